	.target	sm_90a

	.elftype	@"ET_EXEC"


//--------------------- .note.nv.tkinfo           --------------------------
	.section	.note.nv.tkinfo,"",@"SHT_NOTE"
	.sectionflags	@"SHF_NOTE_NV_TKINFO"
	.tkinfo
        /*0018*/ 	.word	0x00000002
        /*0030*/ 	.string	""
        /*0030*/ 	.string	"ptxas"
        /*0030*/ 	.string	"Cuda compilation tools, release 13.0, V13.0.88"
        /*0030*/ 	.string	"Build cuda_13.0.r13.0/compiler.36424714_0"
        /*0030*/ 	.string	"-arch sm_90a -m 64 "



//--------------------- .note.nv.cuinfo           --------------------------
	.section	.note.nv.cuinfo,"",@"SHT_NOTE"
	.sectionflags	@"SHF_NOTE_NV_CUINFO"
        /*0018*/ 	.short	0x0002
        /*001a*/ 	.short	0x005a
        /*001c*/ 	.short	0x0082
	.zero		2


//--------------------- .nv.info                  --------------------------
	.section	.nv.info,"",@"SHT_CUDA_INFO"
	.align	4


	//----- nvinfo : EIATTR_REGCOUNT
	.align		4
        /*0000*/ 	.byte	0x04, 0x2f
        /*0002*/ 	.short	(.L_27 - .L_26)
	.align		4
.L_26:
        /*0004*/ 	.word	index@(_ZN7cutlass13device_kernelIN5flash11enable_sm90INS1_16FlashAttnFwdSm90INS1_25CollectiveMainloopFwdSm90ILi2EN4cute5tupleIJNS5_1CILi1EEES8_S8_EEENS6_IJNS7_ILi128EEENS7_ILi160EEENS7_ILi192EEEEEELi128ENS_12float_e4m3_tEfNS_4arch4Sm90ELb1ELb0ELb1ELb1ELb1ELb1ELb0ELb1ELb1ELb1ELb0ELb0EEENS1_21CollectiveEpilogueFwdINS6_IJSA_SA_SB_EEES9_NS_10bfloat16_tESG_Li256ELb1ELb1ELb0ELb1EEENS1_36VarlenDynamicPersistentTileSchedulerILi128ELi160ELi256ELi128ELb0ELb1ELb1ELb1ELb1ELb1EEEEEEEEEvNT_6ParamsE)
        /*0008*/ 	.word	0x000000a8


	//----- nvinfo : EIATTR_FRAME_SIZE
	.align		4
.L_27:
        /*000c*/ 	.byte	0x04, 0x11
        /*000e*/ 	.short	(.L_29 - .L_28)
	.align		4
.L_28:
        /*0010*/ 	.word	index@(_ZN7cutlass13device_kernelIN5flash11enable_sm90INS1_16FlashAttnFwdSm90INS1_25CollectiveMainloopFwdSm90ILi2EN4cute5tupleIJNS5_1CILi1EEES8_S8_EEENS6_IJNS7_ILi128EEENS7_ILi160EEENS7_ILi192EEEEEELi128ENS_12float_e4m3_tEfNS_4arch4Sm90ELb1ELb0ELb1ELb1ELb1ELb1ELb0ELb1ELb1ELb1ELb0ELb0EEENS1_21CollectiveEpilogueFwdINS6_IJSA_SA_SB_EEES9_NS_10bfloat16_tESG_Li256ELb1ELb1ELb0ELb1EEENS1_36VarlenDynamicPersistentTileSchedulerILi128ELi160ELi256ELi128ELb0ELb1ELb1ELb1ELb1ELb1EEEEEEEEEvNT_6ParamsE)
        /*0014*/ 	.word	0x00000040


	//----- nvinfo : EIATTR_REGCOUNT
	.align		4
.L_29:
        /*0018*/ 	.byte	0x04, 0x2f
        /*001a*/ 	.short	(.L_31 - .L_30)
	.align		4
.L_30:
        /*001c*/ 	.word	index@(_ZN7cutlass13device_kernelIN5flash11enable_sm90INS1_16FlashAttnFwdSm90INS1_25CollectiveMainloopFwdSm90ILi2EN4cute5tupleIJNS5_1CILi1EEES8_S8_EEENS6_IJNS7_ILi128EEENS7_ILi160EEENS7_ILi192EEEEEELi128ENS_12float_e4m3_tEfNS_4arch4Sm90ELb1ELb0ELb1ELb1ELb1ELb0ELb0ELb1ELb1ELb1ELb0ELb0EEENS1_21CollectiveEpilogueFwdINS6_IJSA_SA_SB_EEES9_NS_10bfloat16_tESG_Li256ELb1ELb1ELb0ELb1EEENS1_36VarlenDynamicPersistentTileSchedulerILi128ELi160ELi256ELi128ELb0ELb1ELb1ELb1ELb1ELb1EEEEEEEEEvNT_6ParamsE)
        /*0020*/ 	.word	0x000000a8


	//----- nvinfo : EIATTR_FRAME_SIZE
	.align		4
.L_31:
        /*0024*/ 	.byte	0x04, 0x11
        /*0026*/ 	.short	(.L_33 - .L_32)
	.align		4
.L_32:
        /*0028*/ 	.word	index@(_ZN7cutlass13device_kernelIN5flash11enable_sm90INS1_16FlashAttnFwdSm90INS1_25CollectiveMainloopFwdSm90ILi2EN4cute5tupleIJNS5_1CILi1EEES8_S8_EEENS6_IJNS7_ILi128EEENS7_ILi160EEENS7_ILi192EEEEEELi128ENS_12float_e4m3_tEfNS_4arch4Sm90ELb1ELb0ELb1ELb1ELb1ELb0ELb0ELb1ELb1ELb1ELb0ELb0EEENS1_21CollectiveEpilogueFwdINS6_IJSA_SA_SB_EEES9_NS_10bfloat16_tESG_Li256ELb1ELb1ELb0ELb1EEENS1_36VarlenDynamicPersistentTileSchedulerILi128ELi160ELi256ELi128ELb0ELb1ELb1ELb1ELb1ELb1EEEEEEEEEvNT_6ParamsE)
        /*002c*/ 	.word	0x00000020


	//----- nvinfo : EIATTR_REGCOUNT
	.align		4
.L_33:
        /*0030*/ 	.byte	0x04, 0x2f
        /*0032*/ 	.short	(.L_35 - .L_34)
	.align		4
.L_34:
        /*0034*/ 	.word	index@(_ZN7cutlass13device_kernelIN5flash11enable_sm90INS1_16FlashAttnFwdSm90INS1_25CollectiveMainloopFwdSm90ILi2EN4cute5tupleIJNS5_1CILi1EEES8_S8_EEENS6_IJNS7_ILi128EEENS7_ILi160EEENS7_ILi192EEEEEELi128ENS_12float_e4m3_tEfNS_4arch4Sm90ELb1ELb0ELb1ELb0ELb1ELb0ELb0ELb1ELb1ELb1ELb0ELb0EEENS1_21CollectiveEpilogueFwdINS6_IJSA_SA_SB_EEES9_NS_10bfloat16_tESG_Li256ELb0ELb1ELb0ELb1EEENS1_30DynamicPersistentTileSchedulerILi256ELi128ELb0ELb1ELb1EEEEEEEEEvNT_6ParamsE)
        /*0038*/ 	.word	0x000000a8


	//----- nvinfo : EIATTR_FRAME_SIZE
	.align		4
.L_35:
        /*003c*/ 	.byte	0x04, 0x11
        /*003e*/ 	.short	(.L_37 - .L_36)
	.align		4
.L_36:
        /*0040*/ 	.word	index@(_ZN7cutlass13device_kernelIN5flash11enable_sm90INS1_16FlashAttnFwdSm90INS1_25CollectiveMainloopFwdSm90ILi2EN4cute5tupleIJNS5_1CILi1EEES8_S8_EEENS6_IJNS7_ILi128EEENS7_ILi160EEENS7_ILi192EEEEEELi128ENS_12float_e4m3_tEfNS_4arch4Sm90ELb1ELb0ELb1ELb0ELb1ELb0ELb0ELb1ELb1ELb1ELb0ELb0EEENS1_21CollectiveEpilogueFwdINS6_IJSA_SA_SB_EEES9_NS_10bfloat16_tESG_Li256ELb0ELb1ELb0ELb1EEENS1_30DynamicPersistentTileSchedulerILi256ELi128ELb0ELb1ELb1EEEEEEEEEvNT_6ParamsE)
        /*0044*/ 	.word	0x00000020


	//----- nvinfo : EIATTR_REGCOUNT
	.align		4
.L_37:
        /*0048*/ 	.byte	0x04, 0x2f
        /*004a*/ 	.short	(.L_39 - .L_38)
	.align		4
.L_38:
        /*004c*/ 	.word	index@(_ZN7cutlass13device_kernelIN5flash11enable_sm90INS1_16FlashAttnFwdSm90INS1_25CollectiveMainloopFwdSm90ILi2EN4cute5tupleIJNS5_1CILi1EEES8_S8_EEENS6_IJNS7_ILi128EEESA_NS7_ILi192EEEEEELi128ENS_12float_e4m3_tEfNS_4arch4Sm90ELb0ELb1ELb1ELb1ELb1ELb1ELb0ELb1ELb1ELb1ELb0ELb0EEENS1_21CollectiveEpilogueFwdINS6_IJSA_SA_SA_EEES9_NS_10bfloat16_tESF_Li256ELb1ELb1ELb0ELb1EEENS1_36VarlenDynamicPersistentTileSchedulerILi128ELi128ELi256ELi128ELb0ELb1ELb1ELb1ELb0ELb1EEEEEEEEEvNT_6ParamsE)
        /*0050*/ 	.word	0x000000a8


	//----- nvinfo : EIATTR_FRAME_SIZE
	.align		4
.L_39:
        /*0054*/ 	.byte	0x04, 0x11
        /*0056*/ 	.short	(.L_41 - .L_40)
	.align		4
.L_40:
        /*0058*/ 	.word	index@(_ZN7cutlass13device_kernelIN5flash11enable_sm90INS1_16FlashAttnFwdSm90INS1_25CollectiveMainloopFwdSm90ILi2EN4cute5tupleIJNS5_1CILi1EEES8_S8_EEENS6_IJNS7_ILi128EEESA_NS7_ILi192EEEEEELi128ENS_12float_e4m3_tEfNS_4arch4Sm90ELb0ELb1ELb1ELb1ELb1ELb1ELb0ELb1ELb1ELb1ELb0ELb0EEENS1_21CollectiveEpilogueFwdINS6_IJSA_SA_SA_EEES9_NS_10bfloat16_tESF_Li256ELb1ELb1ELb0ELb1EEENS1_36VarlenDynamicPersistentTileSchedulerILi128ELi128ELi256ELi128ELb0ELb1ELb1ELb1ELb0ELb1EEEEEEEEEvNT_6ParamsE)
        /*005c*/ 	.word	0x00000038


	//----- nvinfo : EIATTR_REGCOUNT
	.align		4
.L_41:
        /*0060*/ 	.byte	0x04, 0x2f
        /*0062*/ 	.short	(.L_43 - .L_42)
	.align		4
.L_42:
        /*0064*/ 	.word	index@(_ZN7cutlass13device_kernelIN5flash11enable_sm90INS1_16FlashAttnFwdSm90INS1_25CollectiveMainloopFwdSm90ILi2EN4cute5tupleIJNS5_1CILi1EEES8_S8_EEENS6_IJNS7_ILi128EEESA_NS7_ILi192EEEEEELi128ENS_12float_e4m3_tEfNS_4arch4Sm90ELb0ELb1ELb1ELb1ELb1ELb0ELb0ELb1ELb1ELb1ELb0ELb0EEENS1_21CollectiveEpilogueFwdINS6_IJSA_SA_SA_EEES9_NS_10bfloat16_tESF_Li256ELb1ELb1ELb0ELb1EEENS1_36VarlenDynamicPersistentTileSchedulerILi128ELi128ELi256ELi128ELb0ELb1ELb1ELb1ELb0ELb1EEEEEEEEEvNT_6ParamsE)
        /*0068*/ 	.word	0x000000a8


	//----- nvinfo : EIATTR_FRAME_SIZE
	.align		4
.L_43:
        /*006c*/ 	.byte	0x04, 0x11
        /*006e*/ 	.short	(.L_45 - .L_44)
	.align		4
.L_44:
        /*0070*/ 	.word	index@(_ZN7cutlass13device_kernelIN5flash11enable_sm90INS1_16FlashAttnFwdSm90INS1_25CollectiveMainloopFwdSm90ILi2EN4cute5tupleIJNS5_1CILi1EEES8_S8_EEENS6_IJNS7_ILi128EEESA_NS7_ILi192EEEEEELi128ENS_12float_e4m3_tEfNS_4arch4Sm90ELb0ELb1ELb1ELb1ELb1ELb0ELb0ELb1ELb1ELb1ELb0ELb0EEENS1_21CollectiveEpilogueFwdINS6_IJSA_SA_SA_EEES9_NS_10bfloat16_tESF_Li256ELb1ELb1ELb0ELb1EEENS1_36VarlenDynamicPersistentTileSchedulerILi128ELi128ELi256ELi128ELb0ELb1ELb1ELb1ELb0ELb1EEEEEEEEEvNT_6ParamsE)
        /*0074*/ 	.word	0x00000020


	//----- nvinfo : EIATTR_REGCOUNT
	.align		4
.L_45:
        /*0078*/ 	.byte	0x04, 0x2f
        /*007a*/ 	.short	(.L_47 - .L_46)
	.align		4
.L_46:
        /*007c*/ 	.word	index@(_ZN7cutlass13device_kernelIN5flash11enable_sm90INS1_16FlashAttnFwdSm90INS1_25CollectiveMainloopFwdSm90ILi2EN4cute5tupleIJNS5_1CILi1EEES8_S8_EEENS6_IJNS7_ILi128EEESA_NS7_ILi192EEEEEELi128ENS_12float_e4m3_tEfNS_4arch4Sm90ELb0ELb1ELb1ELb0ELb1ELb0ELb0ELb1ELb1ELb1ELb0ELb0EEENS1_21CollectiveEpilogueFwdINS6_IJSA_SA_SA_EEES9_NS_10bfloat16_tESF_Li256ELb0ELb1ELb0ELb1EEENS1_30DynamicPersistentTileSchedulerILi256ELi128ELb0ELb1ELb1EEEEEEEEEvNT_6ParamsE)
        /*0080*/ 	.word	0x000000a8


	//----- nvinfo : EIATTR_FRAME_SIZE
	.align		4
.L_47:
        /*0084*/ 	.byte	0x04, 0x11
        /*0086*/ 	.short	(.L_49 - .L_48)
	.align		4
.L_48:
        /*0088*/ 	.word	index@(_ZN7cutlass13device_kernelIN5flash11enable_sm90INS1_16FlashAttnFwdSm90INS1_25CollectiveMainloopFwdSm90ILi2EN4cute5tupleIJNS5_1CILi1EEES8_S8_EEENS6_IJNS7_ILi128EEESA_NS7_ILi192EEEEEELi128ENS_12float_e4m3_tEfNS_4arch4Sm90ELb0ELb1ELb1ELb0ELb1ELb0ELb0ELb1ELb1ELb1ELb0ELb0EEENS1_21CollectiveEpilogueFwdINS6_IJSA_SA_SA_EEES9_NS_10bfloat16_tESF_Li256ELb0ELb1ELb0ELb1EEENS1_30DynamicPersistentTileSchedulerILi256ELi128ELb0ELb1ELb1EEEEEEEEEvNT_6ParamsE)
        /*008c*/ 	.word	0x00000018


	//----- nvinfo : EIATTR_REGCOUNT
	.align		4
.L_49:
        /*0090*/ 	.byte	0x04, 0x2f
        /*0092*/ 	.short	(.L_51 - .L_50)
	.align		4
.L_50:
        /*0094*/ 	.word	index@(_ZN7cutlass13device_kernelIN5flash11enable_sm90INS1_16FlashAttnFwdSm90INS1_25CollectiveMainloopFwdSm90ILi2EN4cute5tupleIJNS5_1CILi1EEES8_S8_EEENS6_IJNS7_ILi128EEENS7_ILi160EEENS7_ILi192EEEEEELi128ENS_12float_e4m3_tEfNS_4arch4Sm90ELb0ELb0ELb1ELb1ELb1ELb1ELb0ELb1ELb1ELb1ELb0ELb0EEENS1_21CollectiveEpilogueFwdINS6_IJSA_SA_SB_EEES9_NS_10bfloat16_tESG_Li256ELb1ELb1ELb0ELb1EEENS1_36VarlenDynamicPersistentTileSchedulerILi128ELi160ELi256ELi128ELb0ELb1ELb1ELb0ELb1ELb1EEEEEEEEEvNT_6ParamsE)
        /*0098*/ 	.word	0x000000a8


	//----- nvinfo : EIATTR_FRAME_SIZE
	.align		4
.L_51:
        /*009c*/ 	.byte	0x04, 0x11
        /*009e*/ 	.short	(.L_53 - .L_52)
	.align		4
.L_52:
        /*00a0*/ 	.word	index@(_ZN7cutlass13device_kernelIN5flash11enable_sm90INS1_16FlashAttnFwdSm90INS1_25CollectiveMainloopFwdSm90ILi2EN4cute5tupleIJNS5_1CILi1EEES8_S8_EEENS6_IJNS7_ILi128EEENS7_ILi160EEENS7_ILi192EEEEEELi128ENS_12float_e4m3_tEfNS_4arch4Sm90ELb0ELb0ELb1ELb1ELb1ELb1ELb0ELb1ELb1ELb1ELb0ELb0EEENS1_21CollectiveEpilogueFwdINS6_IJSA_SA_SB_EEES9_NS_10bfloat16_tESG_Li256ELb1ELb1ELb0ELb1EEENS1_36VarlenDynamicPersistentTileSchedulerILi128ELi160ELi256ELi128ELb0ELb1ELb1ELb0ELb1ELb1EEEEEEEEEvNT_6ParamsE)
        /*00a4*/ 	.word	0x00000050


	//----- nvinfo : EIATTR_REGCOUNT
	.align		4
.L_53:
        /*00a8*/ 	.byte	0x04, 0x2f
        /*00aa*/ 	.short	(.L_55 - .L_54)
	.align		4
.L_54:
        /*00ac*/ 	.word	index@(_ZN7cutlass13device_kernelIN5flash11enable_sm90INS1_16FlashAttnFwdSm90INS1_25CollectiveMainloopFwdSm90ILi2EN4cute5tupleIJNS5_1CILi1EEES8_S8_EEENS6_IJNS7_ILi128EEENS7_ILi160EEENS7_ILi192EEEEEELi128ENS_12float_e4m3_tEfNS_4arch4Sm90ELb0ELb0ELb1ELb1ELb1ELb0ELb0ELb1ELb1ELb1ELb0ELb0EEENS1_21CollectiveEpilogueFwdINS6_IJSA_SA_SB_EEES9_NS_10bfloat16_tESG_Li256ELb1ELb1ELb0ELb1EEENS1_36VarlenDynamicPersistentTileSchedulerILi128ELi160ELi256ELi128ELb0ELb1ELb1ELb0ELb1ELb1EEEEEEEEEvNT_6ParamsE)
        /*00b0*/ 	.word	0x000000a8


	//----- nvinfo : EIATTR_FRAME_SIZE
	.align		4
.L_55:
        /*00b4*/ 	.byte	0x04, 0x11
        /*00b6*/ 	.short	(.L_57 - .L_56)
	.align		4
.L_56:
        /*00b8*/ 	.word	index@(_ZN7cutlass13device_kernelIN5flash11enable_sm90INS1_16FlashAttnFwdSm90INS1_25CollectiveMainloopFwdSm90ILi2EN4cute5tupleIJNS5_1CILi1EEES8_S8_EEENS6_IJNS7_ILi128EEENS7_ILi160EEENS7_ILi192EEEEEELi128ENS_12float_e4m3_tEfNS_4arch4Sm90ELb0ELb0ELb1ELb1ELb1ELb0ELb0ELb1ELb1ELb1ELb0ELb0EEENS1_21CollectiveEpilogueFwdINS6_IJSA_SA_SB_EEES9_NS_10bfloat16_tESG_Li256ELb1ELb1ELb0ELb1EEENS1_36VarlenDynamicPersistentTileSchedulerILi128ELi160ELi256ELi128ELb0ELb1ELb1ELb0ELb1ELb1EEEEEEEEEvNT_6ParamsE)
        /*00bc*/ 	.word	0x00000020


	//----- nvinfo : EIATTR_REGCOUNT
	.align		4
.L_57:
        /*00c0*/ 	.byte	0x04, 0x2f
        /*00c2*/ 	.short	(.L_59 - .L_58)
	.align		4
.L_58:
        /*00c4*/ 	.word	index@(_ZN7cutlass13device_kernelIN5flash11enable_sm90INS1_16FlashAttnFwdSm90INS1_25CollectiveMainloopFwdSm90ILi2EN4cute5tupleIJNS5_1CILi1EEES8_S8_EEENS6_IJNS7_ILi128EEENS7_ILi160EEENS7_ILi192EEEEEELi128ENS_12float_e4m3_tEfNS_4arch4Sm90ELb0ELb0ELb1ELb0ELb1ELb0ELb0ELb1ELb1ELb1ELb0ELb0EEENS1_21CollectiveEpilogueFwdINS6_IJSA_SA_SB_EEES9_NS_10bfloat16_tESG_Li256ELb0ELb1ELb0ELb1EEENS1_29StaticPersistentTileSchedulerILb0EEEEEEEEEvNT_6ParamsE)
        /*00c8*/ 	.word	0x000000a8


	//----- nvinfo : EIATTR_FRAME_SIZE
	.align		4
.L_59:
        /*00cc*/ 	.byte	0x04, 0x11
        /*00ce*/ 	.short	(.L_61 - .L_60)
	.align		4
.L_60:
        /*00d0*/ 	.word	index@(_ZN7cutlass13device_kernelIN5flash11enable_sm90INS1_16FlashAttnFwdSm90INS1_25CollectiveMainloopFwdSm90ILi2EN4cute5tupleIJNS5_1CILi1EEES8_S8_EEENS6_IJNS7_ILi128EEENS7_ILi160EEENS7_ILi192EEEEEELi128ENS_12float_e4m3_tEfNS_4arch4Sm90ELb0ELb0ELb1ELb0ELb1ELb0ELb0ELb1ELb1ELb1ELb0ELb0EEENS1_21CollectiveEpilogueFwdINS6_IJSA_SA_SB_EEES9_NS_10bfloat16_tESG_Li256ELb0ELb1ELb0ELb1EEENS1_29StaticPersistentTileSchedulerILb0EEEEEEEEEvNT_6ParamsE)
        /*00d4*/ 	.word	0x00000028


	//----- nvinfo : EIATTR_MIN_STACK_SIZE
	.align		4
.L_61:
        /*00d8*/ 	.byte	0x04, 0x12
        /*00da*/ 	.short	(.L_63 - .L_62)
	.align		4
.L_62:
        /*00dc*/ 	.word	index@(_ZN7cutlass13device_kernelIN5flash11enable_sm90INS1_16FlashAttnFwdSm90INS1_25CollectiveMainloopFwdSm90ILi2EN4cute5tupleIJNS5_1CILi1EEES8_S8_EEENS6_IJNS7_ILi128EEENS7_ILi160EEENS7_ILi192EEEEEELi128ENS_12float_e4m3_tEfNS_4arch4Sm90ELb0ELb0ELb1ELb0ELb1ELb0ELb0ELb1ELb1ELb1ELb0ELb0EEENS1_21CollectiveEpilogueFwdINS6_IJSA_SA_SB_EEES9_NS_10bfloat16_tESG_Li256ELb0ELb1ELb0ELb1EEENS1_29StaticPersistentTileSchedulerILb0EEEEEEEEEvNT_6ParamsE)
        /*00e0*/ 	.word	0x00000028


	//----- nvinfo : EIATTR_MIN_STACK_SIZE
	.align		4
.L_63:
        /*00e4*/ 	.byte	0x04, 0x12
        /*00e6*/ 	.short	(.L_65 - .L_64)
	.align		4
.L_64:
        /*00e8*/ 	.word	index@(_ZN7cutlass13device_kernelIN5flash11enable_sm90INS1_16FlashAttnFwdSm90INS1_25CollectiveMainloopFwdSm90ILi2EN4cute5tupleIJNS5_1CILi1EEES8_S8_EEENS6_IJNS7_ILi128EEENS7_ILi160EEENS7_ILi192EEEEEELi128ENS_12float_e4m3_tEfNS_4arch4Sm90ELb0ELb0ELb1ELb1ELb1ELb0ELb0ELb1ELb1ELb1ELb0ELb0EEENS1_21CollectiveEpilogueFwdINS6_IJSA_SA_SB_EEES9_NS_10bfloat16_tESG_Li256ELb1ELb1ELb0ELb1EEENS1_36VarlenDynamicPersistentTileSchedulerILi128ELi160ELi256ELi128ELb0ELb1ELb1ELb0ELb1ELb1EEEEEEEEEvNT_6ParamsE)
        /*00ec*/ 	.word	0x00000020


	//----- nvinfo : EIATTR_MIN_STACK_SIZE
	.align		4
.L_65:
        /*00f0*/ 	.byte	0x04, 0x12
        /*00f2*/ 	.short	(.L_67 - .L_66)
	.align		4
.L_66:
        /*00f4*/ 	.word	index@(_ZN7cutlass13device_kernelIN5flash11enable_sm90INS1_16FlashAttnFwdSm90INS1_25CollectiveMainloopFwdSm90ILi2EN4cute5tupleIJNS5_1CILi1EEES8_S8_EEENS6_IJNS7_ILi128EEENS7_ILi160EEENS7_ILi192EEEEEELi128ENS_12float_e4m3_tEfNS_4arch4Sm90ELb0ELb0ELb1ELb1ELb1ELb1ELb0ELb1ELb1ELb1ELb0ELb0EEENS1_21CollectiveEpilogueFwdINS6_IJSA_SA_SB_EEES9_NS_10bfloat16_tESG_Li256ELb1ELb1ELb0ELb1EEENS1_36VarlenDynamicPersistentTileSchedulerILi128ELi160ELi256ELi128ELb0ELb1ELb1ELb0ELb1ELb1EEEEEEEEEvNT_6ParamsE)
        /*00f8*/ 	.word	0x00000050


	//----- nvinfo : EIATTR_MIN_STACK_SIZE
	.align		4
.L_67:
        /*00fc*/ 	.byte	0x04, 0x12
        /*00fe*/ 	.short	(.L_69 - .L_68)
	.align		4
.L_68:
        /*0100*/ 	.word	index@(_ZN7cutlass13device_kernelIN5flash11enable_sm90INS1_16FlashAttnFwdSm90INS1_25CollectiveMainloopFwdSm90ILi2EN4cute5tupleIJNS5_1CILi1EEES8_S8_EEENS6_IJNS7_ILi128EEESA_NS7_ILi192EEEEEELi128ENS_12float_e4m3_tEfNS_4arch4Sm90ELb0ELb1ELb1ELb0ELb1ELb0ELb0ELb1ELb1ELb1ELb0ELb0EEENS1_21CollectiveEpilogueFwdINS6_IJSA_SA_SA_EEES9_NS_10bfloat16_tESF_Li256ELb0ELb1ELb0ELb1EEENS1_30DynamicPersistentTileSchedulerILi256ELi128ELb0ELb1ELb1EEEEEEEEEvNT_6ParamsE)
        /*0104*/ 	.word	0x00000018


	//----- nvinfo : EIATTR_MIN_STACK_SIZE
	.align		4
.L_69:
        /*0108*/ 	.byte	0x04, 0x12
        /*010a*/ 	.short	(.L_71 - .L_70)
	.align		4
.L_70:
        /*010c*/ 	.word	index@(_ZN7cutlass13device_kernelIN5flash11enable_sm90INS1_16FlashAttnFwdSm90INS1_25CollectiveMainloopFwdSm90ILi2EN4cute5tupleIJNS5_1CILi1EEES8_S8_EEENS6_IJNS7_ILi128EEESA_NS7_ILi192EEEEEELi128ENS_12float_e4m3_tEfNS_4arch4Sm90ELb0ELb1ELb1ELb1ELb1ELb0ELb0ELb1ELb1ELb1ELb0ELb0EEENS1_21CollectiveEpilogueFwdINS6_IJSA_SA_SA_EEES9_NS_10bfloat16_tESF_Li256ELb1ELb1ELb0ELb1EEENS1_36VarlenDynamicPersistentTileSchedulerILi128ELi128ELi256ELi128ELb0ELb1ELb1ELb1ELb0ELb1EEEEEEEEEvNT_6ParamsE)
        /*0110*/ 	.word	0x00000020


	//----- nvinfo : EIATTR_MIN_STACK_SIZE
	.align		4
.L_71:
        /*0114*/ 	.byte	0x04, 0x12
        /*0116*/ 	.short	(.L_73 - .L_72)
	.align		4
.L_72:
        /*0118*/ 	.word	index@(_ZN7cutlass13device_kernelIN5flash11enable_sm90INS1_16FlashAttnFwdSm90INS1_25CollectiveMainloopFwdSm90ILi2EN4cute5tupleIJNS5_1CILi1EEES8_S8_EEENS6_IJNS7_ILi128EEESA_NS7_ILi192EEEEEELi128ENS_12float_e4m3_tEfNS_4arch4Sm90ELb0ELb1ELb1ELb1ELb1ELb1ELb0ELb1ELb1ELb1ELb0ELb0EEENS1_21CollectiveEpilogueFwdINS6_IJSA_SA_SA_EEES9_NS_10bfloat16_tESF_Li256ELb1ELb1ELb0ELb1EEENS1_36VarlenDynamicPersistentTileSchedulerILi128ELi128ELi256ELi128ELb0ELb1ELb1ELb1ELb0ELb1EEEEEEEEEvNT_6ParamsE)
        /*011c*/ 	.word	0x00000038


	//----- nvinfo : EIATTR_MIN_STACK_SIZE
	.align		4
.L_73:
        /*0120*/ 	.byte	0x04, 0x12
        /*0122*/ 	.short	(.L_75 - .L_74)
	.align		4
.L_74:
        /*0124*/ 	.word	index@(_ZN7cutlass13device_kernelIN5flash11enable_sm90INS1_16FlashAttnFwdSm90INS1_25CollectiveMainloopFwdSm90ILi2EN4cute5tupleIJNS5_1CILi1EEES8_S8_EEENS6_IJNS7_ILi128EEENS7_ILi160EEENS7_ILi192EEEEEELi128ENS_12float_e4m3_tEfNS_4arch4Sm90ELb1ELb0ELb1ELb0ELb1ELb0ELb0ELb1ELb1ELb1ELb0ELb0EEENS1_21CollectiveEpilogueFwdINS6_IJSA_SA_SB_EEES9_NS_10bfloat16_tESG_Li256ELb0ELb1ELb0ELb1EEENS1_30DynamicPersistentTileSchedulerILi256ELi128ELb0ELb1ELb1EEEEEEEEEvNT_6ParamsE)
        /*0128*/ 	.word	0x00000020


	//----- nvinfo : EIATTR_MIN_STACK_SIZE
	.align		4
.L_75:
        /*012c*/ 	.byte	0x04, 0x12
        /*012e*/ 	.short	(.L_77 - .L_76)
	.align		4
.L_76:
        /*0130*/ 	.word	index@(_ZN7cutlass13device_kernelIN5flash11enable_sm90INS1_16FlashAttnFwdSm90INS1_25CollectiveMainloopFwdSm90ILi2EN4cute5tupleIJNS5_1CILi1EEES8_S8_EEENS6_IJNS7_ILi128EEENS7_ILi160EEENS7_ILi192EEEEEELi128ENS_12float_e4m3_tEfNS_4arch4Sm90ELb1ELb0ELb1ELb1ELb1ELb0ELb0ELb1ELb1ELb1ELb0ELb0EEENS1_21CollectiveEpilogueFwdINS6_IJSA_SA_SB_EEES9_NS_10bfloat16_tESG_Li256ELb1ELb1ELb0ELb1EEENS1_36VarlenDynamicPersistentTileSchedulerILi128ELi160ELi256ELi128ELb0ELb1ELb1ELb1ELb1ELb1EEEEEEEEEvNT_6ParamsE)
        /*0134*/ 	.word	0x00000020


	//----- nvinfo : EIATTR_MIN_STACK_SIZE
	.align		4
.L_77:
        /*0138*/ 	.byte	0x04, 0x12
        /*013a*/ 	.short	(.L_79 - .L_78)
	.align		4
.L_78:
        /*013c*/ 	.word	index@(_ZN7cutlass13device_kernelIN5flash11enable_sm90INS1_16FlashAttnFwdSm90INS1_25CollectiveMainloopFwdSm90ILi2EN4cute5tupleIJNS5_1CILi1EEES8_S8_EEENS6_IJNS7_ILi128EEENS7_ILi160EEENS7_ILi192EEEEEELi128ENS_12float_e4m3_tEfNS_4arch4Sm90ELb1ELb0ELb1ELb1ELb1ELb1ELb0ELb1ELb1ELb1ELb0ELb0EEENS1_21CollectiveEpilogueFwdINS6_IJSA_SA_SB_EEES9_NS_10bfloat16_tESG_Li256ELb1ELb1ELb0ELb1EEENS1_36VarlenDynamicPersistentTileSchedulerILi128ELi160ELi256ELi128ELb0ELb1ELb1ELb1ELb1ELb1EEEEEEEEEvNT_6ParamsE)
        /*0140*/ 	.word	0x00000040
.L_79:


//--------------------- .nv.compat                --------------------------
	.section	.nv.compat,"",@"SHT_CUDA_COMPAT_INFO"
	.align	4
        /*0000*/ 	.byte	0x02, 0x09, 0x01, 0x00, 0x02, 0x02, 0x04, 0x00, 0x02, 0x05, 0x05, 0x00, 0x03, 0x07, 0x01, 0x01
        /*0010*/ 	.byte	0x02, 0x03, 0x01, 0x00, 0x02, 0x06, 0x01, 0x00, 0x04, 0x0b, 0x08, 0x00, 0x00, 0x00, 0x00, 0x00
        /*0020*/ 	.byte	0x00, 0x00, 0x00, 0x00


//--------------------- .nv.info._ZN7cutlass13device_kernelIN5flash11enable_sm90INS1_16FlashAttnFwdSm90INS1_25CollectiveMainloopFwdSm90ILi2EN4cute5tupleIJNS5_1CILi1EEES8_S8_EEENS6_IJNS7_ILi128EEENS7_ILi160EEENS7_ILi192EEEEEELi128ENS_12float_e4m3_tEfNS_4arch4Sm90ELb0ELb0ELb1ELb0ELb1ELb0ELb0ELb1ELb1ELb1ELb0ELb0EEENS1_21CollectiveEpilogueFwdINS6_IJSA_SA_SB_EEES9_NS_10bfloat16_tESG_Li256ELb0ELb1ELb0ELb1EEENS1_29StaticPersistentTileSchedulerILb0EEEEEEEEEvNT_6ParamsE --------------------------
	.section	.nv.info._ZN7cutlass13device_kernelIN5flash11enable_sm90INS1_16FlashAttnFwdSm90INS1_25CollectiveMainloopFwdSm90ILi2EN4cute5tupleIJNS5_1CILi1EEES8_S8_EEENS6_IJNS7_ILi128EEENS7_ILi160EEENS7_ILi192EEEEEELi128ENS_12float_e4m3_tEfNS_4arch4Sm90ELb0ELb0ELb1ELb0ELb1ELb0ELb0ELb1ELb1ELb1ELb0ELb0EEENS1_21CollectiveEpilogueFwdINS6_IJSA_SA_SB_EEES9_NS_10bfloat16_tESG_Li256ELb0ELb1ELb0ELb1EEENS1_29StaticPersistentTileSchedulerILb0EEEEEEEEEvNT_6ParamsE,"",@"SHT_CUDA_INFO"
	.sectionflags	@""
	.align	4


	//----- nvinfo : EIATTR_CUDA_API_VERSION
	.align		4
        /*0000*/ 	.byte	0x04, 0x37
        /*0002*/ 	.short	(.L_81 - .L_80)
.L_80:
        /*0004*/ 	.word	0x00000082


	//----- nvinfo : EIATTR_KPARAM_INFO
	.align		4
.L_81:
        /*0008*/ 	.byte	0x04, 0x17
        /*000a*/ 	.short	(.L_83 - .L_82)
.L_82:
        /*000c*/ 	.word	0x00000000
        /*0010*/ 	.short	0x0000
        /*0012*/ 	.short	0x0070
        /*0014*/ 	.byte	0x00, 0xf0, 0x01, 0x28


	//----- nvinfo : EIATTR_SPARSE_MMA_MASK
	.align		4
.L_83:
        /*0018*/ 	.byte	0x03, 0x50
        /*001a*/ 	.short	0x0000


	//----- nvinfo : EIATTR_MAXREG_COUNT
	.align		4
        /*001c*/ 	.byte	0x03, 0x1b
        /*001e*/ 	.short	0x00a8


	//----- nvinfo : EIATTR_NUM_BARRIERS
	.align		4
        /*0020*/ 	.byte	0x02, 0x4c
        /*0022*/ 	.byte	0x10
	.zero		1


	//----- nvinfo : EIATTR_EXTERNS
	.align		4
        /*0024*/ 	.byte	0x04, 0x0f
        /*0026*/ 	.short	(.L_85 - .L_84)


	//   ....[0]....
	.align		4
.L_84:
        /*0028*/ 	.word	index@(__assertfail)


	//----- nvinfo : EIATTR_ANNOTATIONS
	.align		4
.L_85:
        /*002c*/ 	.byte	0x04, 0x55
        /*002e*/ 	.short	(.L_87 - .L_86)


	//   ....[0]....
.L_86:
        /*0030*/ 	.word	0x00000001
        /*0034*/ 	.byte	0xb0, 0xb0, 0x00, 0x00, 0x01, 0x00, 0x00, 0x00, 0xf0, 0xb0, 0x00, 0x00, 0x01, 0x00, 0x00, 0x00
        /* <DEDUP_REMOVED lines=10> */
        /*00e4*/ 	.byte	0x20, 0xf0, 0x00, 0x00, 0x01, 0x00, 0x00, 0x00, 0x30, 0xf0, 0x00, 0x00


	//----- nvinfo : EIATTR_MERCURY_ISA_VERSION
	.align		4
.L_87:
        /*00f0*/ 	.byte	0x03, 0x5f
        /*00f2*/ 	.short	0x0101


	//----- nvinfo : EIATTR_INT_WARP_WIDE_INSTR_OFFSETS
	.align		4
        /*00f4*/ 	.byte	0x04, 0x31
        /*00f6*/ 	.short	(.L_89 - .L_88)


	//   ....[0]....
.L_88:
        /*00f8*/ 	.word	0x000000c0


	//   ....[1]....
        /*00fc*/ 	.word	0x000000d0


	//   ....[2]....
        /*0100*/ 	.word	0x00000170


	//----- nvinfo : EIATTR_COOP_GROUP_MASK_REGIDS
	.align		4
.L_89:
        /*0104*/ 	.byte	0x04, 0x29
        /*0106*/ 	.short	(.L_91 - .L_90)


	//   ....[0]....
.L_90:
        /*0108*/ 	.word	0xffffffff


	//   ....[1]....
        /*010c*/ 	.word	0xffffffff


	//   ....[2]....
        /*0110*/ 	.word	0xffffffff


	//   ....[3]....
        /*0114*/ 	.word	0xffffffff


	//   ....[4]....
        /*0118*/ 	.word	0xffffffff


	//   ....[5]....
        /*011c*/ 	.word	0xffffffff


	//   ....[6]....
        /*0120*/ 	.word	0xffffffff


	//   ....[7]....
        /*0124*/ 	.word	0xffffffff


	//   ....[8]....
        /*0128*/ 	.word	0xffffffff


	//   ....[9]....
        /*012c*/ 	.word	0xffffffff


	//   ....[10]....
        /*0130*/ 	.word	0xffffffff


	//   ....[11]....
        /*0134*/ 	.word	0xffffffff


	//   ....[12]....
        /*0138*/ 	.word	0xffffffff


	//   ....[13]....
        /*013c*/ 	.word	0xffffffff


	//   ....[14]....
        /*0140*/ 	.word	0xffffffff


	//   ....[15]....
        /*0144*/ 	.word	0xffffffff


	//   ....[16]....
        /*0148*/ 	.word	0xffffffff


	//   ....[17]....
        /*014c*/ 	.word	0xffffffff


	//   ....[18]....
        /*0150*/ 	.word	0xffffffff


	//   ....[19]....
        /*0154*/ 	.word	0xffffffff


	//   ....[20]....
        /*0158*/ 	.word	0xffffffff


	//   ....[21]....
        /*015c*/ 	.word	0xffffffff


	//   ....[22]....
        /*0160*/ 	.word	0xffffffff


	//   ....[23]....
        /*0164*/ 	.word	0xffffffff


	//   ....[24]....
        /*0168*/ 	.word	0xffffffff


	//   ....[25]....
        /*016c*/ 	.word	0xffffffff


	//   ....[26]....
        /*0170*/ 	.word	0xffffffff


	//   ....[27]....
        /*0174*/ 	.word	0xffffffff


	//   ....[28]....
        /*0178*/ 	.word	0xffffffff


	//   ....[29]....
        /*017c*/ 	.word	0xffffffff


	//   ....[30]....
        /*0180*/ 	.word	0xffffffff


	//   ....[31]....
        /*0184*/ 	.word	0xffffffff


	//   ....[32]....
        /*0188*/ 	.word	0xffffffff


	//   ....[33]....
        /*018c*/ 	.word	0xffffffff


	//   ....[34]....
        /*0190*/ 	.word	0xffffffff


	//   ....[35]....
        /*0194*/ 	.word	0xffffffff


	//   ....[36]....
        /*0198*/ 	.word	0xffffffff


	//   ....[37]....
        /*019c*/ 	.word	0xffffffff


	//   ....[38]....
        /*01a0*/ 	.word	0xffffffff


	//   ....[39]....
        /*01a4*/ 	.word	0xffffffff


	//   ....[40]....
        /*01a8*/ 	.word	0xffffffff


	//   ....[41]....
        /*01ac*/ 	.word	0xffffffff


	//   ....[42]....
        /*01b0*/ 	.word	0xffffffff


	//   ....[43]....
        /*01b4*/ 	.word	0xffffffff


	//   ....[44]....
        /*01b8*/ 	.word	0xffffffff


	//   ....[45]....
        /*01bc*/ 	.word	0xffffffff


	//   ....[46]....
        /*01c0*/ 	.word	0xffffffff


	//   ....[47]....
        /*01c4*/ 	.word	0xffffffff


	//   ....[48]....
        /*01c8*/ 	.word	0xffffffff


	//   ....[49]....
        /*01cc*/ 	.word	0xffffffff


	//   ....[50]....
        /*01d0*/ 	.word	0xffffffff


	//   ....[51]....
        /*01d4*/ 	.word	0xffffffff


	//   ....[52]....
        /*01d8*/ 	.word	0xffffffff


	//   ....[53]....
        /*01dc*/ 	.word	0xffffffff


	//   ....[54]....
        /*01e0*/ 	.word	0xffffffff


	//   ....[55]....
        /*01e4*/ 	.word	0xffffffff


	//   ....[56]....
        /*01e8*/ 	.word	0xffffffff


	//   ....[57]....
        /*01ec*/ 	.word	0xffffffff


	//   ....[58]....
        /*01f0*/ 	.word	0xffffffff


	//   ....[59]....
        /*01f4*/ 	.word	0xffffffff


	//   ....[60]....
        /*01f8*/ 	.word	0xffffffff


	//   ....[61]....
        /*01fc*/ 	.word	0xffffffff


	//   ....[62]....
        /*0200*/ 	.word	0xffffffff


	//   ....[63]....
        /*0204*/ 	.word	0xffffffff


	//   ....[64]....
        /*0208*/ 	.word	0xffffffff


	//   ....[65]....
        /*020c*/ 	.word	0xffffffff


	//   ....[66]....
        /*0210*/ 	.word	0xffffffff


	//   ....[67]....
        /*0214*/ 	.word	0xffffffff


	//   ....[68]....
        /*0218*/ 	.word	0xffffffff


	//   ....[69]....
        /*021c*/ 	.word	0xffffffff


	//   ....[70]....
        /*0220*/ 	.word	0xffffffff


	//   ....[71]....
        /*0224*/ 	.word	0xffffffff


	//   ....[72]....
        /*0228*/ 	.word	0xffffffff


	//   ....[73]....
        /*022c*/ 	.word	0xffffffff


	//   ....[74]....
        /*0230*/ 	.word	0xffffffff


	//   ....[75]....
        /*0234*/ 	.word	0xffffffff


	//   ....[76]....
        /*0238*/ 	.word	0xffffffff


	//   ....[77]....
        /*023c*/ 	.word	0xffffffff


	//   ....[78]....
        /*0240*/ 	.word	0xffffffff


	//   ....[79]....
        /*0244*/ 	.word	0xffffffff


	//   ....[80]....
        /*0248*/ 	.word	0xffffffff


	//   ....[81]....
        /*024c*/ 	.word	0xffffffff


	//   ....[82]....
        /*0250*/ 	.word	0xffffffff


	//   ....[83]....
        /*0254*/ 	.word	0xffffffff


	//   ....[84]....
        /*0258*/ 	.word	0xffffffff


	//   ....[85]....
        /*025c*/ 	.word	0xffffffff


	//   ....[86]....
        /*0260*/ 	.word	0xffffffff


	//   ....[87]....
        /*0264*/ 	.word	0xffffffff


	//   ....[88]....
        /*0268*/ 	.word	0xffffffff


	//   ....[89]....
        /*026c*/ 	.word	0xffffffff


	//   ....[90]....
        /*0270*/ 	.word	0xffffffff


	//   ....[91]....
        /*0274*/ 	.word	0xffffffff


	//   ....[92]....
        /*0278*/ 	.word	0xffffffff


	//   ....[93]....
        /*027c*/ 	.word	0xffffffff


	//   ....[94]....
        /*0280*/ 	.word	0xffffffff


	//   ....[95]....
        /*0284*/ 	.word	0xffffffff


	//   ....[96]....
        /*0288*/ 	.word	0xffffffff


	//   ....[97]....
        /*028c*/ 	.word	0xffffffff


	//   ....[98]....
        /*0290*/ 	.word	0xffffffff


	//   ....[99]....
        /*0294*/ 	.word	0xffffffff


	//   ....[100]....
        /*0298*/ 	.word	0xffffffff


	//   ....[101]....
        /*029c*/ 	.word	0xffffffff


	//   ....[102]....
        /*02a0*/ 	.word	0xffffffff


	//   ....[103]....
        /*02a4*/ 	.word	0xffffffff


	//   ....[104]....
        /*02a8*/ 	.word	0xffffffff


	//   ....[105]....
        /*02ac*/ 	.word	0xffffffff


	//   ....[106]....
        /*02b0*/ 	.word	0xffffffff


	//   ....[107]....
        /*02b4*/ 	.word	0xffffffff


	//   ....[108]....
        /*02b8*/ 	.word	0xffffffff


	//   ....[109]....
        /*02bc*/ 	.word	0xffffffff


	//   ....[110]....
        /*02c0*/ 	.word	0xffffffff


	//   ....[111]....
        /*02c4*/ 	.word	0xffffffff


	//   ....[112]....
        /*02c8*/ 	.word	0x0500000f


	//   ....[113]....
        /*02cc*/ 	.word	0x0500000f


	//   ....[114]....
        /*02d0*/ 	.word	0x0500000f


	//   ....[115]....
        /*02d4*/ 	.word	0x0500000f


	//   ....[116]....
        /*02d8*/ 	.word	0x0500000f


	//   ....[117]....
        /*02dc*/ 	.word	0x0500000f


	//   ....[118]....
        /*02e0*/ 	.word	0x0500000f


	//   ....[119]....
        /*02e4*/ 	.word	0x0500000f


	//   ....[120]....
        /*02e8*/ 	.word	0x0500000f


	//   ....[121]....
        /*02ec*/ 	.word	0x0500000f


	//   ....[122]....
        /*02f0*/ 	.word	0x0500000f


	//   ....[123]....
        /*02f4*/ 	.word	0x0500000f


	//   ....[124]....
        /*02f8*/ 	.word	0x0500000f


	//   ....[125]....
        /*02fc*/ 	.word	0x0500000f


	//   ....[126]....
        /*0300*/ 	.word	0x0500000f


	//   ....[127]....
        /*0304*/ 	.word	0x0500000f


	//   ....[128]....
        /*0308*/ 	.word	0x0500000f


	//   ....[129]....
        /*030c*/ 	.word	0x0500000f


	//   ....[130]....
        /*0310*/ 	.word	0x0500000f


	//   ....[131]....
        /*0314*/ 	.word	0x0500000f


	//   ....[132]....
        /*0318*/ 	.word	0x0500000f


	//   ....[133]....
        /*031c*/ 	.word	0x0500000f


	//   ....[134]....
        /*0320*/ 	.word	0x0500000f


	//   ....[135]....
        /*0324*/ 	.word	0x0500000f


	//   ....[136]....
        /*0328*/ 	.word	0x0500000f


	//   ....[137]....
        /*032c*/ 	.word	0x0500000f


	//   ....[138]....
        /*0330*/ 	.word	0x0500000f


	//   ....[139]....
        /*0334*/ 	.word	0x0500000f


	//   ....[140]....
        /*0338*/ 	.word	0x0500000f


	//   ....[141]....
        /*033c*/ 	.word	0x0500000f


	//   ....[142]....
        /*0340*/ 	.word	0x0500000f


	//   ....[143]....
        /*0344*/ 	.word	0x0500000f


	//   ....[144]....
        /*0348*/ 	.word	0x0500000f


	//   ....[145]....
        /*034c*/ 	.word	0x0500000f


	//   ....[146]....
        /*0350*/ 	.word	0x0500000f


	//   ....[147]....
        /*0354*/ 	.word	0x0500000f


	//   ....[148]....
        /*0358*/ 	.word	0x0500000f


	//   ....[149]....
        /*035c*/ 	.word	0x0500000f


	//   ....[150]....
        /*0360*/ 	.word	0x0500000f


	//   ....[151]....
        /*0364*/ 	.word	0x0500000f


	//   ....[152]....
        /*0368*/ 	.word	0x0500000f


	//   ....[153]....
        /*036c*/ 	.word	0x0500000f


	//   ....[154]....
        /*0370*/ 	.word	0x0500000f


	//   ....[155]....
        /*0374*/ 	.word	0x0500000f


	//   ....[156]....
        /*0378*/ 	.word	0x0500000f


	//   ....[157]....
        /*037c*/ 	.word	0x0500000f


	//   ....[158]....
        /*0380*/ 	.word	0x0500000f


	//   ....[159]....
        /*0384*/ 	.word	0x0500000f


	//   ....[160]....
        /*0388*/ 	.word	0x0500000f


	//----- nvinfo : EIATTR_COOP_GROUP_INSTR_OFFSETS
	.align		4
.L_91:
        /*038c*/ 	.byte	0x04, 0x28
        /*038e*/ 	.short	(.L_93 - .L_92)


	//   ....[0]....
.L_92:
        /*0390*/ 	.word	0x00000080


	//   ....[1]....
        /*0394*/ 	.word	0x00000090


	//   ....[2]....
        /*0398*/ 	.word	0x000002d0


	//   ....[3]....
        /*039c*/ 	.word	0x00000430


	//   ....[4]....
        /*03a0*/ 	.word	0x00000550


	//   ....[5]....
        /*03a4*/ 	.word	0x000006b0


	//   ....[6]....
        /*03a8*/ 	.word	0x00000ce0


	//   ....[7]....
        /*03ac*/ 	.word	0x00003610


	//   ....[8]....
        /*03b0*/ 	.word	0x00003680


	//   ....[9]....
        /*03b4*/ 	.word	0x00003c80


	//   ....[10]....
        /*03b8*/ 	.word	0x00003ce0


	//   ....[11]....
        /*03bc*/ 	.word	0x00007040


	//   ....[12]....
        /*03c0*/ 	.word	0x00007070


	//   ....[13]....
        /*03c4*/ 	.word	0x000070a0


	//   ....[14]....
        /*03c8*/ 	.word	0x000070b0


	//   ....[15]....
        /*03cc*/ 	.word	0x00008b90


	//   ....[16]....
        /*03d0*/ 	.word	0x00008ba0


	//   ....[17]....
        /*03d4*/ 	.word	0x00008c20


	//   ....[18]....
        /*03d8*/ 	.word	0x00008c30


	//   ....[19]....
        /*03dc*/ 	.word	0x00009db0


	//   ....[20]....
        /*03e0*/ 	.word	0x00009df0


	//   ....[21]....
        /*03e4*/ 	.word	0x00009e30


	//   ....[22]....
        /*03e8*/ 	.word	0x00009e70


	//   ....[23]....
        /*03ec*/ 	.word	0x00009eb0


	//   ....[24]....
        /*03f0*/ 	.word	0x00009ee0


	//   ....[25]....
        /*03f4*/ 	.word	0x00009f10


	//   ....[26]....
        /*03f8*/ 	.word	0x00009f40


	//   ....[27]....
        /*03fc*/ 	.word	0x00009f70


	//   ....[28]....
        /*0400*/ 	.word	0x00009fa0


	//   ....[29]....
        /*0404*/ 	.word	0x0000a040


	//   ....[30]....
        /*0408*/ 	.word	0x0000a070


	//   ....[31]....
        /*040c*/ 	.word	0x0000a090


	//   ....[32]....
        /*0410*/ 	.word	0x0000a0a0


	//   ....[33]....
        /*0414*/ 	.word	0x0000a0b0


	//   ....[34]....
        /*0418*/ 	.word	0x0000a0c0


	//   ....[35]....
        /*041c*/ 	.word	0x0000a0d0


	//   ....[36]....
        /*0420*/ 	.word	0x0000a100


	//   ....[37]....
        /*0424*/ 	.word	0x0000a130


	//   ....[38]....
        /*0428*/ 	.word	0x0000a140


	//   ....[39]....
        /*042c*/ 	.word	0x0000a150


	//   ....[40]....
        /*0430*/ 	.word	0x0000a160


	//   ....[41]....
        /*0434*/ 	.word	0x0000a170


	//   ....[42]....
        /*0438*/ 	.word	0x0000a190


	//   ....[43]....
        /*043c*/ 	.word	0x0000a1a0


	//   ....[44]....
        /*0440*/ 	.word	0x0000a1b0


	//   ....[45]....
        /*0444*/ 	.word	0x0000a1c0


	//   ....[46]....
        /*0448*/ 	.word	0x0000a1d0


	//   ....[47]....
        /*044c*/ 	.word	0x0000a1e0


	//   ....[48]....
        /*0450*/ 	.word	0x0000a1f0


	//   ....[49]....
        /*0454*/ 	.word	0x0000a200


	//   ....[50]....
        /*0458*/ 	.word	0x0000a210


	//   ....[51]....
        /*045c*/ 	.word	0x0000a360


	//   ....[52]....
        /*0460*/ 	.word	0x0000a390


	//   ....[53]....
        /*0464*/ 	.word	0x0000a470


	//   ....[54]....
        /*0468*/ 	.word	0x0000a4a0


	//   ....[55]....
        /*046c*/ 	.word	0x0000a8a0


	//   ....[56]....
        /*0470*/ 	.word	0x0000a8e0


	//   ....[57]....
        /*0474*/ 	.word	0x0000a9b0


	//   ....[58]....
        /*0478*/ 	.word	0x0000a9d0


	//   ....[59]....
        /*047c*/ 	.word	0x0000aa80


	//   ....[60]....
        /*0480*/ 	.word	0x0000aaa0


	//   ....[61]....
        /*0484*/ 	.word	0x0000ab60


	//   ....[62]....
        /*0488*/ 	.word	0x0000aba0


	//   ....[63]....
        /*048c*/ 	.word	0x0000c490


	//   ....[64]....
        /*0490*/ 	.word	0x0000c4c0


	//   ....[65]....
        /*0494*/ 	.word	0x0000c4e0


	//   ....[66]....
        /*0498*/ 	.word	0x0000c5d0


	//   ....[67]....
        /*049c*/ 	.word	0x0000c5e0


	//   ....[68]....
        /*04a0*/ 	.word	0x0000c630


	//   ....[69]....
        /*04a4*/ 	.word	0x0000c640


	//   ....[70]....
        /*04a8*/ 	.word	0x0000c650


	//   ....[71]....
        /*04ac*/ 	.word	0x0000c6a0


	//   ....[72]....
        /*04b0*/ 	.word	0x0000c6f0


	//   ....[73]....
        /*04b4*/ 	.word	0x0000cae0


	//   ....[74]....
        /*04b8*/ 	.word	0x0000cb10


	//   ....[75]....
        /*04bc*/ 	.word	0x0000cb40


	//   ....[76]....
        /*04c0*/ 	.word	0x0000cb70


	//   ....[77]....
        /*04c4*/ 	.word	0x0000cbb0


	//   ....[78]....
        /*04c8*/ 	.word	0x0000cc30


	//   ....[79]....
        /*04cc*/ 	.word	0x0000cc70


	//   ....[80]....
        /*04d0*/ 	.word	0x0000ccb0


	//   ....[81]....
        /*04d4*/ 	.word	0x0000ccd0


	//   ....[82]....
        /*04d8*/ 	.word	0x0000cd50


	//   ....[83]....
        /*04dc*/ 	.word	0x0000d4d0


	//   ....[84]....
        /*04e0*/ 	.word	0x0000d4f0


	//   ....[85]....
        /*04e4*/ 	.word	0x0000d520


	//   ....[86]....
        /*04e8*/ 	.word	0x0000d560


	//   ....[87]....
        /*04ec*/ 	.word	0x0000d5e0


	//   ....[88]....
        /*04f0*/ 	.word	0x0000d610


	//   ....[89]....
        /*04f4*/ 	.word	0x0000d690


	//   ....[90]....
        /*04f8*/ 	.word	0x0000d6b0


	//   ....[91]....
        /*04fc*/ 	.word	0x0000df20


	//   ....[92]....
        /*0500*/ 	.word	0x0000df40


	//   ....[93]....
        /*0504*/ 	.word	0x0000df60


	//   ....[94]....
        /*0508*/ 	.word	0x0000dfb0


	//   ....[95]....
        /*050c*/ 	.word	0x0000dfc0


	//   ....[96]....
        /*0510*/ 	.word	0x0000e010


	//   ....[97]....
        /*0514*/ 	.word	0x0000e020


	//   ....[98]....
        /*0518*/ 	.word	0x0000e030


	//   ....[99]....
        /*051c*/ 	.word	0x0000e080


	//   ....[100]....
        /*0520*/ 	.word	0x0000e0d0


	//   ....[101]....
        /*0524*/ 	.word	0x0000e4c0


	//   ....[102]....
        /*0528*/ 	.word	0x0000e4e0


	//   ....[103]....
        /*052c*/ 	.word	0x0000e4f0


	//   ....[104]....
        /*0530*/ 	.word	0x0000e500


	//   ....[105]....
        /*0534*/ 	.word	0x0000e520


	//   ....[106]....
        /*0538*/ 	.word	0x0000e570


	//   ....[107]....
        /*053c*/ 	.word	0x0000e590


	//   ....[108]....
        /*0540*/ 	.word	0x0000e5a0


	//   ....[109]....
        /*0544*/ 	.word	0x0000e630


	//   ....[110]....
        /*0548*/ 	.word	0x0000e650


	//   ....[111]....
        /*054c*/ 	.word	0x0000f6d0


	//   ....[112]....
        /*0550*/ 	.word	0x0000fc00


	//   ....[113]....
        /*0554*/ 	.word	0x0000fce0


	//   ....[114]....
        /*0558*/ 	.word	0x0000fda0


	//   ....[115]....
        /*055c*/ 	.word	0x0000fe30


	//   ....[116]....
        /*0560*/ 	.word	0x0000ff10


	//   ....[117]....
        /*0564*/ 	.word	0x0000ff70


	//   ....[118]....
        /*0568*/ 	.word	0x00010050


	//   ....[119]....
        /*056c*/ 	.word	0x000100b0


	//   ....[120]....
        /*0570*/ 	.word	0x00010170


	//   ....[121]....
        /*0574*/ 	.word	0x000101d0


	//   ....[122]....
        /*0578*/ 	.word	0x00010290


	//   ....[123]....
        /*057c*/ 	.word	0x00010380


	//   ....[124]....
        /*0580*/ 	.word	0x00010450


	//   ....[125]....
        /*0584*/ 	.word	0x000104c0


	//   ....[126]....
        /*0588*/ 	.word	0x000105a0


	//   ....[127]....
        /*058c*/ 	.word	0x00010660


	//   ....[128]....
        /*0590*/ 	.word	0x00010750


	//   ....[129]....
        /*0594*/ 	.word	0x00010840


	//   ....[130]....
        /*0598*/ 	.word	0x00010900


	//   ....[131]....
        /*059c*/ 	.word	0x00010960


	//   ....[132]....
        /*05a0*/ 	.word	0x00010a40


	//   ....[133]....
        /*05a4*/ 	.word	0x00010ad0


	//   ....[134]....
        /*05a8*/ 	.word	0x00010b40


	//   ....[135]....
        /*05ac*/ 	.word	0x00010bc0


	//   ....[136]....
        /*05b0*/ 	.word	0x00010c80


	//   ....[137]....
        /*05b4*/ 	.word	0x00010cf0


	//   ....[138]....
        /*05b8*/ 	.word	0x00010de0


	//   ....[139]....
        /*05bc*/ 	.word	0x00010e50


	//   ....[140]....
        /*05c0*/ 	.word	0x00010f20


	//   ....[141]....
        /*05c4*/ 	.word	0x00011060


	//   ....[142]....
        /*05c8*/ 	.word	0x00011110


	//   ....[143]....
        /*05cc*/ 	.word	0x00011170


	//   ....[144]....
        /*05d0*/ 	.word	0x00011230


	//   ....[145]....
        /*05d4*/ 	.word	0x00011290


	//   ....[146]....
        /*05d8*/ 	.word	0x00011350


	//   ....[147]....
        /*05dc*/ 	.word	0x000113b0


	//   ....[148]....
        /*05e0*/ 	.word	0x00011470


	//   ....[149]....
        /*05e4*/ 	.word	0x000114d0


	//   ....[150]....
        /*05e8*/ 	.word	0x00011590


	//   ....[151]....
        /*05ec*/ 	.word	0x00011680


	//   ....[152]....
        /*05f0*/ 	.word	0x00011720


	//   ....[153]....
        /*05f4*/ 	.word	0x00011780


	//   ....[154]....
        /*05f8*/ 	.word	0x00011840


	//   ....[155]....
        /*05fc*/ 	.word	0x000118a0


	//   ....[156]....
        /*0600*/ 	.word	0x00011960


	//   ....[157]....
        /*0604*/ 	.word	0x000119c0


	//   ....[158]....
        /*0608*/ 	.word	0x00011a80


	//   ....[159]....
        /*060c*/ 	.word	0x00011ae0


	//   ....[160]....
        /*0610*/ 	.word	0x00011bb0


	//----- nvinfo : EIATTR_REG_RECONFIG
	.align		4
.L_93:
        /*0614*/ 	.byte	0x01, 0x54
	.zero		2


	//----- nvinfo : EIATTR_SYSCALL_OFFSETS
	.align		4
        /*0618*/ 	.byte	0x04, 0x46
        /*061a*/ 	.short	(.L_95 - .L_94)


	//   ....[0]....
.L_94:
        /*061c*/ 	.word	0x00001040


	//   ....[1]....
        /*0620*/ 	.word	0x0000b960


	//   ....[2]....
        /*0624*/ 	.word	0x0000bac0


	//   ....[3]....
        /*0628*/ 	.word	0x0000bc00


	//   ....[4]....
        /*062c*/ 	.word	0x0000bd20


	//   ....[5]....
        /*0630*/ 	.word	0x0000d130


	//----- nvinfo : EIATTR_MBARRIER_INSTR_OFFSETS
	.align		4
.L_95:
        /*0634*/ 	.byte	0x04, 0x39
        /*0636*/ 	.short	(.L_97 - .L_96)


	//   ....[0]....
.L_96:
        /*0638*/ 	.word	0x00000180
        /*063c*/ 	.word	0x000000ff
        /*0640*/ 	.word	0x00029800
        /*0644*/ 	.short	0x0100
        /*0646*/ 	.byte	0x08
	.zero		1


	//   ....[1]....
        /*0648*/ 	.word	0x00000190
        /*064c*/ 	.word	0x000000ff
        /*0650*/ 	.word	0x00029820
        /*0654*/ 	.short	0x0100
        /*0656*/ 	.byte	0x08
	.zero		1


	//   ....[2]....
        /*0658*/ 	.word	0x00000280
        /*065c*/ 	.word	0x000000ff
        /*0660*/ 	.word	0x00029830
        /*0664*/ 	.short	0x0100
        /*0666*/ 	.byte	0x08
	.zero		1


	//   ....[3]....
        /*0668*/ 	.word	0x00000290
        /*066c*/ 	.word	0x000000ff
        /*0670*/ 	.word	0x00029840
        /*0674*/ 	.short	0x0100
        /*0676*/ 	.byte	0x08
	.zero		1


	//   ....[4]....
        /*0678*/ 	.word	0x000002a0
        /*067c*/ 	.word	0x000000ff
        /*0680*/ 	.word	0x00029838
        /*0684*/ 	.short	0x0100
        /*0686*/ 	.byte	0x08
	.zero		1


	//   ....[5]....
        /*0688*/ 	.word	0x000002b0
        /*068c*/ 	.word	0x000000ff
        /*0690*/ 	.word	0x00029848
        /*0694*/ 	.short	0x0100
        /*0696*/ 	.byte	0x08
	.zero		1


	//   ....[6]....
        /*0698*/ 	.word	0x000003e0
        /*069c*/ 	.word	0x000000ff
        /*06a0*/ 	.word	0x00029850
        /*06a4*/ 	.short	0x0100
        /*06a6*/ 	.byte	0x08
	.zero		1


	//   ....[7]....
        /*06a8*/ 	.word	0x000003f0
        /*06ac*/ 	.word	0x000000ff
        /*06b0*/ 	.word	0x00029860
        /*06b4*/ 	.short	0x0100
        /*06b6*/ 	.byte	0x08
	.zero		1


	//   ....[8]....
        /*06b8*/ 	.word	0x00000400
        /*06bc*/ 	.word	0x000000ff
        /*06c0*/ 	.word	0x00029858
        /*06c4*/ 	.short	0x0100
        /*06c6*/ 	.byte	0x08
	.zero		1


	//   ....[9]....
        /*06c8*/ 	.word	0x00000410
        /*06cc*/ 	.word	0x000000ff
        /*06d0*/ 	.word	0x00029868
        /*06d4*/ 	.short	0x0100
        /*06d6*/ 	.byte	0x08
	.zero		1


	//   ....[10]....
        /*06d8*/ 	.word	0x00000500
        /*06dc*/ 	.word	0x000000ff
        /*06e0*/ 	.word	0x00029870
        /*06e4*/ 	.short	0x0100
        /*06e6*/ 	.byte	0x06
	.zero		1


	//   ....[11]....
        /*06e8*/ 	.word	0x00000510
        /*06ec*/ 	.word	0x000000ff
        /*06f0*/ 	.word	0x00029880
        /*06f4*/ 	.short	0x0100
        /*06f6*/ 	.byte	0x06
	.zero		1


	//   ....[12]....
        /*06f8*/ 	.word	0x00000520
        /*06fc*/ 	.word	0x000000ff
        /*0700*/ 	.word	0x00029878
        /*0704*/ 	.short	0x0100
        /*0706*/ 	.byte	0x06
	.zero		1


	//   ....[13]....
        /*0708*/ 	.word	0x00000530
        /*070c*/ 	.word	0x000000ff
        /*0710*/ 	.word	0x00029888
        /*0714*/ 	.short	0x0100
        /*0716*/ 	.byte	0x06
	.zero		1


	//   ....[14]....
        /*0718*/ 	.word	0x00000660
        /*071c*/ 	.word	0x000000ff
        /*0720*/ 	.word	0x00029890
        /*0724*/ 	.short	0x0100
        /*0726*/ 	.byte	0x08
	.zero		1


	//   ....[15]....
        /*0728*/ 	.word	0x00000670
        /*072c*/ 	.word	0x000000ff
        /*0730*/ 	.word	0x000298a0
        /*0734*/ 	.short	0x0100
        /*0736*/ 	.byte	0x08
	.zero		1


	//   ....[16]....
        /*0738*/ 	.word	0x00000680
        /*073c*/ 	.word	0x000000ff
        /*0740*/ 	.word	0x00029898
        /*0744*/ 	.short	0x0100
        /*0746*/ 	.byte	0x08
	.zero		1


	//   ....[17]....
        /*0748*/ 	.word	0x00000690
        /*074c*/ 	.word	0x000000ff
        /*0750*/ 	.word	0x000298a8
        /*0754*/ 	.short	0x0100
        /*0756*/ 	.byte	0x08
	.zero		1


	//   ....[18]....
        /*0758*/ 	.word	0x000007e0
        /*075c*/ 	.word	0x000000ff
        /*0760*/ 	.word	0x000298b0
        /*0764*/ 	.short	0x0100
        /*0766*/ 	.byte	0x08
	.zero		1


	//   ....[19]....
        /*0768*/ 	.word	0x000007f0
        /*076c*/ 	.word	0x000000ff
        /*0770*/ 	.word	0x000298c0
        /*0774*/ 	.short	0x0100
        /*0776*/ 	.byte	0x08
	.zero		1


	//   ....[20]....
        /*0778*/ 	.word	0x00000800
        /*077c*/ 	.word	0x000000ff
        /*0780*/ 	.word	0x000298b8
        /*0784*/ 	.short	0x0100
        /*0786*/ 	.byte	0x08
	.zero		1


	//   ....[21]....
        /*0788*/ 	.word	0x00000810
        /*078c*/ 	.word	0x000000ff
        /*0790*/ 	.word	0x000298c8
        /*0794*/ 	.short	0x0100
        /*0796*/ 	.byte	0x08
	.zero		1


	//   ....[22]....
        /*0798*/ 	.word	0x000013d0
        /*079c*/ 	.word	0x000000ff
        /*07a0*/ 	.word	0x00029800
        /*07a4*/ 	.short	0x010a
        /*07a6*/ 	.byte	0x27
	.zero		1


	//   ....[23]....
        /*07a8*/ 	.word	0x00001470
        /*07ac*/ 	.word	0x00000003
        /*07b0*/ 	.word	0x00029830
        /*07b4*/ 	.short	0x010a
        /*07b6*/ 	.byte	0x3f
	.zero		1


	//   ....[24]....
        /*07b8*/ 	.word	0x000014c0
        /*07bc*/ 	.word	0x00000003
        /*07c0*/ 	.word	0x00029830
        /*07c4*/ 	.short	0x010a
        /*07c6*/ 	.byte	0x3f
	.zero		1


	//   ....[25]....
        /*07c8*/ 	.word	0x00003690
        /*07cc*/ 	.word	0x000000ff
        /*07d0*/ 	.word	0x00000000
        /*07d4*/ 	.short	0x0101
        /*07d6*/ 	.byte	0x06
	.zero		1


	//   ....[26]....
        /*07d8*/ 	.word	0x00005230
        /*07dc*/ 	.word	0x000000ff
        /*07e0*/ 	.word	0x00029830
        /*07e4*/ 	.short	0x010a
        /*07e6*/ 	.byte	0x06
	.zero		1


	//   ....[27]....
        /*07e8*/ 	.word	0x00005270
        /*07ec*/ 	.word	0x000000ff
        /*07f0*/ 	.word	0x00029830
        /*07f4*/ 	.short	0x010a
        /*07f6*/ 	.byte	0x06
	.zero		1


	//   ....[28]....
        /*07f8*/ 	.word	0x00005e90
        /*07fc*/ 	.word	0x000000ff
        /*0800*/ 	.word	0x00029850
        /*0804*/ 	.short	0x010a
        /*0806*/ 	.byte	0x06
	.zero		1


	//   ....[29]....
        /*0808*/ 	.word	0x00005ed0
        /*080c*/ 	.word	0x000000ff
        /*0810*/ 	.word	0x00029850
        /*0814*/ 	.short	0x010a
        /*0816*/ 	.byte	0x06
	.zero		1


	//   ....[30]....
        /*0818*/ 	.word	0x00006800
        /*081c*/ 	.word	0x000000ff
        /*0820*/ 	.word	0x00000000
        /*0824*/ 	.short	0x0101
        /*0826*/ 	.byte	0x06
	.zero		1


	//   ....[31]....
        /*0828*/ 	.word	0x000081a0
        /*082c*/ 	.word	0x000000ff
        /*0830*/ 	.word	0x00000000
        /*0834*/ 	.short	0x0101
        /*0836*/ 	.byte	0x06
	.zero		1


	//   ....[32]....
        /*0838*/ 	.word	0x00008850
        /*083c*/ 	.word	0x000000ff
        /*0840*/ 	.word	0x00029850
        /*0844*/ 	.short	0x010a
        /*0846*/ 	.byte	0x04
	.zero		1


	//   ....[33]....
        /*0848*/ 	.word	0x00008890
        /*084c*/ 	.word	0x000000ff
        /*0850*/ 	.word	0x00029850
        /*0854*/ 	.short	0x010a
        /*0856*/ 	.byte	0x04
	.zero		1


	//   ....[34]....
        /*0858*/ 	.word	0x000095b0
        /*085c*/ 	.word	0x000000ff
        /*0860*/ 	.word	0x00000000
        /*0864*/ 	.short	0x0101
        /*0866*/ 	.byte	0x04
	.zero		1


	//   ....[35]....
        /*0868*/ 	.word	0x0000a8c0
        /*086c*/ 	.word	0x000000ff
        /*0870*/ 	.word	0x00000000
        /*0874*/ 	.short	0x0101
        /*0876*/ 	.byte	0x27
	.zero		1


	//   ....[36]....
        /*0878*/ 	.word	0x0000c200
        /*087c*/ 	.word	0x00000000
        /*0880*/ 	.word	0x00029880
        /*0884*/ 	.short	0x010a
        /*0886*/ 	.byte	0x3f
	.zero		1


	//   ....[37]....
        /*0888*/ 	.word	0x0000c7a0
        /*088c*/ 	.word	0x00000000
        /*0890*/ 	.word	0x00029870
        /*0894*/ 	.short	0x0107
        /*0896*/ 	.byte	0x3f
	.zero		1


	//   ....[38]....
        /*0898*/ 	.word	0x0000c860
        /*089c*/ 	.word	0x00000000
        /*08a0*/ 	.word	0x00029870
        /*08a4*/ 	.short	0x0101
        /*08a6*/ 	.byte	0x3f
	.zero		1


	//   ....[39]....
        /*08a8*/ 	.word	0x0000c890
        /*08ac*/ 	.word	0x00000000
        /*08b0*/ 	.word	0x00029840
        /*08b4*/ 	.short	0x010a
        /*08b6*/ 	.byte	0x3f
	.zero		1


	//   ....[40]....
        /*08b8*/ 	.word	0x0000cf00
        /*08bc*/ 	.word	0x00000000
        /*08c0*/ 	.word	0x00029830
        /*08c4*/ 	.short	0x0107
        /*08c6*/ 	.byte	0x3f
	.zero		1


	//   ....[41]....
        /*08c8*/ 	.word	0x0000cfd0
        /*08cc*/ 	.word	0x00000000
        /*08d0*/ 	.word	0x00029830
        /*08d4*/ 	.short	0x0101
        /*08d6*/ 	.byte	0x3f
	.zero		1


	//   ....[42]....
        /*08d8*/ 	.word	0x0000d790
        /*08dc*/ 	.word	0x000000ff
        /*08e0*/ 	.word	0x00029800
        /*08e4*/ 	.short	0x0107
        /*08e6*/ 	.byte	0x29
	.zero		1


	//   ....[43]....
        /*08e8*/ 	.word	0x0000d7e0
        /*08ec*/ 	.word	0x000000ff
        /*08f0*/ 	.word	0x00029800
        /*08f4*/ 	.short	0x0101
        /*08f6*/ 	.byte	0x29
	.zero		1


	//   ....[44]....
        /*08f8*/ 	.word	0x0000d810
        /*08fc*/ 	.word	0x000000ff
        /*0900*/ 	.word	0x00029820
        /*0904*/ 	.short	0x010a
        /*0906*/ 	.byte	0x29
	.zero		1


	//   ....[45]....
        /*0908*/ 	.word	0x0000dc80
        /*090c*/ 	.word	0x00000000
        /*0910*/ 	.word	0x00029880
        /*0914*/ 	.short	0x010a
        /*0916*/ 	.byte	0x3f
	.zero		1


	//   ....[46]....
        /*0918*/ 	.word	0x0000e160
        /*091c*/ 	.word	0x00000000
        /*0920*/ 	.word	0x00029870
        /*0924*/ 	.short	0x0107
        /*0926*/ 	.byte	0x3f
	.zero		1


	//   ....[47]....
        /*0928*/ 	.word	0x0000e220
        /*092c*/ 	.word	0x00000000
        /*0930*/ 	.word	0x00029870
        /*0934*/ 	.short	0x0101
        /*0936*/ 	.byte	0x3f
	.zero		1


	//   ....[48]....
        /*0938*/ 	.word	0x0000e250
        /*093c*/ 	.word	0x00000000
        /*0940*/ 	.word	0x00029840
        /*0944*/ 	.short	0x010a
        /*0946*/ 	.byte	0x3f
	.zero		1


	//   ....[49]....
        /*0948*/ 	.word	0x0000e740
        /*094c*/ 	.word	0x00000000
        /*0950*/ 	.word	0x00029830
        /*0954*/ 	.short	0x0107
        /*0956*/ 	.byte	0x3f
	.zero		1


	//   ....[50]....
        /*0958*/ 	.word	0x0000e800
        /*095c*/ 	.word	0x00000000
        /*0960*/ 	.word	0x00029830
        /*0964*/ 	.short	0x0101
        /*0966*/ 	.byte	0x3f
	.zero		1


	//   ....[51]....
        /*0968*/ 	.word	0x0000e890
        /*096c*/ 	.word	0x00000000
        /*0970*/ 	.word	0x00029870
        /*0974*/ 	.short	0x010a
        /*0976*/ 	.byte	0x3f
	.zero		1


	//   ....[52]....
        /*0978*/ 	.word	0x0000e920
        /*097c*/ 	.word	0x00000000
        /*0980*/ 	.word	0x00029860
        /*0984*/ 	.short	0x010a
        /*0986*/ 	.byte	0x3f
	.zero		1


	//   ....[53]....
        /*0988*/ 	.word	0x0000ee30
        /*098c*/ 	.word	0x00000000
        /*0990*/ 	.word	0x00029850
        /*0994*/ 	.short	0x0101
        /*0996*/ 	.byte	0x3f
	.zero		1


	//   ....[54]....
        /*0998*/ 	.word	0x0000eec0
        /*099c*/ 	.word	0x00000000
        /*09a0*/ 	.word	0x00000000
        /*09a4*/ 	.short	0x0101
        /*09a6*/ 	.byte	0x3f
	.zero		1


	//   ....[55]....
        /*09a8*/ 	.word	0x0000ef60
        /*09ac*/ 	.word	0x00000003
        /*09b0*/ 	.word	0x00029870
        /*09b4*/ 	.short	0x010a
        /*09b6*/ 	.byte	0x3f
	.zero		1


	//   ....[56]....
        /*09b8*/ 	.word	0x0000eff0
        /*09bc*/ 	.word	0x00000003
        /*09c0*/ 	.word	0x00029860
        /*09c4*/ 	.short	0x010a
        /*09c6*/ 	.byte	0x3f
	.zero		1


	//   ....[57]....
        /*09c8*/ 	.word	0x0000f500
        /*09cc*/ 	.word	0x00000003
        /*09d0*/ 	.word	0x00029850
        /*09d4*/ 	.short	0x0101
        /*09d6*/ 	.byte	0x3f
	.zero		1


	//   ....[58]....
        /*09d8*/ 	.word	0x0000f5f0
        /*09dc*/ 	.word	0x00000003
        /*09e0*/ 	.word	0x00000000
        /*09e4*/ 	.short	0x0101
        /*09e6*/ 	.byte	0x3f
	.zero		1


	//   ....[59]....
        /*09e8*/ 	.word	0x0000f680
        /*09ec*/ 	.word	0x00000004
        /*09f0*/ 	.word	0x00029820
        /*09f4*/ 	.short	0x010a
        /*09f6*/ 	.byte	0x3f
	.zero		1


	//   ....[60]....
        /*09f8*/ 	.word	0x0000f7b0
        /*09fc*/ 	.word	0x00000003
        /*0a00*/ 	.word	0x00029840
        /*0a04*/ 	.short	0x010a
        /*0a06*/ 	.byte	0x3f
	.zero		1


	//   ....[61]....
        /*0a08*/ 	.word	0x0000f850
        /*0a0c*/ 	.word	0x00000013
        /*0a10*/ 	.word	0x00029840
        /*0a14*/ 	.short	0x010a
        /*0a16*/ 	.byte	0x3f
	.zero		1


	//   ....[62]....
        /*0a18*/ 	.word	0x0000f890
        /*0a1c*/ 	.word	0x00000003
        /*0a20*/ 	.word	0x00029860
        /*0a24*/ 	.short	0x010a
        /*0a26*/ 	.byte	0x3f
	.zero		1


	//   ....[63]....
        /*0a28*/ 	.word	0x0000f8d0
        /*0a2c*/ 	.word	0x00000013
        /*0a30*/ 	.word	0x00029860
        /*0a34*/ 	.short	0x010a
        /*0a36*/ 	.byte	0x3f
	.zero		1


	//   ....[64]....
        /*0a38*/ 	.word	0x0000f910
        /*0a3c*/ 	.word	0x00000003
        /*0a40*/ 	.word	0x00029880
        /*0a44*/ 	.short	0x010a
        /*0a46*/ 	.byte	0x3f
	.zero		1


	//   ....[65]....
        /*0a48*/ 	.word	0x0000f950
        /*0a4c*/ 	.word	0x00000013
        /*0a50*/ 	.word	0x00029880
        /*0a54*/ 	.short	0x010a
        /*0a56*/ 	.byte	0x3f
	.zero		1


	//   ....[66]....
        /*0a58*/ 	.word	0x0000f9c0
        /*0a5c*/ 	.word	0x00000003
        /*0a60*/ 	.word	0x00029800
        /*0a64*/ 	.short	0x010a
        /*0a66*/ 	.byte	0x3f
	.zero		1


	//   ....[67]....
        /*0a68*/ 	.word	0x0000fa10
        /*0a6c*/ 	.word	0x00000003
        /*0a70*/ 	.word	0x00029830
        /*0a74*/ 	.short	0x010a
        /*0a76*/ 	.byte	0x3f
	.zero		1


	//   ....[68]....
        /*0a78*/ 	.word	0x0000fa70
        /*0a7c*/ 	.word	0x00000008
        /*0a80*/ 	.word	0x00029830
        /*0a84*/ 	.short	0x010a
        /*0a86*/ 	.byte	0x3f
	.zero		1


	//   ....[69]....
        /*0a88*/ 	.word	0x0000fad0
        /*0a8c*/ 	.word	0x00000008
        /*0a90*/ 	.word	0x00029850
        /*0a94*/ 	.short	0x010a
        /*0a96*/ 	.byte	0x3f
	.zero		1


	//   ....[70]....
        /*0a98*/ 	.word	0x0000fb30
        /*0a9c*/ 	.word	0x00000003
        /*0aa0*/ 	.word	0x00029850
        /*0aa4*/ 	.short	0x010a
        /*0aa6*/ 	.byte	0x3f
	.zero		1


	//   ....[71]....
        /*0aa8*/ 	.word	0x0000fc30
        /*0aac*/ 	.word	0x00000000
        /*0ab0*/ 	.word	0x00029880
        /*0ab4*/ 	.short	0x010a
        /*0ab6*/ 	.byte	0x3f
	.zero		1


	//   ....[72]....
        /*0ab8*/ 	.word	0x000102d0
        /*0abc*/ 	.word	0x00000000
        /*0ac0*/ 	.word	0x00029840
        /*0ac4*/ 	.short	0x010a
        /*0ac6*/ 	.byte	0x3f
	.zero		1


	//   ....[73]....
        /*0ac8*/ 	.word	0x00010f60
        /*0acc*/ 	.word	0x00000003
        /*0ad0*/ 	.word	0x00029820
        /*0ad4*/ 	.short	0x010a
        /*0ad6*/ 	.byte	0x3f
	.zero		1


	//   ....[74]....
        /*0ad8*/ 	.word	0x00010fb0
        /*0adc*/ 	.word	0x00000000
        /*0ae0*/ 	.word	0x00029880
        /*0ae4*/ 	.short	0x010a
        /*0ae6*/ 	.byte	0x3f
	.zero		1


	//   ....[75]....
        /*0ae8*/ 	.word	0x000115d0
        /*0aec*/ 	.word	0x00000000
        /*0af0*/ 	.word	0x00029840
        /*0af4*/ 	.short	0x010a
        /*0af6*/ 	.byte	0x3f
	.zero		1


	//   ....[76]....
        /*0af8*/ 	.word	0x00011be0
        /*0afc*/ 	.word	0x00000000
        /*0b00*/ 	.word	0x00029870
        /*0b04*/ 	.short	0x010a
        /*0b06*/ 	.byte	0x3f
	.zero		1


	//   ....[77]....
        /*0b08*/ 	.word	0x00011c30
        /*0b0c*/ 	.word	0x00000000
        /*0b10*/ 	.word	0x00029860
        /*0b14*/ 	.short	0x010a
        /*0b16*/ 	.byte	0x3f
	.zero		1


	//   ....[78]....
        /*0b18*/ 	.word	0x00011c80
        /*0b1c*/ 	.word	0x00000003
        /*0b20*/ 	.word	0x00029870
        /*0b24*/ 	.short	0x010a
        /*0b26*/ 	.byte	0x3f
	.zero		1


	//   ....[79]....
        /*0b28*/ 	.word	0x00011cd0
        /*0b2c*/ 	.word	0x00000003
        /*0b30*/ 	.word	0x00029860
        /*0b34*/ 	.short	0x010a
        /*0b36*/ 	.byte	0x3f
	.zero		1


	//   ....[80]....
        /*0b38*/ 	.word	0x00011d20
        /*0b3c*/ 	.word	0x00000004
        /*0b40*/ 	.word	0x00029820
        /*0b44*/ 	.short	0x010a
        /*0b46*/ 	.byte	0x3f
	.zero		1


	//   ....[81]....
        /*0b48*/ 	.word	0x00011d70
        /*0b4c*/ 	.word	0x00000003
        /*0b50*/ 	.word	0x00029840
        /*0b54*/ 	.short	0x010a
        /*0b56*/ 	.byte	0x3f
	.zero		1


	//   ....[82]....
        /*0b58*/ 	.word	0x00011dc0
        /*0b5c*/ 	.word	0x00000013
        /*0b60*/ 	.word	0x00029840
        /*0b64*/ 	.short	0x010a
        /*0b66*/ 	.byte	0x3f
	.zero		1


	//   ....[83]....
        /*0b68*/ 	.word	0x00011e10
        /*0b6c*/ 	.word	0x00000003
        /*0b70*/ 	.word	0x00029860
        /*0b74*/ 	.short	0x010a
        /*0b76*/ 	.byte	0x3f
	.zero		1


	//   ....[84]....
        /*0b78*/ 	.word	0x00011e60
        /*0b7c*/ 	.word	0x00000013
        /*0b80*/ 	.word	0x00029860
        /*0b84*/ 	.short	0x010a
        /*0b86*/ 	.byte	0x3f
	.zero		1


	//   ....[85]....
        /*0b88*/ 	.word	0x00011eb0
        /*0b8c*/ 	.word	0x00000003
        /*0b90*/ 	.word	0x00029880
        /*0b94*/ 	.short	0x010a
        /*0b96*/ 	.byte	0x3f
	.zero		1


	//----- nvinfo : EIATTR_NUM_MBARRIERS
	.align		4
.L_97:
        /*0b98*/ 	.byte	0x03, 0x38
        /*0b9a*/ 	.short	0x0016


	//----- nvinfo : EIATTR_EXIT_INSTR_OFFSETS
	.align		4
        /*0b9c*/ 	.byte	0x04, 0x1c
        /*0b9e*/ 	.short	(.L_99 - .L_98)


	//   ....[0]....
.L_98:
        /*0ba0*/ 	.word	0x00000970


	//   ....[1]....
        /*0ba4*/ 	.word	0x0000ac80


	//   ....[2]....
        /*0ba8*/ 	.word	0x0000f6f0


	//   ....[3]....
        /*0bac*/ 	.word	0x0000f9a0


	//----- nvinfo : EIATTR_MAX_THREADS
	.align		4
.L_99:
        /*0bb0*/ 	.byte	0x04, 0x05
        /*0bb2*/ 	.short	(.L_101 - .L_100)
.L_100:
        /*0bb4*/ 	.word	0x00000180
        /*0bb8*/ 	.word	0x00000001
        /*0bbc*/ 	.word	0x00000001


	//----- nvinfo : EIATTR_CRS_STACK_SIZE
	.align		4
.L_101:
        /*0bc0*/ 	.byte	0x04, 0x1e
        /*0bc2*/ 	.short	(.L_103 - .L_102)
.L_102:
        /*0bc4*/ 	.word	0x00000000


	//----- nvinfo : EIATTR_CBANK_PARAM_SIZE
	.align		4
.L_103:
        /*0bc8*/ 	.byte	0x03, 0x19
        /*0bca*/ 	.short	0x0a70


	//----- nvinfo : EIATTR_PARAM_CBANK
	.align		4
        /*0bcc*/ 	.byte	0x04, 0x0a
        /*0bce*/ 	.short	(.L_105 - .L_104)
	.align		4
.L_104:
        /*0bd0*/ 	.word	index@(.nv.constant0._ZN7cutlass13device_kernelIN5flash11enable_sm90INS1_16FlashAttnFwdSm90INS1_25CollectiveMainloopFwdSm90ILi2EN4cute5tupleIJNS5_1CILi1EEES8_S8_EEENS6_IJNS7_ILi128EEENS7_ILi160EEENS7_ILi192EEEEEELi128ENS_12float_e4m3_tEfNS_4arch4Sm90ELb0ELb0ELb1ELb0ELb1ELb0ELb0ELb1ELb1ELb1ELb0ELb0EEENS1_21CollectiveEpilogueFwdINS6_IJSA_SA_SB_EEES9_NS_10bfloat16_tESG_Li256ELb0ELb1ELb0ELb1EEENS1_29StaticPersistentTileSchedulerILb0EEEEEEEEEvNT_6ParamsE)
        /*0bd4*/ 	.short	0x0210
        /*0bd6*/ 	.short	0x0a70


	//----- nvinfo : EIATTR_SW_WAR
	.align		4
.L_105:
        /*0bd8*/ 	.byte	0x04, 0x36
        /*0bda*/ 	.short	(.L_107 - .L_106)
.L_106:
        /*0bdc*/ 	.word	0x00000008
.L_107:


//--------------------- .nv.info._ZN7cutlass13device_kernelIN5flash11enable_sm90INS1_16FlashAttnFwdSm90INS1_25CollectiveMainloopFwdSm90ILi2EN4cute5tupleIJNS5_1CILi1EEES8_S8_EEENS6_IJNS7_ILi128EEENS7_ILi160EEENS7_ILi192EEEEEELi128ENS_12float_e4m3_tEfNS_4arch4Sm90ELb0ELb0ELb1ELb1ELb1ELb0ELb0ELb1ELb1ELb1ELb0ELb0EEENS1_21CollectiveEpilogueFwdINS6_IJSA_SA_SB_EEES9_NS_10bfloat16_tESG_Li256ELb1ELb1ELb0ELb1EEENS1_36VarlenDynamicPersistentTileSchedulerILi128ELi160ELi256ELi128ELb0ELb1ELb1ELb0ELb1ELb1EEEEEEEEEvNT_6ParamsE --------------------------
	.section	.nv.info._ZN7cutlass13device_kernelIN5flash11enable_sm90INS1_16FlashAttnFwdSm90INS1_25CollectiveMainloopFwdSm90ILi2EN4cute5tupleIJNS5_1CILi1EEES8_S8_EEENS6_IJNS7_ILi128EEENS7_ILi160EEENS7_ILi192EEEEEELi128ENS_12float_e4m3_tEfNS_4arch4Sm90ELb0ELb0ELb1ELb1ELb1ELb0ELb0ELb1ELb1ELb1ELb0ELb0EEENS1_21CollectiveEpilogueFwdINS6_IJSA_SA_SB_EEES9_NS_10bfloat16_tESG_Li256ELb1ELb1ELb0ELb1EEENS1_36VarlenDynamicPersistentTileSchedulerILi128ELi160ELi256ELi128ELb0ELb1ELb1ELb0ELb1ELb1EEEEEEEEEvNT_6ParamsE,"",@"SHT_CUDA_INFO"
	.sectionflags	@""
	.align	4


	//----- nvinfo : EIATTR_CUDA_API_VERSION
	.align		4
        /*0000*/ 	.byte	0x04, 0x37
        /*0002*/ 	.short	(.L_109 - .L_108)
.L_108:
        /*0004*/ 	.word	0x00000082


	//----- nvinfo : EIATTR_KPARAM_INFO
	.align		4
.L_109:
        /*0008*/ 	.byte	0x04, 0x17
        /*000a*/ 	.short	(.L_111 - .L_110)
.L_110:
        /*000c*/ 	.word	0x00000000
        /*0010*/ 	.short	0x0000
        /*0012*/ 	.short	0x0070
        /*0014*/ 	.byte	0x00, 0xf0, 0x01, 0x2a


	//----- nvinfo : EIATTR_SPARSE_MMA_MASK
	.align		4
.L_111:
        /*0018*/ 	.byte	0x03, 0x50
        /*001a*/ 	.short	0x0000


	//----- nvinfo : EIATTR_MAXREG_COUNT
	.align		4
        /*001c*/ 	.byte	0x03, 0x1b
        /*001e*/ 	.short	0x00a8


	//----- nvinfo : EIATTR_NUM_BARRIERS
	.align		4
        /*0020*/ 	.byte	0x02, 0x4c
        /*0022*/ 	.byte	0x10
	.zero		1


	//----- nvinfo : EIATTR_EXTERNS
	.align		4
        /*0024*/ 	.byte	0x04, 0x0f
        /*0026*/ 	.short	(.L_113 - .L_112)


	//   ....[0]....
	.align		4
.L_112:
        /*0028*/ 	.word	index@(__assertfail)


	//----- nvinfo : EIATTR_ANNOTATIONS
	.align		4
.L_113:
        /*002c*/ 	.byte	0x04, 0x55
        /*002e*/ 	.short	(.L_115 - .L_114)


	//   ....[0]....
.L_114:
        /* <DEDUP_REMOVED lines=14> */
        /*0104*/ 	.byte	0x60, 0x21, 0x01, 0x00


	//----- nvinfo : EIATTR_MERCURY_ISA_VERSION
	.align		4
.L_115:
        /*0108*/ 	.byte	0x03, 0x5f
        /*010a*/ 	.short	0x0101


	//----- nvinfo : EIATTR_UNUSED_LOAD_BYTE_OFFSET
	.align		4
        /*010c*/ 	.byte	0x04, 0x44
        /*010e*/ 	.short	(.L_117 - .L_116)


	//   ....[0]....
.L_116:
        /*0110*/ 	.word	0x00000980
        /*0114*/ 	.word	0x0000fff0


	//   ....[1]....
        /*0118*/ 	.word	0x00009870
        /*011c*/ 	.word	0x0000fff0


	//----- nvinfo : EIATTR_INT_WARP_WIDE_INSTR_OFFSETS
	.align		4
.L_117:
        /*0120*/ 	.byte	0x04, 0x31
        /*0122*/ 	.short	(.L_119 - .L_118)


	//   ....[0]....
.L_118:
        /*0124*/ 	.word	0x000000c0


	//   ....[1]....
        /*0128*/ 	.word	0x000000d0


	//   ....[2]....
        /*012c*/ 	.word	0x00000170


	//   ....[3]....
        /*0130*/ 	.word	0x0000d320


	//   ....[4]....
        /*0134*/ 	.word	0x0000d3b0


	//   ....[5]....
        /*0138*/ 	.word	0x00011040


	//   ....[6]....
        /*013c*/ 	.word	0x000110d0


	//----- nvinfo : EIATTR_COOP_GROUP_MASK_REGIDS
	.align		4
.L_119:
        /*0140*/ 	.byte	0x04, 0x29
        /*0142*/ 	.short	(.L_121 - .L_120)


	//   ....[0]....
.L_120:
        /*0144*/ 	.word	0xffffffff


	//   ....[1]....
        /*0148*/ 	.word	0xffffffff


	//   ....[2]....
        /*014c*/ 	.word	0xffffffff


	//   ....[3]....
        /*0150*/ 	.word	0xffffffff


	//   ....[4]....
        /*0154*/ 	.word	0xffffffff


	//   ....[5]....
        /*0158*/ 	.word	0xffffffff


	//   ....[6]....
        /*015c*/ 	.word	0xffffffff


	//   ....[7]....
        /*0160*/ 	.word	0xffffffff


	//   ....[8]....
        /*0164*/ 	.word	0xffffffff


	//   ....[9]....
        /*0168*/ 	.word	0xffffffff


	//   ....[10]....
        /*016c*/ 	.word	0xffffffff


	//   ....[11]....
        /*0170*/ 	.word	0xffffffff


	//   ....[12]....
        /*0174*/ 	.word	0xffffffff


	//   ....[13]....
        /*0178*/ 	.word	0xffffffff


	//   ....[14]....
        /*017c*/ 	.word	0xffffffff


	//   ....[15]....
        /*0180*/ 	.word	0xffffffff


	//   ....[16]....
        /*0184*/ 	.word	0xffffffff


	//   ....[17]....
        /*0188*/ 	.word	0xffffffff


	//   ....[18]....
        /*018c*/ 	.word	0xffffffff


	//   ....[19]....
        /*0190*/ 	.word	0xffffffff


	//   ....[20]....
        /*0194*/ 	.word	0xffffffff


	//   ....[21]....
        /*0198*/ 	.word	0xffffffff


	//   ....[22]....
        /*019c*/ 	.word	0xffffffff


	//   ....[23]....
        /*01a0*/ 	.word	0xffffffff


	//   ....[24]....
        /*01a4*/ 	.word	0xffffffff


	//   ....[25]....
        /*01a8*/ 	.word	0xffffffff


	//   ....[26]....
        /*01ac*/ 	.word	0xffffffff


	//   ....[27]....
        /*01b0*/ 	.word	0xffffffff


	//   ....[28]....
        /*01b4*/ 	.word	0xffffffff


	//   ....[29]....
        /*01b8*/ 	.word	0xffffffff


	//   ....[30]....
        /*01bc*/ 	.word	0xffffffff


	//   ....[31]....
        /*01c0*/ 	.word	0xffffffff


	//   ....[32]....
        /*01c4*/ 	.word	0xffffffff


	//   ....[33]....
        /*01c8*/ 	.word	0xffffffff


	//   ....[34]....
        /*01cc*/ 	.word	0xffffffff


	//   ....[35]....
        /*01d0*/ 	.word	0xffffffff


	//   ....[36]....
        /*01d4*/ 	.word	0xffffffff


	//   ....[37]....
        /*01d8*/ 	.word	0xffffffff


	//   ....[38]....
        /*01dc*/ 	.word	0xffffffff


	//   ....[39]....
        /*01e0*/ 	.word	0xffffffff


	//   ....[40]....
        /*01e4*/ 	.word	0xffffffff


	//   ....[41]....
        /*01e8*/ 	.word	0xffffffff


	//   ....[42]....
        /*01ec*/ 	.word	0xffffffff


	//   ....[43]....
        /*01f0*/ 	.word	0xffffffff


	//   ....[44]....
        /*01f4*/ 	.word	0xffffffff


	//   ....[45]....
        /*01f8*/ 	.word	0xffffffff


	//   ....[46]....
        /*01fc*/ 	.word	0xffffffff


	//   ....[47]....
        /*0200*/ 	.word	0xffffffff


	//   ....[48]....
        /*0204*/ 	.word	0xffffffff


	//   ....[49]....
        /*0208*/ 	.word	0xffffffff


	//   ....[50]....
        /*020c*/ 	.word	0xffffffff


	//   ....[51]....
        /*0210*/ 	.word	0xffffffff


	//   ....[52]....
        /*0214*/ 	.word	0xffffffff


	//   ....[53]....
        /*0218*/ 	.word	0xffffffff


	//   ....[54]....
        /*021c*/ 	.word	0xffffffff


	//   ....[55]....
        /*0220*/ 	.word	0xffffffff


	//   ....[56]....
        /*0224*/ 	.word	0xffffffff


	//   ....[57]....
        /*0228*/ 	.word	0xffffffff


	//   ....[58]....
        /*022c*/ 	.word	0xffffffff


	//   ....[59]....
        /*0230*/ 	.word	0xffffffff


	//   ....[60]....
        /*0234*/ 	.word	0xffffffff


	//   ....[61]....
        /*0238*/ 	.word	0xffffffff


	//   ....[62]....
        /*023c*/ 	.word	0xffffffff


	//   ....[63]....
        /*0240*/ 	.word	0xffffffff


	//   ....[64]....
        /*0244*/ 	.word	0xffffffff


	//   ....[65]....
        /*0248*/ 	.word	0xffffffff


	//   ....[66]....
        /*024c*/ 	.word	0xffffffff


	//   ....[67]....
        /*0250*/ 	.word	0xffffffff


	//   ....[68]....
        /*0254*/ 	.word	0xffffffff


	//   ....[69]....
        /*0258*/ 	.word	0xffffffff


	//   ....[70]....
        /*025c*/ 	.word	0xffffffff


	//   ....[71]....
        /*0260*/ 	.word	0xffffffff


	//   ....[72]....
        /*0264*/ 	.word	0xffffffff


	//   ....[73]....
        /*0268*/ 	.word	0xffffffff


	//   ....[74]....
        /*026c*/ 	.word	0xffffffff


	//   ....[75]....
        /*0270*/ 	.word	0xffffffff


	//   ....[76]....
        /*0274*/ 	.word	0xffffffff


	//   ....[77]....
        /*0278*/ 	.word	0xffffffff


	//   ....[78]....
        /*027c*/ 	.word	0xffffffff


	//   ....[79]....
        /*0280*/ 	.word	0xffffffff


	//   ....[80]....
        /*0284*/ 	.word	0xffffffff


	//   ....[81]....
        /*0288*/ 	.word	0xffffffff


	//   ....[82]....
        /*028c*/ 	.word	0xffffffff


	//   ....[83]....
        /*0290*/ 	.word	0xffffffff


	//   ....[84]....
        /*0294*/ 	.word	0xffffffff


	//   ....[85]....
        /*0298*/ 	.word	0xffffffff


	//   ....[86]....
        /*029c*/ 	.word	0xffffffff


	//   ....[87]....
        /*02a0*/ 	.word	0xffffffff


	//   ....[88]....
        /*02a4*/ 	.word	0xffffffff


	//   ....[89]....
        /*02a8*/ 	.word	0xffffffff


	//   ....[90]....
        /*02ac*/ 	.word	0xffffffff


	//   ....[91]....
        /*02b0*/ 	.word	0xffffffff


	//   ....[92]....
        /*02b4*/ 	.word	0xffffffff


	//   ....[93]....
        /*02b8*/ 	.word	0xffffffff


	//   ....[94]....
        /*02bc*/ 	.word	0xffffffff


	//   ....[95]....
        /*02c0*/ 	.word	0xffffffff


	//   ....[96]....
        /*02c4*/ 	.word	0xffffffff


	//   ....[97]....
        /*02c8*/ 	.word	0xffffffff


	//   ....[98]....
        /*02cc*/ 	.word	0xffffffff


	//   ....[99]....
        /*02d0*/ 	.word	0xffffffff


	//   ....[100]....
        /*02d4*/ 	.word	0xffffffff


	//   ....[101]....
        /*02d8*/ 	.word	0xffffffff


	//   ....[102]....
        /*02dc*/ 	.word	0xffffffff


	//   ....[103]....
        /*02e0*/ 	.word	0xffffffff


	//   ....[104]....
        /*02e4*/ 	.word	0xffffffff


	//   ....[105]....
        /*02e8*/ 	.word	0xffffffff


	//   ....[106]....
        /*02ec*/ 	.word	0xffffffff


	//   ....[107]....
        /*02f0*/ 	.word	0xffffffff


	//   ....[108]....
        /*02f4*/ 	.word	0xffffffff


	//   ....[109]....
        /*02f8*/ 	.word	0xffffffff


	//   ....[110]....
        /*02fc*/ 	.word	0xffffffff


	//   ....[111]....
        /*0300*/ 	.word	0xffffffff


	//   ....[112]....
        /*0304*/ 	.word	0xffffffff


	//   ....[113]....
        /*0308*/ 	.word	0xffffffff


	//   ....[114]....
        /*030c*/ 	.word	0xffffffff


	//   ....[115]....
        /*0310*/ 	.word	0xffffffff


	//   ....[116]....
        /*0314*/ 	.word	0xffffffff


	//   ....[117]....
        /*0318*/ 	.word	0xffffffff


	//   ....[118]....
        /*031c*/ 	.word	0xffffffff


	//   ....[119]....
        /*0320*/ 	.word	0xffffffff


	//   ....[120]....
        /*0324*/ 	.word	0xffffffff


	//   ....[121]....
        /*0328*/ 	.word	0xffffffff


	//   ....[122]....
        /*032c*/ 	.word	0xffffffff


	//   ....[123]....
        /*0330*/ 	.word	0xffffffff


	//   ....[124]....
        /*0334*/ 	.word	0xffffffff


	//   ....[125]....
        /*0338*/ 	.word	0xffffffff


	//   ....[126]....
        /*033c*/ 	.word	0xffffffff


	//   ....[127]....
        /*0340*/ 	.word	0xffffffff


	//   ....[128]....
        /*0344*/ 	.word	0xffffffff


	//   ....[129]....
        /*0348*/ 	.word	0xffffffff


	//   ....[130]....
        /*034c*/ 	.word	0xffffffff


	//   ....[131]....
        /*0350*/ 	.word	0xffffffff


	//   ....[132]....
        /*0354*/ 	.word	0xffffffff


	//   ....[133]....
        /*0358*/ 	.word	0xffffffff


	//   ....[134]....
        /*035c*/ 	.word	0xffffffff


	//   ....[135]....
        /*0360*/ 	.word	0xffffffff


	//   ....[136]....
        /*0364*/ 	.word	0xffffffff


	//   ....[137]....
        /*0368*/ 	.word	0xffffffff


	//   ....[138]....
        /*036c*/ 	.word	0xffffffff


	//   ....[139]....
        /*0370*/ 	.word	0xffffffff


	//   ....[140]....
        /*0374*/ 	.word	0xffffffff


	//   ....[141]....
        /*0378*/ 	.word	0xffffffff


	//   ....[142]....
        /*037c*/ 	.word	0xffffffff


	//   ....[143]....
        /*0380*/ 	.word	0xffffffff


	//   ....[144]....
        /*0384*/ 	.word	0xffffffff


	//   ....[145]....
        /*0388*/ 	.word	0xffffffff


	//   ....[146]....
        /*038c*/ 	.word	0xffffffff


	//   ....[147]....
        /*0390*/ 	.word	0xffffffff


	//   ....[148]....
        /*0394*/ 	.word	0xffffffff


	//   ....[149]....
        /*0398*/ 	.word	0xffffffff


	//   ....[150]....
        /*039c*/ 	.word	0xffffffff


	//   ....[151]....
        /*03a0*/ 	.word	0xffffffff


	//   ....[152]....
        /*03a4*/ 	.word	0xffffffff


	//   ....[153]....
        /*03a8*/ 	.word	0x0500000f


	//   ....[154]....
        /*03ac*/ 	.word	0x0500000f


	//   ....[155]....
        /*03b0*/ 	.word	0x0500000f


	//   ....[156]....
        /*03b4*/ 	.word	0x0500000f


	//   ....[157]....
        /*03b8*/ 	.word	0x0500000f


	//   ....[158]....
        /*03bc*/ 	.word	0x0500000f


	//   ....[159]....
        /*03c0*/ 	.word	0x0500000f


	//   ....[160]....
        /*03c4*/ 	.word	0x0500000f


	//   ....[161]....
        /*03c8*/ 	.word	0x0500000f


	//   ....[162]....
        /*03cc*/ 	.word	0x0500000f


	//   ....[163]....
        /*03d0*/ 	.word	0x0500000f


	//   ....[164]....
        /*03d4*/ 	.word	0x0500000f


	//   ....[165]....
        /*03d8*/ 	.word	0x0500000f


	//   ....[166]....
        /*03dc*/ 	.word	0x0500000f


	//   ....[167]....
        /*03e0*/ 	.word	0x0500000f


	//   ....[168]....
        /*03e4*/ 	.word	0x0500000f


	//   ....[169]....
        /*03e8*/ 	.word	0x0500000f


	//   ....[170]....
        /*03ec*/ 	.word	0x0500000f


	//   ....[171]....
        /*03f0*/ 	.word	0x0500000f


	//   ....[172]....
        /*03f4*/ 	.word	0x0500000f


	//   ....[173]....
        /*03f8*/ 	.word	0x0500000f


	//   ....[174]....
        /*03fc*/ 	.word	0x0500000f


	//   ....[175]....
        /*0400*/ 	.word	0x0500000f


	//   ....[176]....
        /*0404*/ 	.word	0x0500000f


	//   ....[177]....
        /*0408*/ 	.word	0x0500000f


	//   ....[178]....
        /*040c*/ 	.word	0x0500000f


	//   ....[179]....
        /*0410*/ 	.word	0x0500000f


	//   ....[180]....
        /*0414*/ 	.word	0x0500000f


	//   ....[181]....
        /*0418*/ 	.word	0x0500000f


	//   ....[182]....
        /*041c*/ 	.word	0x0500000f


	//   ....[183]....
        /*0420*/ 	.word	0x0500000f


	//   ....[184]....
        /*0424*/ 	.word	0x0500000f


	//   ....[185]....
        /*0428*/ 	.word	0x0500000f


	//   ....[186]....
        /*042c*/ 	.word	0x0500000f


	//   ....[187]....
        /*0430*/ 	.word	0x0500000f


	//   ....[188]....
        /*0434*/ 	.word	0x0500000f


	//   ....[189]....
        /*0438*/ 	.word	0x0500000f


	//   ....[190]....
        /*043c*/ 	.word	0x0500000f


	//   ....[191]....
        /*0440*/ 	.word	0x0500000f


	//   ....[192]....
        /*0444*/ 	.word	0x0500000f


	//   ....[193]....
        /*0448*/ 	.word	0x0500000f


	//   ....[194]....
        /*044c*/ 	.word	0x0500000f


	//   ....[195]....
        /*0450*/ 	.word	0x0500000f


	//   ....[196]....
        /*0454*/ 	.word	0x0500000f


	//   ....[197]....
        /*0458*/ 	.word	0x0500000f


	//   ....[198]....
        /*045c*/ 	.word	0x0500000f


	//   ....[199]....
        /*0460*/ 	.word	0x0500000f


	//   ....[200]....
        /*0464*/ 	.word	0x0500000f


	//   ....[201]....
        /*0468*/ 	.word	0x0500000f


	//   ....[202]....
        /*046c*/ 	.word	0x0500000f


	//----- nvinfo : EIATTR_COOP_GROUP_INSTR_OFFSETS
	.align		4
.L_121:
        /*0470*/ 	.byte	0x04, 0x28
        /*0472*/ 	.short	(.L_123 - .L_122)


	//   ....[0]....
.L_122:
        /*0474*/ 	.word	0x00000080


	//   ....[1]....
        /*0478*/ 	.word	0x00000090


	//   ....[2]....
        /*047c*/ 	.word	0x000002d0


	//   ....[3]....
        /*0480*/ 	.word	0x00000430


	//   ....[4]....
        /*0484*/ 	.word	0x00000550


	//   ....[5]....
        /*0488*/ 	.word	0x000006b0


	//   ....[6]....
        /*048c*/ 	.word	0x00001360


	//   ....[7]....
        /*0490*/ 	.word	0x00003aa0


	//   ....[8]....
        /*0494*/ 	.word	0x00003ae0


	//   ....[9]....
        /*0498*/ 	.word	0x00004120


	//   ....[10]....
        /*049c*/ 	.word	0x000041b0


	//   ....[11]....
        /*04a0*/ 	.word	0x00007570


	//   ....[12]....
        /*04a4*/ 	.word	0x000075a0


	//   ....[13]....
        /*04a8*/ 	.word	0x000075d0


	//   ....[14]....
        /*04ac*/ 	.word	0x000075e0


	//   ....[15]....
        /*04b0*/ 	.word	0x000090f0


	//   ....[16]....
        /*04b4*/ 	.word	0x00009100


	//   ....[17]....
        /*04b8*/ 	.word	0x00009180


	//   ....[18]....
        /*04bc*/ 	.word	0x00009190


	//   ....[19]....
        /*04c0*/ 	.word	0x0000a100


	//   ....[20]....
        /*04c4*/ 	.word	0x0000a110


	//   ....[21]....
        /*04c8*/ 	.word	0x0000a120


	//   ....[22]....
        /*04cc*/ 	.word	0x0000a130


	//   ....[23]....
        /*04d0*/ 	.word	0x0000a140


	//   ....[24]....
        /*04d4*/ 	.word	0x0000a150


	//   ....[25]....
        /*04d8*/ 	.word	0x0000a160


	//   ....[26]....
        /*04dc*/ 	.word	0x0000a170


	//   ....[27]....
        /*04e0*/ 	.word	0x0000a1a0


	//   ....[28]....
        /*04e4*/ 	.word	0x0000a1b0


	//   ....[29]....
        /*04e8*/ 	.word	0x0000a1e0


	//   ....[30]....
        /*04ec*/ 	.word	0x0000a1f0


	//   ....[31]....
        /*04f0*/ 	.word	0x0000a230


	//   ....[32]....
        /*04f4*/ 	.word	0x0000a240


	//   ....[33]....
        /*04f8*/ 	.word	0x0000a270


	//   ....[34]....
        /*04fc*/ 	.word	0x0000a280


	//   ....[35]....
        /*0500*/ 	.word	0x0000a2b0


	//   ....[36]....
        /*0504*/ 	.word	0x0000a2c0


	//   ....[37]....
        /*0508*/ 	.word	0x0000a2d0


	//   ....[38]....
        /*050c*/ 	.word	0x0000a2e0


	//   ....[39]....
        /*0510*/ 	.word	0x0000a300


	//   ....[40]....
        /*0514*/ 	.word	0x0000a320


	//   ....[41]....
        /*0518*/ 	.word	0x0000a340


	//   ....[42]....
        /*051c*/ 	.word	0x0000a350


	//   ....[43]....
        /*0520*/ 	.word	0x0000a380


	//   ....[44]....
        /*0524*/ 	.word	0x0000a3b0


	//   ....[45]....
        /*0528*/ 	.word	0x0000a3c0


	//   ....[46]....
        /*052c*/ 	.word	0x0000a3d0


	//   ....[47]....
        /*0530*/ 	.word	0x0000a3e0


	//   ....[48]....
        /*0534*/ 	.word	0x0000a3f0


	//   ....[49]....
        /*0538*/ 	.word	0x0000a400


	//   ....[50]....
        /*053c*/ 	.word	0x0000a410


	//   ....[51]....
        /*0540*/ 	.word	0x0000aa70


	//   ....[52]....
        /*0544*/ 	.word	0x0000aab0


	//   ....[53]....
        /*0548*/ 	.word	0x0000aae0


	//   ....[54]....
        /*054c*/ 	.word	0x0000ab20


	//   ....[55]....
        /*0550*/ 	.word	0x0000b0c0


	//   ....[56]....
        /*0554*/ 	.word	0x0000b0e0


	//   ....[57]....
        /*0558*/ 	.word	0x0000b1b0


	//   ....[58]....
        /*055c*/ 	.word	0x0000b1d0


	//   ....[59]....
        /*0560*/ 	.word	0x0000b290


	//   ....[60]....
        /*0564*/ 	.word	0x0000b2b0


	//   ....[61]....
        /*0568*/ 	.word	0x0000b380


	//   ....[62]....
        /*056c*/ 	.word	0x0000b3a0


	//   ....[63]....
        /*0570*/ 	.word	0x0000bc70


	//   ....[64]....
        /*0574*/ 	.word	0x0000bca0


	//   ....[65]....
        /*0578*/ 	.word	0x0000bd70


	//   ....[66]....
        /*057c*/ 	.word	0x0000bd90


	//   ....[67]....
        /*0580*/ 	.word	0x0000be50


	//   ....[68]....
        /*0584*/ 	.word	0x0000be70


	//   ....[69]....
        /*0588*/ 	.word	0x0000bf40


	//   ....[70]....
        /*058c*/ 	.word	0x0000bf60


	//   ....[71]....
        /*0590*/ 	.word	0x0000c0a0


	//   ....[72]....
        /*0594*/ 	.word	0x0000c250


	//   ....[73]....
        /*0598*/ 	.word	0x0000c280


	//   ....[74]....
        /*059c*/ 	.word	0x0000c2b0


	//   ....[75]....
        /*05a0*/ 	.word	0x0000c2e0


	//   ....[76]....
        /*05a4*/ 	.word	0x0000c310


	//   ....[77]....
        /*05a8*/ 	.word	0x0000c350


	//   ....[78]....
        /*05ac*/ 	.word	0x0000c4a0


	//   ....[79]....
        /*05b0*/ 	.word	0x0000c4d0


	//   ....[80]....
        /*05b4*/ 	.word	0x0000c500


	//   ....[81]....
        /*05b8*/ 	.word	0x0000c530


	//   ....[82]....
        /*05bc*/ 	.word	0x0000c560


	//   ....[83]....
        /*05c0*/ 	.word	0x0000c5a0


	//   ....[84]....
        /*05c4*/ 	.word	0x0000c620


	//   ....[85]....
        /*05c8*/ 	.word	0x0000c660


	//   ....[86]....
        /*05cc*/ 	.word	0x0000c6f0


	//   ....[87]....
        /*05d0*/ 	.word	0x0000e2e0


	//   ....[88]....
        /*05d4*/ 	.word	0x0000e310


	//   ....[89]....
        /*05d8*/ 	.word	0x0000e350


	//   ....[90]....
        /*05dc*/ 	.word	0x0000e3e0


	//   ....[91]....
        /*05e0*/ 	.word	0x0000e3f0


	//   ....[92]....
        /*05e4*/ 	.word	0x0000e460


	//   ....[93]....
        /*05e8*/ 	.word	0x0000e470


	//   ....[94]....
        /*05ec*/ 	.word	0x0000e480


	//   ....[95]....
        /*05f0*/ 	.word	0x0000e4f0


	//   ....[96]....
        /*05f4*/ 	.word	0x0000e570


	//   ....[97]....
        /*05f8*/ 	.word	0x0000e980


	//   ....[98]....
        /*05fc*/ 	.word	0x0000e9c0


	//   ....[99]....
        /*0600*/ 	.word	0x0000e9e0


	//   ....[100]....
        /*0604*/ 	.word	0x0000e9f0


	//   ....[101]....
        /*0608*/ 	.word	0x0000eaa0


	//   ....[102]....
        /*060c*/ 	.word	0x0000eac0


	//   ....[103]....
        /*0610*/ 	.word	0x0000eb50


	//   ....[104]....
        /*0614*/ 	.word	0x0000eb70


	//   ....[105]....
        /*0618*/ 	.word	0x0000eb80


	//   ....[106]....
        /*061c*/ 	.word	0x0000ec10


	//   ....[107]....
        /*0620*/ 	.word	0x0000f410


	//   ....[108]....
        /*0624*/ 	.word	0x0000f440


	//   ....[109]....
        /*0628*/ 	.word	0x0000f470


	//   ....[110]....
        /*062c*/ 	.word	0x0000f500


	//   ....[111]....
        /*0630*/ 	.word	0x0000f550


	//   ....[112]....
        /*0634*/ 	.word	0x0000f5a0


	//   ....[113]....
        /*0638*/ 	.word	0x0000f5c0


	//   ....[114]....
        /*063c*/ 	.word	0x0000f600


	//   ....[115]....
        /*0640*/ 	.word	0x0000fff0


	//   ....[116]....
        /*0644*/ 	.word	0x00010010


	//   ....[117]....
        /*0648*/ 	.word	0x00010030


	//   ....[118]....
        /*064c*/ 	.word	0x00010080


	//   ....[119]....
        /*0650*/ 	.word	0x00010090


	//   ....[120]....
        /*0654*/ 	.word	0x000100e0


	//   ....[121]....
        /*0658*/ 	.word	0x000100f0


	//   ....[122]....
        /*065c*/ 	.word	0x00010100


	//   ....[123]....
        /*0660*/ 	.word	0x00010150


	//   ....[124]....
        /*0664*/ 	.word	0x000101a0


	//   ....[125]....
        /*0668*/ 	.word	0x000105a0


	//   ....[126]....
        /*066c*/ 	.word	0x000105c0


	//   ....[127]....
        /*0670*/ 	.word	0x000105d0


	//   ....[128]....
        /*0674*/ 	.word	0x000105e0


	//   ....[129]....
        /*0678*/ 	.word	0x000105f0


	//   ....[130]....
        /*067c*/ 	.word	0x00010650


	//   ....[131]....
        /*0680*/ 	.word	0x00010660


	//   ....[132]....
        /*0684*/ 	.word	0x000106c0


	//   ....[133]....
        /*0688*/ 	.word	0x000106f0


	//   ....[134]....
        /*068c*/ 	.word	0x00010730


	//   ....[135]....
        /*0690*/ 	.word	0x000119a0


	//   ....[136]....
        /*0694*/ 	.word	0x000119d0


	//   ....[137]....
        /*0698*/ 	.word	0x00011a00


	//   ....[138]....
        /*069c*/ 	.word	0x00011a10


	//   ....[139]....
        /*06a0*/ 	.word	0x00011a40


	//   ....[140]....
        /*06a4*/ 	.word	0x00011a50


	//   ....[141]....
        /*06a8*/ 	.word	0x00011a80


	//   ....[142]....
        /*06ac*/ 	.word	0x00011ac0


	//   ....[143]....
        /*06b0*/ 	.word	0x00011c00


	//   ....[144]....
        /*06b4*/ 	.word	0x00011c30


	//   ....[145]....
        /*06b8*/ 	.word	0x00011c60


	//   ....[146]....
        /*06bc*/ 	.word	0x00011c90


	//   ....[147]....
        /*06c0*/ 	.word	0x00011cc0


	//   ....[148]....
        /*06c4*/ 	.word	0x00011d00


	//   ....[149]....
        /*06c8*/ 	.word	0x00011d90


	//   ....[150]....
        /*06cc*/ 	.word	0x00011dd0


	//   ....[151]....
        /*06d0*/ 	.word	0x00011e60


	//   ....[152]....
        /*06d4*/ 	.word	0x00012280


	//   ....[153]....
        /*06d8*/ 	.word	0x000127d0


	//   ....[154]....
        /*06dc*/ 	.word	0x000128b0


	//   ....[155]....
        /*06e0*/ 	.word	0x000129a0


	//   ....[156]....
        /*06e4*/ 	.word	0x00012a00


	//   ....[157]....
        /*06e8*/ 	.word	0x00012ae0


	//   ....[158]....
        /*06ec*/ 	.word	0x00012b40


	//   ....[159]....
        /*06f0*/ 	.word	0x00012c20


	//   ....[160]....
        /*06f4*/ 	.word	0x00012c80


	//   ....[161]....
        /*06f8*/ 	.word	0x00012d50


	//   ....[162]....
        /*06fc*/ 	.word	0x00012df0


	//   ....[163]....
        /*0700*/ 	.word	0x00012ed0


	//   ....[164]....
        /*0704*/ 	.word	0x00013020


	//   ....[165]....
        /*0708*/ 	.word	0x000130d0


	//   ....[166]....
        /*070c*/ 	.word	0x00013200


	//   ....[167]....
        /*0710*/ 	.word	0x000132b0


	//   ....[168]....
        /*0714*/ 	.word	0x000133b0


	//   ....[169]....
        /*0718*/ 	.word	0x00013470


	//   ....[170]....
        /*071c*/ 	.word	0x000134d0


	//   ....[171]....
        /*0720*/ 	.word	0x00013570


	//   ....[172]....
        /*0724*/ 	.word	0x00013630


	//   ....[173]....
        /*0728*/ 	.word	0x00013700


	//   ....[174]....
        /*072c*/ 	.word	0x000137a0


	//   ....[175]....
        /*0730*/ 	.word	0x00013810


	//   ....[176]....
        /*0734*/ 	.word	0x00013870


	//   ....[177]....
        /*0738*/ 	.word	0x00013970


	//   ....[178]....
        /*073c*/ 	.word	0x000139f0


	//   ....[179]....
        /*0740*/ 	.word	0x00013ac0


	//   ....[180]....
        /*0744*/ 	.word	0x00013b40


	//   ....[181]....
        /*0748*/ 	.word	0x00013c00


	//   ....[182]....
        /*074c*/ 	.word	0x00013d30


	//   ....[183]....
        /*0750*/ 	.word	0x00013de0


	//   ....[184]....
        /*0754*/ 	.word	0x00013e40


	//   ....[185]....
        /*0758*/ 	.word	0x00013f00


	//   ....[186]....
        /*075c*/ 	.word	0x00013f60


	//   ....[187]....
        /*0760*/ 	.word	0x00014020


	//   ....[188]....
        /*0764*/ 	.word	0x00014080


	//   ....[189]....
        /*0768*/ 	.word	0x00014140


	//   ....[190]....
        /*076c*/ 	.word	0x000141a0


	//   ....[191]....
        /*0770*/ 	.word	0x00014260


	//   ....[192]....
        /*0774*/ 	.word	0x00014350


	//   ....[193]....
        /*0778*/ 	.word	0x000143f0


	//   ....[194]....
        /*077c*/ 	.word	0x00014450


	//   ....[195]....
        /*0780*/ 	.word	0x00014520


	//   ....[196]....
        /*0784*/ 	.word	0x00014580


	//   ....[197]....
        /*0788*/ 	.word	0x00014650


	//   ....[198]....
        /*078c*/ 	.word	0x000146b0


	//   ....[199]....
        /*0790*/ 	.word	0x00014780


	//   ....[200]....
        /*0794*/ 	.word	0x000147e0


	//   ....[201]....
        /*0798*/ 	.word	0x000148b0


	//   ....[202]....
        /*079c*/ 	.word	0x00014b00


	//----- nvinfo : EIATTR_REG_RECONFIG
	.align		4
.L_123:
        /*07a0*/ 	.byte	0x01, 0x54
	.zero		2


	//----- nvinfo : EIATTR_SYSCALL_OFFSETS
	.align		4
        /*07a4*/ 	.byte	0x04, 0x46
        /*07a6*/ 	.short	(.L_125 - .L_124)


	//   ....[0]....
.L_124:
        /*07a8*/ 	.word	0x00001540


	//   ....[1]....
        /*07ac*/ 	.word	0x0000d510


	//   ....[2]....
        /*07b0*/ 	.word	0x0000d680


	//   ....[3]....
        /*07b4*/ 	.word	0x0000d7d0


	//   ....[4]....
        /*07b8*/ 	.word	0x0000d910


	//   ....[5]....
        /*07bc*/ 	.word	0x0000f050


	//----- nvinfo : EIATTR_MBARRIER_INSTR_OFFSETS
	.align		4
.L_125:
        /*07c0*/ 	.byte	0x04, 0x39
        /*07c2*/ 	.short	(.L_127 - .L_126)


	//   ....[0]....
.L_126:
        /*07c4*/ 	.word	0x00000180
        /*07c8*/ 	.word	0x000000ff
        /*07cc*/ 	.word	0x00029800
        /*07d0*/ 	.short	0x0100
        /*07d2*/ 	.byte	0x08
	.zero		1


	//   ....[1]....
        /*07d4*/ 	.word	0x00000190
        /*07d8*/ 	.word	0x000000ff
        /*07dc*/ 	.word	0x00029820
        /*07e0*/ 	.short	0x0100
        /*07e2*/ 	.byte	0x08
	.zero		1


	//   ....[2]....
        /*07e4*/ 	.word	0x00000280
        /*07e8*/ 	.word	0x000000ff
        /*07ec*/ 	.word	0x00029830
        /*07f0*/ 	.short	0x0100
        /*07f2*/ 	.byte	0x08
	.zero		1


	//   ....[3]....
        /*07f4*/ 	.word	0x00000290
        /*07f8*/ 	.word	0x000000ff
        /*07fc*/ 	.word	0x00029840
        /*0800*/ 	.short	0x0100
        /*0802*/ 	.byte	0x08
	.zero		1


	//   ....[4]....
        /*0804*/ 	.word	0x000002a0
        /*0808*/ 	.word	0x000000ff
        /*080c*/ 	.word	0x00029838
        /*0810*/ 	.short	0x0100
        /*0812*/ 	.byte	0x08
	.zero		1


	//   ....[5]....
        /*0814*/ 	.word	0x000002b0
        /*0818*/ 	.word	0x000000ff
        /*081c*/ 	.word	0x00029848
        /*0820*/ 	.short	0x0100
        /*0822*/ 	.byte	0x08
	.zero		1


	//   ....[6]....
        /*0824*/ 	.word	0x000003e0
        /*0828*/ 	.word	0x000000ff
        /*082c*/ 	.word	0x00029850
        /*0830*/ 	.short	0x0100
        /*0832*/ 	.byte	0x08
	.zero		1


	//   ....[7]....
        /*0834*/ 	.word	0x000003f0
        /*0838*/ 	.word	0x000000ff
        /*083c*/ 	.word	0x00029860
        /*0840*/ 	.short	0x0100
        /*0842*/ 	.byte	0x08
	.zero		1


	//   ....[8]....
        /*0844*/ 	.word	0x00000400
        /*0848*/ 	.word	0x000000ff
        /*084c*/ 	.word	0x00029858
        /*0850*/ 	.short	0x0100
        /*0852*/ 	.byte	0x08
	.zero		1


	//   ....[9]....
        /*0854*/ 	.word	0x00000410
        /*0858*/ 	.word	0x000000ff
        /*085c*/ 	.word	0x00029868
        /*0860*/ 	.short	0x0100
        /*0862*/ 	.byte	0x08
	.zero		1


	//   ....[10]....
        /*0864*/ 	.word	0x00000500
        /*0868*/ 	.word	0x000000ff
        /*086c*/ 	.word	0x00029870
        /*0870*/ 	.short	0x0100
        /*0872*/ 	.byte	0x06
	.zero		1


	//   ....[11]....
        /*0874*/ 	.word	0x00000510
        /*0878*/ 	.word	0x000000ff
        /*087c*/ 	.word	0x00029880
        /*0880*/ 	.short	0x0100
        /*0882*/ 	.byte	0x06
	.zero		1


	//   ....[12]....
        /*0884*/ 	.word	0x00000520
        /*0888*/ 	.word	0x000000ff
        /*088c*/ 	.word	0x00029878
        /*0890*/ 	.short	0x0100
        /*0892*/ 	.byte	0x06
	.zero		1


	//   ....[13]....
        /*0894*/ 	.word	0x00000530
        /*0898*/ 	.word	0x000000ff
        /*089c*/ 	.word	0x00029888
        /*08a0*/ 	.short	0x0100
        /*08a2*/ 	.byte	0x06
	.zero		1


	//   ....[14]....
        /*08a4*/ 	.word	0x00000660
        /*08a8*/ 	.word	0x000000ff
        /*08ac*/ 	.word	0x00029890
        /*08b0*/ 	.short	0x0100
        /*08b2*/ 	.byte	0x08
	.zero		1


	//   ....[15]....
        /*08b4*/ 	.word	0x00000670
        /*08b8*/ 	.word	0x000000ff
        /*08bc*/ 	.word	0x000298a0
        /*08c0*/ 	.short	0x0100
        /*08c2*/ 	.byte	0x08
	.zero		1


	//   ....[16]....
        /*08c4*/ 	.word	0x00000680
        /*08c8*/ 	.word	0x000000ff
        /*08cc*/ 	.word	0x00029898
        /*08d0*/ 	.short	0x0100
        /*08d2*/ 	.byte	0x08
	.zero		1


	//   ....[17]....
        /*08d4*/ 	.word	0x00000690
        /*08d8*/ 	.word	0x000000ff
        /*08dc*/ 	.word	0x000298a8
        /*08e0*/ 	.short	0x0100
        /*08e2*/ 	.byte	0x08
	.zero		1


	//   ....[18]....
        /*08e4*/ 	.word	0x000007e0
        /*08e8*/ 	.word	0x000000ff
        /*08ec*/ 	.word	0x000298b0
        /*08f0*/ 	.short	0x0100
        /*08f2*/ 	.byte	0x08
	.zero		1


	//   ....[19]....
        /*08f4*/ 	.word	0x000007f0
        /*08f8*/ 	.word	0x000000ff
        /*08fc*/ 	.word	0x000298c0
        /*0900*/ 	.short	0x0100
        /*0902*/ 	.byte	0x08
	.zero		1


	//   ....[20]....
        /*0904*/ 	.word	0x00000800
        /*0908*/ 	.word	0x000000ff
        /*090c*/ 	.word	0x000298b8
        /*0910*/ 	.short	0x0100
        /*0912*/ 	.byte	0x08
	.zero		1


	//   ....[21]....
        /*0914*/ 	.word	0x00000810
        /*0918*/ 	.word	0x000000ff
        /*091c*/ 	.word	0x000298c8
        /*0920*/ 	.short	0x0100
        /*0922*/ 	.byte	0x08
	.zero		1


	//   ....[22]....
        /*0924*/ 	.word	0x00001870
        /*0928*/ 	.word	0x000000ff
        /*092c*/ 	.word	0x00029800
        /*0930*/ 	.short	0x010a
        /*0932*/ 	.byte	0x2f
	.zero		1


	//   ....[23]....
        /*0934*/ 	.word	0x00001910
        /*0938*/ 	.word	0x00000003
        /*093c*/ 	.word	0x00029830
        /*0940*/ 	.short	0x010a
        /*0942*/ 	.byte	0x3f
	.zero		1


	//   ....[24]....
        /*0944*/ 	.word	0x00001960
        /*0948*/ 	.word	0x00000003
        /*094c*/ 	.word	0x00029830
        /*0950*/ 	.short	0x010a
        /*0952*/ 	.byte	0x3f
	.zero		1


	//   ....[25]....
        /*0954*/ 	.word	0x000031b0
        /*0958*/ 	.word	0x000000ff
        /*095c*/ 	.word	0x00000000
        /*0960*/ 	.short	0x0101
        /*0962*/ 	.byte	0x06
	.zero		1


	//   ....[26]....
        /*0964*/ 	.word	0x00005700
        /*0968*/ 	.word	0x000000ff
        /*096c*/ 	.word	0x00029830
        /*0970*/ 	.short	0x010a
        /*0972*/ 	.byte	0x06
	.zero		1


	//   ....[27]....
        /*0974*/ 	.word	0x00005740
        /*0978*/ 	.word	0x000000ff
        /*097c*/ 	.word	0x00029830
        /*0980*/ 	.short	0x010a
        /*0982*/ 	.byte	0x06
	.zero		1


	//   ....[28]....
        /*0984*/ 	.word	0x00006390
        /*0988*/ 	.word	0x000000ff
        /*098c*/ 	.word	0x00029850
        /*0990*/ 	.short	0x010a
        /*0992*/ 	.byte	0x06
	.zero		1


	//   ....[29]....
        /*0994*/ 	.word	0x000063d0
        /*0998*/ 	.word	0x000000ff
        /*099c*/ 	.word	0x00029850
        /*09a0*/ 	.short	0x010a
        /*09a2*/ 	.byte	0x06
	.zero		1


	//   ....[30]....
        /*09a4*/ 	.word	0x00006d30
        /*09a8*/ 	.word	0x000000ff
        /*09ac*/ 	.word	0x00000000
        /*09b0*/ 	.short	0x0101
        /*09b2*/ 	.byte	0x06
	.zero		1


	//   ....[31]....
        /*09b4*/ 	.word	0x000086d0
        /*09b8*/ 	.word	0x000000ff
        /*09bc*/ 	.word	0x00000000
        /*09c0*/ 	.short	0x0101
        /*09c2*/ 	.byte	0x06
	.zero		1


	//   ....[32]....
        /*09c4*/ 	.word	0x00008db0
        /*09c8*/ 	.word	0x000000ff
        /*09cc*/ 	.word	0x00029850
        /*09d0*/ 	.short	0x010a
        /*09d2*/ 	.byte	0x09
	.zero		1


	//   ....[33]....
        /*09d4*/ 	.word	0x00008df0
        /*09d8*/ 	.word	0x000000ff
        /*09dc*/ 	.word	0x00029850
        /*09e0*/ 	.short	0x010a
        /*09e2*/ 	.byte	0x09
	.zero		1


	//   ....[34]....
        /*09e4*/ 	.word	0x00009540
        /*09e8*/ 	.word	0x000000ff
        /*09ec*/ 	.word	0x00000000
        /*09f0*/ 	.short	0x0101
        /*09f2*/ 	.byte	0x04
	.zero		1


	//   ....[35]....
        /*09f4*/ 	.word	0x0000b0b0
        /*09f8*/ 	.word	0x00000004
        /*09fc*/ 	.word	0x00000000
        /*0a00*/ 	.short	0x0101
        /*0a02*/ 	.byte	0x3f
	.zero		1


	//   ....[36]....
        /*0a04*/ 	.word	0x0000dff0
        /*0a08*/ 	.word	0x00000000
        /*0a0c*/ 	.word	0x00029880
        /*0a10*/ 	.short	0x010a
        /*0a12*/ 	.byte	0x3f
	.zero		1


	//   ....[37]....
        /*0a14*/ 	.word	0x0000e640
        /*0a18*/ 	.word	0x00000000
        /*0a1c*/ 	.word	0x00029870
        /*0a20*/ 	.short	0x0107
        /*0a22*/ 	.byte	0x3f
	.zero		1


	//   ....[38]....
        /*0a24*/ 	.word	0x0000e700
        /*0a28*/ 	.word	0x00000000
        /*0a2c*/ 	.word	0x00029870
        /*0a30*/ 	.short	0x0101
        /*0a32*/ 	.byte	0x3f
	.zero		1


	//   ....[39]....
        /*0a34*/ 	.word	0x0000e730
        /*0a38*/ 	.word	0x00000000
        /*0a3c*/ 	.word	0x00029840
        /*0a40*/ 	.short	0x010a
        /*0a42*/ 	.byte	0x3f
	.zero		1


	//   ....[40]....
        /*0a44*/ 	.word	0x0000ed70
        /*0a48*/ 	.word	0x00000000
        /*0a4c*/ 	.word	0x00029830
        /*0a50*/ 	.short	0x0107
        /*0a52*/ 	.byte	0x3f
	.zero		1


	//   ....[41]....
        /*0a54*/ 	.word	0x0000ee40
        /*0a58*/ 	.word	0x00000000
        /*0a5c*/ 	.word	0x00029830
        /*0a60*/ 	.short	0x0101
        /*0a62*/ 	.byte	0x3f
	.zero		1


	//   ....[42]....
        /*0a64*/ 	.word	0x0000f710
        /*0a68*/ 	.word	0x00000016
        /*0a6c*/ 	.word	0x00029800
        /*0a70*/ 	.short	0x0107
        /*0a72*/ 	.byte	0x3f
	.zero		1


	//   ....[43]....
        /*0a74*/ 	.word	0x0000f810
        /*0a78*/ 	.word	0x00000016
        /*0a7c*/ 	.word	0x00029800
        /*0a80*/ 	.short	0x0101
        /*0a82*/ 	.byte	0x3f
	.zero		1


	//   ....[44]....
        /*0a84*/ 	.word	0x0000f830
        /*0a88*/ 	.word	0x00000016
        /*0a8c*/ 	.word	0x00029820
        /*0a90*/ 	.short	0x010a
        /*0a92*/ 	.byte	0x3f
	.zero		1


	//   ....[45]....
        /*0a94*/ 	.word	0x0000fd50
        /*0a98*/ 	.word	0x00000000
        /*0a9c*/ 	.word	0x00029880
        /*0aa0*/ 	.short	0x010a
        /*0aa2*/ 	.byte	0x3f
	.zero		1


	//   ....[46]....
        /*0aa4*/ 	.word	0x00010230
        /*0aa8*/ 	.word	0x00000000
        /*0aac*/ 	.word	0x00029870
        /*0ab0*/ 	.short	0x0107
        /*0ab2*/ 	.byte	0x3f
	.zero		1


	//   ....[47]....
        /*0ab4*/ 	.word	0x000102f0
        /*0ab8*/ 	.word	0x00000000
        /*0abc*/ 	.word	0x00029870
        /*0ac0*/ 	.short	0x0101
        /*0ac2*/ 	.byte	0x3f
	.zero		1


	//   ....[48]....
        /*0ac4*/ 	.word	0x00010320
        /*0ac8*/ 	.word	0x00000000
        /*0acc*/ 	.word	0x00029840
        /*0ad0*/ 	.short	0x010a
        /*0ad2*/ 	.byte	0x3f
	.zero		1


	//   ....[49]....
        /*0ad4*/ 	.word	0x00010820
        /*0ad8*/ 	.word	0x00000000
        /*0adc*/ 	.word	0x00029830
        /*0ae0*/ 	.short	0x0107
        /*0ae2*/ 	.byte	0x3f
	.zero		1


	//   ....[50]....
        /*0ae4*/ 	.word	0x000108e0
        /*0ae8*/ 	.word	0x00000000
        /*0aec*/ 	.word	0x00029830
        /*0af0*/ 	.short	0x0101
        /*0af2*/ 	.byte	0x3f
	.zero		1


	//   ....[51]....
        /*0af4*/ 	.word	0x00010970
        /*0af8*/ 	.word	0x00000003
        /*0afc*/ 	.word	0x00029870
        /*0b00*/ 	.short	0x010a
        /*0b02*/ 	.byte	0x3f
	.zero		1


	//   ....[52]....
        /*0b04*/ 	.word	0x00010a00
        /*0b08*/ 	.word	0x00000003
        /*0b0c*/ 	.word	0x00029860
        /*0b10*/ 	.short	0x010a
        /*0b12*/ 	.byte	0x3f
	.zero		1


	//   ....[53]....
        /*0b14*/ 	.word	0x00010f10
        /*0b18*/ 	.word	0x00000003
        /*0b1c*/ 	.word	0x00029850
        /*0b20*/ 	.short	0x0101
        /*0b22*/ 	.byte	0x3f
	.zero		1


	//   ....[54]....
        /*0b24*/ 	.word	0x00010fa0
        /*0b28*/ 	.word	0x00000003
        /*0b2c*/ 	.word	0x00000000
        /*0b30*/ 	.short	0x0101
        /*0b32*/ 	.byte	0x3f
	.zero		1


	//   ....[55]....
        /*0b34*/ 	.word	0x00011160
        /*0b38*/ 	.word	0x00000011
        /*0b3c*/ 	.word	0x00029870
        /*0b40*/ 	.short	0x010a
        /*0b42*/ 	.byte	0x3f
	.zero		1


	//   ....[56]....
        /*0b44*/ 	.word	0x000111e0
        /*0b48*/ 	.word	0x00000011
        /*0b4c*/ 	.word	0x00029860
        /*0b50*/ 	.short	0x010a
        /*0b52*/ 	.byte	0x3f
	.zero		1


	//   ....[57]....
        /*0b54*/ 	.word	0x00011700
        /*0b58*/ 	.word	0x00000011
        /*0b5c*/ 	.word	0x00029850
        /*0b60*/ 	.short	0x0101
        /*0b62*/ 	.byte	0x3f
	.zero		1


	//   ....[58]....
        /*0b64*/ 	.word	0x000117b0
        /*0b68*/ 	.word	0x00000011
        /*0b6c*/ 	.word	0x00000000
        /*0b70*/ 	.short	0x0101
        /*0b72*/ 	.byte	0x3f
	.zero		1


	//   ....[59]....
        /*0b74*/ 	.word	0x00012200
        /*0b78*/ 	.word	0x00000005
        /*0b7c*/ 	.word	0x00029820
        /*0b80*/ 	.short	0x010a
        /*0b82*/ 	.byte	0x3f
	.zero		1


	//   ....[60]....
        /*0b84*/ 	.word	0x00012380
        /*0b88*/ 	.word	0x00000003
        /*0b8c*/ 	.word	0x00029840
        /*0b90*/ 	.short	0x010a
        /*0b92*/ 	.byte	0x3f
	.zero		1


	//   ....[61]....
        /*0b94*/ 	.word	0x00012420
        /*0b98*/ 	.word	0x00000005
        /*0b9c*/ 	.word	0x00029840
        /*0ba0*/ 	.short	0x010a
        /*0ba2*/ 	.byte	0x3f
	.zero		1


	//   ....[62]....
        /*0ba4*/ 	.word	0x00012460
        /*0ba8*/ 	.word	0x00000003
        /*0bac*/ 	.word	0x00029860
        /*0bb0*/ 	.short	0x010a
        /*0bb2*/ 	.byte	0x3f
	.zero		1


	//   ....[63]....
        /*0bb4*/ 	.word	0x000124a0
        /*0bb8*/ 	.word	0x00000005
        /*0bbc*/ 	.word	0x00029860
        /*0bc0*/ 	.short	0x010a
        /*0bc2*/ 	.byte	0x3f
	.zero		1


	//   ....[64]....
        /*0bc4*/ 	.word	0x000124e0
        /*0bc8*/ 	.word	0x00000003
        /*0bcc*/ 	.word	0x00029880
        /*0bd0*/ 	.short	0x010a
        /*0bd2*/ 	.byte	0x3f
	.zero		1


	//   ....[65]....
        /*0bd4*/ 	.word	0x00012520
        /*0bd8*/ 	.word	0x00000005
        /*0bdc*/ 	.word	0x00029880
        /*0be0*/ 	.short	0x010a
        /*0be2*/ 	.byte	0x3f
	.zero		1


	//   ....[66]....
        /*0be4*/ 	.word	0x00012590
        /*0be8*/ 	.word	0x00000003
        /*0bec*/ 	.word	0x00029800
        /*0bf0*/ 	.short	0x010a
        /*0bf2*/ 	.byte	0x3f
	.zero		1


	//   ....[67]....
        /*0bf4*/ 	.word	0x000125e0
        /*0bf8*/ 	.word	0x00000003
        /*0bfc*/ 	.word	0x00029830
        /*0c00*/ 	.short	0x010a
        /*0c02*/ 	.byte	0x3f
	.zero		1


	//   ....[68]....
        /*0c04*/ 	.word	0x00012640
        /*0c08*/ 	.word	0x00000008
        /*0c0c*/ 	.word	0x00029830
        /*0c10*/ 	.short	0x010a
        /*0c12*/ 	.byte	0x3f
	.zero		1


	//   ....[69]....
        /*0c14*/ 	.word	0x000126a0
        /*0c18*/ 	.word	0x00000008
        /*0c1c*/ 	.word	0x00029850
        /*0c20*/ 	.short	0x010a
        /*0c22*/ 	.byte	0x3f
	.zero		1


	//   ....[70]....
        /*0c24*/ 	.word	0x00012700
        /*0c28*/ 	.word	0x00000003
        /*0c2c*/ 	.word	0x00029850
        /*0c30*/ 	.short	0x010a
        /*0c32*/ 	.byte	0x3f
	.zero		1


	//   ....[71]....
        /*0c34*/ 	.word	0x00012800
        /*0c38*/ 	.word	0x00000000
        /*0c3c*/ 	.word	0x00029880
        /*0c40*/ 	.short	0x010a
        /*0c42*/ 	.byte	0x3f
	.zero		1


	//   ....[72]....
        /*0c44*/ 	.word	0x00012f70
        /*0c48*/ 	.word	0x00000000
        /*0c4c*/ 	.word	0x00029840
        /*0c50*/ 	.short	0x010a
        /*0c52*/ 	.byte	0x3f
	.zero		1


	//   ....[73]....
        /*0c54*/ 	.word	0x00013c30
        /*0c58*/ 	.word	0x00000016
        /*0c5c*/ 	.word	0x00029820
        /*0c60*/ 	.short	0x010a
        /*0c62*/ 	.byte	0x3f
	.zero		1


	//   ....[74]....
        /*0c64*/ 	.word	0x00013c80
        /*0c68*/ 	.word	0x00000000
        /*0c6c*/ 	.word	0x00029880
        /*0c70*/ 	.short	0x010a
        /*0c72*/ 	.byte	0x3f
	.zero		1


	//   ....[75]....
        /*0c74*/ 	.word	0x000142a0
        /*0c78*/ 	.word	0x00000000
        /*0c7c*/ 	.word	0x00029840
        /*0c80*/ 	.short	0x010a
        /*0c82*/ 	.byte	0x3f
	.zero		1


	//   ....[76]....
        /*0c84*/ 	.word	0x000148e0
        /*0c88*/ 	.word	0x00000003
        /*0c8c*/ 	.word	0x00029870
        /*0c90*/ 	.short	0x010a
        /*0c92*/ 	.byte	0x3f
	.zero		1


	//   ....[77]....
        /*0c94*/ 	.word	0x00014930
        /*0c98*/ 	.word	0x00000003
        /*0c9c*/ 	.word	0x00029860
        /*0ca0*/ 	.short	0x010a
        /*0ca2*/ 	.byte	0x3f
	.zero		1


	//   ....[78]....
        /*0ca4*/ 	.word	0x00014980
        /*0ca8*/ 	.word	0x00000011
        /*0cac*/ 	.word	0x00029870
        /*0cb0*/ 	.short	0x010a
        /*0cb2*/ 	.byte	0x3f
	.zero		1


	//   ....[79]....
        /*0cb4*/ 	.word	0x000149d0
        /*0cb8*/ 	.word	0x00000011
        /*0cbc*/ 	.word	0x00029860
        /*0cc0*/ 	.short	0x010a
        /*0cc2*/ 	.byte	0x3f
	.zero		1


	//   ....[80]....
        /*0cc4*/ 	.word	0x00014a20
        /*0cc8*/ 	.word	0x00000005
        /*0ccc*/ 	.word	0x00029820
        /*0cd0*/ 	.short	0x010a
        /*0cd2*/ 	.byte	0x3f
	.zero		1


	//   ....[81]....
        /*0cd4*/ 	.word	0x00014bc0
        /*0cd8*/ 	.word	0x00000003
        /*0cdc*/ 	.word	0x00029840
        /*0ce0*/ 	.short	0x010a
        /*0ce2*/ 	.byte	0x3f
	.zero		1


	//   ....[82]....
        /*0ce4*/ 	.word	0x00014c10
        /*0ce8*/ 	.word	0x00000005
        /*0cec*/ 	.word	0x00029840
        /*0cf0*/ 	.short	0x010a
        /*0cf2*/ 	.byte	0x3f
	.zero		1


	//   ....[83]....
        /*0cf4*/ 	.word	0x00014c60
        /*0cf8*/ 	.word	0x00000003
        /*0cfc*/ 	.word	0x00029860
        /*0d00*/ 	.short	0x010a
        /*0d02*/ 	.byte	0x3f
	.zero		1


	//   ....[84]....
        /*0d04*/ 	.word	0x00014cb0
        /*0d08*/ 	.word	0x00000005
        /*0d0c*/ 	.word	0x00029860
        /*0d10*/ 	.short	0x010a
        /*0d12*/ 	.byte	0x3f
	.zero		1


	//   ....[85]....
        /*0d14*/ 	.word	0x00014d00
        /*0d18*/ 	.word	0x00000003
        /*0d1c*/ 	.word	0x00029880
        /*0d20*/ 	.short	0x010a
        /*0d22*/ 	.byte	0x3f
	.zero		1


	//----- nvinfo : EIATTR_NUM_MBARRIERS
	.align		4
.L_127:
        /*0d24*/ 	.byte	0x03, 0x38
        /*0d26*/ 	.short	0x0016


	//----- nvinfo : EIATTR_EXIT_INSTR_OFFSETS
	.align		4
        /*0d28*/ 	.byte	0x04, 0x1c
        /*0d2a*/ 	.short	(.L_129 - .L_128)


	//   ....[0]....
.L_128:
        /*0d2c*/ 	.word	0x000009c0


	//   ....[1]....
        /*0d30*/ 	.word	0x0000c050


	//   ....[2]....
        /*0d34*/ 	.word	0x00012570


	//----- nvinfo : EIATTR_MAX_THREADS
	.align		4
.L_129:
        /*0d38*/ 	.byte	0x04, 0x05
        /*0d3a*/ 	.short	(.L_131 - .L_130)
.L_130:
        /*0d3c*/ 	.word	0x00000180
        /*0d40*/ 	.word	0x00000001
        /*0d44*/ 	.word	0x00000001


	//----- nvinfo : EIATTR_CRS_STACK_SIZE
	.align		4
.L_131:
        /*0d48*/ 	.byte	0x04, 0x1e
        /*0d4a*/ 	.short	(.L_133 - .L_132)
.L_132:
        /*0d4c*/ 	.word	0x00000000


	//----- nvinfo : EIATTR_CBANK_PARAM_SIZE
	.align		4
.L_133:
        /*0d50*/ 	.byte	0x03, 0x19
        /*0d52*/ 	.short	0x0af0


	//----- nvinfo : EIATTR_PARAM_CBANK
	.align		4
        /*0d54*/ 	.byte	0x04, 0x0a
        /*0d56*/ 	.short	(.L_135 - .L_134)
	.align		4
.L_134:
        /*0d58*/ 	.word	index@(.nv.constant0._ZN7cutlass13device_kernelIN5flash11enable_sm90INS1_16FlashAttnFwdSm90INS1_25CollectiveMainloopFwdSm90ILi2EN4cute5tupleIJNS5_1CILi1EEES8_S8_EEENS6_IJNS7_ILi128EEENS7_ILi160EEENS7_ILi192EEEEEELi128ENS_12float_e4m3_tEfNS_4arch4Sm90ELb0ELb0ELb1ELb1ELb1ELb0ELb0ELb1ELb1ELb1ELb0ELb0EEENS1_21CollectiveEpilogueFwdINS6_IJSA_SA_SB_EEES9_NS_10bfloat16_tESG_Li256ELb1ELb1ELb0ELb1EEENS1_36VarlenDynamicPersistentTileSchedulerILi128ELi160ELi256ELi128ELb0ELb1ELb1ELb0ELb1ELb1EEEEEEEEEvNT_6ParamsE)
        /*0d5c*/ 	.short	0x0210
        /*0d5e*/ 	.short	0x0af0


	//----- nvinfo : EIATTR_SW_WAR
	.align		4
.L_135:
        /*0d60*/ 	.byte	0x04, 0x36
        /*0d62*/ 	.short	(.L_137 - .L_136)
.L_136:
        /*0d64*/ 	.word	0x00000008
.L_137:


//--------------------- .nv.info._ZN7cutlass13device_kernelIN5flash11enable_sm90INS1_16FlashAttnFwdSm90INS1_25CollectiveMainloopFwdSm90ILi2EN4cute5tupleIJNS5_1CILi1EEES8_S8_EEENS6_IJNS7_ILi128EEENS7_ILi160EEENS7_ILi192EEEEEELi128ENS_12float_e4m3_tEfNS_4arch4Sm90ELb0ELb0ELb1ELb1ELb1ELb1ELb0ELb1ELb1ELb1ELb0ELb0EEENS1_21CollectiveEpilogueFwdINS6_IJSA_SA_SB_EEES9_NS_10bfloat16_tESG_Li256ELb1ELb1ELb0ELb1EEENS1_36VarlenDynamicPersistentTileSchedulerILi128ELi160ELi256ELi128ELb0ELb1ELb1ELb0ELb1ELb1EEEEEEEEEvNT_6ParamsE --------------------------
	.section	.nv.info._ZN7cutlass13device_kernelIN5flash11enable_sm90INS1_16FlashAttnFwdSm90INS1_25CollectiveMainloopFwdSm90ILi2EN4cute5tupleIJNS5_1CILi1EEES8_S8_EEENS6_IJNS7_ILi128EEENS7_ILi160EEENS7_ILi192EEEEEELi128ENS_12float_e4m3_tEfNS_4arch4Sm90ELb0ELb0ELb1ELb1ELb1ELb1ELb0ELb1ELb1ELb1ELb0ELb0EEENS1_21CollectiveEpilogueFwdINS6_IJSA_SA_SB_EEES9_NS_10bfloat16_tESG_Li256ELb1ELb1ELb0ELb1EEENS1_36VarlenDynamicPersistentTileSchedulerILi128ELi160ELi256ELi128ELb0ELb1ELb1ELb0ELb1ELb1EEEEEEEEEvNT_6ParamsE,"",@"SHT_CUDA_INFO"
	.sectionflags	@""
	.align	4


	//----- nvinfo : EIATTR_CUDA_API_VERSION
	.align		4
        /*0000*/ 	.byte	0x04, 0x37
        /*0002*/ 	.short	(.L_139 - .L_138)
.L_138:
        /*0004*/ 	.word	0x00000082


	//----- nvinfo : EIATTR_KPARAM_INFO
	.align		4
.L_139:
        /*0008*/ 	.byte	0x04, 0x17
        /*000a*/ 	.short	(.L_141 - .L_140)
.L_140:
        /*000c*/ 	.word	0x00000000
        /*0010*/ 	.short	0x0000
        /*0012*/ 	.short	0x0070
        /*0014*/ 	.byte	0x00, 0xf0, 0x01, 0x2a


	//----- nvinfo : EIATTR_SPARSE_MMA_MASK
	.align		4
.L_141:
        /*0018*/ 	.byte	0x03, 0x50
        /*001a*/ 	.short	0x0000


	//----- nvinfo : EIATTR_MAXREG_COUNT
	.align		4
        /*001c*/ 	.byte	0x03, 0x1b
        /*001e*/ 	.short	0x00a8


	//----- nvinfo : EIATTR_NUM_BARRIERS
	.align		4
        /*0020*/ 	.byte	0x02, 0x4c
        /*0022*/ 	.byte	0x10
	.zero		1


	//----- nvinfo : EIATTR_EXTERNS
	.align		4
        /*0024*/ 	.byte	0x04, 0x0f
        /*0026*/ 	.short	(.L_143 - .L_142)


	//   ....[0]....
	.align		4
.L_142:
        /*0028*/ 	.word	index@(__assertfail)


	//----- nvinfo : EIATTR_ANNOTATIONS
	.align		4
.L_143:
        /*002c*/ 	.byte	0x04, 0x55
        /*002e*/ 	.short	(.L_145 - .L_144)


	//   ....[0]....
.L_144:
        /* <DEDUP_REMOVED lines=52> */


	//----- nvinfo : EIATTR_MERCURY_ISA_VERSION
	.align		4
.L_145:
        /*0358*/ 	.byte	0x03, 0x5f
        /*035a*/ 	.short	0x0101


	//----- nvinfo : EIATTR_UNUSED_LOAD_BYTE_OFFSET
	.align		4
        /*035c*/ 	.byte	0x04, 0x44
        /*035e*/ 	.short	(.L_147 - .L_146)


	//   ....[0]....
.L_146:
        /*0360*/ 	.word	0x00000a90
        /*0364*/ 	.word	0x0000fff0


	//   ....[1]....
        /*0368*/ 	.word	0x0001fed0
        /*036c*/ 	.word	0x0000fff0


	//----- nvinfo : EIATTR_INT_WARP_WIDE_INSTR_OFFSETS
	.align		4
.L_147:
        /*0370*/ 	.byte	0x04, 0x31
        /*0372*/ 	.short	(.L_149 - .L_148)


	//   ....[0]....
.L_148:
        /*0374*/ 	.word	0x00000130


	//   ....[1]....
        /*0378*/ 	.word	0x00000170


	//   ....[2]....
        /*037c*/ 	.word	0x000001e0


	//   ....[3]....
        /*0380*/ 	.word	0x00024a40


	//   ....[4]....
        /*0384*/ 	.word	0x00024ad0


	//   ....[5]....
        /*0388*/ 	.word	0x00028a50


	//   ....[6]....
        /*038c*/ 	.word	0x00028ae0


	//----- nvinfo : EIATTR_COOP_GROUP_MASK_REGIDS
	.align		4
.L_149:
        /*0390*/ 	.byte	0x04, 0x29
        /*0392*/ 	.short	(.L_151 - .L_150)


	//   ....[0]....
.L_150:
        /*0394*/ 	.word	0xffffffff


	//   ....[1]....
        /*0398*/ 	.word	0xffffffff


	//   ....[2]....
        /*039c*/ 	.word	0xffffffff


	//   ....[3]....
        /*03a0*/ 	.word	0xffffffff


	//   ....[4]....
        /*03a4*/ 	.word	0xffffffff


	//   ....[5]....
        /*03a8*/ 	.word	0xffffffff


	//   ....[6]....
        /*03ac*/ 	.word	0xffffffff


	//   ....[7]....
        /*03b0*/ 	.word	0xffffffff


	//   ....[8]....
        /*03b4*/ 	.word	0xffffffff


	//   ....[9]....
        /*03b8*/ 	.word	0xffffffff


	//   ....[10]....
        /*03bc*/ 	.word	0xffffffff


	//   ....[11]....
        /*03c0*/ 	.word	0xffffffff


	//   ....[12]....
        /*03c4*/ 	.word	0xffffffff


	//   ....[13]....
        /*03c8*/ 	.word	0xffffffff


	//   ....[14]....
        /*03cc*/ 	.word	0xffffffff


	//   ....[15]....
        /*03d0*/ 	.word	0xffffffff


	//   ....[16]....
        /*03d4*/ 	.word	0xffffffff


	//   ....[17]....
        /*03d8*/ 	.word	0xffffffff


	//   ....[18]....
        /*03dc*/ 	.word	0xffffffff


	//   ....[19]....
        /*03e0*/ 	.word	0xffffffff


	//   ....[20]....
        /*03e4*/ 	.word	0xffffffff


	//   ....[21]....
        /*03e8*/ 	.word	0xffffffff


	//   ....[22]....
        /*03ec*/ 	.word	0xffffffff


	//   ....[23]....
        /*03f0*/ 	.word	0xffffffff


	//   ....[24]....
        /*03f4*/ 	.word	0xffffffff


	//   ....[25]....
        /*03f8*/ 	.word	0xffffffff


	//   ....[26]....
        /*03fc*/ 	.word	0xffffffff


	//   ....[27]....
        /*0400*/ 	.word	0xffffffff


	//   ....[28]....
        /*0404*/ 	.word	0xffffffff


	//   ....[29]....
        /*0408*/ 	.word	0xffffffff


	//   ....[30]....
        /*040c*/ 	.word	0xffffffff


	//   ....[31]....
        /*0410*/ 	.word	0xffffffff


	//   ....[32]....
        /*0414*/ 	.word	0xffffffff


	//   ....[33]....
        /*0418*/ 	.word	0xffffffff


	//   ....[34]....
        /*041c*/ 	.word	0xffffffff


	//   ....[35]....
        /*0420*/ 	.word	0xffffffff


	//   ....[36]....
        /*0424*/ 	.word	0xffffffff


	//   ....[37]....
        /*0428*/ 	.word	0xffffffff


	//   ....[38]....
        /*042c*/ 	.word	0xffffffff


	//   ....[39]....
        /*0430*/ 	.word	0xffffffff


	//   ....[40]....
        /*0434*/ 	.word	0xffffffff


	//   ....[41]....
        /*0438*/ 	.word	0xffffffff


	//   ....[42]....
        /*043c*/ 	.word	0xffffffff


	//   ....[43]....
        /*0440*/ 	.word	0xffffffff


	//   ....[44]....
        /*0444*/ 	.word	0xffffffff


	//   ....[45]....
        /*0448*/ 	.word	0xffffffff


	//   ....[46]....
        /*044c*/ 	.word	0xffffffff


	//   ....[47]....
        /*0450*/ 	.word	0xffffffff


	//   ....[48]....
        /*0454*/ 	.word	0xffffffff


	//   ....[49]....
        /*0458*/ 	.word	0xffffffff


	//   ....[50]....
        /*045c*/ 	.word	0xffffffff


	//   ....[51]....
        /*0460*/ 	.word	0xffffffff


	//   ....[52]....
        /*0464*/ 	.word	0xffffffff


	//   ....[53]....
        /*0468*/ 	.word	0xffffffff


	//   ....[54]....
        /*046c*/ 	.word	0xffffffff


	//   ....[55]....
        /*0470*/ 	.word	0xffffffff


	//   ....[56]....
        /*0474*/ 	.word	0xffffffff


	//   ....[57]....
        /*0478*/ 	.word	0xffffffff


	//   ....[58]....
        /*047c*/ 	.word	0xffffffff


	//   ....[59]....
        /*0480*/ 	.word	0xffffffff


	//   ....[60]....
        /*0484*/ 	.word	0xffffffff


	//   ....[61]....
        /*0488*/ 	.word	0xffffffff


	//   ....[62]....
        /*048c*/ 	.word	0xffffffff


	//   ....[63]....
        /*0490*/ 	.word	0xffffffff


	//   ....[64]....
        /*0494*/ 	.word	0xffffffff


	//   ....[65]....
        /*0498*/ 	.word	0xffffffff


	//   ....[66]....
        /*049c*/ 	.word	0xffffffff


	//   ....[67]....
        /*04a0*/ 	.word	0xffffffff


	//   ....[68]....
        /*04a4*/ 	.word	0xffffffff


	//   ....[69]....
        /*04a8*/ 	.word	0xffffffff


	//   ....[70]....
        /*04ac*/ 	.word	0xffffffff


	//   ....[71]....
        /*04b0*/ 	.word	0xffffffff


	//   ....[72]....
        /*04b4*/ 	.word	0xffffffff


	//   ....[73]....
        /*04b8*/ 	.word	0xffffffff


	//   ....[74]....
        /*04bc*/ 	.word	0xffffffff


	//   ....[75]....
        /*04c0*/ 	.word	0xffffffff


	//   ....[76]....
        /*04c4*/ 	.word	0xffffffff


	//   ....[77]....
        /*04c8*/ 	.word	0xffffffff


	//   ....[78]....
        /*04cc*/ 	.word	0xffffffff


	//   ....[79]....
        /*04d0*/ 	.word	0xffffffff


	//   ....[80]....
        /*04d4*/ 	.word	0xffffffff


	//   ....[81]....
        /*04d8*/ 	.word	0xffffffff


	//   ....[82]....
        /*04dc*/ 	.word	0xffffffff


	//   ....[83]....
        /*04e0*/ 	.word	0xffffffff


	//   ....[84]....
        /*04e4*/ 	.word	0xffffffff


	//   ....[85]....
        /*04e8*/ 	.word	0xffffffff


	//   ....[86]....
        /*04ec*/ 	.word	0xffffffff


	//   ....[87]....
        /*04f0*/ 	.word	0xffffffff


	//   ....[88]....
        /*04f4*/ 	.word	0xffffffff


	//   ....[89]....
        /*04f8*/ 	.word	0xffffffff


	//   ....[90]....
        /*04fc*/ 	.word	0xffffffff


	//   ....[91]....
        /*0500*/ 	.word	0xffffffff


	//   ....[92]....
        /*0504*/ 	.word	0xffffffff


	//   ....[93]....
        /*0508*/ 	.word	0xffffffff


	//   ....[94]....
        /*050c*/ 	.word	0xffffffff


	//   ....[95]....
        /*0510*/ 	.word	0xffffffff


	//   ....[96]....
        /*0514*/ 	.word	0xffffffff


	//   ....[97]....
        /*0518*/ 	.word	0xffffffff


	//   ....[98]....
        /*051c*/ 	.word	0xffffffff


	//   ....[99]....
        /*0520*/ 	.word	0xffffffff


	//   ....[100]....
        /*0524*/ 	.word	0xffffffff


	//   ....[101]....
        /*0528*/ 	.word	0xffffffff


	//   ....[102]....
        /*052c*/ 	.word	0xffffffff


	//   ....[103]....
        /*0530*/ 	.word	0xffffffff


	//   ....[104]....
        /*0534*/ 	.word	0xffffffff


	//   ....[105]....
        /*0538*/ 	.word	0xffffffff


	//   ....[106]....
        /*053c*/ 	.word	0xffffffff


	//   ....[107]....
        /*0540*/ 	.word	0xffffffff


	//   ....[108]....
        /*0544*/ 	.word	0xffffffff


	//   ....[109]....
        /*0548*/ 	.word	0xffffffff


	//   ....[110]....
        /*054c*/ 	.word	0xffffffff


	//   ....[111]....
        /*0550*/ 	.word	0xffffffff


	//   ....[112]....
        /*0554*/ 	.word	0xffffffff


	//   ....[113]....
        /*0558*/ 	.word	0xffffffff


	//   ....[114]....
        /*055c*/ 	.word	0xffffffff


	//   ....[115]....
        /*0560*/ 	.word	0xffffffff


	//   ....[116]....
        /*0564*/ 	.word	0xffffffff


	//   ....[117]....
        /*0568*/ 	.word	0xffffffff


	//   ....[118]....
        /*056c*/ 	.word	0xffffffff


	//   ....[119]....
        /*0570*/ 	.word	0xffffffff


	//   ....[120]....
        /*0574*/ 	.word	0xffffffff


	//   ....[121]....
        /*0578*/ 	.word	0xffffffff


	//   ....[122]....
        /*057c*/ 	.word	0xffffffff


	//   ....[123]....
        /*0580*/ 	.word	0xffffffff


	//   ....[124]....
        /*0584*/ 	.word	0xffffffff


	//   ....[125]....
        /*0588*/ 	.word	0xffffffff


	//   ....[126]....
        /*058c*/ 	.word	0xffffffff


	//   ....[127]....
        /*0590*/ 	.word	0xffffffff


	//   ....[128]....
        /*0594*/ 	.word	0xffffffff


	//   ....[129]....
        /*0598*/ 	.word	0xffffffff


	//   ....[130]....
        /*059c*/ 	.word	0xffffffff


	//   ....[131]....
        /*05a0*/ 	.word	0xffffffff


	//   ....[132]....
        /*05a4*/ 	.word	0xffffffff


	//   ....[133]....
        /*05a8*/ 	.word	0xffffffff


	//   ....[134]....
        /*05ac*/ 	.word	0xffffffff


	//   ....[135]....
        /*05b0*/ 	.word	0xffffffff


	//   ....[136]....
        /*05b4*/ 	.word	0xffffffff


	//   ....[137]....
        /*05b8*/ 	.word	0xffffffff


	//   ....[138]....
        /*05bc*/ 	.word	0xffffffff


	//   ....[139]....
        /*05c0*/ 	.word	0xffffffff


	//   ....[140]....
        /*05c4*/ 	.word	0xffffffff


	//   ....[141]....
        /*05c8*/ 	.word	0xffffffff


	//   ....[142]....
        /*05cc*/ 	.word	0xffffffff


	//   ....[143]....
        /*05d0*/ 	.word	0xffffffff


	//   ....[144]....
        /*05d4*/ 	.word	0xffffffff


	//   ....[145]....
        /*05d8*/ 	.word	0xffffffff


	//   ....[146]....
        /*05dc*/ 	.word	0xffffffff


	//   ....[147]....
        /*05e0*/ 	.word	0xffffffff


	//   ....[148]....
        /*05e4*/ 	.word	0xffffffff


	//   ....[149]....
        /*05e8*/ 	.word	0xffffffff


	//   ....[150]....
        /*05ec*/ 	.word	0xffffffff


	//   ....[151]....
        /*05f0*/ 	.word	0xffffffff


	//   ....[152]....
        /*05f4*/ 	.word	0xffffffff


	//   ....[153]....
        /*05f8*/ 	.word	0xffffffff


	//   ....[154]....
        /*05fc*/ 	.word	0xffffffff


	//   ....[155]....
        /*0600*/ 	.word	0xffffffff


	//   ....[156]....
        /*0604*/ 	.word	0xffffffff


	//   ....[157]....
        /*0608*/ 	.word	0xffffffff


	//   ....[158]....
        /*060c*/ 	.word	0xffffffff


	//   ....[159]....
        /*0610*/ 	.word	0xffffffff


	//   ....[160]....
        /*0614*/ 	.word	0xffffffff


	//   ....[161]....
        /*0618*/ 	.word	0xffffffff


	//   ....[162]....
        /*061c*/ 	.word	0xffffffff


	//   ....[163]....
        /*0620*/ 	.word	0xffffffff


	//   ....[164]....
        /*0624*/ 	.word	0xffffffff


	//   ....[165]....
        /*0628*/ 	.word	0xffffffff


	//   ....[166]....
        /*062c*/ 	.word	0xffffffff


	//   ....[167]....
        /*0630*/ 	.word	0xffffffff


	//   ....[168]....
        /*0634*/ 	.word	0xffffffff


	//   ....[169]....
        /*0638*/ 	.word	0xffffffff


	//   ....[170]....
        /*063c*/ 	.word	0xffffffff


	//   ....[171]....
        /*0640*/ 	.word	0xffffffff


	//   ....[172]....
        /*0644*/ 	.word	0xffffffff


	//   ....[173]....
        /*0648*/ 	.word	0xffffffff


	//   ....[174]....
        /*064c*/ 	.word	0xffffffff


	//   ....[175]....
        /*0650*/ 	.word	0xffffffff


	//   ....[176]....
        /*0654*/ 	.word	0xffffffff


	//   ....[177]....
        /*0658*/ 	.word	0xffffffff


	//   ....[178]....
        /*065c*/ 	.word	0xffffffff


	//   ....[179]....
        /*0660*/ 	.word	0x0500000f


	//   ....[180]....
        /*0664*/ 	.word	0x0500000f


	//   ....[181]....
        /*0668*/ 	.word	0x0500000f


	//   ....[182]....
        /*066c*/ 	.word	0x0500000f


	//   ....[183]....
        /*0670*/ 	.word	0x0500000f


	//   ....[184]....
        /*0674*/ 	.word	0x0500000f


	//   ....[185]....
        /*0678*/ 	.word	0x0500000f


	//   ....[186]....
        /*067c*/ 	.word	0x0500000f


	//   ....[187]....
        /*0680*/ 	.word	0x0500000f


	//   ....[188]....
        /*0684*/ 	.word	0x0500000f


	//   ....[189]....
        /*0688*/ 	.word	0x0500000f


	//   ....[190]....
        /*068c*/ 	.word	0x0500000f


	//   ....[191]....
        /*0690*/ 	.word	0x0500000f


	//   ....[192]....
        /*0694*/ 	.word	0x0500000f


	//   ....[193]....
        /*0698*/ 	.word	0x0500000f


	//   ....[194]....
        /*069c*/ 	.word	0x0500000f


	//   ....[195]....
        /*06a0*/ 	.word	0x0500000f


	//   ....[196]....
        /*06a4*/ 	.word	0x0500000f


	//   ....[197]....
        /*06a8*/ 	.word	0x0500000f


	//   ....[198]....
        /*06ac*/ 	.word	0x0500000f


	//   ....[199]....
        /*06b0*/ 	.word	0x0500000f


	//   ....[200]....
        /*06b4*/ 	.word	0x0500000f


	//   ....[201]....
        /*06b8*/ 	.word	0x0500000f


	//   ....[202]....
        /*06bc*/ 	.word	0x0500000f


	//   ....[203]....
        /*06c0*/ 	.word	0x0500000f


	//   ....[204]....
        /*06c4*/ 	.word	0x0500000f


	//   ....[205]....
        /*06c8*/ 	.word	0x0500000f


	//   ....[206]....
        /*06cc*/ 	.word	0x0500000f


	//   ....[207]....
        /*06d0*/ 	.word	0x0500000f


	//   ....[208]....
        /*06d4*/ 	.word	0x0500000f


	//   ....[209]....
        /*06d8*/ 	.word	0x0500000f


	//   ....[210]....
        /*06dc*/ 	.word	0x0500000f


	//   ....[211]....
        /*06e0*/ 	.word	0x0500000f


	//   ....[212]....
        /*06e4*/ 	.word	0x0500000f


	//   ....[213]....
        /*06e8*/ 	.word	0x0500000f


	//   ....[214]....
        /*06ec*/ 	.word	0x0500000f


	//   ....[215]....
        /*06f0*/ 	.word	0x0500000f


	//   ....[216]....
        /*06f4*/ 	.word	0x0500000f


	//   ....[217]....
        /*06f8*/ 	.word	0x0500000f


	//   ....[218]....
        /*06fc*/ 	.word	0x0500000f


	//   ....[219]....
        /*0700*/ 	.word	0x0500000f


	//   ....[220]....
        /*0704*/ 	.word	0x0500000f


	//   ....[221]....
        /*0708*/ 	.word	0x0500000f


	//   ....[222]....
        /*070c*/ 	.word	0x0500000f


	//   ....[223]....
        /*0710*/ 	.word	0x0500000f


	//   ....[224]....
        /*0714*/ 	.word	0x0500000f


	//   ....[225]....
        /*0718*/ 	.word	0x0500000f


	//   ....[226]....
        /*071c*/ 	.word	0x0500000f


	//   ....[227]....
        /*0720*/ 	.word	0x0500000f


	//   ....[228]....
        /*0724*/ 	.word	0x0500000f


	//   ....[229]....
        /*0728*/ 	.word	0x0500000f


	//   ....[230]....
        /*072c*/ 	.word	0x0500000f


	//   ....[231]....
        /*0730*/ 	.word	0x0500000f


	//   ....[232]....
        /*0734*/ 	.word	0x0500000f


	//   ....[233]....
        /*0738*/ 	.word	0x0500000f


	//   ....[234]....
        /*073c*/ 	.word	0x0500000f


	//   ....[235]....
        /*0740*/ 	.word	0x0500000f


	//   ....[236]....
        /*0744*/ 	.word	0x0500000f


	//   ....[237]....
        /*0748*/ 	.word	0x0500000f


	//   ....[238]....
        /*074c*/ 	.word	0x0500000f


	//   ....[239]....
        /*0750*/ 	.word	0x0500000f


	//   ....[240]....
        /*0754*/ 	.word	0x0500000f


	//   ....[241]....
        /*0758*/ 	.word	0x0500000f


	//   ....[242]....
        /*075c*/ 	.word	0x0500000f


	//   ....[243]....
        /*0760*/ 	.word	0x0500000f


	//   ....[244]....
        /*0764*/ 	.word	0x0500000f


	//   ....[245]....
        /*0768*/ 	.word	0x0500000f


	//   ....[246]....
        /*076c*/ 	.word	0x0500000f


	//   ....[247]....
        /*0770*/ 	.word	0x0500000f


	//   ....[248]....
        /*0774*/ 	.word	0x0500000f


	//   ....[249]....
        /*0778*/ 	.word	0x0500000f


	//   ....[250]....
        /*077c*/ 	.word	0x0500000f


	//   ....[251]....
        /*0780*/ 	.word	0x0500000f


	//   ....[252]....
        /*0784*/ 	.word	0x0500000f


	//   ....[253]....
        /*0788*/ 	.word	0x0500000f


	//   ....[254]....
        /*078c*/ 	.word	0x0500000f


	//   ....[255]....
        /*0790*/ 	.word	0x0500000f


	//   ....[0]....
        /*0794*/ 	.word	0x0500000f


	//   ....[1]....
        /*0798*/ 	.word	0x0500000f


	//   ....[2]....
        /*079c*/ 	.word	0x0500000f


	//   ....[3]....
        /*07a0*/ 	.word	0x0500000f


	//   ....[4]....
        /*07a4*/ 	.word	0x0500000f


	//   ....[5]....
        /*07a8*/ 	.word	0x0500000f


	//   ....[6]....
        /*07ac*/ 	.word	0x0500000f


	//   ....[7]....
        /*07b0*/ 	.word	0x0500000f


	//   ....[8]....
        /*07b4*/ 	.word	0x0500000f


	//   ....[9]....
        /*07b8*/ 	.word	0x0500000f


	//   ....[10]....
        /*07bc*/ 	.word	0x0500000f


	//   ....[11]....
        /*07c0*/ 	.word	0x0500000f


	//   ....[12]....
        /*07c4*/ 	.word	0x0500000f


	//   ....[13]....
        /*07c8*/ 	.word	0x0500000f


	//   ....[14]....
        /*07cc*/ 	.word	0x0500000f


	//   ....[15]....
        /*07d0*/ 	.word	0x0500000f


	//   ....[16]....
        /*07d4*/ 	.word	0x0500000f


	//   ....[17]....
        /*07d8*/ 	.word	0x0500000f


	//   ....[18]....
        /*07dc*/ 	.word	0x0500000f


	//   ....[19]....
        /*07e0*/ 	.word	0x0500000f


	//   ....[20]....
        /*07e4*/ 	.word	0x0500000f


	//   ....[21]....
        /*07e8*/ 	.word	0x0500000f


	//   ....[22]....
        /*07ec*/ 	.word	0x0500000f


	//   ....[23]....
        /*07f0*/ 	.word	0x0500000f


	//   ....[24]....
        /*07f4*/ 	.word	0x0500000f


	//   ....[25]....
        /*07f8*/ 	.word	0x0500000f


	//   ....[26]....
        /*07fc*/ 	.word	0x0500000f


	//   ....[27]....
        /*0800*/ 	.word	0x0500000f


	//   ....[28]....
        /*0804*/ 	.word	0x0500000f


	//   ....[29]....
        /*0808*/ 	.word	0x0500000f


	//   ....[30]....
        /*080c*/ 	.word	0x0500000f


	//   ....[31]....
        /*0810*/ 	.word	0x0500000f


	//   ....[32]....
        /*0814*/ 	.word	0x0500000f


	//   ....[33]....
        /*0818*/ 	.word	0x0500000f


	//   ....[34]....
        /*081c*/ 	.word	0x0500000f


	//   ....[35]....
        /*0820*/ 	.word	0x0500000f


	//   ....[36]....
        /*0824*/ 	.word	0x0500000f


	//   ....[37]....
        /*0828*/ 	.word	0x0500000f


	//   ....[38]....
        /*082c*/ 	.word	0x0500000f


	//   ....[39]....
        /*0830*/ 	.word	0x0500000f


	//   ....[40]....
        /*0834*/ 	.word	0x0500000f


	//   ....[41]....
        /*0838*/ 	.word	0x0500000f


	//   ....[42]....
        /*083c*/ 	.word	0x0500000f


	//   ....[43]....
        /*0840*/ 	.word	0x0500000f


	//   ....[44]....
        /*0844*/ 	.word	0x0500000f


	//   ....[45]....
        /*0848*/ 	.word	0x0500000f


	//   ....[46]....
        /*084c*/ 	.word	0x0500000f


	//   ....[47]....
        /*0850*/ 	.word	0x0500000f


	//   ....[48]....
        /*0854*/ 	.word	0x0500000f


	//   ....[49]....
        /*0858*/ 	.word	0x0500000f


	//   ....[50]....
        /*085c*/ 	.word	0x0500000f


	//   ....[51]....
        /*0860*/ 	.word	0x0500000f


	//----- nvinfo : EIATTR_COOP_GROUP_INSTR_OFFSETS
	.align		4
.L_151:
        /*0864*/ 	.byte	0x04, 0x28
        /*0866*/ 	.short	(.L_153 - .L_152)


	//   ....[0]....
.L_152:
        /*0868*/ 	.word	0x00000070


	//   ....[1]....
        /*086c*/ 	.word	0x00000140


	//   ....[2]....
        /*0870*/ 	.word	0x00000190


	//   ....[3]....
        /*0874*/ 	.word	0x000003c0


	//   ....[4]....
        /*0878*/ 	.word	0x00000520


	//   ....[5]....
        /*087c*/ 	.word	0x00000640


	//   ....[6]....
        /*0880*/ 	.word	0x000007a0


	//   ....[7]....
        /*0884*/ 	.word	0x00003610


	//   ....[8]....
        /*0888*/ 	.word	0x00003620


	//   ....[9]....
        /*088c*/ 	.word	0x00006270


	//   ....[10]....
        /*0890*/ 	.word	0x00006280


	//   ....[11]....
        /*0894*/ 	.word	0x00009620


	//   ....[12]....
        /*0898*/ 	.word	0x00009630


	//   ....[13]....
        /*089c*/ 	.word	0x0000c410


	//   ....[14]....
        /*08a0*/ 	.word	0x0000c420


	//   ....[15]....
        /*08a4*/ 	.word	0x0000f440


	//   ....[16]....
        /*08a8*/ 	.word	0x0000f450


	//   ....[17]....
        /*08ac*/ 	.word	0x0000f6c0


	//   ....[18]....
        /*08b0*/ 	.word	0x0000f6d0


	//   ....[19]....
        /*08b4*/ 	.word	0x0000fbb0


	//   ....[20]....
        /*08b8*/ 	.word	0x0000fc10


	//   ....[21]....
        /*08bc*/ 	.word	0x0000fdb0


	//   ....[22]....
        /*08c0*/ 	.word	0x0000fdd0


	//   ....[23]....
        /*08c4*/ 	.word	0x000103f0


	//   ....[24]....
        /*08c8*/ 	.word	0x00010ba0


	//   ....[25]....
        /*08cc*/ 	.word	0x00010bb0


	//   ....[26]....
        /*08d0*/ 	.word	0x00010bc0


	//   ....[27]....
        /*08d4*/ 	.word	0x00010bd0


	//   ....[28]....
        /*08d8*/ 	.word	0x00014050


	//   ....[29]....
        /*08dc*/ 	.word	0x00014060


	//   ....[30]....
        /*08e0*/ 	.word	0x00014070


	//   ....[31]....
        /*08e4*/ 	.word	0x00014080


	//   ....[32]....
        /*08e8*/ 	.word	0x00019b30


	//   ....[33]....
        /*08ec*/ 	.word	0x00019b90


	//   ....[34]....
        /*08f0*/ 	.word	0x0001a1f0


	//   ....[35]....
        /*08f4*/ 	.word	0x0001a2d0


	//   ....[36]....
        /*08f8*/ 	.word	0x0001db50


	//   ....[37]....
        /*08fc*/ 	.word	0x0001db70


	//   ....[38]....
        /*0900*/ 	.word	0x0001db90


	//   ....[39]....
        /*0904*/ 	.word	0x0001dbc0


	//   ....[40]....
        /*0908*/ 	.word	0x0001f700


	//   ....[41]....
        /*090c*/ 	.word	0x0001f710


	//   ....[42]....
        /*0910*/ 	.word	0x0001f790


	//   ....[43]....
        /*0914*/ 	.word	0x0001f7a0


	//   ....[44]....
        /*0918*/ 	.word	0x00020520


	//   ....[45]....
        /*091c*/ 	.word	0x00020550


	//   ....[46]....
        /*0920*/ 	.word	0x00020590


	//   ....[47]....
        /*0924*/ 	.word	0x000205c0


	//   ....[48]....
        /*0928*/ 	.word	0x000205f0


	//   ....[49]....
        /*092c*/ 	.word	0x00020620


	//   ....[50]....
        /*0930*/ 	.word	0x00020650


	//   ....[51]....
        /*0934*/ 	.word	0x00020680


	//   ....[52]....
        /*0938*/ 	.word	0x000206b0


	//   ....[53]....
        /*093c*/ 	.word	0x000206e0


	//   ....[54]....
        /*0940*/ 	.word	0x00020710


	//   ....[55]....
        /*0944*/ 	.word	0x00020740


	//   ....[56]....
        /*0948*/ 	.word	0x00020770


	//   ....[57]....
        /*094c*/ 	.word	0x000207a0


	//   ....[58]....
        /*0950*/ 	.word	0x000207d0


	//   ....[59]....
        /*0954*/ 	.word	0x00020800


	//   ....[60]....
        /*0958*/ 	.word	0x00020830


	//   ....[61]....
        /*095c*/ 	.word	0x00020860


	//   ....[62]....
        /*0960*/ 	.word	0x00020890


	//   ....[63]....
        /*0964*/ 	.word	0x000208c0


	//   ....[64]....
        /*0968*/ 	.word	0x000208f0


	//   ....[65]....
        /*096c*/ 	.word	0x00020920


	//   ....[66]....
        /*0970*/ 	.word	0x00020950


	//   ....[67]....
        /*0974*/ 	.word	0x00020960


	//   ....[68]....
        /*0978*/ 	.word	0x00020970


	//   ....[69]....
        /*097c*/ 	.word	0x00020980


	//   ....[70]....
        /*0980*/ 	.word	0x00020990


	//   ....[71]....
        /*0984*/ 	.word	0x000209a0


	//   ....[72]....
        /*0988*/ 	.word	0x000209b0


	//   ....[73]....
        /*098c*/ 	.word	0x000209c0


	//   ....[74]....
        /*0990*/ 	.word	0x000209f0


	//   ....[75]....
        /*0994*/ 	.word	0x00020a20


	//   ....[76]....
        /*0998*/ 	.word	0x00020ff0


	//   ....[77]....
        /*099c*/ 	.word	0x00021030


	//   ....[78]....
        /*09a0*/ 	.word	0x00021060


	//   ....[79]....
        /*09a4*/ 	.word	0x00021090


	//   ....[80]....
        /*09a8*/ 	.word	0x00021660


	//   ....[81]....
        /*09ac*/ 	.word	0x00021690


	//   ....[82]....
        /*09b0*/ 	.word	0x00021750


	//   ....[83]....
        /*09b4*/ 	.word	0x00021770


	//   ....[84]....
        /*09b8*/ 	.word	0x00021830


	//   ....[85]....
        /*09bc*/ 	.word	0x00021850


	//   ....[86]....
        /*09c0*/ 	.word	0x00021920


	//   ....[87]....
        /*09c4*/ 	.word	0x00021940


	//   ....[88]....
        /*09c8*/ 	.word	0x00022120


	//   ....[89]....
        /*09cc*/ 	.word	0x00022130


	//   ....[90]....
        /*09d0*/ 	.word	0x00022270


	//   ....[91]....
        /*09d4*/ 	.word	0x00022280


	//   ....[92]....
        /*09d8*/ 	.word	0x000223b0


	//   ....[93]....
        /*09dc*/ 	.word	0x000223c0


	//   ....[94]....
        /*09e0*/ 	.word	0x000224f0


	//   ....[95]....
        /*09e4*/ 	.word	0x00022500


	//   ....[96]....
        /*09e8*/ 	.word	0x00022680


	//   ....[97]....
        /*09ec*/ 	.word	0x00022850


	//   ....[98]....
        /*09f0*/ 	.word	0x00022880


	//   ....[99]....
        /*09f4*/ 	.word	0x000228b0


	//   ....[100]....
        /*09f8*/ 	.word	0x000228e0


	//   ....[101]....
        /*09fc*/ 	.word	0x00022910


	//   ....[102]....
        /*0a00*/ 	.word	0x00022940


	//   ....[103]....
        /*0a04*/ 	.word	0x00022ab0


	//   ....[104]....
        /*0a08*/ 	.word	0x00022ae0


	//   ....[105]....
        /*0a0c*/ 	.word	0x00022b10


	//   ....[106]....
        /*0a10*/ 	.word	0x00022b40


	//   ....[107]....
        /*0a14*/ 	.word	0x00022b70


	//   ....[108]....
        /*0a18*/ 	.word	0x00022ba0


	//   ....[109]....
        /*0a1c*/ 	.word	0x00022c30


	//   ....[110]....
        /*0a20*/ 	.word	0x00022c60


	//   ....[111]....
        /*0a24*/ 	.word	0x00022ce0


	//   ....[112]....
        /*0a28*/ 	.word	0x000239e0


	//   ....[113]....
        /*0a2c*/ 	.word	0x00025ae0


	//   ....[114]....
        /*0a30*/ 	.word	0x00025b00


	//   ....[115]....
        /*0a34*/ 	.word	0x00025b50


	//   ....[116]....
        /*0a38*/ 	.word	0x00025bf0


	//   ....[117]....
        /*0a3c*/ 	.word	0x00025c50


	//   ....[118]....
        /*0a40*/ 	.word	0x00025c70


	//   ....[119]....
        /*0a44*/ 	.word	0x00025c80


	//   ....[120]....
        /*0a48*/ 	.word	0x00025c90


	//   ....[121]....
        /*0a4c*/ 	.word	0x00025d90


	//   ....[122]....
        /*0a50*/ 	.word	0x00025da0


	//   ....[123]....
        /*0a54*/ 	.word	0x00026270


	//   ....[124]....
        /*0a58*/ 	.word	0x00026280


	//   ....[125]....
        /*0a5c*/ 	.word	0x00026370


	//   ....[126]....
        /*0a60*/ 	.word	0x00026390


	//   ....[127]....
        /*0a64*/ 	.word	0x00026420


	//   ....[128]....
        /*0a68*/ 	.word	0x00026440


	//   ....[129]....
        /*0a6c*/ 	.word	0x00026450


	//   ....[130]....
        /*0a70*/ 	.word	0x000264e0


	//   ....[131]....
        /*0a74*/ 	.word	0x00026540


	//   ....[132]....
        /*0a78*/ 	.word	0x00026550


	//   ....[133]....
        /*0a7c*/ 	.word	0x00026d50


	//   ....[134]....
        /*0a80*/ 	.word	0x00026d80


	//   ....[135]....
        /*0a84*/ 	.word	0x00026e40


	//   ....[136]....
        /*0a88*/ 	.word	0x00026e60


	//   ....[137]....
        /*0a8c*/ 	.word	0x00026f00


	//   ....[138]....
        /*0a90*/ 	.word	0x00026f20


	//   ....[139]....
        /*0a94*/ 	.word	0x00026f30


	//   ....[140]....
        /*0a98*/ 	.word	0x00026fc0


	//   ....[141]....
        /*0a9c*/ 	.word	0x00027960


	//   ....[142]....
        /*0aa0*/ 	.word	0x00027990


	//   ....[143]....
        /*0aa4*/ 	.word	0x000279f0


	//   ....[144]....
        /*0aa8*/ 	.word	0x00027a20


	//   ....[145]....
        /*0aac*/ 	.word	0x00027a30


	//   ....[146]....
        /*0ab0*/ 	.word	0x00027a80


	//   ....[147]....
        /*0ab4*/ 	.word	0x00027a90


	//   ....[148]....
        /*0ab8*/ 	.word	0x00027aa0


	//   ....[149]....
        /*0abc*/ 	.word	0x00027af0


	//   ....[150]....
        /*0ac0*/ 	.word	0x00027b40


	//   ....[151]....
        /*0ac4*/ 	.word	0x00027fb0


	//   ....[152]....
        /*0ac8*/ 	.word	0x00027fd0


	//   ....[153]....
        /*0acc*/ 	.word	0x00027fe0


	//   ....[154]....
        /*0ad0*/ 	.word	0x00027ff0


	//   ....[155]....
        /*0ad4*/ 	.word	0x00028050


	//   ....[156]....
        /*0ad8*/ 	.word	0x00028060


	//   ....[157]....
        /*0adc*/ 	.word	0x000280c0


	//   ....[158]....
        /*0ae0*/ 	.word	0x000280f0


	//   ....[159]....
        /*0ae4*/ 	.word	0x00028130


	//   ....[160]....
        /*0ae8*/ 	.word	0x00028190


	//   ....[161]....
        /*0aec*/ 	.word	0x00029380


	//   ....[162]....
        /*0af0*/ 	.word	0x000293b0


	//   ....[163]....
        /*0af4*/ 	.word	0x000293f0


	//   ....[164]....
        /*0af8*/ 	.word	0x00029420


	//   ....[165]....
        /*0afc*/ 	.word	0x00029450


	//   ....[166]....
        /*0b00*/ 	.word	0x00029480


	//   ....[167]....
        /*0b04*/ 	.word	0x000294b0


	//   ....[168]....
        /*0b08*/ 	.word	0x000294e0


	//   ....[169]....
        /*0b0c*/ 	.word	0x00029660


	//   ....[170]....
        /*0b10*/ 	.word	0x00029690


	//   ....[171]....
        /*0b14*/ 	.word	0x000296c0


	//   ....[172]....
        /*0b18*/ 	.word	0x000296f0


	//   ....[173]....
        /*0b1c*/ 	.word	0x00029720


	//   ....[174]....
        /*0b20*/ 	.word	0x00029750


	//   ....[175]....
        /*0b24*/ 	.word	0x00029810


	//   ....[176]....
        /*0b28*/ 	.word	0x00029830


	//   ....[177]....
        /*0b2c*/ 	.word	0x000298a0


	//   ....[178]....
        /*0b30*/ 	.word	0x00029d30


	//   ....[179]....
        /*0b34*/ 	.word	0x0002a0d0


	//   ....[180]....
        /*0b38*/ 	.word	0x0002a160


	//   ....[181]....
        /*0b3c*/ 	.word	0x0002a200


	//   ....[182]....
        /*0b40*/ 	.word	0x0002a290


	//   ....[183]....
        /*0b44*/ 	.word	0x0002a380


	//   ....[184]....
        /*0b48*/ 	.word	0x0002a410


	//   ....[185]....
        /*0b4c*/ 	.word	0x0002a4b0


	//   ....[186]....
        /*0b50*/ 	.word	0x0002a540


	//   ....[187]....
        /*0b54*/ 	.word	0x0002a630


	//   ....[188]....
        /*0b58*/ 	.word	0x0002a6c0


	//   ....[189]....
        /*0b5c*/ 	.word	0x0002a760


	//   ....[190]....
        /*0b60*/ 	.word	0x0002a7f0


	//   ....[191]....
        /*0b64*/ 	.word	0x0002a930


	//   ....[192]....
        /*0b68*/ 	.word	0x0002a9e0


	//   ....[193]....
        /*0b6c*/ 	.word	0x0002aa70


	//   ....[194]....
        /*0b70*/ 	.word	0x0002aac0


	//   ....[195]....
        /*0b74*/ 	.word	0x0002ab10


	//   ....[196]....
        /*0b78*/ 	.word	0x0002abf0


	//   ....[197]....
        /*0b7c*/ 	.word	0x0002ac80


	//   ....[198]....
        /*0b80*/ 	.word	0x0002acd0


	//   ....[199]....
        /*0b84*/ 	.word	0x0002ad20


	//   ....[200]....
        /*0b88*/ 	.word	0x0002af50


	//   ....[201]....
        /*0b8c*/ 	.word	0x0002b070


	//   ....[202]....
        /*0b90*/ 	.word	0x0002b190


	//   ....[203]....
        /*0b94*/ 	.word	0x0002b250


	//   ....[204]....
        /*0b98*/ 	.word	0x0002b2b0


	//   ....[205]....
        /*0b9c*/ 	.word	0x0002b330


	//   ....[206]....
        /*0ba0*/ 	.word	0x0002b390


	//   ....[207]....
        /*0ba4*/ 	.word	0x0002b3f0


	//   ....[208]....
        /*0ba8*/ 	.word	0x0002b450


	//   ....[209]....
        /*0bac*/ 	.word	0x0002b4d0


	//   ....[210]....
        /*0bb0*/ 	.word	0x0002b530


	//   ....[211]....
        /*0bb4*/ 	.word	0x0002b5b0


	//   ....[212]....
        /*0bb8*/ 	.word	0x0002b610


	//   ....[213]....
        /*0bbc*/ 	.word	0x0002b690


	//   ....[214]....
        /*0bc0*/ 	.word	0x0002b6f0


	//   ....[215]....
        /*0bc4*/ 	.word	0x0002b770


	//   ....[216]....
        /*0bc8*/ 	.word	0x0002b7d0


	//   ....[217]....
        /*0bcc*/ 	.word	0x0002b850


	//   ....[218]....
        /*0bd0*/ 	.word	0x0002b8b0


	//   ....[219]....
        /*0bd4*/ 	.word	0x0002b930


	//   ....[220]....
        /*0bd8*/ 	.word	0x0002b990


	//   ....[221]....
        /*0bdc*/ 	.word	0x0002b9f0


	//   ....[222]....
        /*0be0*/ 	.word	0x0002ba50


	//   ....[223]....
        /*0be4*/ 	.word	0x0002bab0


	//   ....[224]....
        /*0be8*/ 	.word	0x0002bb10


	//   ....[225]....
        /*0bec*/ 	.word	0x0002bb90


	//   ....[226]....
        /*0bf0*/ 	.word	0x0002bbf0


	//   ....[227]....
        /*0bf4*/ 	.word	0x0002bc70


	//   ....[228]....
        /*0bf8*/ 	.word	0x0002bcd0


	//   ....[229]....
        /*0bfc*/ 	.word	0x0002bd50


	//   ....[230]....
        /*0c00*/ 	.word	0x0002bdb0


	//   ....[231]....
        /*0c04*/ 	.word	0x0002be40


	//   ....[232]....
        /*0c08*/ 	.word	0x0002bf30


	//   ....[233]....
        /*0c0c*/ 	.word	0x0002bf80


	//   ....[234]....
        /*0c10*/ 	.word	0x0002c010


	//   ....[235]....
        /*0c14*/ 	.word	0x0002c0a0


	//   ....[236]....
        /*0c18*/ 	.word	0x0002c130


	//   ....[237]....
        /*0c1c*/ 	.word	0x0002c1c0


	//   ....[238]....
        /*0c20*/ 	.word	0x0002c250


	//   ....[239]....
        /*0c24*/ 	.word	0x0002c2e0


	//   ....[240]....
        /*0c28*/ 	.word	0x0002c3a0


	//   ....[241]....
        /*0c2c*/ 	.word	0x0002c670


	//   ....[242]....
        /*0c30*/ 	.word	0x0002c770


	//   ....[243]....
        /*0c34*/ 	.word	0x0002c820


	//   ....[244]....
        /*0c38*/ 	.word	0x0002c970


	//   ....[245]....
        /*0c3c*/ 	.word	0x0002c9d0


	//   ....[246]....
        /*0c40*/ 	.word	0x0002ca80


	//   ....[247]....
        /*0c44*/ 	.word	0x0002cb40


	//   ....[248]....
        /*0c48*/ 	.word	0x0002cc60


	//   ....[249]....
        /*0c4c*/ 	.word	0x0002ccc0


	//   ....[250]....
        /*0c50*/ 	.word	0x0002cd70


	//   ....[251]....
        /*0c54*/ 	.word	0x0002ce30


	//   ....[252]....
        /*0c58*/ 	.word	0x0002cf90


	//   ....[253]....
        /*0c5c*/ 	.word	0x0002d050


	//   ....[254]....
        /*0c60*/ 	.word	0x0002d1a0


	//   ....[255]....
        /*0c64*/ 	.word	0x0002d250


	//   ....[0]....
        /*0c68*/ 	.word	0x0002d350


	//   ....[1]....
        /*0c6c*/ 	.word	0x0002d410


	//   ....[2]....
        /*0c70*/ 	.word	0x0002d470


	//   ....[3]....
        /*0c74*/ 	.word	0x0002d510


	//   ....[4]....
        /*0c78*/ 	.word	0x0002d5d0


	//   ....[5]....
        /*0c7c*/ 	.word	0x0002d6a0


	//   ....[6]....
        /*0c80*/ 	.word	0x0002d750


	//   ....[7]....
        /*0c84*/ 	.word	0x0002d7c0


	//   ....[8]....
        /*0c88*/ 	.word	0x0002d820


	//   ....[9]....
        /*0c8c*/ 	.word	0x0002d930


	//   ....[10]....
        /*0c90*/ 	.word	0x0002d990


	//   ....[11]....
        /*0c94*/ 	.word	0x0002dab0


	//   ....[12]....
        /*0c98*/ 	.word	0x0002db10


	//   ....[13]....
        /*0c9c*/ 	.word	0x0002dbb0


	//   ....[14]....
        /*0ca0*/ 	.word	0x0002dd50


	//   ....[15]....
        /*0ca4*/ 	.word	0x0002de10


	//   ....[16]....
        /*0ca8*/ 	.word	0x0002dec0


	//   ....[17]....
        /*0cac*/ 	.word	0x0002df80


	//   ....[18]....
        /*0cb0*/ 	.word	0x0002e030


	//   ....[19]....
        /*0cb4*/ 	.word	0x0002e0e0


	//   ....[20]....
        /*0cb8*/ 	.word	0x0002e190


	//   ....[21]....
        /*0cbc*/ 	.word	0x0002e240


	//   ....[22]....
        /*0cc0*/ 	.word	0x0002e2a0


	//   ....[23]....
        /*0cc4*/ 	.word	0x0002e380


	//   ....[24]....
        /*0cc8*/ 	.word	0x0002e470


	//   ....[25]....
        /*0ccc*/ 	.word	0x0002e510


	//   ....[26]....
        /*0cd0*/ 	.word	0x0002e570


	//   ....[27]....
        /*0cd4*/ 	.word	0x0002e640


	//   ....[28]....
        /*0cd8*/ 	.word	0x0002e6a0


	//   ....[29]....
        /*0cdc*/ 	.word	0x0002e770


	//   ....[30]....
        /*0ce0*/ 	.word	0x0002e7d0


	//   ....[31]....
        /*0ce4*/ 	.word	0x0002e8a0


	//   ....[32]....
        /*0ce8*/ 	.word	0x0002e900


	//   ....[33]....
        /*0cec*/ 	.word	0x0002e9d0


	//   ....[34]....
        /*0cf0*/ 	.word	0x0002ebb0


	//   ....[35]....
        /*0cf4*/ 	.word	0x0002ec50


	//   ....[36]....
        /*0cf8*/ 	.word	0x0002ed70


	//   ....[37]....
        /*0cfc*/ 	.word	0x0002ede0


	//   ....[38]....
        /*0d00*/ 	.word	0x0002ee50


	//   ....[39]....
        /*0d04*/ 	.word	0x0002eec0


	//   ....[40]....
        /*0d08*/ 	.word	0x0002ef30


	//   ....[41]....
        /*0d0c*/ 	.word	0x0002efb0


	//   ....[42]....
        /*0d10*/ 	.word	0x0002f040


	//   ....[43]....
        /*0d14*/ 	.word	0x0002f0d0


	//   ....[44]....
        /*0d18*/ 	.word	0x0002f140


	//   ....[45]....
        /*0d1c*/ 	.word	0x0002f1b0


	//   ....[46]....
        /*0d20*/ 	.word	0x0002f220


	//   ....[47]....
        /*0d24*/ 	.word	0x0002f2a0


	//   ....[48]....
        /*0d28*/ 	.word	0x0002f310


	//   ....[49]....
        /*0d2c*/ 	.word	0x0002f3b0


	//   ....[50]....
        /*0d30*/ 	.word	0x0002f440


	//   ....[51]....
        /*0d34*/ 	.word	0x0002f560


	//----- nvinfo : EIATTR_REG_RECONFIG
	.align		4
.L_153:
        /*0d38*/ 	.byte	0x01, 0x54
	.zero		2


	//----- nvinfo : EIATTR_SYSCALL_OFFSETS
	.align		4
        /*0d3c*/ 	.byte	0x04, 0x46
        /*0d3e*/ 	.short	(.L_155 - .L_154)


	//   ....[0]....
.L_154:
        /*0d40*/ 	.word	0x00001cb0


	//   ....[1]....
        /*0d44*/ 	.word	0x00001e00


	//   ....[2]....
        /*0d48*/ 	.word	0x00010580


	//   ....[3]....
        /*0d4c*/ 	.word	0x00010b20


	//   ....[4]....
        /*0d50*/ 	.word	0x00024c30


	//   ....[5]....
        /*0d54*/ 	.word	0x00024dc0


	//   ....[6]....
        /*0d58*/ 	.word	0x00024f10


	//   ....[7]....
        /*0d5c*/ 	.word	0x00025050


	//   ....[8]....
        /*0d60*/ 	.word	0x00026980


	//----- nvinfo : EIATTR_MBARRIER_INSTR_OFFSETS
	.align		4
.L_155:
        /*0d64*/ 	.byte	0x04, 0x39
        /*0d66*/ 	.short	(.L_157 - .L_156)


	//   ....[0]....
.L_156:
        /*0d68*/ 	.word	0x00000270
        /*0d6c*/ 	.word	0x000000ff
        /*0d70*/ 	.word	0x00029800
        /*0d74*/ 	.short	0x0100
        /*0d76*/ 	.byte	0x08
	.zero		1


	//   ....[1]....
        /*0d78*/ 	.word	0x00000280
        /*0d7c*/ 	.word	0x000000ff
        /*0d80*/ 	.word	0x00029820
        /*0d84*/ 	.short	0x0100
        /*0d86*/ 	.byte	0x08
	.zero		1


	//   ....[2]....
        /*0d88*/ 	.word	0x00000370
        /*0d8c*/ 	.word	0x000000ff
        /*0d90*/ 	.word	0x00029830
        /*0d94*/ 	.short	0x0100
        /*0d96*/ 	.byte	0x08
	.zero		1


	//   ....[3]....
        /*0d98*/ 	.word	0x00000380
        /*0d9c*/ 	.word	0x000000ff
        /*0da0*/ 	.word	0x00029840
        /*0da4*/ 	.short	0x0100
        /*0da6*/ 	.byte	0x08
	.zero		1


	//   ....[4]....
        /*0da8*/ 	.word	0x00000390
        /*0dac*/ 	.word	0x000000ff
        /*0db0*/ 	.word	0x00029838
        /*0db4*/ 	.short	0x0100
        /*0db6*/ 	.byte	0x08
	.zero		1


	//   ....[5]....
        /*0db8*/ 	.word	0x000003a0
        /*0dbc*/ 	.word	0x000000ff
        /*0dc0*/ 	.word	0x00029848
        /*0dc4*/ 	.short	0x0100
        /*0dc6*/ 	.byte	0x08
	.zero		1


	//   ....[6]....
        /*0dc8*/ 	.word	0x000004d0
        /*0dcc*/ 	.word	0x000000ff
        /*0dd0*/ 	.word	0x00029850
        /*0dd4*/ 	.short	0x0100
        /*0dd6*/ 	.byte	0x08
	.zero		1


	//   ....[7]....
        /*0dd8*/ 	.word	0x000004e0
        /*0ddc*/ 	.word	0x000000ff
        /*0de0*/ 	.word	0x00029860
        /*0de4*/ 	.short	0x0100
        /*0de6*/ 	.byte	0x08
	.zero		1


	//   ....[8]....
        /*0de8*/ 	.word	0x000004f0
        /*0dec*/ 	.word	0x000000ff
        /*0df0*/ 	.word	0x00029858
        /*0df4*/ 	.short	0x0100
        /*0df6*/ 	.byte	0x08
	.zero		1


	//   ....[9]....
        /*0df8*/ 	.word	0x00000500
        /*0dfc*/ 	.word	0x000000ff
        /*0e00*/ 	.word	0x00029868
        /*0e04*/ 	.short	0x0100
        /*0e06*/ 	.byte	0x08
	.zero		1


	//   ....[10]....
        /*0e08*/ 	.word	0x000005f0
        /*0e0c*/ 	.word	0x000000ff
        /*0e10*/ 	.word	0x00029870
        /*0e14*/ 	.short	0x0100
        /*0e16*/ 	.byte	0x06
	.zero		1


	//   ....[11]....
        /*0e18*/ 	.word	0x00000600
        /*0e1c*/ 	.word	0x000000ff
        /*0e20*/ 	.word	0x00029880
        /*0e24*/ 	.short	0x0100
        /*0e26*/ 	.byte	0x06
	.zero		1


	//   ....[12]....
        /*0e28*/ 	.word	0x00000610
        /*0e2c*/ 	.word	0x000000ff
        /*0e30*/ 	.word	0x00029878
        /*0e34*/ 	.short	0x0100
        /*0e36*/ 	.byte	0x06
	.zero		1


	//   ....[13]....
        /*0e38*/ 	.word	0x00000620
        /*0e3c*/ 	.word	0x000000ff
        /*0e40*/ 	.word	0x00029888
        /*0e44*/ 	.short	0x0100
        /*0e46*/ 	.byte	0x06
	.zero		1


	//   ....[14]....
        /*0e48*/ 	.word	0x00000750
        /*0e4c*/ 	.word	0x000000ff
        /*0e50*/ 	.word	0x00029890
        /*0e54*/ 	.short	0x0100
        /*0e56*/ 	.byte	0x08
	.zero		1


	//   ....[15]....
        /*0e58*/ 	.word	0x00000760
        /*0e5c*/ 	.word	0x000000ff
        /*0e60*/ 	.word	0x000298a0
        /*0e64*/ 	.short	0x0100
        /*0e66*/ 	.byte	0x08
	.zero		1


	//   ....[16]....
        /*0e68*/ 	.word	0x00000770
        /*0e6c*/ 	.word	0x000000ff
        /*0e70*/ 	.word	0x00029898
        /*0e74*/ 	.short	0x0100
        /*0e76*/ 	.byte	0x08
	.zero		1


	//   ....[17]....
        /*0e78*/ 	.word	0x00000780
        /*0e7c*/ 	.word	0x000000ff
        /*0e80*/ 	.word	0x000298a8
        /*0e84*/ 	.short	0x0100
        /*0e86*/ 	.byte	0x08
	.zero		1


	//   ....[18]....
        /*0e88*/ 	.word	0x000008c0
        /*0e8c*/ 	.word	0x000000ff
        /*0e90*/ 	.word	0x000298b0
        /*0e94*/ 	.short	0x0100
        /*0e96*/ 	.byte	0x08
	.zero		1


	//   ....[19]....
        /*0e98*/ 	.word	0x000008d0
        /*0e9c*/ 	.word	0x000000ff
        /*0ea0*/ 	.word	0x000298c0
        /*0ea4*/ 	.short	0x0100
        /*0ea6*/ 	.byte	0x08
	.zero		1


	//   ....[20]....
        /*0ea8*/ 	.word	0x000008e0
        /*0eac*/ 	.word	0x000000ff
        /*0eb0*/ 	.word	0x000298b8
        /*0eb4*/ 	.short	0x0100
        /*0eb6*/ 	.byte	0x08
	.zero		1


	//   ....[21]....
        /*0eb8*/ 	.word	0x000008f0
        /*0ebc*/ 	.word	0x000000ff
        /*0ec0*/ 	.word	0x000298c8
        /*0ec4*/ 	.short	0x0100
        /*0ec6*/ 	.byte	0x08
	.zero		1


	//   ....[22]....
        /*0ec8*/ 	.word	0x000035c0
        /*0ecc*/ 	.word	0x0000005b
        /*0ed0*/ 	.word	0x00029890
        /*0ed4*/ 	.short	0x010a
        /*0ed6*/ 	.byte	0x3f
	.zero		1


	//   ....[23]....
        /*0ed8*/ 	.word	0x000095c0
        /*0edc*/ 	.word	0x0000005b
        /*0ee0*/ 	.word	0x00029890
        /*0ee4*/ 	.short	0x010a
        /*0ee6*/ 	.byte	0x3f
	.zero		1


	//   ....[24]....
        /*0ee8*/ 	.word	0x0000f290
        /*0eec*/ 	.word	0x0000005b
        /*0ef0*/ 	.word	0x00029890
        /*0ef4*/ 	.short	0x010a
        /*0ef6*/ 	.byte	0x3f
	.zero		1


	//   ....[25]....
        /*0ef8*/ 	.word	0x0000f9f0
        /*0efc*/ 	.word	0x0000000b
        /*0f00*/ 	.word	0x00000000
        /*0f04*/ 	.short	0x0101
        /*0f06*/ 	.byte	0x3f
	.zero		1


	//   ....[26]....
        /*0f08*/ 	.word	0x0000fa30
        /*0f0c*/ 	.word	0x0000005b
        /*0f10*/ 	.word	0x000298b0
        /*0f14*/ 	.short	0x010a
        /*0f16*/ 	.byte	0x3f
	.zero		1


	//   ....[27]....
        /*0f18*/ 	.word	0x00010050
        /*0f1c*/ 	.word	0x0000005b
        /*0f20*/ 	.word	0x00000000
        /*0f24*/ 	.short	0x0101
        /*0f26*/ 	.byte	0x3f
	.zero		1


	//   ....[28]....
        /*0f28*/ 	.word	0x00010880
        /*0f2c*/ 	.word	0x00000012
        /*0f30*/ 	.word	0x00029800
        /*0f34*/ 	.short	0x010a
        /*0f36*/ 	.byte	0x3f
	.zero		1


	//   ....[29]....
        /*0f38*/ 	.word	0x000108d0
        /*0f3c*/ 	.word	0x00000012
        /*0f40*/ 	.word	0x00029800
        /*0f44*/ 	.short	0x010a
        /*0f46*/ 	.byte	0x3f
	.zero		1


	//   ....[30]....
        /*0f48*/ 	.word	0x00011160
        /*0f4c*/ 	.word	0x00000012
        /*0f50*/ 	.word	0x00029800
        /*0f54*/ 	.short	0x010a
        /*0f56*/ 	.byte	0x3f
	.zero		1


	//   ....[31]....
        /*0f58*/ 	.word	0x000144c0
        /*0f5c*/ 	.word	0x00000012
        /*0f60*/ 	.word	0x00029800
        /*0f64*/ 	.short	0x010a
        /*0f66*/ 	.byte	0x3f
	.zero		1


	//   ....[32]....
        /*0f68*/ 	.word	0x00017590
        /*0f6c*/ 	.word	0x00000000
        /*0f70*/ 	.word	0x00029830
        /*0f74*/ 	.short	0x010a
        /*0f76*/ 	.byte	0x3f
	.zero		1


	//   ....[33]....
        /*0f78*/ 	.word	0x000175e0
        /*0f7c*/ 	.word	0x00000000
        /*0f80*/ 	.word	0x00029830
        /*0f84*/ 	.short	0x010a
        /*0f86*/ 	.byte	0x3f
	.zero		1


	//   ....[34]....
        /*0f88*/ 	.word	0x0001a600
        /*0f8c*/ 	.word	0x0000003c
        /*0f90*/ 	.word	0x00000000
        /*0f94*/ 	.short	0x0101
        /*0f96*/ 	.byte	0x3f
	.zero		1


	//   ....[35]....
        /*0f98*/ 	.word	0x0001b7c0
        /*0f9c*/ 	.word	0x0000000b
        /*0fa0*/ 	.word	0x00029830
        /*0fa4*/ 	.short	0x010a
        /*0fa6*/ 	.byte	0x3f
	.zero		1


	//   ....[36]....
        /*0fa8*/ 	.word	0x0001b810
        /*0fac*/ 	.word	0x0000000b
        /*0fb0*/ 	.word	0x00029830
        /*0fb4*/ 	.short	0x010a
        /*0fb6*/ 	.byte	0x3f
	.zero		1


	//   ....[37]....
        /*0fb8*/ 	.word	0x0001c910
        /*0fbc*/ 	.word	0x0000000a
        /*0fc0*/ 	.word	0x00029850
        /*0fc4*/ 	.short	0x010a
        /*0fc6*/ 	.byte	0x3f
	.zero		1


	//   ....[38]....
        /*0fc8*/ 	.word	0x0001c950
        /*0fcc*/ 	.word	0x0000000a
        /*0fd0*/ 	.word	0x00029850
        /*0fd4*/ 	.short	0x010a
        /*0fd6*/ 	.byte	0x3f
	.zero		1


	//   ....[39]....
        /*0fd8*/ 	.word	0x0001e050
        /*0fdc*/ 	.word	0x0000009d
        /*0fe0*/ 	.word	0x00000000
        /*0fe4*/ 	.short	0x0101
        /*0fe6*/ 	.byte	0x3f
	.zero		1


	//   ....[40]....
        /*0fe8*/ 	.word	0x0001ed20
        /*0fec*/ 	.word	0x00000007
        /*0ff0*/ 	.word	0x00000000
        /*0ff4*/ 	.short	0x0101
        /*0ff6*/ 	.byte	0x3f
	.zero		1


	//   ....[41]....
        /*0ff8*/ 	.word	0x0001f390
        /*0ffc*/ 	.word	0x0000000b
        /*1000*/ 	.word	0x00029850
        /*1004*/ 	.short	0x010a
        /*1006*/ 	.byte	0x3f
	.zero		1


	//   ....[42]....
        /*1008*/ 	.word	0x0001f410
        /*100c*/ 	.word	0x0000000b
        /*1010*/ 	.word	0x00029850
        /*1014*/ 	.short	0x010a
        /*1016*/ 	.byte	0x3f
	.zero		1


	//   ....[43]....
        /*1018*/ 	.word	0x0001fa40
        /*101c*/ 	.word	0x00000000
        /*1020*/ 	.word	0x00000000
        /*1024*/ 	.short	0x0101
        /*1026*/ 	.byte	0x3f
	.zero		1


	//   ....[44]....
        /*1028*/ 	.word	0x00021680
        /*102c*/ 	.word	0x00000000
        /*1030*/ 	.word	0x00000000
        /*1034*/ 	.short	0x0101
        /*1036*/ 	.byte	0x3f
	.zero		1


	//   ....[45]....
        /*1038*/ 	.word	0x00023ac0
        /*103c*/ 	.word	0x00000016
        /*1040*/ 	.word	0x00029820
        /*1044*/ 	.short	0x010a
        /*1046*/ 	.byte	0x3f
	.zero		1


	//   ....[46]....
        /*1048*/ 	.word	0x00023b50
        /*104c*/ 	.word	0x00000009
        /*1050*/ 	.word	0x000298a0
        /*1054*/ 	.short	0x010a
        /*1056*/ 	.byte	0x3f
	.zero		1


	//   ....[47]....
        /*1058*/ 	.word	0x00023f80
        /*105c*/ 	.word	0x00000009
        /*1060*/ 	.word	0x000298c0
        /*1064*/ 	.short	0x010a
        /*1066*/ 	.byte	0x3f
	.zero		1


	//   ....[48]....
        /*1068*/ 	.word	0x000242c0
        /*106c*/ 	.word	0x00000008
        /*1070*/ 	.word	0x000298a0
        /*1074*/ 	.short	0x010a
        /*1076*/ 	.byte	0x3f
	.zero		1


	//   ....[49]....
        /*1078*/ 	.word	0x000246e0
        /*107c*/ 	.word	0x00000008
        /*1080*/ 	.word	0x000298c0
        /*1084*/ 	.short	0x010a
        /*1086*/ 	.byte	0x3f
	.zero		1


	//   ....[50]....
        /*1088*/ 	.word	0x00025780
        /*108c*/ 	.word	0x00000000
        /*1090*/ 	.word	0x00029880
        /*1094*/ 	.short	0x010a
        /*1096*/ 	.byte	0x3f
	.zero		1


	//   ....[51]....
        /*1098*/ 	.word	0x00025eb0
        /*109c*/ 	.word	0x00000000
        /*10a0*/ 	.word	0x00029870
        /*10a4*/ 	.short	0x0107
        /*10a6*/ 	.byte	0x3f
	.zero		1


	//   ....[52]....
        /*10a8*/ 	.word	0x00025f70
        /*10ac*/ 	.word	0x00000000
        /*10b0*/ 	.word	0x00029870
        /*10b4*/ 	.short	0x0101
        /*10b6*/ 	.byte	0x3f
	.zero		1


	//   ....[53]....
        /*10b8*/ 	.word	0x00025fc0
        /*10bc*/ 	.word	0x00000000
        /*10c0*/ 	.word	0x00029840
        /*10c4*/ 	.short	0x010a
        /*10c6*/ 	.byte	0x3f
	.zero		1


	//   ....[54]....
        /*10c8*/ 	.word	0x00026690
        /*10cc*/ 	.word	0x00000000
        /*10d0*/ 	.word	0x00029830
        /*10d4*/ 	.short	0x0107
        /*10d6*/ 	.byte	0x3f
	.zero		1


	//   ....[55]....
        /*10d8*/ 	.word	0x00026770
        /*10dc*/ 	.word	0x00000000
        /*10e0*/ 	.word	0x00029830
        /*10e4*/ 	.short	0x0101
        /*10e6*/ 	.byte	0x3f
	.zero		1


	//   ....[56]....
        /*10e8*/ 	.word	0x000270a0
        /*10ec*/ 	.word	0x00000016
        /*10f0*/ 	.word	0x00029800
        /*10f4*/ 	.short	0x0107
        /*10f6*/ 	.byte	0x3f
	.zero		1


	//   ....[57]....
        /*10f8*/ 	.word	0x000271a0
        /*10fc*/ 	.word	0x00000016
        /*1100*/ 	.word	0x00029800
        /*1104*/ 	.short	0x0101
        /*1106*/ 	.byte	0x3f
	.zero		1


	//   ....[58]....
        /*1108*/ 	.word	0x000271c0
        /*110c*/ 	.word	0x00000016
        /*1110*/ 	.word	0x00029820
        /*1114*/ 	.short	0x010a
        /*1116*/ 	.byte	0x3f
	.zero		1


	//   ....[59]....
        /*1118*/ 	.word	0x00027690
        /*111c*/ 	.word	0x00000000
        /*1120*/ 	.word	0x00029880
        /*1124*/ 	.short	0x010a
        /*1126*/ 	.byte	0x3f
	.zero		1


	//   ....[60]....
        /*1128*/ 	.word	0x00027c00
        /*112c*/ 	.word	0x00000000
        /*1130*/ 	.word	0x00029870
        /*1134*/ 	.short	0x0107
        /*1136*/ 	.byte	0x3f
	.zero		1


	//   ....[61]....
        /*1138*/ 	.word	0x00027cc0
        /*113c*/ 	.word	0x00000000
        /*1140*/ 	.word	0x00029870
        /*1144*/ 	.short	0x0101
        /*1146*/ 	.byte	0x3f
	.zero		1


	//   ....[62]....
        /*1148*/ 	.word	0x00027cf0
        /*114c*/ 	.word	0x00000000
        /*1150*/ 	.word	0x00029840
        /*1154*/ 	.short	0x010a
        /*1156*/ 	.byte	0x3f
	.zero		1


	//   ....[63]....
        /*1158*/ 	.word	0x00028230
        /*115c*/ 	.word	0x00000000
        /*1160*/ 	.word	0x00029830
        /*1164*/ 	.short	0x0107
        /*1166*/ 	.byte	0x3f
	.zero		1


	//   ....[64]....
        /*1168*/ 	.word	0x000282f0
        /*116c*/ 	.word	0x00000000
        /*1170*/ 	.word	0x00029830
        /*1174*/ 	.short	0x0101
        /*1176*/ 	.byte	0x3f
	.zero		1


	//   ....[65]....
        /*1178*/ 	.word	0x00028380
        /*117c*/ 	.word	0x00000003
        /*1180*/ 	.word	0x00029870
        /*1184*/ 	.short	0x010a
        /*1186*/ 	.byte	0x3f
	.zero		1


	//   ....[66]....
        /*1188*/ 	.word	0x00028410
        /*118c*/ 	.word	0x00000003
        /*1190*/ 	.word	0x00029860
        /*1194*/ 	.short	0x010a
        /*1196*/ 	.byte	0x3f
	.zero		1


	//   ....[67]....
        /*1198*/ 	.word	0x00028920
        /*119c*/ 	.word	0x00000003
        /*11a0*/ 	.word	0x00029850
        /*11a4*/ 	.short	0x0101
        /*11a6*/ 	.byte	0x3f
	.zero		1


	//   ....[68]....
        /*11a8*/ 	.word	0x000289b0
        /*11ac*/ 	.word	0x00000003
        /*11b0*/ 	.word	0x00000000
        /*11b4*/ 	.short	0x0101
        /*11b6*/ 	.byte	0x3f
	.zero		1


	//   ....[69]....
        /*11b8*/ 	.word	0x00028b70
        /*11bc*/ 	.word	0x00000011
        /*11c0*/ 	.word	0x00029870
        /*11c4*/ 	.short	0x010a
        /*11c6*/ 	.byte	0x3f
	.zero		1


	//   ....[70]....
        /*11c8*/ 	.word	0x00028bf0
        /*11cc*/ 	.word	0x00000011
        /*11d0*/ 	.word	0x00029860
        /*11d4*/ 	.short	0x010a
        /*11d6*/ 	.byte	0x3f
	.zero		1


	//   ....[71]....
        /*11d8*/ 	.word	0x00029110
        /*11dc*/ 	.word	0x00000011
        /*11e0*/ 	.word	0x00029850
        /*11e4*/ 	.short	0x0101
        /*11e6*/ 	.byte	0x3f
	.zero		1


	//   ....[72]....
        /*11e8*/ 	.word	0x000291d0
        /*11ec*/ 	.word	0x00000011
        /*11f0*/ 	.word	0x00000000
        /*11f4*/ 	.short	0x0101
        /*11f6*/ 	.byte	0x3f
	.zero		1


	//   ....[73]....
        /*11f8*/ 	.word	0x00029cb0
        /*11fc*/ 	.word	0x00000004
        /*1200*/ 	.word	0x00029820
        /*1204*/ 	.short	0x010a
        /*1206*/ 	.byte	0x3f
	.zero		1


	//   ....[74]....
        /*1208*/ 	.word	0x00029e20
        /*120c*/ 	.word	0x00000005
        /*1210*/ 	.word	0x00029840
        /*1214*/ 	.short	0x010a
        /*1216*/ 	.byte	0x3f
	.zero		1


	//   ....[75]....
        /*1218*/ 	.word	0x00029ec0
        /*121c*/ 	.word	0x00000017
        /*1220*/ 	.word	0x00029840
        /*1224*/ 	.short	0x010a
        /*1226*/ 	.byte	0x3f
	.zero		1


	//   ....[76]....
        /*1228*/ 	.word	0x00029f00
        /*122c*/ 	.word	0x00000005
        /*1230*/ 	.word	0x00029860
        /*1234*/ 	.short	0x010a
        /*1236*/ 	.byte	0x3f
	.zero		1


	//   ....[77]....
        /*1238*/ 	.word	0x00029f40
        /*123c*/ 	.word	0x00000017
        /*1240*/ 	.word	0x00029860
        /*1244*/ 	.short	0x010a
        /*1246*/ 	.byte	0x3f
	.zero		1


	//   ....[78]....
        /*1248*/ 	.word	0x00029f80
        /*124c*/ 	.word	0x00000005
        /*1250*/ 	.word	0x00029880
        /*1254*/ 	.short	0x010a
        /*1256*/ 	.byte	0x3f
	.zero		1


	//   ....[79]....
        /*1258*/ 	.word	0x00029fc0
        /*125c*/ 	.word	0x00000017
        /*1260*/ 	.word	0x00029880
        /*1264*/ 	.short	0x010a
        /*1266*/ 	.byte	0x3f
	.zero		1


	//   ....[80]....
        /*1268*/ 	.word	0x0002a020
        /*126c*/ 	.word	0x0000005b
        /*1270*/ 	.word	0x00029890
        /*1274*/ 	.short	0x010a
        /*1276*/ 	.byte	0x3f
	.zero		1


	//   ....[81]....
        /*1278*/ 	.word	0x0002a2d0
        /*127c*/ 	.word	0x0000005b
        /*1280*/ 	.word	0x00029890
        /*1284*/ 	.short	0x010a
        /*1286*/ 	.byte	0x3f
	.zero		1


	//   ....[82]....
        /*1288*/ 	.word	0x0002a580
        /*128c*/ 	.word	0x0000005b
        /*1290*/ 	.word	0x00029890
        /*1294*/ 	.short	0x010a
        /*1296*/ 	.byte	0x3f
	.zero		1


	//   ....[83]....
        /*1298*/ 	.word	0x0002a830
        /*129c*/ 	.word	0x0000005b
        /*12a0*/ 	.word	0x000298b0
        /*12a4*/ 	.short	0x010a
        /*12a6*/ 	.byte	0x3f
	.zero		1


	//   ....[84]....
        /*12a8*/ 	.word	0x0002ab40
        /*12ac*/ 	.word	0x00000012
        /*12b0*/ 	.word	0x00029800
        /*12b4*/ 	.short	0x010a
        /*12b6*/ 	.byte	0x3f
	.zero		1


	//   ....[85]....
        /*12b8*/ 	.word	0x0002ad60
        /*12bc*/ 	.word	0x00000012
        /*12c0*/ 	.word	0x00029800
        /*12c4*/ 	.short	0x010a
        /*12c6*/ 	.byte	0x3f
	.zero		1


	//   ....[86]....
        /*12c8*/ 	.word	0x0002adb0
        /*12cc*/ 	.word	0x00000000
        /*12d0*/ 	.word	0x00029830
        /*12d4*/ 	.short	0x010a
        /*12d6*/ 	.byte	0x3f
	.zero		1


	//   ....[87]....
        /*12d8*/ 	.word	0x0002ae00
        /*12dc*/ 	.word	0x0000000b
        /*12e0*/ 	.word	0x00029830
        /*12e4*/ 	.short	0x010a
        /*12e6*/ 	.byte	0x3f
	.zero		1


	//   ....[88]....
        /*12e8*/ 	.word	0x0002ae50
        /*12ec*/ 	.word	0x0000000a
        /*12f0*/ 	.word	0x00029850
        /*12f4*/ 	.short	0x010a
        /*12f6*/ 	.byte	0x3f
	.zero		1


	//   ....[89]....
        /*12f8*/ 	.word	0x0002aea0
        /*12fc*/ 	.word	0x0000000b
        /*1300*/ 	.word	0x00029850
        /*1304*/ 	.short	0x010a
        /*1306*/ 	.byte	0x3f
	.zero		1


	//   ....[90]....
        /*1308*/ 	.word	0x0002c460
        /*130c*/ 	.word	0x00000016
        /*1310*/ 	.word	0x00029820
        /*1314*/ 	.short	0x010a
        /*1316*/ 	.byte	0x3f
	.zero		1


	//   ....[91]....
        /*1318*/ 	.word	0x0002c4b0
        /*131c*/ 	.word	0x00000009
        /*1320*/ 	.word	0x000298a0
        /*1324*/ 	.short	0x010a
        /*1326*/ 	.byte	0x3f
	.zero		1


	//   ....[92]....
        /*1328*/ 	.word	0x0002c500
        /*132c*/ 	.word	0x00000009
        /*1330*/ 	.word	0x000298c0
        /*1334*/ 	.short	0x010a
        /*1336*/ 	.byte	0x3f
	.zero		1


	//   ....[93]....
        /*1338*/ 	.word	0x0002c550
        /*133c*/ 	.word	0x00000008
        /*1340*/ 	.word	0x000298a0
        /*1344*/ 	.short	0x010a
        /*1346*/ 	.byte	0x3f
	.zero		1


	//   ....[94]....
        /*1348*/ 	.word	0x0002c5a0
        /*134c*/ 	.word	0x00000008
        /*1350*/ 	.word	0x000298c0
        /*1354*/ 	.short	0x010a
        /*1356*/ 	.byte	0x3f
	.zero		1


	//   ....[95]....
        /*1358*/ 	.word	0x0002c6c0
        /*135c*/ 	.word	0x00000000
        /*1360*/ 	.word	0x00029880
        /*1364*/ 	.short	0x010a
        /*1366*/ 	.byte	0x3f
	.zero		1


	//   ....[96]....
        /*1368*/ 	.word	0x0002cee0
        /*136c*/ 	.word	0x00000000
        /*1370*/ 	.word	0x00029840
        /*1374*/ 	.short	0x010a
        /*1376*/ 	.byte	0x3f
	.zero		1


	//   ....[97]....
        /*1378*/ 	.word	0x0002dc50
        /*137c*/ 	.word	0x00000016
        /*1380*/ 	.word	0x00029820
        /*1384*/ 	.short	0x010a
        /*1386*/ 	.byte	0x3f
	.zero		1


	//   ....[98]....
        /*1388*/ 	.word	0x0002dca0
        /*138c*/ 	.word	0x00000000
        /*1390*/ 	.word	0x00029880
        /*1394*/ 	.short	0x010a
        /*1396*/ 	.byte	0x3f
	.zero		1


	//   ....[99]....
        /*1398*/ 	.word	0x0002e3c0
        /*139c*/ 	.word	0x00000000
        /*13a0*/ 	.word	0x00029840
        /*13a4*/ 	.short	0x010a
        /*13a6*/ 	.byte	0x3f
	.zero		1


	//   ....[100]....
        /*13a8*/ 	.word	0x0002ea10
        /*13ac*/ 	.word	0x00000003
        /*13b0*/ 	.word	0x00029870
        /*13b4*/ 	.short	0x010a
        /*13b6*/ 	.byte	0x3f
	.zero		1


	//   ....[101]....
        /*13b8*/ 	.word	0x0002ea60
        /*13bc*/ 	.word	0x00000003
        /*13c0*/ 	.word	0x00029860
        /*13c4*/ 	.short	0x010a
        /*13c6*/ 	.byte	0x3f
	.zero		1


	//   ....[102]....
        /*13c8*/ 	.word	0x0002eab0
        /*13cc*/ 	.word	0x00000011
        /*13d0*/ 	.word	0x00029870
        /*13d4*/ 	.short	0x010a
        /*13d6*/ 	.byte	0x3f
	.zero		1


	//   ....[103]....
        /*13d8*/ 	.word	0x0002eb00
        /*13dc*/ 	.word	0x00000011
        /*13e0*/ 	.word	0x00029860
        /*13e4*/ 	.short	0x010a
        /*13e6*/ 	.byte	0x3f
	.zero		1


	//   ....[104]....
        /*13e8*/ 	.word	0x0002f480
        /*13ec*/ 	.word	0x00000004
        /*13f0*/ 	.word	0x00029820
        /*13f4*/ 	.short	0x010a
        /*13f6*/ 	.byte	0x3f
	.zero		1


	//   ....[105]....
        /*13f8*/ 	.word	0x0002f620
        /*13fc*/ 	.word	0x00000005
        /*1400*/ 	.word	0x00029840
        /*1404*/ 	.short	0x010a
        /*1406*/ 	.byte	0x3f
	.zero		1


	//   ....[106]....
        /*1408*/ 	.word	0x0002f670
        /*140c*/ 	.word	0x00000017
        /*1410*/ 	.word	0x00029840
        /*1414*/ 	.short	0x010a
        /*1416*/ 	.byte	0x3f
	.zero		1


	//   ....[107]....
        /*1418*/ 	.word	0x0002f6c0
        /*141c*/ 	.word	0x00000005
        /*1420*/ 	.word	0x00029860
        /*1424*/ 	.short	0x010a
        /*1426*/ 	.byte	0x3f
	.zero		1


	//   ....[108]....
        /*1428*/ 	.word	0x0002f710
        /*142c*/ 	.word	0x00000017
        /*1430*/ 	.word	0x00029860
        /*1434*/ 	.short	0x010a
        /*1436*/ 	.byte	0x3f
	.zero		1


	//   ....[109]....
        /*1438*/ 	.word	0x0002f760
        /*143c*/ 	.word	0x00000005
        /*1440*/ 	.word	0x00029880
        /*1444*/ 	.short	0x010a
        /*1446*/ 	.byte	0x3f
	.zero		1


	//----- nvinfo : EIATTR_NUM_MBARRIERS
	.align		4
.L_157:
        /*1448*/ 	.byte	0x03, 0x38
        /*144a*/ 	.short	0x0016


	//----- nvinfo : EIATTR_EXIT_INSTR_OFFSETS
	.align		4
        /*144c*/ 	.byte	0x04, 0x1c
        /*144e*/ 	.short	(.L_159 - .L_158)


	//   ....[0]....
.L_158:
        /*1450*/ 	.word	0x0002a010


	//----- nvinfo : EIATTR_MAX_THREADS
	.align		4
.L_159:
        /*1454*/ 	.byte	0x04, 0x05
        /*1456*/ 	.short	(.L_161 - .L_160)
.L_160:
        /*1458*/ 	.word	0x00000180
        /*145c*/ 	.word	0x00000001
        /*1460*/ 	.word	0x00000001


	//----- nvinfo : EIATTR_CRS_STACK_SIZE
	.align		4
.L_161:
        /*1464*/ 	.byte	0x04, 0x1e
        /*1466*/ 	.short	(.L_163 - .L_162)
.L_162:
        /*1468*/ 	.word	0x00000000


	//----- nvinfo : EIATTR_CBANK_PARAM_SIZE
	.align		4
.L_163:
        /*146c*/ 	.byte	0x03, 0x19
        /*146e*/ 	.short	0x0af0


	//----- nvinfo : EIATTR_PARAM_CBANK
	.align		4
        /*1470*/ 	.byte	0x04, 0x0a
        /*1472*/ 	.short	(.L_165 - .L_164)
	.align		4
.L_164:
        /*1474*/ 	.word	index@(.nv.constant0._ZN7cutlass13device_kernelIN5flash11enable_sm90INS1_16FlashAttnFwdSm90INS1_25CollectiveMainloopFwdSm90ILi2EN4cute5tupleIJNS5_1CILi1EEES8_S8_EEENS6_IJNS7_ILi128EEENS7_ILi160EEENS7_ILi192EEEEEELi128ENS_12float_e4m3_tEfNS_4arch4Sm90ELb0ELb0ELb1ELb1ELb1ELb1ELb0ELb1ELb1ELb1ELb0ELb0EEENS1_21CollectiveEpilogueFwdINS6_IJSA_SA_SB_EEES9_NS_10bfloat16_tESG_Li256ELb1ELb1ELb0ELb1EEENS1_36VarlenDynamicPersistentTileSchedulerILi128ELi160ELi256ELi128ELb0ELb1ELb1ELb0ELb1ELb1EEEEEEEEEvNT_6ParamsE)
        /*1478*/ 	.short	0x0210
        /*147a*/ 	.short	0x0af0


	//----- nvinfo : EIATTR_SW_WAR
	.align		4
.L_165:
        /*147c*/ 	.byte	0x04, 0x36
        /*147e*/ 	.short	(.L_167 - .L_166)
.L_166:
        /*1480*/ 	.word	0x00000008
.L_167:


//--------------------- .nv.info._ZN7cutlass13device_kernelIN5flash11enable_sm90INS1_16FlashAttnFwdSm90INS1_25CollectiveMainloopFwdSm90ILi2EN4cute5tupleIJNS5_1CILi1EEES8_S8_EEENS6_IJNS7_ILi128EEESA_NS7_ILi192EEEEEELi128ENS_12float_e4m3_tEfNS_4arch4Sm90ELb0ELb1ELb1ELb0ELb1ELb0ELb0ELb1ELb1ELb1ELb0ELb0EEENS1_21CollectiveEpilogueFwdINS6_IJSA_SA_SA_EEES9_NS_10bfloat16_tESF_Li256ELb0ELb1ELb0ELb1EEENS1_30DynamicPersistentTileSchedulerILi256ELi128ELb0ELb1ELb1EEEEEEEEEvNT_6ParamsE --------------------------
	.section	.nv.info._ZN7cutlass13device_kernelIN5flash11enable_sm90INS1_16FlashAttnFwdSm90INS1_25CollectiveMainloopFwdSm90ILi2EN4cute5tupleIJNS5_1CILi1EEES8_S8_EEENS6_IJNS7_ILi128EEESA_NS7_ILi192EEEEEELi128ENS_12float_e4m3_tEfNS_4arch4Sm90ELb0ELb1ELb1ELb0ELb1ELb0ELb0ELb1ELb1ELb1ELb0ELb0EEENS1_21CollectiveEpilogueFwdINS6_IJSA_SA_SA_EEES9_NS_10bfloat16_tESF_Li256ELb0ELb1ELb0ELb1EEENS1_30DynamicPersistentTileSchedulerILi256ELi128ELb0ELb1ELb1EEEEEEEEEvNT_6ParamsE,"",@"SHT_CUDA_INFO"
	.sectionflags	@""
	.align	4


	//----- nvinfo : EIATTR_CUDA_API_VERSION
	.align		4
        /*0000*/ 	.byte	0x04, 0x37
        /*0002*/ 	.short	(.L_169 - .L_168)
.L_168:
        /*0004*/ 	.word	0x00000082


	//----- nvinfo : EIATTR_KPARAM_INFO
	.align		4
.L_169:
        /*0008*/ 	.byte	0x04, 0x17
        /*000a*/ 	.short	(.L_171 - .L_170)
.L_170:
        /*000c*/ 	.word	0x00000000
        /*0010*/ 	.short	0x0000
        /*0012*/ 	.short	0x0070
        /*0014*/ 	.byte	0x00, 0xf0, 0x01, 0x2a


	//----- nvinfo : EIATTR_SPARSE_MMA_MASK
	.align		4
.L_171:
        /*0018*/ 	.byte	0x03, 0x50
        /*001a*/ 	.short	0x0000


	//----- nvinfo : EIATTR_MAXREG_COUNT
	.align		4
        /*001c*/ 	.byte	0x03, 0x1b
        /*001e*/ 	.short	0x00a8


	//----- nvinfo : EIATTR_NUM_BARRIERS
	.align		4
        /*0020*/ 	.byte	0x02, 0x4c
        /*0022*/ 	.byte	0x10
	.zero		1


	//----- nvinfo : EIATTR_EXTERNS
	.align		4
        /*0024*/ 	.byte	0x04, 0x0f
        /*0026*/ 	.short	(.L_173 - .L_172)


	//   ....[0]....
	.align		4
.L_172:
        /*0028*/ 	.word	index@(__assertfail)


	//----- nvinfo : EIATTR_ANNOTATIONS
	.align		4
.L_173:
        /*002c*/ 	.byte	0x04, 0x55
        /*002e*/ 	.short	(.L_175 - .L_174)


	//   ....[0]....
.L_174:
        /* <DEDUP_REMOVED lines=12> */


	//----- nvinfo : EIATTR_MERCURY_ISA_VERSION
	.align		4
.L_175:
        /*00d8*/ 	.byte	0x03, 0x5f
        /*00da*/ 	.short	0x0101


	//----- nvinfo : EIATTR_INT_WARP_WIDE_INSTR_OFFSETS
	.align		4
        /*00dc*/ 	.byte	0x04, 0x31
        /*00de*/ 	.short	(.L_177 - .L_176)


	//   ....[0]....
.L_176:
        /*00e0*/ 	.word	0x000000c0


	//   ....[1]....
        /*00e4*/ 	.word	0x000000d0


	//   ....[2]....
        /*00e8*/ 	.word	0x00000170


	//   ....[3]....
        /*00ec*/ 	.word	0x00012b40


	//   ....[4]....
        /*00f0*/ 	.word	0x00012bd0


	//   ....[5]....
        /*00f4*/ 	.word	0x00015bc0


	//   ....[6]....
        /*00f8*/ 	.word	0x00015c50


	//----- nvinfo : EIATTR_COOP_GROUP_MASK_REGIDS
	.align		4
.L_177:
        /*00fc*/ 	.byte	0x04, 0x29
        /*00fe*/ 	.short	(.L_179 - .L_178)


	//   ....[0]....
.L_178:
        /*0100*/ 	.word	0xffffffff


	//   ....[1]....
        /*0104*/ 	.word	0xffffffff


	//   ....[2]....
        /*0108*/ 	.word	0xffffffff


	//   ....[3]....
        /*010c*/ 	.word	0xffffffff


	//   ....[4]....
        /*0110*/ 	.word	0xffffffff


	//   ....[5]....
        /*0114*/ 	.word	0xffffffff


	//   ....[6]....
        /*0118*/ 	.word	0xffffffff


	//   ....[7]....
        /*011c*/ 	.word	0xffffffff


	//   ....[8]....
        /*0120*/ 	.word	0xffffffff


	//   ....[9]....
        /*0124*/ 	.word	0xffffffff


	//   ....[10]....
        /*0128*/ 	.word	0xffffffff


	//   ....[11]....
        /*012c*/ 	.word	0xffffffff


	//   ....[12]....
        /*0130*/ 	.word	0xffffffff


	//   ....[13]....
        /*0134*/ 	.word	0xffffffff


	//   ....[14]....
        /*0138*/ 	.word	0xffffffff


	//   ....[15]....
        /*013c*/ 	.word	0xffffffff


	//   ....[16]....
        /*0140*/ 	.word	0xffffffff


	//   ....[17]....
        /*0144*/ 	.word	0xffffffff


	//   ....[18]....
        /*0148*/ 	.word	0xffffffff


	//   ....[19]....
        /*014c*/ 	.word	0xffffffff


	//   ....[20]....
        /*0150*/ 	.word	0xffffffff


	//   ....[21]....
        /*0154*/ 	.word	0xffffffff


	//   ....[22]....
        /*0158*/ 	.word	0xffffffff


	//   ....[23]....
        /*015c*/ 	.word	0xffffffff


	//   ....[24]....
        /*0160*/ 	.word	0xffffffff


	//   ....[25]....
        /*0164*/ 	.word	0xffffffff


	//   ....[26]....
        /*0168*/ 	.word	0xffffffff


	//   ....[27]....
        /*016c*/ 	.word	0xffffffff


	//   ....[28]....
        /*0170*/ 	.word	0xffffffff


	//   ....[29]....
        /*0174*/ 	.word	0xffffffff


	//   ....[30]....
        /*0178*/ 	.word	0xffffffff


	//   ....[31]....
        /*017c*/ 	.word	0xffffffff


	//   ....[32]....
        /*0180*/ 	.word	0xffffffff


	//   ....[33]....
        /*0184*/ 	.word	0xffffffff


	//   ....[34]....
        /*0188*/ 	.word	0xffffffff


	//   ....[35]....
        /*018c*/ 	.word	0xffffffff


	//   ....[36]....
        /*0190*/ 	.word	0xffffffff


	//   ....[37]....
        /*0194*/ 	.word	0xffffffff


	//   ....[38]....
        /*0198*/ 	.word	0xffffffff


	//   ....[39]....
        /*019c*/ 	.word	0xffffffff


	//   ....[40]....
        /*01a0*/ 	.word	0xffffffff


	//   ....[41]....
        /*01a4*/ 	.word	0xffffffff


	//   ....[42]....
        /*01a8*/ 	.word	0xffffffff


	//   ....[43]....
        /*01ac*/ 	.word	0xffffffff


	//   ....[44]....
        /*01b0*/ 	.word	0xffffffff


	//   ....[45]....
        /*01b4*/ 	.word	0xffffffff


	//   ....[46]....
        /*01b8*/ 	.word	0xffffffff


	//   ....[47]....
        /*01bc*/ 	.word	0xffffffff


	//   ....[48]....
        /*01c0*/ 	.word	0xffffffff


	//   ....[49]....
        /*01c4*/ 	.word	0xffffffff


	//   ....[50]....
        /*01c8*/ 	.word	0xffffffff


	//   ....[51]....
        /*01cc*/ 	.word	0xffffffff


	//   ....[52]....
        /*01d0*/ 	.word	0xffffffff


	//   ....[53]....
        /*01d4*/ 	.word	0xffffffff


	//   ....[54]....
        /*01d8*/ 	.word	0xffffffff


	//   ....[55]....
        /*01dc*/ 	.word	0xffffffff


	//   ....[56]....
        /*01e0*/ 	.word	0xffffffff


	//   ....[57]....
        /*01e4*/ 	.word	0xffffffff


	//   ....[58]....
        /*01e8*/ 	.word	0xffffffff


	//   ....[59]....
        /*01ec*/ 	.word	0xffffffff


	//   ....[60]....
        /*01f0*/ 	.word	0xffffffff


	//   ....[61]....
        /*01f4*/ 	.word	0xffffffff


	//   ....[62]....
        /*01f8*/ 	.word	0xffffffff


	//   ....[63]....
        /*01fc*/ 	.word	0xffffffff


	//   ....[64]....
        /*0200*/ 	.word	0xffffffff


	//   ....[65]....
        /*0204*/ 	.word	0xffffffff


	//   ....[66]....
        /*0208*/ 	.word	0xffffffff


	//   ....[67]....
        /*020c*/ 	.word	0xffffffff


	//   ....[68]....
        /*0210*/ 	.word	0xffffffff


	//   ....[69]....
        /*0214*/ 	.word	0xffffffff


	//   ....[70]....
        /*0218*/ 	.word	0xffffffff


	//   ....[71]....
        /*021c*/ 	.word	0xffffffff


	//   ....[72]....
        /*0220*/ 	.word	0xffffffff


	//   ....[73]....
        /*0224*/ 	.word	0xffffffff


	//   ....[74]....
        /*0228*/ 	.word	0xffffffff


	//   ....[75]....
        /*022c*/ 	.word	0xffffffff


	//   ....[76]....
        /*0230*/ 	.word	0xffffffff


	//   ....[77]....
        /*0234*/ 	.word	0xffffffff


	//   ....[78]....
        /*0238*/ 	.word	0xffffffff


	//   ....[79]....
        /*023c*/ 	.word	0xffffffff


	//   ....[80]....
        /*0240*/ 	.word	0xffffffff


	//   ....[81]....
        /*0244*/ 	.word	0xffffffff


	//   ....[82]....
        /*0248*/ 	.word	0xffffffff


	//   ....[83]....
        /*024c*/ 	.word	0xffffffff


	//   ....[84]....
        /*0250*/ 	.word	0xffffffff


	//   ....[85]....
        /*0254*/ 	.word	0xffffffff


	//   ....[86]....
        /*0258*/ 	.word	0xffffffff


	//   ....[87]....
        /*025c*/ 	.word	0xffffffff


	//   ....[88]....
        /*0260*/ 	.word	0xffffffff


	//   ....[89]....
        /*0264*/ 	.word	0xffffffff


	//   ....[90]....
        /*0268*/ 	.word	0xffffffff


	//   ....[91]....
        /*026c*/ 	.word	0xffffffff


	//   ....[92]....
        /*0270*/ 	.word	0xffffffff


	//   ....[93]....
        /*0274*/ 	.word	0xffffffff


	//   ....[94]....
        /*0278*/ 	.word	0xffffffff


	//   ....[95]....
        /*027c*/ 	.word	0xffffffff


	//   ....[96]....
        /*0280*/ 	.word	0xffffffff


	//   ....[97]....
        /*0284*/ 	.word	0xffffffff


	//   ....[98]....
        /*0288*/ 	.word	0xffffffff


	//   ....[99]....
        /*028c*/ 	.word	0xffffffff


	//   ....[100]....
        /*0290*/ 	.word	0xffffffff


	//   ....[101]....
        /*0294*/ 	.word	0xffffffff


	//   ....[102]....
        /*0298*/ 	.word	0xffffffff


	//   ....[103]....
        /*029c*/ 	.word	0xffffffff


	//   ....[104]....
        /*02a0*/ 	.word	0xffffffff


	//   ....[105]....
        /*02a4*/ 	.word	0xffffffff


	//   ....[106]....
        /*02a8*/ 	.word	0xffffffff


	//   ....[107]....
        /*02ac*/ 	.word	0xffffffff


	//   ....[108]....
        /*02b0*/ 	.word	0xffffffff


	//   ....[109]....
        /*02b4*/ 	.word	0xffffffff


	//   ....[110]....
        /*02b8*/ 	.word	0xffffffff


	//   ....[111]....
        /*02bc*/ 	.word	0xffffffff


	//   ....[112]....
        /*02c0*/ 	.word	0xffffffff


	//   ....[113]....
        /*02c4*/ 	.word	0xffffffff


	//   ....[114]....
        /*02c8*/ 	.word	0xffffffff


	//   ....[115]....
        /*02cc*/ 	.word	0xffffffff


	//   ....[116]....
        /*02d0*/ 	.word	0xffffffff


	//   ....[117]....
        /*02d4*/ 	.word	0xffffffff


	//   ....[118]....
        /*02d8*/ 	.word	0xffffffff


	//   ....[119]....
        /*02dc*/ 	.word	0xffffffff


	//   ....[120]....
        /*02e0*/ 	.word	0xffffffff


	//   ....[121]....
        /*02e4*/ 	.word	0xffffffff


	//   ....[122]....
        /*02e8*/ 	.word	0xffffffff


	//   ....[123]....
        /*02ec*/ 	.word	0xffffffff


	//   ....[124]....
        /*02f0*/ 	.word	0xffffffff


	//   ....[125]....
        /*02f4*/ 	.word	0xffffffff


	//   ....[126]....
        /*02f8*/ 	.word	0xffffffff


	//   ....[127]....
        /*02fc*/ 	.word	0xffffffff


	//   ....[128]....
        /*0300*/ 	.word	0x0500000f


	//   ....[129]....
        /*0304*/ 	.word	0x0500000f


	//   ....[130]....
        /*0308*/ 	.word	0x0500000f


	//   ....[131]....
        /*030c*/ 	.word	0x0500000f


	//   ....[132]....
        /*0310*/ 	.word	0x0500000f


	//   ....[133]....
        /*0314*/ 	.word	0x0500000f


	//   ....[134]....
        /*0318*/ 	.word	0x0500000f


	//   ....[135]....
        /*031c*/ 	.word	0x0500000f


	//   ....[136]....
        /*0320*/ 	.word	0x0500000f


	//   ....[137]....
        /*0324*/ 	.word	0x0500000f


	//   ....[138]....
        /*0328*/ 	.word	0x0500000f


	//   ....[139]....
        /*032c*/ 	.word	0x0500000f


	//   ....[140]....
        /*0330*/ 	.word	0x0500000f


	//   ....[141]....
        /*0334*/ 	.word	0x0500000f


	//   ....[142]....
        /*0338*/ 	.word	0x0500000f


	//   ....[143]....
        /*033c*/ 	.word	0x0500000f


	//   ....[144]....
        /*0340*/ 	.word	0x0500000f


	//   ....[145]....
        /*0344*/ 	.word	0x0500000f


	//   ....[146]....
        /*0348*/ 	.word	0x0500000f


	//   ....[147]....
        /*034c*/ 	.word	0x0500000f


	//   ....[148]....
        /*0350*/ 	.word	0x0500000f


	//   ....[149]....
        /*0354*/ 	.word	0x0500000f


	//   ....[150]....
        /*0358*/ 	.word	0x0500000f


	//   ....[151]....
        /*035c*/ 	.word	0x0500000f


	//   ....[152]....
        /*0360*/ 	.word	0x0500000f


	//   ....[153]....
        /*0364*/ 	.word	0x0500000f


	//   ....[154]....
        /*0368*/ 	.word	0x0500000f


	//   ....[155]....
        /*036c*/ 	.word	0x0500000f


	//   ....[156]....
        /*0370*/ 	.word	0x0500000f


	//   ....[157]....
        /*0374*/ 	.word	0x0500000f


	//   ....[158]....
        /*0378*/ 	.word	0x0500000f


	//   ....[159]....
        /*037c*/ 	.word	0x0500000f


	//   ....[160]....
        /*0380*/ 	.word	0x0500000f


	//   ....[161]....
        /*0384*/ 	.word	0x0500000f


	//   ....[162]....
        /*0388*/ 	.word	0x0500000f


	//   ....[163]....
        /*038c*/ 	.word	0x0500000f


	//   ....[164]....
        /*0390*/ 	.word	0x0500000f


	//   ....[165]....
        /*0394*/ 	.word	0x0500000f


	//   ....[166]....
        /*0398*/ 	.word	0x0500000f


	//   ....[167]....
        /*039c*/ 	.word	0x0500000f


	//   ....[168]....
        /*03a0*/ 	.word	0x0500000f


	//   ....[169]....
        /*03a4*/ 	.word	0x0500000f


	//----- nvinfo : EIATTR_COOP_GROUP_INSTR_OFFSETS
	.align		4
.L_179:
        /*03a8*/ 	.byte	0x04, 0x28
        /*03aa*/ 	.short	(.L_181 - .L_180)


	//   ....[0]....
.L_180:
        /*03ac*/ 	.word	0x00000080


	//   ....[1]....
        /*03b0*/ 	.word	0x00000090


	//   ....[2]....
        /*03b4*/ 	.word	0x000002d0


	//   ....[3]....
        /*03b8*/ 	.word	0x00000430


	//   ....[4]....
        /*03bc*/ 	.word	0x00000550


	//   ....[5]....
        /*03c0*/ 	.word	0x000006b0


	//   ....[6]....
        /*03c4*/ 	.word	0x00001740


	//   ....[7]....
        /*03c8*/ 	.word	0x000021e0


	//   ....[8]....
        /*03cc*/ 	.word	0x00003540


	//   ....[9]....
        /*03d0*/ 	.word	0x00003da0


	//   ....[10]....
        /*03d4*/ 	.word	0x00003eb0


	//   ....[11]....
        /*03d8*/ 	.word	0x000046e0


	//   ....[12]....
        /*03dc*/ 	.word	0x00004750


	//   ....[13]....
        /*03e0*/ 	.word	0x00005eb0


	//   ....[14]....
        /*03e4*/ 	.word	0x00006820


	//   ....[15]....
        /*03e8*/ 	.word	0x00007400


	//   ....[16]....
        /*03ec*/ 	.word	0x00007420


	//   ....[17]....
        /*03f0*/ 	.word	0x00007db0


	//   ....[18]....
        /*03f4*/ 	.word	0x00007e50


	//   ....[19]....
        /*03f8*/ 	.word	0x0000a330


	//   ....[20]....
        /*03fc*/ 	.word	0x0000a350


	//   ....[21]....
        /*0400*/ 	.word	0x0000a370


	//   ....[22]....
        /*0404*/ 	.word	0x0000a390


	//   ....[23]....
        /*0408*/ 	.word	0x0000bf80


	//   ....[24]....
        /*040c*/ 	.word	0x0000c8e0


	//   ....[25]....
        /*0410*/ 	.word	0x0000d4c0


	//   ....[26]....
        /*0414*/ 	.word	0x0000d4e0


	//   ....[27]....
        /*0418*/ 	.word	0x0000de90


	//   ....[28]....
        /*041c*/ 	.word	0x0000df30


	//   ....[29]....
        /*0420*/ 	.word	0x0000f1f0


	//   ....[30]....
        /*0424*/ 	.word	0x0000f200


	//   ....[31]....
        /*0428*/ 	.word	0x0000f280


	//   ....[32]....
        /*042c*/ 	.word	0x0000f290


	//   ....[33]....
        /*0430*/ 	.word	0x000105f0


	//   ....[34]....
        /*0434*/ 	.word	0x00010600


	//   ....[35]....
        /*0438*/ 	.word	0x00010610


	//   ....[36]....
        /*043c*/ 	.word	0x00010620


	//   ....[37]....
        /*0440*/ 	.word	0x00010630


	//   ....[38]....
        /*0444*/ 	.word	0x00010640


	//   ....[39]....
        /*0448*/ 	.word	0x00010650


	//   ....[40]....
        /*044c*/ 	.word	0x00010660


	//   ....[41]....
        /*0450*/ 	.word	0x00010680


	//   ....[42]....
        /*0454*/ 	.word	0x00010690


	//   ....[43]....
        /*0458*/ 	.word	0x000106b0


	//   ....[44]....
        /*045c*/ 	.word	0x000106c0


	//   ....[45]....
        /*0460*/ 	.word	0x000106f0


	//   ....[46]....
        /*0464*/ 	.word	0x00010710


	//   ....[47]....
        /*0468*/ 	.word	0x00010730


	//   ....[48]....
        /*046c*/ 	.word	0x00010740


	//   ....[49]....
        /*0470*/ 	.word	0x00010750


	//   ....[50]....
        /*0474*/ 	.word	0x00010780


	//   ....[51]....
        /*0478*/ 	.word	0x000107b0


	//   ....[52]....
        /*047c*/ 	.word	0x000107c0


	//   ....[53]....
        /*0480*/ 	.word	0x000107d0


	//   ....[54]....
        /*0484*/ 	.word	0x000107e0


	//   ....[55]....
        /*0488*/ 	.word	0x000107f0


	//   ....[56]....
        /*048c*/ 	.word	0x00010800


	//   ....[57]....
        /*0490*/ 	.word	0x00010810


	//   ....[58]....
        /*0494*/ 	.word	0x00010820


	//   ....[59]....
        /*0498*/ 	.word	0x00010830


	//   ....[60]....
        /*049c*/ 	.word	0x00010840


	//   ....[61]....
        /*04a0*/ 	.word	0x00010850


	//   ....[62]....
        /*04a4*/ 	.word	0x00010860


	//   ....[63]....
        /*04a8*/ 	.word	0x00010870


	//   ....[64]....
        /*04ac*/ 	.word	0x00010880


	//   ....[65]....
        /*04b0*/ 	.word	0x000109a0


	//   ....[66]....
        /*04b4*/ 	.word	0x000109e0


	//   ....[67]....
        /*04b8*/ 	.word	0x00010a10


	//   ....[68]....
        /*04bc*/ 	.word	0x00010a80


	//   ....[69]....
        /*04c0*/ 	.word	0x00010f00


	//   ....[70]....
        /*04c4*/ 	.word	0x00010f20


	//   ....[71]....
        /*04c8*/ 	.word	0x00010ff0


	//   ....[72]....
        /*04cc*/ 	.word	0x00011010


	//   ....[73]....
        /*04d0*/ 	.word	0x000110d0


	//   ....[74]....
        /*04d4*/ 	.word	0x000110f0


	//   ....[75]....
        /*04d8*/ 	.word	0x000111c0


	//   ....[76]....
        /*04dc*/ 	.word	0x000111e0


	//   ....[77]....
        /*04e0*/ 	.word	0x00011820


	//   ....[78]....
        /*04e4*/ 	.word	0x00011850


	//   ....[79]....
        /*04e8*/ 	.word	0x00011920


	//   ....[80]....
        /*04ec*/ 	.word	0x00011940


	//   ....[81]....
        /*04f0*/ 	.word	0x00011a00


	//   ....[82]....
        /*04f4*/ 	.word	0x00011a20


	//   ....[83]....
        /*04f8*/ 	.word	0x00011af0


	//   ....[84]....
        /*04fc*/ 	.word	0x00011b10


	//   ....[85]....
        /*0500*/ 	.word	0x00011ca0


	//   ....[86]....
        /*0504*/ 	.word	0x00013710


	//   ....[87]....
        /*0508*/ 	.word	0x00013740


	//   ....[88]....
        /*050c*/ 	.word	0x00013800


	//   ....[89]....
        /*0510*/ 	.word	0x00013810


	//   ....[90]....
        /*0514*/ 	.word	0x00013880


	//   ....[91]....
        /*0518*/ 	.word	0x00013890


	//   ....[92]....
        /*051c*/ 	.word	0x000138a0


	//   ....[93]....
        /*0520*/ 	.word	0x00013910


	//   ....[94]....
        /*0524*/ 	.word	0x00013c50


	//   ....[95]....
        /*0528*/ 	.word	0x00013c80


	//   ....[96]....
        /*052c*/ 	.word	0x00013ce0


	//   ....[97]....
        /*0530*/ 	.word	0x00013d40


	//   ....[98]....
        /*0534*/ 	.word	0x00013d90


	//   ....[99]....
        /*0538*/ 	.word	0x00013dd0


	//   ....[100]....
        /*053c*/ 	.word	0x00013df0


	//   ....[101]....
        /*0540*/ 	.word	0x00013e30


	//   ....[102]....
        /*0544*/ 	.word	0x000144e0


	//   ....[103]....
        /*0548*/ 	.word	0x00014500


	//   ....[104]....
        /*054c*/ 	.word	0x00014560


	//   ....[105]....
        /*0550*/ 	.word	0x000145c0


	//   ....[106]....
        /*0554*/ 	.word	0x00014610


	//   ....[107]....
        /*0558*/ 	.word	0x00014660


	//   ....[108]....
        /*055c*/ 	.word	0x00014680


	//   ....[109]....
        /*0560*/ 	.word	0x000146c0


	//   ....[110]....
        /*0564*/ 	.word	0x00014dd0


	//   ....[111]....
        /*0568*/ 	.word	0x00014df0


	//   ....[112]....
        /*056c*/ 	.word	0x00014e60


	//   ....[113]....
        /*0570*/ 	.word	0x00014e70


	//   ....[114]....
        /*0574*/ 	.word	0x00014ec0


	//   ....[115]....
        /*0578*/ 	.word	0x00014ed0


	//   ....[116]....
        /*057c*/ 	.word	0x00014ee0


	//   ....[117]....
        /*0580*/ 	.word	0x00014f30


	//   ....[118]....
        /*0584*/ 	.word	0x00015260


	//   ....[119]....
        /*0588*/ 	.word	0x00015280


	//   ....[120]....
        /*058c*/ 	.word	0x00015290


	//   ....[121]....
        /*0590*/ 	.word	0x000152a0


	//   ....[122]....
        /*0594*/ 	.word	0x00015300


	//   ....[123]....
        /*0598*/ 	.word	0x00015310


	//   ....[124]....
        /*059c*/ 	.word	0x00015370


	//   ....[125]....
        /*05a0*/ 	.word	0x000153a0


	//   ....[126]....
        /*05a4*/ 	.word	0x000163c0


	//   ....[127]....
        /*05a8*/ 	.word	0x00016560


	//   ....[128]....
        /*05ac*/ 	.word	0x00016c30


	//   ....[129]....
        /*05b0*/ 	.word	0x00016d10


	//   ....[130]....
        /*05b4*/ 	.word	0x00016df0


	//   ....[131]....
        /*05b8*/ 	.word	0x00016e50


	//   ....[132]....
        /*05bc*/ 	.word	0x00016f30


	//   ....[133]....
        /*05c0*/ 	.word	0x00016f90


	//   ....[134]....
        /*05c4*/ 	.word	0x00017070


	//   ....[135]....
        /*05c8*/ 	.word	0x000170d0


	//   ....[136]....
        /*05cc*/ 	.word	0x000171b0


	//   ....[137]....
        /*05d0*/ 	.word	0x000172e0


	//   ....[138]....
        /*05d4*/ 	.word	0x000173b0


	//   ....[139]....
        /*05d8*/ 	.word	0x00017490


	//   ....[140]....
        /*05dc*/ 	.word	0x00017550


	//   ....[141]....
        /*05e0*/ 	.word	0x000175d0


	//   ....[142]....
        /*05e4*/ 	.word	0x00017690


	//   ....[143]....
        /*05e8*/ 	.word	0x00017710


	//   ....[144]....
        /*05ec*/ 	.word	0x000177e0


	//   ....[145]....
        /*05f0*/ 	.word	0x00017870


	//   ....[146]....
        /*05f4*/ 	.word	0x000178e0


	//   ....[147]....
        /*05f8*/ 	.word	0x00017960


	//   ....[148]....
        /*05fc*/ 	.word	0x00017a30


	//   ....[149]....
        /*0600*/ 	.word	0x00017ab0


	//   ....[150]....
        /*0604*/ 	.word	0x00017b80


	//   ....[151]....
        /*0608*/ 	.word	0x00017c00


	//   ....[152]....
        /*060c*/ 	.word	0x00017cc0


	//   ....[153]....
        /*0610*/ 	.word	0x00017df0


	//   ....[154]....
        /*0614*/ 	.word	0x00017ea0


	//   ....[155]....
        /*0618*/ 	.word	0x00017f00


	//   ....[156]....
        /*061c*/ 	.word	0x00017fc0


	//   ....[157]....
        /*0620*/ 	.word	0x00018020


	//   ....[158]....
        /*0624*/ 	.word	0x000180e0


	//   ....[159]....
        /*0628*/ 	.word	0x00018140


	//   ....[160]....
        /*062c*/ 	.word	0x00018200


	//   ....[161]....
        /*0630*/ 	.word	0x000182f0


	//   ....[162]....
        /*0634*/ 	.word	0x00018390


	//   ....[163]....
        /*0638*/ 	.word	0x000183f0


	//   ....[164]....
        /*063c*/ 	.word	0x000184c0


	//   ....[165]....
        /*0640*/ 	.word	0x00018520


	//   ....[166]....
        /*0644*/ 	.word	0x000185f0


	//   ....[167]....
        /*0648*/ 	.word	0x00018650


	//   ....[168]....
        /*064c*/ 	.word	0x00018720


	//   ....[169]....
        /*0650*/ 	.word	0x00018970


	//----- nvinfo : EIATTR_REG_RECONFIG
	.align		4
.L_181:
        /*0654*/ 	.byte	0x01, 0x54
	.zero		2


	//----- nvinfo : EIATTR_SYSCALL_OFFSETS
	.align		4
        /*0658*/ 	.byte	0x04, 0x46
        /*065a*/ 	.short	(.L_183 - .L_182)


	//   ....[0]....
.L_182:
        /*065c*/ 	.word	0x00001920


	//   ....[1]....
        /*0660*/ 	.word	0x00012d40


	//   ....[2]....
        /*0664*/ 	.word	0x00012eb0


	//   ....[3]....
        /*0668*/ 	.word	0x00013000


	//   ....[4]....
        /*066c*/ 	.word	0x00013140


	//   ....[5]....
        /*0670*/ 	.word	0x00014150


	//----- nvinfo : EIATTR_MBARRIER_INSTR_OFFSETS
	.align		4
.L_183:
        /*0674*/ 	.byte	0x04, 0x39
        /*0676*/ 	.short	(.L_185 - .L_184)


	//   ....[0]....
.L_184:
        /*0678*/ 	.word	0x00000180
        /*067c*/ 	.word	0x000000ff
        /*0680*/ 	.word	0x00022800
        /*0684*/ 	.short	0x0100
        /*0686*/ 	.byte	0x08
	.zero		1


	//   ....[1]....
        /*0688*/ 	.word	0x00000190
        /*068c*/ 	.word	0x000000ff
        /*0690*/ 	.word	0x00022820
        /*0694*/ 	.short	0x0100
        /*0696*/ 	.byte	0x08
	.zero		1


	//   ....[2]....
        /*0698*/ 	.word	0x00000280
        /*069c*/ 	.word	0x000000ff
        /*06a0*/ 	.word	0x00022830
        /*06a4*/ 	.short	0x0100
        /*06a6*/ 	.byte	0x08
	.zero		1


	//   ....[3]....
        /*06a8*/ 	.word	0x00000290
        /*06ac*/ 	.word	0x000000ff
        /*06b0*/ 	.word	0x00022840
        /*06b4*/ 	.short	0x0100
        /*06b6*/ 	.byte	0x08
	.zero		1


	//   ....[4]....
        /*06b8*/ 	.word	0x000002a0
        /*06bc*/ 	.word	0x000000ff
        /*06c0*/ 	.word	0x00022838
        /*06c4*/ 	.short	0x0100
        /*06c6*/ 	.byte	0x08
	.zero		1


	//   ....[5]....
        /*06c8*/ 	.word	0x000002b0
        /*06cc*/ 	.word	0x000000ff
        /*06d0*/ 	.word	0x00022848
        /*06d4*/ 	.short	0x0100
        /*06d6*/ 	.byte	0x08
	.zero		1


	//   ....[6]....
        /*06d8*/ 	.word	0x000003e0
        /*06dc*/ 	.word	0x000000ff
        /*06e0*/ 	.word	0x00022850
        /*06e4*/ 	.short	0x0100
        /*06e6*/ 	.byte	0x08
	.zero		1


	//   ....[7]....
        /*06e8*/ 	.word	0x000003f0
        /*06ec*/ 	.word	0x000000ff
        /*06f0*/ 	.word	0x00022860
        /*06f4*/ 	.short	0x0100
        /*06f6*/ 	.byte	0x08
	.zero		1


	//   ....[8]....
        /*06f8*/ 	.word	0x00000400
        /*06fc*/ 	.word	0x000000ff
        /*0700*/ 	.word	0x00022858
        /*0704*/ 	.short	0x0100
        /*0706*/ 	.byte	0x08
	.zero		1


	//   ....[9]....
        /*0708*/ 	.word	0x00000410
        /*070c*/ 	.word	0x000000ff
        /*0710*/ 	.word	0x00022868
        /*0714*/ 	.short	0x0100
        /*0716*/ 	.byte	0x08
	.zero		1


	//   ....[10]....
        /*0718*/ 	.word	0x00000500
        /*071c*/ 	.word	0x000000ff
        /*0720*/ 	.word	0x00022870
        /*0724*/ 	.short	0x0100
        /*0726*/ 	.byte	0x06
	.zero		1


	//   ....[11]....
        /*0728*/ 	.word	0x00000510
        /*072c*/ 	.word	0x000000ff
        /*0730*/ 	.word	0x00022880
        /*0734*/ 	.short	0x0100
        /*0736*/ 	.byte	0x06
	.zero		1


	//   ....[12]....
        /*0738*/ 	.word	0x00000520
        /*073c*/ 	.word	0x000000ff
        /*0740*/ 	.word	0x00022878
        /*0744*/ 	.short	0x0100
        /*0746*/ 	.byte	0x06
	.zero		1


	//   ....[13]....
        /*0748*/ 	.word	0x00000530
        /*074c*/ 	.word	0x000000ff
        /*0750*/ 	.word	0x00022888
        /*0754*/ 	.short	0x0100
        /*0756*/ 	.byte	0x06
	.zero		1


	//   ....[14]....
        /*0758*/ 	.word	0x00000660
        /*075c*/ 	.word	0x000000ff
        /*0760*/ 	.word	0x00022890
        /*0764*/ 	.short	0x0100
        /*0766*/ 	.byte	0x08
	.zero		1


	//   ....[15]....
        /*0768*/ 	.word	0x00000670
        /*076c*/ 	.word	0x000000ff
        /*0770*/ 	.word	0x000228a0
        /*0774*/ 	.short	0x0100
        /*0776*/ 	.byte	0x08
	.zero		1


	//   ....[16]....
        /*0778*/ 	.word	0x00000680
        /*077c*/ 	.word	0x000000ff
        /*0780*/ 	.word	0x00022898
        /*0784*/ 	.short	0x0100
        /*0786*/ 	.byte	0x08
	.zero		1


	//   ....[17]....
        /*0788*/ 	.word	0x00000690
        /*078c*/ 	.word	0x000000ff
        /*0790*/ 	.word	0x000228a8
        /*0794*/ 	.short	0x0100
        /*0796*/ 	.byte	0x08
	.zero		1


	//   ....[18]....
        /*0798*/ 	.word	0x000007e0
        /*079c*/ 	.word	0x000000ff
        /*07a0*/ 	.word	0x000228b0
        /*07a4*/ 	.short	0x0100
        /*07a6*/ 	.byte	0x08
	.zero		1


	//   ....[19]....
        /*07a8*/ 	.word	0x000007f0
        /*07ac*/ 	.word	0x000000ff
        /*07b0*/ 	.word	0x000228c0
        /*07b4*/ 	.short	0x0100
        /*07b6*/ 	.byte	0x08
	.zero		1


	//   ....[20]....
        /*07b8*/ 	.word	0x00000800
        /*07bc*/ 	.word	0x000000ff
        /*07c0*/ 	.word	0x000228b8
        /*07c4*/ 	.short	0x0100
        /*07c6*/ 	.byte	0x08
	.zero		1


	//   ....[21]....
        /*07c8*/ 	.word	0x00000810
        /*07cc*/ 	.word	0x000000ff
        /*07d0*/ 	.word	0x000228c8
        /*07d4*/ 	.short	0x0100
        /*07d6*/ 	.byte	0x08
	.zero		1


	//   ....[22]....
        /*07d8*/ 	.word	0x00001c00
        /*07dc*/ 	.word	0x000000ff
        /*07e0*/ 	.word	0x00022800
        /*07e4*/ 	.short	0x010a
        /*07e6*/ 	.byte	0x26
	.zero		1


	//   ....[23]....
        /*07e8*/ 	.word	0x00001ca0
        /*07ec*/ 	.word	0x00000007
        /*07f0*/ 	.word	0x00022830
        /*07f4*/ 	.short	0x010a
        /*07f6*/ 	.byte	0x3f
	.zero		1


	//   ....[24]....
        /*07f8*/ 	.word	0x00001ce0
        /*07fc*/ 	.word	0x00000007
        /*0800*/ 	.word	0x00022830
        /*0804*/ 	.short	0x010a
        /*0806*/ 	.byte	0x3f
	.zero		1


	//   ....[25]....
        /*0808*/ 	.word	0x000025e0
        /*080c*/ 	.word	0x000000ff
        /*0810*/ 	.word	0x00000000
        /*0814*/ 	.short	0x0101
        /*0816*/ 	.byte	0x06
	.zero		1


	//   ....[26]....
        /*0818*/ 	.word	0x00005780
        /*081c*/ 	.word	0x000000ff
        /*0820*/ 	.word	0x00022830
        /*0824*/ 	.short	0x010a
        /*0826*/ 	.byte	0x06
	.zero		1


	//   ....[27]....
        /*0828*/ 	.word	0x000057c0
        /*082c*/ 	.word	0x000000ff
        /*0830*/ 	.word	0x00022830
        /*0834*/ 	.short	0x010a
        /*0836*/ 	.byte	0x06
	.zero		1


	//   ....[28]....
        /*0838*/ 	.word	0x00005a90
        /*083c*/ 	.word	0x000000ff
        /*0840*/ 	.word	0x00022850
        /*0844*/ 	.short	0x010a
        /*0846*/ 	.byte	0x06
	.zero		1


	//   ....[29]....
        /*0848*/ 	.word	0x00005ad0
        /*084c*/ 	.word	0x000000ff
        /*0850*/ 	.word	0x00022850
        /*0854*/ 	.short	0x010a
        /*0856*/ 	.byte	0x06
	.zero		1


	//   ....[30]....
        /*0858*/ 	.word	0x00006220
        /*085c*/ 	.word	0x000000ff
        /*0860*/ 	.word	0x00000000
        /*0864*/ 	.short	0x0101
        /*0866*/ 	.byte	0x06
	.zero		1


	//   ....[31]....
        /*0868*/ 	.word	0x000088a0
        /*086c*/ 	.word	0x000000ff
        /*0870*/ 	.word	0x00000000
        /*0874*/ 	.short	0x0101
        /*0876*/ 	.byte	0x06
	.zero		1


	//   ....[32]....
        /*0878*/ 	.word	0x00009190
        /*087c*/ 	.word	0x000000ff
        /*0880*/ 	.word	0x00022830
        /*0884*/ 	.short	0x010a
        /*0886*/ 	.byte	0x06
	.zero		1


	//   ....[33]....
        /*0888*/ 	.word	0x000091d0
        /*088c*/ 	.word	0x000000ff
        /*0890*/ 	.word	0x00022830
        /*0894*/ 	.short	0x010a
        /*0896*/ 	.byte	0x06
	.zero		1


	//   ....[34]....
        /*0898*/ 	.word	0x000094a0
        /*089c*/ 	.word	0x000000ff
        /*08a0*/ 	.word	0x00022850
        /*08a4*/ 	.short	0x010a
        /*08a6*/ 	.byte	0x06
	.zero		1


	//   ....[35]....
        /*08a8*/ 	.word	0x000094e0
        /*08ac*/ 	.word	0x000000ff
        /*08b0*/ 	.word	0x00022850
        /*08b4*/ 	.short	0x010a
        /*08b6*/ 	.byte	0x06
	.zero		1


	//   ....[36]....
        /*08b8*/ 	.word	0x00009c80
        /*08bc*/ 	.word	0x000000ff
        /*08c0*/ 	.word	0x00000000
        /*08c4*/ 	.short	0x0101
        /*08c6*/ 	.byte	0x06
	.zero		1


	//   ....[37]....
        /*08c8*/ 	.word	0x0000b180
        /*08cc*/ 	.word	0x000000ff
        /*08d0*/ 	.word	0x00000000
        /*08d4*/ 	.short	0x0101
        /*08d6*/ 	.byte	0x06
	.zero		1


	//   ....[38]....
        /*08d8*/ 	.word	0x0000b880
        /*08dc*/ 	.word	0x000000ff
        /*08e0*/ 	.word	0x00022830
        /*08e4*/ 	.short	0x010a
        /*08e6*/ 	.byte	0x06
	.zero		1


	//   ....[39]....
        /*08e8*/ 	.word	0x0000b8c0
        /*08ec*/ 	.word	0x000000ff
        /*08f0*/ 	.word	0x00022830
        /*08f4*/ 	.short	0x010a
        /*08f6*/ 	.byte	0x06
	.zero		1


	//   ....[40]....
        /*08f8*/ 	.word	0x0000bb60
        /*08fc*/ 	.word	0x000000ff
        /*0900*/ 	.word	0x00022850
        /*0904*/ 	.short	0x010a
        /*0906*/ 	.byte	0x06
	.zero		1


	//   ....[41]....
        /*0908*/ 	.word	0x0000bba0
        /*090c*/ 	.word	0x000000ff
        /*0910*/ 	.word	0x00022850
        /*0914*/ 	.short	0x010a
        /*0916*/ 	.byte	0x06
	.zero		1


	//   ....[42]....
        /*0918*/ 	.word	0x0000c2e0
        /*091c*/ 	.word	0x000000ff
        /*0920*/ 	.word	0x00000000
        /*0924*/ 	.short	0x0101
        /*0926*/ 	.byte	0x06
	.zero		1


	//   ....[43]....
        /*0928*/ 	.word	0x0000e960
        /*092c*/ 	.word	0x000000ff
        /*0930*/ 	.word	0x00000000
        /*0934*/ 	.short	0x0101
        /*0936*/ 	.byte	0x06
	.zero		1


	//   ....[44]....
        /*0938*/ 	.word	0x0000ef50
        /*093c*/ 	.word	0x000000ff
        /*0940*/ 	.word	0x00022850
        /*0944*/ 	.short	0x010a
        /*0946*/ 	.byte	0x05
	.zero		1


	//   ....[45]....
        /*0948*/ 	.word	0x0000ef90
        /*094c*/ 	.word	0x000000ff
        /*0950*/ 	.word	0x00022850
        /*0954*/ 	.short	0x010a
        /*0956*/ 	.byte	0x05
	.zero		1


	//   ....[46]....
        /*0958*/ 	.word	0x0000f550
        /*095c*/ 	.word	0x000000ff
        /*0960*/ 	.word	0x00000000
        /*0964*/ 	.short	0x0101
        /*0966*/ 	.byte	0x04
	.zero		1


	//   ....[47]....
        /*0968*/ 	.word	0x00010ed0
        /*096c*/ 	.word	0x00000003
        /*0970*/ 	.word	0x00000000
        /*0974*/ 	.short	0x0101
        /*0976*/ 	.byte	0x3f
	.zero		1


	//   ....[48]....
        /*0978*/ 	.word	0x00013530
        /*097c*/ 	.word	0x00000000
        /*0980*/ 	.word	0x00022880
        /*0984*/ 	.short	0x010a
        /*0986*/ 	.byte	0x3f
	.zero		1


	//   ....[49]....
        /*0988*/ 	.word	0x000139d0
        /*098c*/ 	.word	0x00000000
        /*0990*/ 	.word	0x00022870
        /*0994*/ 	.short	0x0107
        /*0996*/ 	.byte	0x3f
	.zero		1


	//   ....[50]....
        /*0998*/ 	.word	0x00013a90
        /*099c*/ 	.word	0x00000000
        /*09a0*/ 	.word	0x00022870
        /*09a4*/ 	.short	0x0101
        /*09a6*/ 	.byte	0x3f
	.zero		1


	//   ....[51]....
        /*09a8*/ 	.word	0x00013ac0
        /*09ac*/ 	.word	0x00000000
        /*09b0*/ 	.word	0x00022840
        /*09b4*/ 	.short	0x010a
        /*09b6*/ 	.byte	0x3f
	.zero		1


	//   ....[52]....
        /*09b8*/ 	.word	0x00013f30
        /*09bc*/ 	.word	0x00000000
        /*09c0*/ 	.word	0x00022830
        /*09c4*/ 	.short	0x0107
        /*09c6*/ 	.byte	0x3f
	.zero		1


	//   ....[53]....
        /*09c8*/ 	.word	0x00013ff0
        /*09cc*/ 	.word	0x00000000
        /*09d0*/ 	.word	0x00022830
        /*09d4*/ 	.short	0x0101
        /*09d6*/ 	.byte	0x3f
	.zero		1


	//   ....[54]....
        /*09d8*/ 	.word	0x000147b0
        /*09dc*/ 	.word	0x00000011
        /*09e0*/ 	.word	0x00022800
        /*09e4*/ 	.short	0x0107
        /*09e6*/ 	.byte	0x3f
	.zero		1


	//   ....[55]....
        /*09e8*/ 	.word	0x000148a0
        /*09ec*/ 	.word	0x00000011
        /*09f0*/ 	.word	0x00022800
        /*09f4*/ 	.short	0x0101
        /*09f6*/ 	.byte	0x3f
	.zero		1


	//   ....[56]....
        /*09f8*/ 	.word	0x000148c0
        /*09fc*/ 	.word	0x00000011
        /*0a00*/ 	.word	0x00022820
        /*0a04*/ 	.short	0x010a
        /*0a06*/ 	.byte	0x3f
	.zero		1


	//   ....[57]....
        /*0a08*/ 	.word	0x00014c40
        /*0a0c*/ 	.word	0x00000000
        /*0a10*/ 	.word	0x00022880
        /*0a14*/ 	.short	0x010a
        /*0a16*/ 	.byte	0x3f
	.zero		1


	//   ....[58]....
        /*0a18*/ 	.word	0x00014fc0
        /*0a1c*/ 	.word	0x00000000
        /*0a20*/ 	.word	0x00022870
        /*0a24*/ 	.short	0x0107
        /*0a26*/ 	.byte	0x3f
	.zero		1


	//   ....[59]....
        /*0a28*/ 	.word	0x00015080
        /*0a2c*/ 	.word	0x00000000
        /*0a30*/ 	.word	0x00022870
        /*0a34*/ 	.short	0x0101
        /*0a36*/ 	.byte	0x3f
	.zero		1


	//   ....[60]....
        /*0a38*/ 	.word	0x000150b0
        /*0a3c*/ 	.word	0x00000000
        /*0a40*/ 	.word	0x00022840
        /*0a44*/ 	.short	0x010a
        /*0a46*/ 	.byte	0x3f
	.zero		1


	//   ....[61]....
        /*0a48*/ 	.word	0x00015470
        /*0a4c*/ 	.word	0x00000000
        /*0a50*/ 	.word	0x00022830
        /*0a54*/ 	.short	0x0107
        /*0a56*/ 	.byte	0x3f
	.zero		1


	//   ....[62]....
        /*0a58*/ 	.word	0x00015530
        /*0a5c*/ 	.word	0x00000000
        /*0a60*/ 	.word	0x00022830
        /*0a64*/ 	.short	0x0101
        /*0a66*/ 	.byte	0x3f
	.zero		1


	//   ....[63]....
        /*0a68*/ 	.word	0x000155c0
        /*0a6c*/ 	.word	0x00000000
        /*0a70*/ 	.word	0x00022870
        /*0a74*/ 	.short	0x010a
        /*0a76*/ 	.byte	0x3f
	.zero		1


	//   ....[64]....
        /*0a78*/ 	.word	0x00015650
        /*0a7c*/ 	.word	0x00000000
        /*0a80*/ 	.word	0x00022860
        /*0a84*/ 	.short	0x010a
        /*0a86*/ 	.byte	0x3f
	.zero		1


	//   ....[65]....
        /*0a88*/ 	.word	0x00015ab0
        /*0a8c*/ 	.word	0x00000000
        /*0a90*/ 	.word	0x00022850
        /*0a94*/ 	.short	0x0101
        /*0a96*/ 	.byte	0x3f
	.zero		1


	//   ....[66]....
        /*0a98*/ 	.word	0x00015b30
        /*0a9c*/ 	.word	0x00000000
        /*0aa0*/ 	.word	0x00000000
        /*0aa4*/ 	.short	0x0101
        /*0aa6*/ 	.byte	0x3f
	.zero		1


	//   ....[67]....
        /*0aa8*/ 	.word	0x00015d00
        /*0aac*/ 	.word	0x00000012
        /*0ab0*/ 	.word	0x00022870
        /*0ab4*/ 	.short	0x010a
        /*0ab6*/ 	.byte	0x3f
	.zero		1


	//   ....[68]....
        /*0ab8*/ 	.word	0x00015d80
        /*0abc*/ 	.word	0x00000012
        /*0ac0*/ 	.word	0x00022860
        /*0ac4*/ 	.short	0x010a
        /*0ac6*/ 	.byte	0x3f
	.zero		1


	//   ....[69]....
        /*0ac8*/ 	.word	0x000161f0
        /*0acc*/ 	.word	0x00000012
        /*0ad0*/ 	.word	0x00022850
        /*0ad4*/ 	.short	0x0101
        /*0ad6*/ 	.byte	0x3f
	.zero		1


	//   ....[70]....
        /*0ad8*/ 	.word	0x00016270
        /*0adc*/ 	.word	0x00000012
        /*0ae0*/ 	.word	0x00000000
        /*0ae4*/ 	.short	0x0101
        /*0ae6*/ 	.byte	0x3f
	.zero		1


	//   ....[71]....
        /*0ae8*/ 	.word	0x000164e0
        /*0aec*/ 	.word	0x00000005
        /*0af0*/ 	.word	0x00022820
        /*0af4*/ 	.short	0x010a
        /*0af6*/ 	.byte	0x3f
	.zero		1


	//   ....[72]....
        /*0af8*/ 	.word	0x00016660
        /*0afc*/ 	.word	0x00000003
        /*0b00*/ 	.word	0x00022840
        /*0b04*/ 	.short	0x010a
        /*0b06*/ 	.byte	0x3f
	.zero		1


	//   ....[73]....
        /*0b08*/ 	.word	0x00016700
        /*0b0c*/ 	.word	0x00000013
        /*0b10*/ 	.word	0x00022840
        /*0b14*/ 	.short	0x010a
        /*0b16*/ 	.byte	0x3f
	.zero		1


	//   ....[74]....
        /*0b18*/ 	.word	0x00016740
        /*0b1c*/ 	.word	0x00000003
        /*0b20*/ 	.word	0x00022860
        /*0b24*/ 	.short	0x010a
        /*0b26*/ 	.byte	0x3f
	.zero		1


	//   ....[75]....
        /*0b28*/ 	.word	0x00016780
        /*0b2c*/ 	.word	0x00000013
        /*0b30*/ 	.word	0x00022860
        /*0b34*/ 	.short	0x010a
        /*0b36*/ 	.byte	0x3f
	.zero		1


	//   ....[76]....
        /*0b38*/ 	.word	0x000167c0
        /*0b3c*/ 	.word	0x00000003
        /*0b40*/ 	.word	0x00022880
        /*0b44*/ 	.short	0x010a
        /*0b46*/ 	.byte	0x3f
	.zero		1


	//   ....[77]....
        /*0b48*/ 	.word	0x00016800
        /*0b4c*/ 	.word	0x00000013
        /*0b50*/ 	.word	0x00022880
        /*0b54*/ 	.short	0x010a
        /*0b56*/ 	.byte	0x3f
	.zero		1


	//   ....[78]....
        /*0b58*/ 	.word	0x00016870
        /*0b5c*/ 	.word	0x00000003
        /*0b60*/ 	.word	0x00022800
        /*0b64*/ 	.short	0x010a
        /*0b66*/ 	.byte	0x3f
	.zero		1


	//   ....[79]....
        /*0b68*/ 	.word	0x000168c0
        /*0b6c*/ 	.word	0x00000007
        /*0b70*/ 	.word	0x00022830
        /*0b74*/ 	.short	0x010a
        /*0b76*/ 	.byte	0x3f
	.zero		1


	//   ....[80]....
        /*0b78*/ 	.word	0x00016920
        /*0b7c*/ 	.word	0x00000005
        /*0b80*/ 	.word	0x00022830
        /*0b84*/ 	.short	0x010a
        /*0b86*/ 	.byte	0x3f
	.zero		1


	//   ....[81]....
        /*0b88*/ 	.word	0x00016980
        /*0b8c*/ 	.word	0x00000005
        /*0b90*/ 	.word	0x00022850
        /*0b94*/ 	.short	0x010a
        /*0b96*/ 	.byte	0x3f
	.zero		1


	//   ....[82]....
        /*0b98*/ 	.word	0x000169e0
        /*0b9c*/ 	.word	0x00000005
        /*0ba0*/ 	.word	0x00022830
        /*0ba4*/ 	.short	0x010a
        /*0ba6*/ 	.byte	0x3f
	.zero		1


	//   ....[83]....
        /*0ba8*/ 	.word	0x00016a40
        /*0bac*/ 	.word	0x00000005
        /*0bb0*/ 	.word	0x00022850
        /*0bb4*/ 	.short	0x010a
        /*0bb6*/ 	.byte	0x3f
	.zero		1


	//   ....[84]....
        /*0bb8*/ 	.word	0x00016aa0
        /*0bbc*/ 	.word	0x00000005
        /*0bc0*/ 	.word	0x00022830
        /*0bc4*/ 	.short	0x010a
        /*0bc6*/ 	.byte	0x3f
	.zero		1


	//   ....[85]....
        /*0bc8*/ 	.word	0x00016b00
        /*0bcc*/ 	.word	0x00000005
        /*0bd0*/ 	.word	0x00022850
        /*0bd4*/ 	.short	0x010a
        /*0bd6*/ 	.byte	0x3f
	.zero		1


	//   ....[86]....
        /*0bd8*/ 	.word	0x00016b60
        /*0bdc*/ 	.word	0x00000007
        /*0be0*/ 	.word	0x00022850
        /*0be4*/ 	.short	0x010a
        /*0be6*/ 	.byte	0x3f
	.zero		1


	//   ....[87]....
        /*0be8*/ 	.word	0x00016c60
        /*0bec*/ 	.word	0x00000000
        /*0bf0*/ 	.word	0x00022880
        /*0bf4*/ 	.short	0x010a
        /*0bf6*/ 	.byte	0x3f
	.zero		1


	//   ....[88]....
        /*0bf8*/ 	.word	0x00017230
        /*0bfc*/ 	.word	0x00000000
        /*0c00*/ 	.word	0x00022840
        /*0c04*/ 	.short	0x010a
        /*0c06*/ 	.byte	0x3f
	.zero		1


	//   ....[89]....
        /*0c08*/ 	.word	0x00017cf0
        /*0c0c*/ 	.word	0x00000011
        /*0c10*/ 	.word	0x00022820
        /*0c14*/ 	.short	0x010a
        /*0c16*/ 	.byte	0x3f
	.zero		1


	//   ....[90]....
        /*0c18*/ 	.word	0x00017d40
        /*0c1c*/ 	.word	0x00000000
        /*0c20*/ 	.word	0x00022880
        /*0c24*/ 	.short	0x010a
        /*0c26*/ 	.byte	0x3f
	.zero		1


	//   ....[91]....
        /*0c28*/ 	.word	0x00018240
        /*0c2c*/ 	.word	0x00000000
        /*0c30*/ 	.word	0x00022840
        /*0c34*/ 	.short	0x010a
        /*0c36*/ 	.byte	0x3f
	.zero		1


	//   ....[92]....
        /*0c38*/ 	.word	0x00018750
        /*0c3c*/ 	.word	0x00000000
        /*0c40*/ 	.word	0x00022870
        /*0c44*/ 	.short	0x010a
        /*0c46*/ 	.byte	0x3f
	.zero		1


	//   ....[93]....
        /*0c48*/ 	.word	0x000187a0
        /*0c4c*/ 	.word	0x00000000
        /*0c50*/ 	.word	0x00022860
        /*0c54*/ 	.short	0x010a
        /*0c56*/ 	.byte	0x3f
	.zero		1


	//   ....[94]....
        /*0c58*/ 	.word	0x000187f0
        /*0c5c*/ 	.word	0x00000012
        /*0c60*/ 	.word	0x00022870
        /*0c64*/ 	.short	0x010a
        /*0c66*/ 	.byte	0x3f
	.zero		1


	//   ....[95]....
        /*0c68*/ 	.word	0x00018840
        /*0c6c*/ 	.word	0x00000012
        /*0c70*/ 	.word	0x00022860
        /*0c74*/ 	.short	0x010a
        /*0c76*/ 	.byte	0x3f
	.zero		1


	//   ....[96]....
        /*0c78*/ 	.word	0x00018890
        /*0c7c*/ 	.word	0x00000005
        /*0c80*/ 	.word	0x00022820
        /*0c84*/ 	.short	0x010a
        /*0c86*/ 	.byte	0x3f
	.zero		1


	//   ....[97]....
        /*0c88*/ 	.word	0x00018a30
        /*0c8c*/ 	.word	0x00000003
        /*0c90*/ 	.word	0x00022840
        /*0c94*/ 	.short	0x010a
        /*0c96*/ 	.byte	0x3f
	.zero		1


	//   ....[98]....
        /*0c98*/ 	.word	0x00018a80
        /*0c9c*/ 	.word	0x00000013
        /*0ca0*/ 	.word	0x00022840
        /*0ca4*/ 	.short	0x010a
        /*0ca6*/ 	.byte	0x3f
	.zero		1


	//   ....[99]....
        /*0ca8*/ 	.word	0x00018ad0
        /*0cac*/ 	.word	0x00000003
        /*0cb0*/ 	.word	0x00022860
        /*0cb4*/ 	.short	0x010a
        /*0cb6*/ 	.byte	0x3f
	.zero		1


	//   ....[100]....
        /*0cb8*/ 	.word	0x00018b20
        /*0cbc*/ 	.word	0x00000013
        /*0cc0*/ 	.word	0x00022860
        /*0cc4*/ 	.short	0x010a
        /*0cc6*/ 	.byte	0x3f
	.zero		1


	//   ....[101]....
        /*0cc8*/ 	.word	0x00018b70
        /*0ccc*/ 	.word	0x00000003
        /*0cd0*/ 	.word	0x00022880
        /*0cd4*/ 	.short	0x010a
        /*0cd6*/ 	.byte	0x3f
	.zero		1


	//----- nvinfo : EIATTR_NUM_MBARRIERS
	.align		4
.L_185:
        /*0cd8*/ 	.byte	0x03, 0x38
        /*0cda*/ 	.short	0x0016


	//----- nvinfo : EIATTR_EXIT_INSTR_OFFSETS
	.align		4
        /*0cdc*/ 	.byte	0x04, 0x1c
        /*0cde*/ 	.short	(.L_187 - .L_186)


	//   ....[0]....
.L_186:
        /*0ce0*/ 	.word	0x00000990


	//   ....[1]....
        /*0ce4*/ 	.word	0x00011c10


	//   ....[2]....
        /*0ce8*/ 	.word	0x00016850


	//----- nvinfo : EIATTR_MAX_THREADS
	.align		4
.L_187:
        /*0cec*/ 	.byte	0x04, 0x05
        /*0cee*/ 	.short	(.L_189 - .L_188)
.L_188:
        /*0cf0*/ 	.word	0x00000180
        /*0cf4*/ 	.word	0x00000001
        /*0cf8*/ 	.word	0x00000001


	//----- nvinfo : EIATTR_CRS_STACK_SIZE
	.align		4
.L_189:
        /*0cfc*/ 	.byte	0x04, 0x1e
        /*0cfe*/ 	.short	(.L_191 - .L_190)
.L_190:
        /*0d00*/ 	.word	0x00000000


	//----- nvinfo : EIATTR_CBANK_PARAM_SIZE
	.align		4
.L_191:
        /*0d04*/ 	.byte	0x03, 0x19
        /*0d06*/ 	.short	0x0af0


	//----- nvinfo : EIATTR_PARAM_CBANK
	.align		4
        /*0d08*/ 	.byte	0x04, 0x0a
        /*0d0a*/ 	.short	(.L_193 - .L_192)
	.align		4
.L_192:
        /*0d0c*/ 	.word	index@(.nv.constant0._ZN7cutlass13device_kernelIN5flash11enable_sm90INS1_16FlashAttnFwdSm90INS1_25CollectiveMainloopFwdSm90ILi2EN4cute5tupleIJNS5_1CILi1EEES8_S8_EEENS6_IJNS7_ILi128EEESA_NS7_ILi192EEEEEELi128ENS_12float_e4m3_tEfNS_4arch4Sm90ELb0ELb1ELb1ELb0ELb1ELb0ELb0ELb1ELb1ELb1ELb0ELb0EEENS1_21CollectiveEpilogueFwdINS6_IJSA_SA_SA_EEES9_NS_10bfloat16_tESF_Li256ELb0ELb1ELb0ELb1EEENS1_30DynamicPersistentTileSchedulerILi256ELi128ELb0ELb1ELb1EEEEEEEEEvNT_6ParamsE)
        /*0d10*/ 	.short	0x0210
        /*0d12*/ 	.short	0x0af0


	//----- nvinfo : EIATTR_SW_WAR
	.align		4
.L_193:
        /*0d14*/ 	.byte	0x04, 0x36
        /*0d16*/ 	.short	(.L_195 - .L_194)
.L_194:
        /*0d18*/ 	.word	0x00000008
.L_195:


//--------------------- .nv.info._ZN7cutlass13device_kernelIN5flash11enable_sm90INS1_16FlashAttnFwdSm90INS1_25CollectiveMainloopFwdSm90ILi2EN4cute5tupleIJNS5_1CILi1EEES8_S8_EEENS6_IJNS7_ILi128EEESA_NS7_ILi192EEEEEELi128ENS_12float_e4m3_tEfNS_4arch4Sm90ELb0ELb1ELb1ELb1ELb1ELb0ELb0ELb1ELb1ELb1ELb0ELb0EEENS1_21CollectiveEpilogueFwdINS6_IJSA_SA_SA_EEES9_NS_10bfloat16_tESF_Li256ELb1ELb1ELb0ELb1EEENS1_36VarlenDynamicPersistentTileSchedulerILi128ELi128ELi256ELi128ELb0ELb1ELb1ELb1ELb0ELb1EEEEEEEEEvNT_6ParamsE --------------------------
	.section	.nv.info._ZN7cutlass13device_kernelIN5flash11enable_sm90INS1_16FlashAttnFwdSm90INS1_25CollectiveMainloopFwdSm90ILi2EN4cute5tupleIJNS5_1CILi1EEES8_S8_EEENS6_IJNS7_ILi128EEESA_NS7_ILi192EEEEEELi128ENS_12float_e4m3_tEfNS_4arch4Sm90ELb0ELb1ELb1ELb1ELb1ELb0ELb0ELb1ELb1ELb1ELb0ELb0EEENS1_21CollectiveEpilogueFwdINS6_IJSA_SA_SA_EEES9_NS_10bfloat16_tESF_Li256ELb1ELb1ELb0ELb1EEENS1_36VarlenDynamicPersistentTileSchedulerILi128ELi128ELi256ELi128ELb0ELb1ELb1ELb1ELb0ELb1EEEEEEEEEvNT_6ParamsE,"",@"SHT_CUDA_INFO"
	.sectionflags	@""
	.align	4


	//----- nvinfo : EIATTR_CUDA_API_VERSION
	.align		4
        /*0000*/ 	.byte	0x04, 0x37
        /*0002*/ 	.short	(.L_197 - .L_196)
.L_196:
        /*0004*/ 	.word	0x00000082


	//----- nvinfo : EIATTR_KPARAM_INFO
	.align		4
.L_197:
        /*0008*/ 	.byte	0x04, 0x17
        /*000a*/ 	.short	(.L_199 - .L_198)
.L_198:
        /*000c*/ 	.word	0x00000000
        /*0010*/ 	.short	0x0000
        /*0012*/ 	.short	0x0070
        /*0014*/ 	.byte	0x00, 0xf0, 0x01, 0x2a


	//----- nvinfo : EIATTR_SPARSE_MMA_MASK
	.align		4
.L_199:
        /*0018*/ 	.byte	0x03, 0x50
        /*001a*/ 	.short	0x0000


	//----- nvinfo : EIATTR_MAXREG_COUNT
	.align		4
        /*001c*/ 	.byte	0x03, 0x1b
        /*001e*/ 	.short	0x00a8


	//----- nvinfo : EIATTR_NUM_BARRIERS
	.align		4
        /*0020*/ 	.byte	0x02, 0x4c
        /*0022*/ 	.byte	0x10
	.zero		1


	//----- nvinfo : EIATTR_EXTERNS
	.align		4
        /*0024*/ 	.byte	0x04, 0x0f
        /*0026*/ 	.short	(.L_201 - .L_200)


	//   ....[0]....
	.align		4
.L_200:
        /*0028*/ 	.word	index@(__assertfail)


	//----- nvinfo : EIATTR_ANNOTATIONS
	.align		4
.L_201:
        /*002c*/ 	.byte	0x04, 0x55
        /*002e*/ 	.short	(.L_203 - .L_202)


	//   ....[0]....
.L_202:
        /* <DEDUP_REMOVED lines=19> */


	//----- nvinfo : EIATTR_MERCURY_ISA_VERSION
	.align		4
.L_203:
        /*0148*/ 	.byte	0x03, 0x5f
        /*014a*/ 	.short	0x0101


	//----- nvinfo : EIATTR_UNUSED_LOAD_BYTE_OFFSET
	.align		4
        /*014c*/ 	.byte	0x04, 0x44
        /*014e*/ 	.short	(.L_205 - .L_204)


	//   ....[0]....
.L_204:
        /*0150*/ 	.word	0x00000980
        /*0154*/ 	.word	0x0000fff0


	//   ....[1]....
        /*0158*/ 	.word	0x0000f7f0
        /*015c*/ 	.word	0x0000fff0


	//----- nvinfo : EIATTR_INT_WARP_WIDE_INSTR_OFFSETS
	.align		4
.L_205:
        /*0160*/ 	.byte	0x04, 0x31
        /*0162*/ 	.short	(.L_207 - .L_206)


	//   ....[0]....
.L_206:
        /*0164*/ 	.word	0x000000c0


	//   ....[1]....
        /*0168*/ 	.word	0x000000d0


	//   ....[2]....
        /*016c*/ 	.word	0x00000170


	//   ....[3]....
        /*0170*/ 	.word	0x000135d0


	//   ....[4]....
        /*0174*/ 	.word	0x00013660


	//   ....[5]....
        /*0178*/ 	.word	0x00016920


	//   ....[6]....
        /*017c*/ 	.word	0x000169b0


	//----- nvinfo : EIATTR_COOP_GROUP_MASK_REGIDS
	.align		4
.L_207:
        /*0180*/ 	.byte	0x04, 0x29
        /*0182*/ 	.short	(.L_209 - .L_208)


	//   ....[0]....
.L_208:
        /*0184*/ 	.word	0xffffffff


	//   ....[1]....
        /*0188*/ 	.word	0xffffffff


	//   ....[2]....
        /*018c*/ 	.word	0xffffffff


	//   ....[3]....
        /*0190*/ 	.word	0xffffffff


	//   ....[4]....
        /*0194*/ 	.word	0xffffffff


	//   ....[5]....
        /*0198*/ 	.word	0xffffffff


	//   ....[6]....
        /*019c*/ 	.word	0xffffffff


	//   ....[7]....
        /*01a0*/ 	.word	0xffffffff


	//   ....[8]....
        /*01a4*/ 	.word	0xffffffff


	//   ....[9]....
        /*01a8*/ 	.word	0xffffffff


	//   ....[10]....
        /*01ac*/ 	.word	0xffffffff


	//   ....[11]....
        /*01b0*/ 	.word	0xffffffff


	//   ....[12]....
        /*01b4*/ 	.word	0xffffffff


	//   ....[13]....
        /*01b8*/ 	.word	0xffffffff


	//   ....[14]....
        /*01bc*/ 	.word	0xffffffff


	//   ....[15]....
        /*01c0*/ 	.word	0xffffffff


	//   ....[16]....
        /*01c4*/ 	.word	0xffffffff


	//   ....[17]....
        /*01c8*/ 	.word	0xffffffff


	//   ....[18]....
        /*01cc*/ 	.word	0xffffffff


	//   ....[19]....
        /*01d0*/ 	.word	0xffffffff


	//   ....[20]....
        /*01d4*/ 	.word	0xffffffff


	//   ....[21]....
        /*01d8*/ 	.word	0xffffffff


	//   ....[22]....
        /*01dc*/ 	.word	0xffffffff


	//   ....[23]....
        /*01e0*/ 	.word	0xffffffff


	//   ....[24]....
        /*01e4*/ 	.word	0xffffffff


	//   ....[25]....
        /*01e8*/ 	.word	0xffffffff


	//   ....[26]....
        /*01ec*/ 	.word	0xffffffff


	//   ....[27]....
        /*01f0*/ 	.word	0xffffffff


	//   ....[28]....
        /*01f4*/ 	.word	0xffffffff


	//   ....[29]....
        /*01f8*/ 	.word	0xffffffff


	//   ....[30]....
        /*01fc*/ 	.word	0xffffffff


	//   ....[31]....
        /*0200*/ 	.word	0xffffffff


	//   ....[32]....
        /*0204*/ 	.word	0xffffffff


	//   ....[33]....
        /*0208*/ 	.word	0xffffffff


	//   ....[34]....
        /*020c*/ 	.word	0xffffffff


	//   ....[35]....
        /*0210*/ 	.word	0xffffffff


	//   ....[36]....
        /*0214*/ 	.word	0xffffffff


	//   ....[37]....
        /*0218*/ 	.word	0xffffffff


	//   ....[38]....
        /*021c*/ 	.word	0xffffffff


	//   ....[39]....
        /*0220*/ 	.word	0xffffffff


	//   ....[40]....
        /*0224*/ 	.word	0xffffffff


	//   ....[41]....
        /*0228*/ 	.word	0xffffffff


	//   ....[42]....
        /*022c*/ 	.word	0xffffffff


	//   ....[43]....
        /*0230*/ 	.word	0xffffffff


	//   ....[44]....
        /*0234*/ 	.word	0xffffffff


	//   ....[45]....
        /*0238*/ 	.word	0xffffffff


	//   ....[46]....
        /*023c*/ 	.word	0xffffffff


	//   ....[47]....
        /*0240*/ 	.word	0xffffffff


	//   ....[48]....
        /*0244*/ 	.word	0xffffffff


	//   ....[49]....
        /*0248*/ 	.word	0xffffffff


	//   ....[50]....
        /*024c*/ 	.word	0xffffffff


	//   ....[51]....
        /*0250*/ 	.word	0xffffffff


	//   ....[52]....
        /*0254*/ 	.word	0xffffffff


	//   ....[53]....
        /*0258*/ 	.word	0xffffffff


	//   ....[54]....
        /*025c*/ 	.word	0xffffffff


	//   ....[55]....
        /*0260*/ 	.word	0xffffffff


	//   ....[56]....
        /*0264*/ 	.word	0xffffffff


	//   ....[57]....
        /*0268*/ 	.word	0xffffffff


	//   ....[58]....
        /*026c*/ 	.word	0xffffffff


	//   ....[59]....
        /*0270*/ 	.word	0xffffffff


	//   ....[60]....
        /*0274*/ 	.word	0xffffffff


	//   ....[61]....
        /*0278*/ 	.word	0xffffffff


	//   ....[62]....
        /*027c*/ 	.word	0xffffffff


	//   ....[63]....
        /*0280*/ 	.word	0xffffffff


	//   ....[64]....
        /*0284*/ 	.word	0xffffffff


	//   ....[65]....
        /*0288*/ 	.word	0xffffffff


	//   ....[66]....
        /*028c*/ 	.word	0xffffffff


	//   ....[67]....
        /*0290*/ 	.word	0xffffffff


	//   ....[68]....
        /*0294*/ 	.word	0xffffffff


	//   ....[69]....
        /*0298*/ 	.word	0xffffffff


	//   ....[70]....
        /*029c*/ 	.word	0xffffffff


	//   ....[71]....
        /*02a0*/ 	.word	0xffffffff


	//   ....[72]....
        /*02a4*/ 	.word	0xffffffff


	//   ....[73]....
        /*02a8*/ 	.word	0xffffffff


	//   ....[74]....
        /*02ac*/ 	.word	0xffffffff


	//   ....[75]....
        /*02b0*/ 	.word	0xffffffff


	//   ....[76]....
        /*02b4*/ 	.word	0xffffffff


	//   ....[77]....
        /*02b8*/ 	.word	0xffffffff


	//   ....[78]....
        /*02bc*/ 	.word	0xffffffff


	//   ....[79]....
        /*02c0*/ 	.word	0xffffffff


	//   ....[80]....
        /*02c4*/ 	.word	0xffffffff


	//   ....[81]....
        /*02c8*/ 	.word	0xffffffff


	//   ....[82]....
        /*02cc*/ 	.word	0xffffffff


	//   ....[83]....
        /*02d0*/ 	.word	0xffffffff


	//   ....[84]....
        /*02d4*/ 	.word	0xffffffff


	//   ....[85]....
        /*02d8*/ 	.word	0xffffffff


	//   ....[86]....
        /*02dc*/ 	.word	0xffffffff


	//   ....[87]....
        /*02e0*/ 	.word	0xffffffff


	//   ....[88]....
        /*02e4*/ 	.word	0xffffffff


	//   ....[89]....
        /*02e8*/ 	.word	0xffffffff


	//   ....[90]....
        /*02ec*/ 	.word	0xffffffff


	//   ....[91]....
        /*02f0*/ 	.word	0xffffffff


	//   ....[92]....
        /*02f4*/ 	.word	0xffffffff


	//   ....[93]....
        /*02f8*/ 	.word	0xffffffff


	//   ....[94]....
        /*02fc*/ 	.word	0xffffffff


	//   ....[95]....
        /*0300*/ 	.word	0xffffffff


	//   ....[96]....
        /*0304*/ 	.word	0xffffffff


	//   ....[97]....
        /*0308*/ 	.word	0xffffffff


	//   ....[98]....
        /*030c*/ 	.word	0xffffffff


	//   ....[99]....
        /*0310*/ 	.word	0xffffffff


	//   ....[100]....
        /*0314*/ 	.word	0xffffffff


	//   ....[101]....
        /*0318*/ 	.word	0xffffffff


	//   ....[102]....
        /*031c*/ 	.word	0xffffffff


	//   ....[103]....
        /*0320*/ 	.word	0xffffffff


	//   ....[104]....
        /*0324*/ 	.word	0xffffffff


	//   ....[105]....
        /*0328*/ 	.word	0xffffffff


	//   ....[106]....
        /*032c*/ 	.word	0xffffffff


	//   ....[107]....
        /*0330*/ 	.word	0xffffffff


	//   ....[108]....
        /*0334*/ 	.word	0xffffffff


	//   ....[109]....
        /*0338*/ 	.word	0xffffffff


	//   ....[110]....
        /*033c*/ 	.word	0xffffffff


	//   ....[111]....
        /*0340*/ 	.word	0xffffffff


	//   ....[112]....
        /*0344*/ 	.word	0xffffffff


	//   ....[113]....
        /*0348*/ 	.word	0xffffffff


	//   ....[114]....
        /*034c*/ 	.word	0xffffffff


	//   ....[115]....
        /*0350*/ 	.word	0xffffffff


	//   ....[116]....
        /*0354*/ 	.word	0xffffffff


	//   ....[117]....
        /*0358*/ 	.word	0xffffffff


	//   ....[118]....
        /*035c*/ 	.word	0xffffffff


	//   ....[119]....
        /*0360*/ 	.word	0xffffffff


	//   ....[120]....
        /*0364*/ 	.word	0xffffffff


	//   ....[121]....
        /*0368*/ 	.word	0xffffffff


	//   ....[122]....
        /*036c*/ 	.word	0xffffffff


	//   ....[123]....
        /*0370*/ 	.word	0xffffffff


	//   ....[124]....
        /*0374*/ 	.word	0xffffffff


	//   ....[125]....
        /*0378*/ 	.word	0xffffffff


	//   ....[126]....
        /*037c*/ 	.word	0xffffffff


	//   ....[127]....
        /*0380*/ 	.word	0xffffffff


	//   ....[128]....
        /*0384*/ 	.word	0xffffffff


	//   ....[129]....
        /*0388*/ 	.word	0xffffffff


	//   ....[130]....
        /*038c*/ 	.word	0xffffffff


	//   ....[131]....
        /*0390*/ 	.word	0xffffffff


	//   ....[132]....
        /*0394*/ 	.word	0xffffffff


	//   ....[133]....
        /*0398*/ 	.word	0xffffffff


	//   ....[134]....
        /*039c*/ 	.word	0xffffffff


	//   ....[135]....
        /*03a0*/ 	.word	0xffffffff


	//   ....[136]....
        /*03a4*/ 	.word	0xffffffff


	//   ....[137]....
        /*03a8*/ 	.word	0xffffffff


	//   ....[138]....
        /*03ac*/ 	.word	0xffffffff


	//   ....[139]....
        /*03b0*/ 	.word	0xffffffff


	//   ....[140]....
        /*03b4*/ 	.word	0xffffffff


	//   ....[141]....
        /*03b8*/ 	.word	0xffffffff


	//   ....[142]....
        /*03bc*/ 	.word	0xffffffff


	//   ....[143]....
        /*03c0*/ 	.word	0xffffffff


	//   ....[144]....
        /*03c4*/ 	.word	0xffffffff


	//   ....[145]....
        /*03c8*/ 	.word	0xffffffff


	//   ....[146]....
        /*03cc*/ 	.word	0xffffffff


	//   ....[147]....
        /*03d0*/ 	.word	0xffffffff


	//   ....[148]....
        /*03d4*/ 	.word	0xffffffff


	//   ....[149]....
        /*03d8*/ 	.word	0xffffffff


	//   ....[150]....
        /*03dc*/ 	.word	0xffffffff


	//   ....[151]....
        /*03e0*/ 	.word	0xffffffff


	//   ....[152]....
        /*03e4*/ 	.word	0xffffffff


	//   ....[153]....
        /*03e8*/ 	.word	0xffffffff


	//   ....[154]....
        /*03ec*/ 	.word	0xffffffff


	//   ....[155]....
        /*03f0*/ 	.word	0xffffffff


	//   ....[156]....
        /*03f4*/ 	.word	0xffffffff


	//   ....[157]....
        /*03f8*/ 	.word	0xffffffff


	//   ....[158]....
        /*03fc*/ 	.word	0xffffffff


	//   ....[159]....
        /*0400*/ 	.word	0x0500000f


	//   ....[160]....
        /*0404*/ 	.word	0x0500000f


	//   ....[161]....
        /*0408*/ 	.word	0x0500000f


	//   ....[162]....
        /*040c*/ 	.word	0x0500000f


	//   ....[163]....
        /*0410*/ 	.word	0x0500000f


	//   ....[164]....
        /*0414*/ 	.word	0x0500000f


	//   ....[165]....
        /*0418*/ 	.word	0x0500000f


	//   ....[166]....
        /*041c*/ 	.word	0x0500000f


	//   ....[167]....
        /*0420*/ 	.word	0x0500000f


	//   ....[168]....
        /*0424*/ 	.word	0x0500000f


	//   ....[169]....
        /*0428*/ 	.word	0x0500000f


	//   ....[170]....
        /*042c*/ 	.word	0x0500000f


	//   ....[171]....
        /*0430*/ 	.word	0x0500000f


	//   ....[172]....
        /*0434*/ 	.word	0x0500000f


	//   ....[173]....
        /*0438*/ 	.word	0x0500000f


	//   ....[174]....
        /*043c*/ 	.word	0x0500000f


	//   ....[175]....
        /*0440*/ 	.word	0x0500000f


	//   ....[176]....
        /*0444*/ 	.word	0x0500000f


	//   ....[177]....
        /*0448*/ 	.word	0x0500000f


	//   ....[178]....
        /*044c*/ 	.word	0x0500000f


	//   ....[179]....
        /*0450*/ 	.word	0x0500000f


	//   ....[180]....
        /*0454*/ 	.word	0x0500000f


	//   ....[181]....
        /*0458*/ 	.word	0x0500000f


	//   ....[182]....
        /*045c*/ 	.word	0x0500000f


	//   ....[183]....
        /*0460*/ 	.word	0x0500000f


	//   ....[184]....
        /*0464*/ 	.word	0x0500000f


	//   ....[185]....
        /*0468*/ 	.word	0x0500000f


	//   ....[186]....
        /*046c*/ 	.word	0x0500000f


	//   ....[187]....
        /*0470*/ 	.word	0x0500000f


	//   ....[188]....
        /*0474*/ 	.word	0x0500000f


	//   ....[189]....
        /*0478*/ 	.word	0x0500000f


	//   ....[190]....
        /*047c*/ 	.word	0x0500000f


	//   ....[191]....
        /*0480*/ 	.word	0x0500000f


	//   ....[192]....
        /*0484*/ 	.word	0x0500000f


	//   ....[193]....
        /*0488*/ 	.word	0x0500000f


	//   ....[194]....
        /*048c*/ 	.word	0x0500000f


	//   ....[195]....
        /*0490*/ 	.word	0x0500000f


	//   ....[196]....
        /*0494*/ 	.word	0x0500000f


	//   ....[197]....
        /*0498*/ 	.word	0x0500000f


	//   ....[198]....
        /*049c*/ 	.word	0x0500000f


	//   ....[199]....
        /*04a0*/ 	.word	0x0500000f


	//   ....[200]....
        /*04a4*/ 	.word	0x0500000f


	//----- nvinfo : EIATTR_COOP_GROUP_INSTR_OFFSETS
	.align		4
.L_209:
        /*04a8*/ 	.byte	0x04, 0x28
        /*04aa*/ 	.short	(.L_211 - .L_210)


	//   ....[0]....
.L_210:
        /*04ac*/ 	.word	0x00000080


	//   ....[1]....
        /*04b0*/ 	.word	0x00000090


	//   ....[2]....
        /*04b4*/ 	.word	0x000002d0


	//   ....[3]....
        /*04b8*/ 	.word	0x00000430


	//   ....[4]....
        /*04bc*/ 	.word	0x00000550


	//   ....[5]....
        /*04c0*/ 	.word	0x000006b0


	//   ....[6]....
        /*04c4*/ 	.word	0x00001750


	//   ....[7]....
        /*04c8*/ 	.word	0x00002350


	//   ....[8]....
        /*04cc*/ 	.word	0x00002b80


	//   ....[9]....
        /*04d0*/ 	.word	0x00003cc0


	//   ....[10]....
        /*04d4*/ 	.word	0x00003dc0


	//   ....[11]....
        /*04d8*/ 	.word	0x000045e0


	//   ....[12]....
        /*04dc*/ 	.word	0x00004650


	//   ....[13]....
        /*04e0*/ 	.word	0x000063a0


	//   ....[14]....
        /*04e4*/ 	.word	0x00006bd0


	//   ....[15]....
        /*04e8*/ 	.word	0x000072f0


	//   ....[16]....
        /*04ec*/ 	.word	0x00007310


	//   ....[17]....
        /*04f0*/ 	.word	0x00007d10


	//   ....[18]....
        /*04f4*/ 	.word	0x00007db0


	//   ....[19]....
        /*04f8*/ 	.word	0x0000a230


	//   ....[20]....
        /*04fc*/ 	.word	0x0000a260


	//   ....[21]....
        /*0500*/ 	.word	0x0000a280


	//   ....[22]....
        /*0504*/ 	.word	0x0000a2a0


	//   ....[23]....
        /*0508*/ 	.word	0x0000bfe0


	//   ....[24]....
        /*050c*/ 	.word	0x0000cb50


	//   ....[25]....
        /*0510*/ 	.word	0x0000d2a0


	//   ....[26]....
        /*0514*/ 	.word	0x0000d2c0


	//   ....[27]....
        /*0518*/ 	.word	0x0000dd00


	//   ....[28]....
        /*051c*/ 	.word	0x0000ddc0


	//   ....[29]....
        /*0520*/ 	.word	0x0000f070


	//   ....[30]....
        /*0524*/ 	.word	0x0000f080


	//   ....[31]....
        /*0528*/ 	.word	0x0000f100


	//   ....[32]....
        /*052c*/ 	.word	0x0000f110


	//   ....[33]....
        /*0530*/ 	.word	0x0000ffe0


	//   ....[34]....
        /*0534*/ 	.word	0x0000fff0


	//   ....[35]....
        /*0538*/ 	.word	0x00010000


	//   ....[36]....
        /*053c*/ 	.word	0x00010010


	//   ....[37]....
        /*0540*/ 	.word	0x00010020


	//   ....[38]....
        /*0544*/ 	.word	0x00010030


	//   ....[39]....
        /*0548*/ 	.word	0x00010040


	//   ....[40]....
        /*054c*/ 	.word	0x00010060


	//   ....[41]....
        /*0550*/ 	.word	0x00010080


	//   ....[42]....
        /*0554*/ 	.word	0x000100a0


	//   ....[43]....
        /*0558*/ 	.word	0x000100e0


	//   ....[44]....
        /*055c*/ 	.word	0x000100f0


	//   ....[45]....
        /*0560*/ 	.word	0x00010100


	//   ....[46]....
        /*0564*/ 	.word	0x00010110


	//   ....[47]....
        /*0568*/ 	.word	0x00010130


	//   ....[48]....
        /*056c*/ 	.word	0x00010150


	//   ....[49]....
        /*0570*/ 	.word	0x00010160


	//   ....[50]....
        /*0574*/ 	.word	0x00010170


	//   ....[51]....
        /*0578*/ 	.word	0x00010180


	//   ....[52]....
        /*057c*/ 	.word	0x00010190


	//   ....[53]....
        /*0580*/ 	.word	0x000101a0


	//   ....[54]....
        /*0584*/ 	.word	0x000101b0


	//   ....[55]....
        /*0588*/ 	.word	0x000101c0


	//   ....[56]....
        /*058c*/ 	.word	0x000101d0


	//   ....[57]....
        /*0590*/ 	.word	0x000101e0


	//   ....[58]....
        /*0594*/ 	.word	0x00010210


	//   ....[59]....
        /*0598*/ 	.word	0x00010240


	//   ....[60]....
        /*059c*/ 	.word	0x00010270


	//   ....[61]....
        /*05a0*/ 	.word	0x000102b0


	//   ....[62]....
        /*05a4*/ 	.word	0x000102f0


	//   ....[63]....
        /*05a8*/ 	.word	0x00010320


	//   ....[64]....
        /*05ac*/ 	.word	0x00010350


	//   ....[65]....
        /*05b0*/ 	.word	0x00010910


	//   ....[66]....
        /*05b4*/ 	.word	0x00010950


	//   ....[67]....
        /*05b8*/ 	.word	0x00010990


	//   ....[68]....
        /*05bc*/ 	.word	0x000109c0


	//   ....[69]....
        /*05c0*/ 	.word	0x00010f10


	//   ....[70]....
        /*05c4*/ 	.word	0x00010f50


	//   ....[71]....
        /*05c8*/ 	.word	0x00011010


	//   ....[72]....
        /*05cc*/ 	.word	0x00011030


	//   ....[73]....
        /*05d0*/ 	.word	0x000110f0


	//   ....[74]....
        /*05d4*/ 	.word	0x00011110


	//   ....[75]....
        /*05d8*/ 	.word	0x000111e0


	//   ....[76]....
        /*05dc*/ 	.word	0x00011200


	//   ....[77]....
        /*05e0*/ 	.word	0x00011a10


	//   ....[78]....
        /*05e4*/ 	.word	0x00011a30


	//   ....[79]....
        /*05e8*/ 	.word	0x00011af0


	//   ....[80]....
        /*05ec*/ 	.word	0x00011b10


	//   ....[81]....
        /*05f0*/ 	.word	0x00011bd0


	//   ....[82]....
        /*05f4*/ 	.word	0x00011bf0


	//   ....[83]....
        /*05f8*/ 	.word	0x00011cc0


	//   ....[84]....
        /*05fc*/ 	.word	0x00011ce0


	//   ....[85]....
        /*0600*/ 	.word	0x00011e20


	//   ....[86]....
        /*0604*/ 	.word	0x00011fd0


	//   ....[87]....
        /*0608*/ 	.word	0x00012000


	//   ....[88]....
        /*060c*/ 	.word	0x00012030


	//   ....[89]....
        /*0610*/ 	.word	0x00012060


	//   ....[90]....
        /*0614*/ 	.word	0x00012090


	//   ....[91]....
        /*0618*/ 	.word	0x000120d0


	//   ....[92]....
        /*061c*/ 	.word	0x00012220


	//   ....[93]....
        /*0620*/ 	.word	0x00012250


	//   ....[94]....
        /*0624*/ 	.word	0x00012280


	//   ....[95]....
        /*0628*/ 	.word	0x000122b0


	//   ....[96]....
        /*062c*/ 	.word	0x000122e0


	//   ....[97]....
        /*0630*/ 	.word	0x00012320


	//   ....[98]....
        /*0634*/ 	.word	0x000123b0


	//   ....[99]....
        /*0638*/ 	.word	0x00012410


	//   ....[100]....
        /*063c*/ 	.word	0x000124a0


	//   ....[101]....
        /*0640*/ 	.word	0x000142b0


	//   ....[102]....
        /*0644*/ 	.word	0x000142e0


	//   ....[103]....
        /*0648*/ 	.word	0x000143a0


	//   ....[104]....
        /*064c*/ 	.word	0x000143b0


	//   ....[105]....
        /*0650*/ 	.word	0x00014420


	//   ....[106]....
        /*0654*/ 	.word	0x00014430


	//   ....[107]....
        /*0658*/ 	.word	0x00014440


	//   ....[108]....
        /*065c*/ 	.word	0x000144b0


	//   ....[109]....
        /*0660*/ 	.word	0x00014800


	//   ....[110]....
        /*0664*/ 	.word	0x00014830


	//   ....[111]....
        /*0668*/ 	.word	0x00014850


	//   ....[112]....
        /*066c*/ 	.word	0x00014900


	//   ....[113]....
        /*0670*/ 	.word	0x00014920


	//   ....[114]....
        /*0674*/ 	.word	0x000149b0


	//   ....[115]....
        /*0678*/ 	.word	0x000149c0


	//   ....[116]....
        /*067c*/ 	.word	0x000149d0


	//   ....[117]....
        /*0680*/ 	.word	0x000151a0


	//   ....[118]....
        /*0684*/ 	.word	0x000151d0


	//   ....[119]....
        /*0688*/ 	.word	0x00015200


	//   ....[120]....
        /*068c*/ 	.word	0x000152b0


	//   ....[121]....
        /*0690*/ 	.word	0x000152c0


	//   ....[122]....
        /*0694*/ 	.word	0x00015360


	//   ....[123]....
        /*0698*/ 	.word	0x00015370


	//   ....[124]....
        /*069c*/ 	.word	0x00015380


	//   ....[125]....
        /*06a0*/ 	.word	0x00015b10


	//   ....[126]....
        /*06a4*/ 	.word	0x00015b30


	//   ....[127]....
        /*06a8*/ 	.word	0x00015ba0


	//   ....[128]....
        /*06ac*/ 	.word	0x00015bb0


	//   ....[129]....
        /*06b0*/ 	.word	0x00015c00


	//   ....[130]....
        /*06b4*/ 	.word	0x00015c10


	//   ....[131]....
        /*06b8*/ 	.word	0x00015c20


	//   ....[132]....
        /*06bc*/ 	.word	0x00015c70


	//   ....[133]....
        /*06c0*/ 	.word	0x00015fb0


	//   ....[134]....
        /*06c4*/ 	.word	0x00015fd0


	//   ....[135]....
        /*06c8*/ 	.word	0x00015fe0


	//   ....[136]....
        /*06cc*/ 	.word	0x00016040


	//   ....[137]....
        /*06d0*/ 	.word	0x00016050


	//   ....[138]....
        /*06d4*/ 	.word	0x000160b0


	//   ....[139]....
        /*06d8*/ 	.word	0x000160e0


	//   ....[140]....
        /*06dc*/ 	.word	0x00016120


	//   ....[141]....
        /*06e0*/ 	.word	0x00017120


	//   ....[142]....
        /*06e4*/ 	.word	0x000171c0


	//   ....[143]....
        /*06e8*/ 	.word	0x000171f0


	//   ....[144]....
        /*06ec*/ 	.word	0x00017220


	//   ....[145]....
        /*06f0*/ 	.word	0x00017260


	//   ....[146]....
        /*06f4*/ 	.word	0x00017290


	//   ....[147]....
        /*06f8*/ 	.word	0x000172c0


	//   ....[148]....
        /*06fc*/ 	.word	0x000172d0


	//   ....[149]....
        /*0700*/ 	.word	0x00017400


	//   ....[150]....
        /*0704*/ 	.word	0x00017430


	//   ....[151]....
        /*0708*/ 	.word	0x00017460


	//   ....[152]....
        /*070c*/ 	.word	0x00017490


	//   ....[153]....
        /*0710*/ 	.word	0x000174c0


	//   ....[154]....
        /*0714*/ 	.word	0x00017500


	//   ....[155]....
        /*0718*/ 	.word	0x000175a0


	//   ....[156]....
        /*071c*/ 	.word	0x00017610


	//   ....[157]....
        /*0720*/ 	.word	0x00017640


	//   ....[158]....
        /*0724*/ 	.word	0x00017c50


	//   ....[159]....
        /*0728*/ 	.word	0x00018320


	//   ....[160]....
        /*072c*/ 	.word	0x00018400


	//   ....[161]....
        /*0730*/ 	.word	0x000184e0


	//   ....[162]....
        /*0734*/ 	.word	0x00018540


	//   ....[163]....
        /*0738*/ 	.word	0x00018620


	//   ....[164]....
        /*073c*/ 	.word	0x00018680


	//   ....[165]....
        /*0740*/ 	.word	0x00018760


	//   ....[166]....
        /*0744*/ 	.word	0x000187c0


	//   ....[167]....
        /*0748*/ 	.word	0x000188a0


	//   ....[168]....
        /*074c*/ 	.word	0x000189d0


	//   ....[169]....
        /*0750*/ 	.word	0x00018aa0


	//   ....[170]....
        /*0754*/ 	.word	0x00018bc0


	//   ....[171]....
        /*0758*/ 	.word	0x00018c80


	//   ....[172]....
        /*075c*/ 	.word	0x00018ce0


	//   ....[173]....
        /*0760*/ 	.word	0x00018de0


	//   ....[174]....
        /*0764*/ 	.word	0x00018e40


	//   ....[175]....
        /*0768*/ 	.word	0x00018f50


	//   ....[176]....
        /*076c*/ 	.word	0x00018ff0


	//   ....[177]....
        /*0770*/ 	.word	0x00019060


	//   ....[178]....
        /*0774*/ 	.word	0x000190c0


	//   ....[179]....
        /*0778*/ 	.word	0x000191e0


	//   ....[180]....
        /*077c*/ 	.word	0x00019240


	//   ....[181]....
        /*0780*/ 	.word	0x00019350


	//   ....[182]....
        /*0784*/ 	.word	0x000193b0


	//   ....[183]....
        /*0788*/ 	.word	0x000194b0


	//   ....[184]....
        /*078c*/ 	.word	0x000195e0


	//   ....[185]....
        /*0790*/ 	.word	0x00019690


	//   ....[186]....
        /*0794*/ 	.word	0x000196f0


	//   ....[187]....
        /*0798*/ 	.word	0x000197b0


	//   ....[188]....
        /*079c*/ 	.word	0x00019810


	//   ....[189]....
        /*07a0*/ 	.word	0x000198d0


	//   ....[190]....
        /*07a4*/ 	.word	0x00019930


	//   ....[191]....
        /*07a8*/ 	.word	0x000199f0


	//   ....[192]....
        /*07ac*/ 	.word	0x00019ae0


	//   ....[193]....
        /*07b0*/ 	.word	0x00019b80


	//   ....[194]....
        /*07b4*/ 	.word	0x00019be0


	//   ....[195]....
        /*07b8*/ 	.word	0x00019cb0


	//   ....[196]....
        /*07bc*/ 	.word	0x00019d10


	//   ....[197]....
        /*07c0*/ 	.word	0x00019de0


	//   ....[198]....
        /*07c4*/ 	.word	0x00019e40


	//   ....[199]....
        /*07c8*/ 	.word	0x00019f10


	//   ....[200]....
        /*07cc*/ 	.word	0x0001a170


	//----- nvinfo : EIATTR_REG_RECONFIG
	.align		4
.L_211:
        /*07d0*/ 	.byte	0x01, 0x54
	.zero		2


	//----- nvinfo : EIATTR_SYSCALL_OFFSETS
	.align		4
        /*07d4*/ 	.byte	0x04, 0x46
        /*07d6*/ 	.short	(.L_213 - .L_212)


	//   ....[0]....
.L_212:
        /*07d8*/ 	.word	0x00001930


	//   ....[1]....
        /*07dc*/ 	.word	0x000137c0


	//   ....[2]....
        /*07e0*/ 	.word	0x00013950


	//   ....[3]....
        /*07e4*/ 	.word	0x00013aa0


	//   ....[4]....
        /*07e8*/ 	.word	0x00013be0


	//   ....[5]....
        /*07ec*/ 	.word	0x00014db0


	//----- nvinfo : EIATTR_MBARRIER_INSTR_OFFSETS
	.align		4
.L_213:
        /*07f0*/ 	.byte	0x04, 0x39
        /*07f2*/ 	.short	(.L_215 - .L_214)


	//   ....[0]....
.L_214:
        /*07f4*/ 	.word	0x00000180
        /*07f8*/ 	.word	0x000000ff
        /*07fc*/ 	.word	0x00022800
        /*0800*/ 	.short	0x0100
        /*0802*/ 	.byte	0x08
	.zero		1


	//   ....[1]....
        /*0804*/ 	.word	0x00000190
        /*0808*/ 	.word	0x000000ff
        /*080c*/ 	.word	0x00022820
        /*0810*/ 	.short	0x0100
        /*0812*/ 	.byte	0x08
	.zero		1


	//   ....[2]....
        /*0814*/ 	.word	0x00000280
        /*0818*/ 	.word	0x000000ff
        /*081c*/ 	.word	0x00022830
        /*0820*/ 	.short	0x0100
        /*0822*/ 	.byte	0x08
	.zero		1


	//   ....[3]....
        /*0824*/ 	.word	0x00000290
        /*0828*/ 	.word	0x000000ff
        /*082c*/ 	.word	0x00022840
        /*0830*/ 	.short	0x0100
        /*0832*/ 	.byte	0x08
	.zero		1


	//   ....[4]....
        /*0834*/ 	.word	0x000002a0
        /*0838*/ 	.word	0x000000ff
        /*083c*/ 	.word	0x00022838
        /*0840*/ 	.short	0x0100
        /*0842*/ 	.byte	0x08
	.zero		1


	//   ....[5]....
        /*0844*/ 	.word	0x000002b0
        /*0848*/ 	.word	0x000000ff
        /*084c*/ 	.word	0x00022848
        /*0850*/ 	.short	0x0100
        /*0852*/ 	.byte	0x08
	.zero		1


	//   ....[6]....
        /*0854*/ 	.word	0x000003e0
        /*0858*/ 	.word	0x000000ff
        /*085c*/ 	.word	0x00022850
        /*0860*/ 	.short	0x0100
        /*0862*/ 	.byte	0x08
	.zero		1


	//   ....[7]....
        /*0864*/ 	.word	0x000003f0
        /*0868*/ 	.word	0x000000ff
        /*086c*/ 	.word	0x00022860
        /*0870*/ 	.short	0x0100
        /*0872*/ 	.byte	0x08
	.zero		1


	//   ....[8]....
        /*0874*/ 	.word	0x00000400
        /*0878*/ 	.word	0x000000ff
        /*087c*/ 	.word	0x00022858
        /*0880*/ 	.short	0x0100
        /*0882*/ 	.byte	0x08
	.zero		1


	//   ....[9]....
        /*0884*/ 	.word	0x00000410
        /*0888*/ 	.word	0x000000ff
        /*088c*/ 	.word	0x00022868
        /*0890*/ 	.short	0x0100
        /*0892*/ 	.byte	0x08
	.zero		1


	//   ....[10]....
        /*0894*/ 	.word	0x00000500
        /*0898*/ 	.word	0x000000ff
        /*089c*/ 	.word	0x00022870
        /*08a0*/ 	.short	0x0100
        /*08a2*/ 	.byte	0x06
	.zero		1


	//   ....[11]....
        /*08a4*/ 	.word	0x00000510
        /*08a8*/ 	.word	0x000000ff
        /*08ac*/ 	.word	0x00022880
        /*08b0*/ 	.short	0x0100
        /*08b2*/ 	.byte	0x06
	.zero		1


	//   ....[12]....
        /*08b4*/ 	.word	0x00000520
        /*08b8*/ 	.word	0x000000ff
        /*08bc*/ 	.word	0x00022878
        /*08c0*/ 	.short	0x0100
        /*08c2*/ 	.byte	0x06
	.zero		1


	//   ....[13]....
        /*08c4*/ 	.word	0x00000530
        /*08c8*/ 	.word	0x000000ff
        /*08cc*/ 	.word	0x00022888
        /*08d0*/ 	.short	0x0100
        /*08d2*/ 	.byte	0x06
	.zero		1


	//   ....[14]....
        /*08d4*/ 	.word	0x00000660
        /*08d8*/ 	.word	0x000000ff
        /*08dc*/ 	.word	0x00022890
        /*08e0*/ 	.short	0x0100
        /*08e2*/ 	.byte	0x08
	.zero		1


	//   ....[15]....
        /*08e4*/ 	.word	0x00000670
        /*08e8*/ 	.word	0x000000ff
        /*08ec*/ 	.word	0x000228a0
        /*08f0*/ 	.short	0x0100
        /*08f2*/ 	.byte	0x08
	.zero		1


	//   ....[16]....
        /*08f4*/ 	.word	0x00000680
        /*08f8*/ 	.word	0x000000ff
        /*08fc*/ 	.word	0x00022898
        /*0900*/ 	.short	0x0100
        /*0902*/ 	.byte	0x08
	.zero		1


	//   ....[17]....
        /*0904*/ 	.word	0x00000690
        /*0908*/ 	.word	0x000000ff
        /*090c*/ 	.word	0x000228a8
        /*0910*/ 	.short	0x0100
        /*0912*/ 	.byte	0x08
	.zero		1


	//   ....[18]....
        /*0914*/ 	.word	0x000007e0
        /*0918*/ 	.word	0x000000ff
        /*091c*/ 	.word	0x000228b0
        /*0920*/ 	.short	0x0100
        /*0922*/ 	.byte	0x08
	.zero		1


	//   ....[19]....
        /*0924*/ 	.word	0x000007f0
        /*0928*/ 	.word	0x000000ff
        /*092c*/ 	.word	0x000228c0
        /*0930*/ 	.short	0x0100
        /*0932*/ 	.byte	0x08
	.zero		1


	//   ....[20]....
        /*0934*/ 	.word	0x00000800
        /*0938*/ 	.word	0x000000ff
        /*093c*/ 	.word	0x000228b8
        /*0940*/ 	.short	0x0100
        /*0942*/ 	.byte	0x08
	.zero		1


	//   ....[21]....
        /*0944*/ 	.word	0x00000810
        /*0948*/ 	.word	0x000000ff
        /*094c*/ 	.word	0x000228c8
        /*0950*/ 	.short	0x0100
        /*0952*/ 	.byte	0x08
	.zero		1


	//   ....[22]....
        /*0954*/ 	.word	0x00001c10
        /*0958*/ 	.word	0x000000ff
        /*095c*/ 	.word	0x00022800
        /*0960*/ 	.short	0x010a
        /*0962*/ 	.byte	0x26
	.zero		1


	//   ....[23]....
        /*0964*/ 	.word	0x00001cb0
        /*0968*/ 	.word	0x0000000d
        /*096c*/ 	.word	0x00022830
        /*0970*/ 	.short	0x010a
        /*0972*/ 	.byte	0x3f
	.zero		1


	//   ....[24]....
        /*0974*/ 	.word	0x00001cf0
        /*0978*/ 	.word	0x0000000d
        /*097c*/ 	.word	0x00022830
        /*0980*/ 	.short	0x010a
        /*0982*/ 	.byte	0x3f
	.zero		1


	//   ....[25]....
        /*0984*/ 	.word	0x00002560
        /*0988*/ 	.word	0x000000ff
        /*098c*/ 	.word	0x00000000
        /*0990*/ 	.short	0x0101
        /*0992*/ 	.byte	0x04
	.zero		1


	//   ....[26]....
        /*0994*/ 	.word	0x000056e0
        /*0998*/ 	.word	0x000000ff
        /*099c*/ 	.word	0x00022830
        /*09a0*/ 	.short	0x010a
        /*09a2*/ 	.byte	0x04
	.zero		1


	//   ....[27]....
        /*09a4*/ 	.word	0x00005720
        /*09a8*/ 	.word	0x000000ff
        /*09ac*/ 	.word	0x00022830
        /*09b0*/ 	.short	0x010a
        /*09b2*/ 	.byte	0x04
	.zero		1


	//   ....[28]....
        /*09b4*/ 	.word	0x00005a40
        /*09b8*/ 	.word	0x000000ff
        /*09bc*/ 	.word	0x00022850
        /*09c0*/ 	.short	0x010a
        /*09c2*/ 	.byte	0x04
	.zero		1


	//   ....[29]....
        /*09c4*/ 	.word	0x00005a80
        /*09c8*/ 	.word	0x000000ff
        /*09cc*/ 	.word	0x00022850
        /*09d0*/ 	.short	0x010a
        /*09d2*/ 	.byte	0x04
	.zero		1


	//   ....[30]....
        /*09d4*/ 	.word	0x00006130
        /*09d8*/ 	.word	0x000000ff
        /*09dc*/ 	.word	0x00000000
        /*09e0*/ 	.short	0x0101
        /*09e2*/ 	.byte	0x04
	.zero		1


	//   ....[31]....
        /*09e4*/ 	.word	0x000087d0
        /*09e8*/ 	.word	0x000000ff
        /*09ec*/ 	.word	0x00000000
        /*09f0*/ 	.short	0x0101
        /*09f2*/ 	.byte	0x04
	.zero		1


	//   ....[32]....
        /*09f4*/ 	.word	0x000090b0
        /*09f8*/ 	.word	0x000000ff
        /*09fc*/ 	.word	0x00022830
        /*0a00*/ 	.short	0x010a
        /*0a02*/ 	.byte	0x06
	.zero		1


	//   ....[33]....
        /*0a04*/ 	.word	0x000090f0
        /*0a08*/ 	.word	0x000000ff
        /*0a0c*/ 	.word	0x00022830
        /*0a10*/ 	.short	0x010a
        /*0a12*/ 	.byte	0x06
	.zero		1


	//   ....[34]....
        /*0a14*/ 	.word	0x000093c0
        /*0a18*/ 	.word	0x000000ff
        /*0a1c*/ 	.word	0x00022850
        /*0a20*/ 	.short	0x010a
        /*0a22*/ 	.byte	0x06
	.zero		1


	//   ....[35]....
        /*0a24*/ 	.word	0x00009400
        /*0a28*/ 	.word	0x000000ff
        /*0a2c*/ 	.word	0x00022850
        /*0a30*/ 	.short	0x010a
        /*0a32*/ 	.byte	0x06
	.zero		1


	//   ....[36]....
        /*0a34*/ 	.word	0x00009b90
        /*0a38*/ 	.word	0x000000ff
        /*0a3c*/ 	.word	0x00000000
        /*0a40*/ 	.short	0x0101
        /*0a42*/ 	.byte	0x05
	.zero		1


	//   ....[37]....
        /*0a44*/ 	.word	0x0000b090
        /*0a48*/ 	.word	0x000000ff
        /*0a4c*/ 	.word	0x00000000
        /*0a50*/ 	.short	0x0101
        /*0a52*/ 	.byte	0x04
	.zero		1


	//   ....[38]....
        /*0a54*/ 	.word	0x0000b780
        /*0a58*/ 	.word	0x000000ff
        /*0a5c*/ 	.word	0x00022830
        /*0a60*/ 	.short	0x010a
        /*0a62*/ 	.byte	0x0a
	.zero		1


	//   ....[39]....
        /*0a64*/ 	.word	0x0000b7c0
        /*0a68*/ 	.word	0x000000ff
        /*0a6c*/ 	.word	0x00022830
        /*0a70*/ 	.short	0x010a
        /*0a72*/ 	.byte	0x0a
	.zero		1


	//   ....[40]....
        /*0a74*/ 	.word	0x0000ba60
        /*0a78*/ 	.word	0x000000ff
        /*0a7c*/ 	.word	0x00022850
        /*0a80*/ 	.short	0x010a
        /*0a82*/ 	.byte	0x0a
	.zero		1


	//   ....[41]....
        /*0a84*/ 	.word	0x0000baa0
        /*0a88*/ 	.word	0x000000ff
        /*0a8c*/ 	.word	0x00022850
        /*0a90*/ 	.short	0x010a
        /*0a92*/ 	.byte	0x0a
	.zero		1


	//   ....[42]....
        /*0a94*/ 	.word	0x0000c160
        /*0a98*/ 	.word	0x000000ff
        /*0a9c*/ 	.word	0x00000000
        /*0aa0*/ 	.short	0x0101
        /*0aa2*/ 	.byte	0x05
	.zero		1


	//   ....[43]....
        /*0aa4*/ 	.word	0x0000e7e0
        /*0aa8*/ 	.word	0x000000ff
        /*0aac*/ 	.word	0x00000000
        /*0ab0*/ 	.short	0x0101
        /*0ab2*/ 	.byte	0x04
	.zero		1


	//   ....[44]....
        /*0ab4*/ 	.word	0x0000edd0
        /*0ab8*/ 	.word	0x000000ff
        /*0abc*/ 	.word	0x00022850
        /*0ac0*/ 	.short	0x010a
        /*0ac2*/ 	.byte	0x05
	.zero		1


	//   ....[45]....
        /*0ac4*/ 	.word	0x0000ee10
        /*0ac8*/ 	.word	0x000000ff
        /*0acc*/ 	.word	0x00022850
        /*0ad0*/ 	.short	0x010a
        /*0ad2*/ 	.byte	0x05
	.zero		1


	//   ....[46]....
        /*0ad4*/ 	.word	0x0000f3d0
        /*0ad8*/ 	.word	0x000000ff
        /*0adc*/ 	.word	0x00000000
        /*0ae0*/ 	.short	0x0101
        /*0ae2*/ 	.byte	0x04
	.zero		1


	//   ....[47]....
        /*0ae4*/ 	.word	0x00010f40
        /*0ae8*/ 	.word	0x00000003
        /*0aec*/ 	.word	0x00000000
        /*0af0*/ 	.short	0x0101
        /*0af2*/ 	.byte	0x3f
	.zero		1


	//   ....[48]....
        /*0af4*/ 	.word	0x000140c0
        /*0af8*/ 	.word	0x00000000
        /*0afc*/ 	.word	0x00022880
        /*0b00*/ 	.short	0x010a
        /*0b02*/ 	.byte	0x3f
	.zero		1


	//   ....[49]....
        /*0b04*/ 	.word	0x00014570
        /*0b08*/ 	.word	0x00000000
        /*0b0c*/ 	.word	0x00022870
        /*0b10*/ 	.short	0x0107
        /*0b12*/ 	.byte	0x3f
	.zero		1


	//   ....[50]....
        /*0b14*/ 	.word	0x00014630
        /*0b18*/ 	.word	0x00000000
        /*0b1c*/ 	.word	0x00022870
        /*0b20*/ 	.short	0x0101
        /*0b22*/ 	.byte	0x3f
	.zero		1


	//   ....[51]....
        /*0b24*/ 	.word	0x00014660
        /*0b28*/ 	.word	0x00000000
        /*0b2c*/ 	.word	0x00022840
        /*0b30*/ 	.short	0x010a
        /*0b32*/ 	.byte	0x3f
	.zero		1


	//   ....[52]....
        /*0b34*/ 	.word	0x00014b20
        /*0b38*/ 	.word	0x00000000
        /*0b3c*/ 	.word	0x00022830
        /*0b40*/ 	.short	0x0107
        /*0b42*/ 	.byte	0x3f
	.zero		1


	//   ....[53]....
        /*0b44*/ 	.word	0x00014be0
        /*0b48*/ 	.word	0x00000000
        /*0b4c*/ 	.word	0x00022830
        /*0b50*/ 	.short	0x0101
        /*0b52*/ 	.byte	0x3f
	.zero		1


	//   ....[54]....
        /*0b54*/ 	.word	0x000154e0
        /*0b58*/ 	.word	0x00000016
        /*0b5c*/ 	.word	0x00022800
        /*0b60*/ 	.short	0x0107
        /*0b62*/ 	.byte	0x3f
	.zero		1


	//   ....[55]....
        /*0b64*/ 	.word	0x000155e0
        /*0b68*/ 	.word	0x00000016
        /*0b6c*/ 	.word	0x00022800
        /*0b70*/ 	.short	0x0101
        /*0b72*/ 	.byte	0x3f
	.zero		1


	//   ....[56]....
        /*0b74*/ 	.word	0x00015600
        /*0b78*/ 	.word	0x00000016
        /*0b7c*/ 	.word	0x00022820
        /*0b80*/ 	.short	0x010a
        /*0b82*/ 	.byte	0x3f
	.zero		1


	//   ....[57]....
        /*0b84*/ 	.word	0x00015970
        /*0b88*/ 	.word	0x00000000
        /*0b8c*/ 	.word	0x00022880
        /*0b90*/ 	.short	0x010a
        /*0b92*/ 	.byte	0x3f
	.zero		1


	//   ....[58]....
        /*0b94*/ 	.word	0x00015d00
        /*0b98*/ 	.word	0x00000000
        /*0b9c*/ 	.word	0x00022870
        /*0ba0*/ 	.short	0x0107
        /*0ba2*/ 	.byte	0x3f
	.zero		1


	//   ....[59]....
        /*0ba4*/ 	.word	0x00015dc0
        /*0ba8*/ 	.word	0x00000000
        /*0bac*/ 	.word	0x00022870
        /*0bb0*/ 	.short	0x0101
        /*0bb2*/ 	.byte	0x3f
	.zero		1


	//   ....[60]....
        /*0bb4*/ 	.word	0x00015df0
        /*0bb8*/ 	.word	0x00000000
        /*0bbc*/ 	.word	0x00022840
        /*0bc0*/ 	.short	0x010a
        /*0bc2*/ 	.byte	0x3f
	.zero		1


	//   ....[61]....
        /*0bc4*/ 	.word	0x000161c0
        /*0bc8*/ 	.word	0x00000000
        /*0bcc*/ 	.word	0x00022830
        /*0bd0*/ 	.short	0x0107
        /*0bd2*/ 	.byte	0x3f
	.zero		1


	//   ....[62]....
        /*0bd4*/ 	.word	0x00016280
        /*0bd8*/ 	.word	0x00000000
        /*0bdc*/ 	.word	0x00022830
        /*0be0*/ 	.short	0x0101
        /*0be2*/ 	.byte	0x3f
	.zero		1


	//   ....[63]....
        /*0be4*/ 	.word	0x00016310
        /*0be8*/ 	.word	0x00000000
        /*0bec*/ 	.word	0x00022870
        /*0bf0*/ 	.short	0x010a
        /*0bf2*/ 	.byte	0x3f
	.zero		1


	//   ....[64]....
        /*0bf4*/ 	.word	0x000163a0
        /*0bf8*/ 	.word	0x00000000
        /*0bfc*/ 	.word	0x00022860
        /*0c00*/ 	.short	0x010a
        /*0c02*/ 	.byte	0x3f
	.zero		1


	//   ....[65]....
        /*0c04*/ 	.word	0x00016800
        /*0c08*/ 	.word	0x00000000
        /*0c0c*/ 	.word	0x00022850
        /*0c10*/ 	.short	0x0101
        /*0c12*/ 	.byte	0x3f
	.zero		1


	//   ....[66]....
        /*0c14*/ 	.word	0x00016880
        /*0c18*/ 	.word	0x00000000
        /*0c1c*/ 	.word	0x00000000
        /*0c20*/ 	.short	0x0101
        /*0c22*/ 	.byte	0x3f
	.zero		1


	//   ....[67]....
        /*0c24*/ 	.word	0x00016a40
        /*0c28*/ 	.word	0x00000011
        /*0c2c*/ 	.word	0x00022870
        /*0c30*/ 	.short	0x010a
        /*0c32*/ 	.byte	0x3f
	.zero		1


	//   ....[68]....
        /*0c34*/ 	.word	0x00016ac0
        /*0c38*/ 	.word	0x00000011
        /*0c3c*/ 	.word	0x00022860
        /*0c40*/ 	.short	0x010a
        /*0c42*/ 	.byte	0x3f
	.zero		1


	//   ....[69]....
        /*0c44*/ 	.word	0x00016f30
        /*0c48*/ 	.word	0x00000011
        /*0c4c*/ 	.word	0x00022850
        /*0c50*/ 	.short	0x0101
        /*0c52*/ 	.byte	0x3f
	.zero		1


	//   ....[70]....
        /*0c54*/ 	.word	0x00016fb0
        /*0c58*/ 	.word	0x00000000
        /*0c5c*/ 	.word	0x00000000
        /*0c60*/ 	.short	0x0101
        /*0c62*/ 	.byte	0x3f
	.zero		1


	//   ....[71]....
        /*0c64*/ 	.word	0x00017bd0
        /*0c68*/ 	.word	0x00000005
        /*0c6c*/ 	.word	0x00022820
        /*0c70*/ 	.short	0x010a
        /*0c72*/ 	.byte	0x3f
	.zero		1


	//   ....[72]....
        /*0c74*/ 	.word	0x00017d50
        /*0c78*/ 	.word	0x00000003
        /*0c7c*/ 	.word	0x00022840
        /*0c80*/ 	.short	0x010a
        /*0c82*/ 	.byte	0x3f
	.zero		1


	//   ....[73]....
        /*0c84*/ 	.word	0x00017df0
        /*0c88*/ 	.word	0x00000017
        /*0c8c*/ 	.word	0x00022840
        /*0c90*/ 	.short	0x010a
        /*0c92*/ 	.byte	0x3f
	.zero		1


	//   ....[74]....
        /*0c94*/ 	.word	0x00017e30
        /*0c98*/ 	.word	0x00000003
        /*0c9c*/ 	.word	0x00022860
        /*0ca0*/ 	.short	0x010a
        /*0ca2*/ 	.byte	0x3f
	.zero		1


	//   ....[75]....
        /*0ca4*/ 	.word	0x00017e70
        /*0ca8*/ 	.word	0x00000017
        /*0cac*/ 	.word	0x00022860
        /*0cb0*/ 	.short	0x010a
        /*0cb2*/ 	.byte	0x3f
	.zero		1


	//   ....[76]....
        /*0cb4*/ 	.word	0x00017eb0
        /*0cb8*/ 	.word	0x00000003
        /*0cbc*/ 	.word	0x00022880
        /*0cc0*/ 	.short	0x010a
        /*0cc2*/ 	.byte	0x3f
	.zero		1


	//   ....[77]....
        /*0cc4*/ 	.word	0x00017ef0
        /*0cc8*/ 	.word	0x00000017
        /*0ccc*/ 	.word	0x00022880
        /*0cd0*/ 	.short	0x010a
        /*0cd2*/ 	.byte	0x3f
	.zero		1


	//   ....[78]....
        /*0cd4*/ 	.word	0x00017f60
        /*0cd8*/ 	.word	0x00000003
        /*0cdc*/ 	.word	0x00022800
        /*0ce0*/ 	.short	0x010a
        /*0ce2*/ 	.byte	0x3f
	.zero		1


	//   ....[79]....
        /*0ce4*/ 	.word	0x00017fb0
        /*0ce8*/ 	.word	0x0000000d
        /*0cec*/ 	.word	0x00022830
        /*0cf0*/ 	.short	0x010a
        /*0cf2*/ 	.byte	0x3f
	.zero		1


	//   ....[80]....
        /*0cf4*/ 	.word	0x00018010
        /*0cf8*/ 	.word	0x00000009
        /*0cfc*/ 	.word	0x00022830
        /*0d00*/ 	.short	0x010a
        /*0d02*/ 	.byte	0x3f
	.zero		1


	//   ....[81]....
        /*0d04*/ 	.word	0x00018070
        /*0d08*/ 	.word	0x00000009
        /*0d0c*/ 	.word	0x00022850
        /*0d10*/ 	.short	0x010a
        /*0d12*/ 	.byte	0x3f
	.zero		1


	//   ....[82]....
        /*0d14*/ 	.word	0x000180d0
        /*0d18*/ 	.word	0x00000008
        /*0d1c*/ 	.word	0x00022830
        /*0d20*/ 	.short	0x010a
        /*0d22*/ 	.byte	0x3f
	.zero		1


	//   ....[83]....
        /*0d24*/ 	.word	0x00018130
        /*0d28*/ 	.word	0x00000008
        /*0d2c*/ 	.word	0x00022850
        /*0d30*/ 	.short	0x010a
        /*0d32*/ 	.byte	0x3f
	.zero		1


	//   ....[84]....
        /*0d34*/ 	.word	0x00018190
        /*0d38*/ 	.word	0x00000009
        /*0d3c*/ 	.word	0x00022830
        /*0d40*/ 	.short	0x010a
        /*0d42*/ 	.byte	0x3f
	.zero		1


	//   ....[85]....
        /*0d44*/ 	.word	0x000181f0
        /*0d48*/ 	.word	0x00000009
        /*0d4c*/ 	.word	0x00022850
        /*0d50*/ 	.short	0x010a
        /*0d52*/ 	.byte	0x3f
	.zero		1


	//   ....[86]....
        /*0d54*/ 	.word	0x00018250
        /*0d58*/ 	.word	0x00000005
        /*0d5c*/ 	.word	0x00022850
        /*0d60*/ 	.short	0x010a
        /*0d62*/ 	.byte	0x3f
	.zero		1


	//   ....[87]....
        /*0d64*/ 	.word	0x00018350
        /*0d68*/ 	.word	0x00000000
        /*0d6c*/ 	.word	0x00022880
        /*0d70*/ 	.short	0x010a
        /*0d72*/ 	.byte	0x3f
	.zero		1


	//   ....[88]....
        /*0d74*/ 	.word	0x00018920
        /*0d78*/ 	.word	0x00000000
        /*0d7c*/ 	.word	0x00022840
        /*0d80*/ 	.short	0x010a
        /*0d82*/ 	.byte	0x3f
	.zero		1


	//   ....[89]....
        /*0d84*/ 	.word	0x000194e0
        /*0d88*/ 	.word	0x00000016
        /*0d8c*/ 	.word	0x00022820
        /*0d90*/ 	.short	0x010a
        /*0d92*/ 	.byte	0x3f
	.zero		1


	//   ....[90]....
        /*0d94*/ 	.word	0x00019530
        /*0d98*/ 	.word	0x00000000
        /*0d9c*/ 	.word	0x00022880
        /*0da0*/ 	.short	0x010a
        /*0da2*/ 	.byte	0x3f
	.zero		1


	//   ....[91]....
        /*0da4*/ 	.word	0x00019a30
        /*0da8*/ 	.word	0x00000000
        /*0dac*/ 	.word	0x00022840
        /*0db0*/ 	.short	0x010a
        /*0db2*/ 	.byte	0x3f
	.zero		1


	//   ....[92]....
        /*0db4*/ 	.word	0x00019f50
        /*0db8*/ 	.word	0x00000000
        /*0dbc*/ 	.word	0x00022870
        /*0dc0*/ 	.short	0x010a
        /*0dc2*/ 	.byte	0x3f
	.zero		1


	//   ....[93]....
        /*0dc4*/ 	.word	0x00019fa0
        /*0dc8*/ 	.word	0x00000000
        /*0dcc*/ 	.word	0x00022860
        /*0dd0*/ 	.short	0x010a
        /*0dd2*/ 	.byte	0x3f
	.zero		1


	//   ....[94]....
        /*0dd4*/ 	.word	0x00019ff0
        /*0dd8*/ 	.word	0x00000011
        /*0ddc*/ 	.word	0x00022870
        /*0de0*/ 	.short	0x010a
        /*0de2*/ 	.byte	0x3f
	.zero		1


	//   ....[95]....
        /*0de4*/ 	.word	0x0001a040
        /*0de8*/ 	.word	0x00000011
        /*0dec*/ 	.word	0x00022860
        /*0df0*/ 	.short	0x010a
        /*0df2*/ 	.byte	0x3f
	.zero		1


	//   ....[96]....
        /*0df4*/ 	.word	0x0001a090
        /*0df8*/ 	.word	0x00000005
        /*0dfc*/ 	.word	0x00022820
        /*0e00*/ 	.short	0x010a
        /*0e02*/ 	.byte	0x3f
	.zero		1


	//   ....[97]....
        /*0e04*/ 	.word	0x0001a230
        /*0e08*/ 	.word	0x00000003
        /*0e0c*/ 	.word	0x00022840
        /*0e10*/ 	.short	0x010a
        /*0e12*/ 	.byte	0x3f
	.zero		1


	//   ....[98]....
        /*0e14*/ 	.word	0x0001a280
        /*0e18*/ 	.word	0x00000017
        /*0e1c*/ 	.word	0x00022840
        /*0e20*/ 	.short	0x010a
        /*0e22*/ 	.byte	0x3f
	.zero		1


	//   ....[99]....
        /*0e24*/ 	.word	0x0001a2d0
        /*0e28*/ 	.word	0x00000003
        /*0e2c*/ 	.word	0x00022860
        /*0e30*/ 	.short	0x010a
        /*0e32*/ 	.byte	0x3f
	.zero		1


	//   ....[100]....
        /*0e34*/ 	.word	0x0001a320
        /*0e38*/ 	.word	0x00000017
        /*0e3c*/ 	.word	0x00022860
        /*0e40*/ 	.short	0x010a
        /*0e42*/ 	.byte	0x3f
	.zero		1


	//   ....[101]....
        /*0e44*/ 	.word	0x0001a370
        /*0e48*/ 	.word	0x00000003
        /*0e4c*/ 	.word	0x00022880
        /*0e50*/ 	.short	0x010a
        /*0e52*/ 	.byte	0x3f
	.zero		1


	//----- nvinfo : EIATTR_NUM_MBARRIERS
	.align		4
.L_215:
        /*0e54*/ 	.byte	0x03, 0x38
        /*0e56*/ 	.short	0x0016


	//----- nvinfo : EIATTR_EXIT_INSTR_OFFSETS
	.align		4
        /*0e58*/ 	.byte	0x04, 0x1c
        /*0e5a*/ 	.short	(.L_217 - .L_216)


	//   ....[0]....
.L_216:
        /*0e5c*/ 	.word	0x000009c0


	//   ....[1]....
        /*0e60*/ 	.word	0x00011dd0


	//   ....[2]....
        /*0e64*/ 	.word	0x00017f40


	//----- nvinfo : EIATTR_MAX_THREADS
	.align		4
.L_217:
        /*0e68*/ 	.byte	0x04, 0x05
        /*0e6a*/ 	.short	(.L_219 - .L_218)
.L_218:
        /*0e6c*/ 	.word	0x00000180
        /*0e70*/ 	.word	0x00000001
        /*0e74*/ 	.word	0x00000001


	//----- nvinfo : EIATTR_CRS_STACK_SIZE
	.align		4
.L_219:
        /*0e78*/ 	.byte	0x04, 0x1e
        /*0e7a*/ 	.short	(.L_221 - .L_220)
.L_220:
        /*0e7c*/ 	.word	0x00000000


	//----- nvinfo : EIATTR_CBANK_PARAM_SIZE
	.align		4
.L_221:
        /*0e80*/ 	.byte	0x03, 0x19
        /*0e82*/ 	.short	0x0af0


	//----- nvinfo : EIATTR_PARAM_CBANK
	.align		4
        /*0e84*/ 	.byte	0x04, 0x0a
        /*0e86*/ 	.short	(.L_223 - .L_222)
	.align		4
.L_222:
        /*0e88*/ 	.word	index@(.nv.constant0._ZN7cutlass13device_kernelIN5flash11enable_sm90INS1_16FlashAttnFwdSm90INS1_25CollectiveMainloopFwdSm90ILi2EN4cute5tupleIJNS5_1CILi1EEES8_S8_EEENS6_IJNS7_ILi128EEESA_NS7_ILi192EEEEEELi128ENS_12float_e4m3_tEfNS_4arch4Sm90ELb0ELb1ELb1ELb1ELb1ELb0ELb0ELb1ELb1ELb1ELb0ELb0EEENS1_21CollectiveEpilogueFwdINS6_IJSA_SA_SA_EEES9_NS_10bfloat16_tESF_Li256ELb1ELb1ELb0ELb1EEENS1_36VarlenDynamicPersistentTileSchedulerILi128ELi128ELi256ELi128ELb0ELb1ELb1ELb1ELb0ELb1EEEEEEEEEvNT_6ParamsE)
        /*0e8c*/ 	.short	0x0210
        /*0e8e*/ 	.short	0x0af0


	//----- nvinfo : EIATTR_SW_WAR
	.align		4
.L_223:
        /*0e90*/ 	.byte	0x04, 0x36
        /*0e92*/ 	.short	(.L_225 - .L_224)
.L_224:
        /*0e94*/ 	.word	0x00000008
.L_225:


//--------------------- .nv.info._ZN7cutlass13device_kernelIN5flash11enable_sm90INS1_16FlashAttnFwdSm90INS1_25CollectiveMainloopFwdSm90ILi2EN4cute5tupleIJNS5_1CILi1EEES8_S8_EEENS6_IJNS7_ILi128EEESA_NS7_ILi192EEEEEELi128ENS_12float_e4m3_tEfNS_4arch4Sm90ELb0ELb1ELb1ELb1ELb1ELb1ELb0ELb1ELb1ELb1ELb0ELb0EEENS1_21CollectiveEpilogueFwdINS6_IJSA_SA_SA_EEES9_NS_10bfloat16_tESF_Li256ELb1ELb1ELb0ELb1EEENS1_36VarlenDynamicPersistentTileSchedulerILi128ELi128ELi256ELi128ELb0ELb1ELb1ELb1ELb0ELb1EEEEEEEEEvNT_6ParamsE --------------------------
	.section	.nv.info._ZN7cutlass13device_kernelIN5flash11enable_sm90INS1_16FlashAttnFwdSm90INS1_25CollectiveMainloopFwdSm90ILi2EN4cute5tupleIJNS5_1CILi1EEES8_S8_EEENS6_IJNS7_ILi128EEESA_NS7_ILi192EEEEEELi128ENS_12float_e4m3_tEfNS_4arch4Sm90ELb0ELb1ELb1ELb1ELb1ELb1ELb0ELb1ELb1ELb1ELb0ELb0EEENS1_21CollectiveEpilogueFwdINS6_IJSA_SA_SA_EEES9_NS_10bfloat16_tESF_Li256ELb1ELb1ELb0ELb1EEENS1_36VarlenDynamicPersistentTileSchedulerILi128ELi128ELi256ELi128ELb0ELb1ELb1ELb1ELb0ELb1EEEEEEEEEvNT_6ParamsE,"",@"SHT_CUDA_INFO"
	.sectionflags	@""
	.align	4


	//----- nvinfo : EIATTR_CUDA_API_VERSION
	.align		4
        /*0000*/ 	.byte	0x04, 0x37
        /*0002*/ 	.short	(.L_227 - .L_226)
.L_226:
        /*0004*/ 	.word	0x00000082


	//----- nvinfo : EIATTR_KPARAM_INFO
	.align		4
.L_227:
        /*0008*/ 	.byte	0x04, 0x17
        /*000a*/ 	.short	(.L_229 - .L_228)
.L_228:
        /*000c*/ 	.word	0x00000000
        /*0010*/ 	.short	0x0000
        /*0012*/ 	.short	0x0070
        /*0014*/ 	.byte	0x00, 0xf0, 0x01, 0x2a


	//----- nvinfo : EIATTR_SPARSE_MMA_MASK
	.align		4
.L_229:
        /*0018*/ 	.byte	0x03, 0x50
        /*001a*/ 	.short	0x0000


	//----- nvinfo : EIATTR_MAXREG_COUNT
	.align		4
        /*001c*/ 	.byte	0x03, 0x1b
        /*001e*/ 	.short	0x00a8


	//----- nvinfo : EIATTR_NUM_BARRIERS
	.align		4
        /*0020*/ 	.byte	0x02, 0x4c
        /*0022*/ 	.byte	0x10
	.zero		1


	//----- nvinfo : EIATTR_EXTERNS
	.align		4
        /*0024*/ 	.byte	0x04, 0x0f
        /*0026*/ 	.short	(.L_231 - .L_230)


	//   ....[0]....
	.align		4
.L_230:
        /*0028*/ 	.word	index@(__assertfail)


	//----- nvinfo : EIATTR_ANNOTATIONS
	.align		4
.L_231:
        /*002c*/ 	.byte	0x04, 0x55
        /*002e*/ 	.short	(.L_233 - .L_232)


	//   ....[0]....
.L_232:
        /* <DEDUP_REMOVED lines=23> */


	//----- nvinfo : EIATTR_MERCURY_ISA_VERSION
	.align		4
.L_233:
        /*0190*/ 	.byte	0x03, 0x5f
        /*0192*/ 	.short	0x0101


	//----- nvinfo : EIATTR_UNUSED_LOAD_BYTE_OFFSET
	.align		4
        /*0194*/ 	.byte	0x04, 0x44
        /*0196*/ 	.short	(.L_235 - .L_234)


	//   ....[0]....
.L_234:
        /*0198*/ 	.word	0x00000a80
        /*019c*/ 	.word	0x0000fff0


	//   ....[1]....
        /*01a0*/ 	.word	0x0001f650
        /*01a4*/ 	.word	0x0000fff0


	//----- nvinfo : EIATTR_INT_WARP_WIDE_INSTR_OFFSETS
	.align		4
.L_235:
        /*01a8*/ 	.byte	0x04, 0x31
        /*01aa*/ 	.short	(.L_237 - .L_236)


	//   ....[0]....
.L_236:
        /*01ac*/ 	.word	0x00000130


	//   ....[1]....
        /*01b0*/ 	.word	0x00000170


	//   ....[2]....
        /*01b4*/ 	.word	0x000001e0


	//   ....[3]....
        /*01b8*/ 	.word	0x00024a80


	//   ....[4]....
        /*01bc*/ 	.word	0x00024b10


	//   ....[5]....
        /*01c0*/ 	.word	0x00027e70


	//   ....[6]....
        /*01c4*/ 	.word	0x00027f00


	//----- nvinfo : EIATTR_COOP_GROUP_MASK_REGIDS
	.align		4
.L_237:
        /*01c8*/ 	.byte	0x04, 0x29
        /*01ca*/ 	.short	(.L_239 - .L_238)


	//   ....[0]....
.L_238:
        /*01cc*/ 	.word	0xffffffff


	//   ....[1]....
        /*01d0*/ 	.word	0xffffffff


	//   ....[2]....
        /*01d4*/ 	.word	0xffffffff


	//   ....[3]....
        /*01d8*/ 	.word	0xffffffff


	//   ....[4]....
        /*01dc*/ 	.word	0xffffffff


	//   ....[5]....
        /*01e0*/ 	.word	0xffffffff


	//   ....[6]....
        /*01e4*/ 	.word	0xffffffff


	//   ....[7]....
        /*01e8*/ 	.word	0xffffffff


	//   ....[8]....
        /*01ec*/ 	.word	0xffffffff


	//   ....[9]....
        /*01f0*/ 	.word	0xffffffff


	//   ....[10]....
        /*01f4*/ 	.word	0xffffffff


	//   ....[11]....
        /*01f8*/ 	.word	0xffffffff


	//   ....[12]....
        /*01fc*/ 	.word	0xffffffff


	//   ....[13]....
        /*0200*/ 	.word	0xffffffff


	//   ....[14]....
        /*0204*/ 	.word	0xffffffff


	//   ....[15]....
        /*0208*/ 	.word	0xffffffff


	//   ....[16]....
        /*020c*/ 	.word	0xffffffff


	//   ....[17]....
        /*0210*/ 	.word	0xffffffff


	//   ....[18]....
        /*0214*/ 	.word	0xffffffff


	//   ....[19]....
        /*0218*/ 	.word	0xffffffff


	//   ....[20]....
        /*021c*/ 	.word	0xffffffff


	//   ....[21]....
        /*0220*/ 	.word	0xffffffff


	//   ....[22]....
        /*0224*/ 	.word	0xffffffff


	//   ....[23]....
        /*0228*/ 	.word	0xffffffff


	//   ....[24]....
        /*022c*/ 	.word	0xffffffff


	//   ....[25]....
        /*0230*/ 	.word	0xffffffff


	//   ....[26]....
        /*0234*/ 	.word	0xffffffff


	//   ....[27]....
        /*0238*/ 	.word	0xffffffff


	//   ....[28]....
        /*023c*/ 	.word	0xffffffff


	//   ....[29]....
        /*0240*/ 	.word	0xffffffff


	//   ....[30]....
        /*0244*/ 	.word	0xffffffff


	//   ....[31]....
        /*0248*/ 	.word	0xffffffff


	//   ....[32]....
        /*024c*/ 	.word	0xffffffff


	//   ....[33]....
        /*0250*/ 	.word	0xffffffff


	//   ....[34]....
        /*0254*/ 	.word	0xffffffff


	//   ....[35]....
        /*0258*/ 	.word	0xffffffff


	//   ....[36]....
        /*025c*/ 	.word	0xffffffff


	//   ....[37]....
        /*0260*/ 	.word	0xffffffff


	//   ....[38]....
        /*0264*/ 	.word	0xffffffff


	//   ....[39]....
        /*0268*/ 	.word	0xffffffff


	//   ....[40]....
        /*026c*/ 	.word	0xffffffff


	//   ....[41]....
        /*0270*/ 	.word	0xffffffff


	//   ....[42]....
        /*0274*/ 	.word	0xffffffff


	//   ....[43]....
        /*0278*/ 	.word	0xffffffff


	//   ....[44]....
        /*027c*/ 	.word	0xffffffff


	//   ....[45]....
        /*0280*/ 	.word	0xffffffff


	//   ....[46]....
        /*0284*/ 	.word	0xffffffff


	//   ....[47]....
        /*0288*/ 	.word	0xffffffff


	//   ....[48]....
        /*028c*/ 	.word	0xffffffff


	//   ....[49]....
        /*0290*/ 	.word	0xffffffff


	//   ....[50]....
        /*0294*/ 	.word	0xffffffff


	//   ....[51]....
        /*0298*/ 	.word	0xffffffff


	//   ....[52]....
        /*029c*/ 	.word	0xffffffff


	//   ....[53]....
        /*02a0*/ 	.word	0xffffffff


	//   ....[54]....
        /*02a4*/ 	.word	0xffffffff


	//   ....[55]....
        /*02a8*/ 	.word	0xffffffff


	//   ....[56]....
        /*02ac*/ 	.word	0xffffffff


	//   ....[57]....
        /*02b0*/ 	.word	0xffffffff


	//   ....[58]....
        /*02b4*/ 	.word	0xffffffff


	//   ....[59]....
        /*02b8*/ 	.word	0xffffffff


	//   ....[60]....
        /*02bc*/ 	.word	0xffffffff


	//   ....[61]....
        /*02c0*/ 	.word	0xffffffff


	//   ....[62]....
        /*02c4*/ 	.word	0xffffffff


	//   ....[63]....
        /*02c8*/ 	.word	0xffffffff


	//   ....[64]....
        /*02cc*/ 	.word	0xffffffff


	//   ....[65]....
        /*02d0*/ 	.word	0xffffffff


	//   ....[66]....
        /*02d4*/ 	.word	0xffffffff


	//   ....[67]....
        /*02d8*/ 	.word	0xffffffff


	//   ....[68]....
        /*02dc*/ 	.word	0xffffffff


	//   ....[69]....
        /*02e0*/ 	.word	0xffffffff


	//   ....[70]....
        /*02e4*/ 	.word	0xffffffff


	//   ....[71]....
        /*02e8*/ 	.word	0xffffffff


	//   ....[72]....
        /*02ec*/ 	.word	0xffffffff


	//   ....[73]....
        /*02f0*/ 	.word	0xffffffff


	//   ....[74]....
        /*02f4*/ 	.word	0xffffffff


	//   ....[75]....
        /*02f8*/ 	.word	0xffffffff


	//   ....[76]....
        /*02fc*/ 	.word	0xffffffff


	//   ....[77]....
        /*0300*/ 	.word	0xffffffff


	//   ....[78]....
        /*0304*/ 	.word	0xffffffff


	//   ....[79]....
        /*0308*/ 	.word	0xffffffff


	//   ....[80]....
        /*030c*/ 	.word	0xffffffff


	//   ....[81]....
        /*0310*/ 	.word	0xffffffff


	//   ....[82]....
        /*0314*/ 	.word	0xffffffff


	//   ....[83]....
        /*0318*/ 	.word	0xffffffff


	//   ....[84]....
        /*031c*/ 	.word	0xffffffff


	//   ....[85]....
        /*0320*/ 	.word	0xffffffff


	//   ....[86]....
        /*0324*/ 	.word	0xffffffff


	//   ....[87]....
        /*0328*/ 	.word	0xffffffff


	//   ....[88]....
        /*032c*/ 	.word	0xffffffff


	//   ....[89]....
        /*0330*/ 	.word	0xffffffff


	//   ....[90]....
        /*0334*/ 	.word	0xffffffff


	//   ....[91]....
        /*0338*/ 	.word	0xffffffff


	//   ....[92]....
        /*033c*/ 	.word	0xffffffff


	//   ....[93]....
        /*0340*/ 	.word	0xffffffff


	//   ....[94]....
        /*0344*/ 	.word	0xffffffff


	//   ....[95]....
        /*0348*/ 	.word	0xffffffff


	//   ....[96]....
        /*034c*/ 	.word	0xffffffff


	//   ....[97]....
        /*0350*/ 	.word	0xffffffff


	//   ....[98]....
        /*0354*/ 	.word	0xffffffff


	//   ....[99]....
        /*0358*/ 	.word	0xffffffff


	//   ....[100]....
        /*035c*/ 	.word	0xffffffff


	//   ....[101]....
        /*0360*/ 	.word	0xffffffff


	//   ....[102]....
        /*0364*/ 	.word	0xffffffff


	//   ....[103]....
        /*0368*/ 	.word	0xffffffff


	//   ....[104]....
        /*036c*/ 	.word	0xffffffff


	//   ....[105]....
        /*0370*/ 	.word	0xffffffff


	//   ....[106]....
        /*0374*/ 	.word	0xffffffff


	//   ....[107]....
        /*0378*/ 	.word	0xffffffff


	//   ....[108]....
        /*037c*/ 	.word	0xffffffff


	//   ....[109]....
        /*0380*/ 	.word	0xffffffff


	//   ....[110]....
        /*0384*/ 	.word	0xffffffff


	//   ....[111]....
        /*0388*/ 	.word	0xffffffff


	//   ....[112]....
        /*038c*/ 	.word	0xffffffff


	//   ....[113]....
        /*0390*/ 	.word	0xffffffff


	//   ....[114]....
        /*0394*/ 	.word	0xffffffff


	//   ....[115]....
        /*0398*/ 	.word	0xffffffff


	//   ....[116]....
        /*039c*/ 	.word	0xffffffff


	//   ....[117]....
        /*03a0*/ 	.word	0xffffffff


	//   ....[118]....
        /*03a4*/ 	.word	0xffffffff


	//   ....[119]....
        /*03a8*/ 	.word	0xffffffff


	//   ....[120]....
        /*03ac*/ 	.word	0xffffffff


	//   ....[121]....
        /*03b0*/ 	.word	0xffffffff


	//   ....[122]....
        /*03b4*/ 	.word	0xffffffff


	//   ....[123]....
        /*03b8*/ 	.word	0xffffffff


	//   ....[124]....
        /*03bc*/ 	.word	0xffffffff


	//   ....[125]....
        /*03c0*/ 	.word	0xffffffff


	//   ....[126]....
        /*03c4*/ 	.word	0xffffffff


	//   ....[127]....
        /*03c8*/ 	.word	0xffffffff


	//   ....[128]....
        /*03cc*/ 	.word	0xffffffff


	//   ....[129]....
        /*03d0*/ 	.word	0xffffffff


	//   ....[130]....
        /*03d4*/ 	.word	0xffffffff


	//   ....[131]....
        /*03d8*/ 	.word	0xffffffff


	//   ....[132]....
        /*03dc*/ 	.word	0xffffffff


	//   ....[133]....
        /*03e0*/ 	.word	0xffffffff


	//   ....[134]....
        /*03e4*/ 	.word	0xffffffff


	//   ....[135]....
        /*03e8*/ 	.word	0xffffffff


	//   ....[136]....
        /*03ec*/ 	.word	0xffffffff


	//   ....[137]....
        /*03f0*/ 	.word	0xffffffff


	//   ....[138]....
        /*03f4*/ 	.word	0xffffffff


	//   ....[139]....
        /*03f8*/ 	.word	0xffffffff


	//   ....[140]....
        /*03fc*/ 	.word	0xffffffff


	//   ....[141]....
        /*0400*/ 	.word	0xffffffff


	//   ....[142]....
        /*0404*/ 	.word	0xffffffff


	//   ....[143]....
        /*0408*/ 	.word	0xffffffff


	//   ....[144]....
        /*040c*/ 	.word	0xffffffff


	//   ....[145]....
        /*0410*/ 	.word	0xffffffff


	//   ....[146]....
        /*0414*/ 	.word	0xffffffff


	//   ....[147]....
        /*0418*/ 	.word	0xffffffff


	//   ....[148]....
        /*041c*/ 	.word	0xffffffff


	//   ....[149]....
        /*0420*/ 	.word	0xffffffff


	//   ....[150]....
        /*0424*/ 	.word	0xffffffff


	//   ....[151]....
        /*0428*/ 	.word	0xffffffff


	//   ....[152]....
        /*042c*/ 	.word	0xffffffff


	//   ....[153]....
        /*0430*/ 	.word	0xffffffff


	//   ....[154]....
        /*0434*/ 	.word	0xffffffff


	//   ....[155]....
        /*0438*/ 	.word	0xffffffff


	//   ....[156]....
        /*043c*/ 	.word	0xffffffff


	//   ....[157]....
        /*0440*/ 	.word	0xffffffff


	//   ....[158]....
        /*0444*/ 	.word	0xffffffff


	//   ....[159]....
        /*0448*/ 	.word	0xffffffff


	//   ....[160]....
        /*044c*/ 	.word	0xffffffff


	//   ....[161]....
        /*0450*/ 	.word	0xffffffff


	//   ....[162]....
        /*0454*/ 	.word	0xffffffff


	//   ....[163]....
        /*0458*/ 	.word	0xffffffff


	//   ....[164]....
        /*045c*/ 	.word	0xffffffff


	//   ....[165]....
        /*0460*/ 	.word	0xffffffff


	//   ....[166]....
        /*0464*/ 	.word	0xffffffff


	//   ....[167]....
        /*0468*/ 	.word	0xffffffff


	//   ....[168]....
        /*046c*/ 	.word	0xffffffff


	//   ....[169]....
        /*0470*/ 	.word	0xffffffff


	//   ....[170]....
        /*0474*/ 	.word	0xffffffff


	//   ....[171]....
        /*0478*/ 	.word	0xffffffff


	//   ....[172]....
        /*047c*/ 	.word	0xffffffff


	//   ....[173]....
        /*0480*/ 	.word	0xffffffff


	//   ....[174]....
        /*0484*/ 	.word	0xffffffff


	//   ....[175]....
        /*0488*/ 	.word	0xffffffff


	//   ....[176]....
        /*048c*/ 	.word	0xffffffff


	//   ....[177]....
        /*0490*/ 	.word	0x0500000f


	//   ....[178]....
        /*0494*/ 	.word	0x0500000f


	//   ....[179]....
        /*0498*/ 	.word	0x0500000f


	//   ....[180]....
        /*049c*/ 	.word	0x0500000f


	//   ....[181]....
        /*04a0*/ 	.word	0x0500000f


	//   ....[182]....
        /*04a4*/ 	.word	0x0500000f


	//   ....[183]....
        /*04a8*/ 	.word	0x0500000f


	//   ....[184]....
        /*04ac*/ 	.word	0x0500000f


	//   ....[185]....
        /*04b0*/ 	.word	0x0500000f


	//   ....[186]....
        /*04b4*/ 	.word	0x0500000f


	//   ....[187]....
        /*04b8*/ 	.word	0x0500000f


	//   ....[188]....
        /*04bc*/ 	.word	0x0500000f


	//   ....[189]....
        /*04c0*/ 	.word	0x0500000f


	//   ....[190]....
        /*04c4*/ 	.word	0x0500000f


	//   ....[191]....
        /*04c8*/ 	.word	0x0500000f


	//   ....[192]....
        /*04cc*/ 	.word	0x0500000f


	//   ....[193]....
        /*04d0*/ 	.word	0x0500000f


	//   ....[194]....
        /*04d4*/ 	.word	0x0500000f


	//   ....[195]....
        /*04d8*/ 	.word	0x0500000f


	//   ....[196]....
        /*04dc*/ 	.word	0x0500000f


	//   ....[197]....
        /*04e0*/ 	.word	0x0500000f


	//   ....[198]....
        /*04e4*/ 	.word	0x0500000f


	//   ....[199]....
        /*04e8*/ 	.word	0x0500000f


	//   ....[200]....
        /*04ec*/ 	.word	0x0500000f


	//   ....[201]....
        /*04f0*/ 	.word	0x0500000f


	//   ....[202]....
        /*04f4*/ 	.word	0x0500000f


	//   ....[203]....
        /*04f8*/ 	.word	0x0500000f


	//   ....[204]....
        /*04fc*/ 	.word	0x0500000f


	//   ....[205]....
        /*0500*/ 	.word	0x0500000f


	//   ....[206]....
        /*0504*/ 	.word	0x0500000f


	//   ....[207]....
        /*0508*/ 	.word	0x0500000f


	//   ....[208]....
        /*050c*/ 	.word	0x0500000f


	//   ....[209]....
        /*0510*/ 	.word	0x0500000f


	//   ....[210]....
        /*0514*/ 	.word	0x0500000f


	//   ....[211]....
        /*0518*/ 	.word	0x0500000f


	//   ....[212]....
        /*051c*/ 	.word	0x0500000f


	//   ....[213]....
        /*0520*/ 	.word	0x0500000f


	//   ....[214]....
        /*0524*/ 	.word	0x0500000f


	//   ....[215]....
        /*0528*/ 	.word	0x0500000f


	//   ....[216]....
        /*052c*/ 	.word	0x0500000f


	//   ....[217]....
        /*0530*/ 	.word	0x0500000f


	//   ....[218]....
        /*0534*/ 	.word	0x0500000f


	//   ....[219]....
        /*0538*/ 	.word	0x0500000f


	//   ....[220]....
        /*053c*/ 	.word	0x0500000f


	//   ....[221]....
        /*0540*/ 	.word	0x0500000f


	//   ....[222]....
        /*0544*/ 	.word	0x0500000f


	//   ....[223]....
        /*0548*/ 	.word	0x0500000f


	//   ....[224]....
        /*054c*/ 	.word	0x0500000f


	//   ....[225]....
        /*0550*/ 	.word	0x0500000f


	//   ....[226]....
        /*0554*/ 	.word	0x0500000f


	//   ....[227]....
        /*0558*/ 	.word	0x0500000f


	//   ....[228]....
        /*055c*/ 	.word	0x0500000f


	//   ....[229]....
        /*0560*/ 	.word	0x0500000f


	//   ....[230]....
        /*0564*/ 	.word	0x0500000f


	//   ....[231]....
        /*0568*/ 	.word	0x0500000f


	//   ....[232]....
        /*056c*/ 	.word	0x0500000f


	//   ....[233]....
        /*0570*/ 	.word	0x0500000f


	//   ....[234]....
        /*0574*/ 	.word	0x0500000f


	//   ....[235]....
        /*0578*/ 	.word	0x0500000f


	//   ....[236]....
        /*057c*/ 	.word	0x0500000f


	//   ....[237]....
        /*0580*/ 	.word	0x0500000f


	//   ....[238]....
        /*0584*/ 	.word	0x0500000f


	//   ....[239]....
        /*0588*/ 	.word	0x0500000f


	//   ....[240]....
        /*058c*/ 	.word	0x0500000f


	//   ....[241]....
        /*0590*/ 	.word	0x0500000f


	//   ....[242]....
        /*0594*/ 	.word	0x0500000f


	//   ....[243]....
        /*0598*/ 	.word	0x0500000f


	//   ....[244]....
        /*059c*/ 	.word	0x0500000f


	//   ....[245]....
        /*05a0*/ 	.word	0x0500000f


	//   ....[246]....
        /*05a4*/ 	.word	0x0500000f


	//   ....[247]....
        /*05a8*/ 	.word	0x0500000f


	//   ....[248]....
        /*05ac*/ 	.word	0x0500000f


	//   ....[249]....
        /*05b0*/ 	.word	0x0500000f


	//   ....[250]....
        /*05b4*/ 	.word	0x0500000f


	//   ....[251]....
        /*05b8*/ 	.word	0x0500000f


	//   ....[252]....
        /*05bc*/ 	.word	0x0500000f


	//   ....[253]....
        /*05c0*/ 	.word	0x0500000f


	//   ....[254]....
        /*05c4*/ 	.word	0x0500000f


	//   ....[255]....
        /*05c8*/ 	.word	0x0500000f


	//   ....[0]....
        /*05cc*/ 	.word	0x0500000f


	//   ....[1]....
        /*05d0*/ 	.word	0x0500000f


	//   ....[2]....
        /*05d4*/ 	.word	0x0500000f


	//   ....[3]....
        /*05d8*/ 	.word	0x0500000f


	//   ....[4]....
        /*05dc*/ 	.word	0x0500000f


	//   ....[5]....
        /*05e0*/ 	.word	0x0500000f


	//   ....[6]....
        /*05e4*/ 	.word	0x0500000f


	//   ....[7]....
        /*05e8*/ 	.word	0x0500000f


	//   ....[8]....
        /*05ec*/ 	.word	0x0500000f


	//   ....[9]....
        /*05f0*/ 	.word	0x0500000f


	//   ....[10]....
        /*05f4*/ 	.word	0x0500000f


	//   ....[11]....
        /*05f8*/ 	.word	0x0500000f


	//   ....[12]....
        /*05fc*/ 	.word	0x0500000f


	//   ....[13]....
        /*0600*/ 	.word	0x0500000f


	//   ....[14]....
        /*0604*/ 	.word	0x0500000f


	//   ....[15]....
        /*0608*/ 	.word	0x0500000f


	//   ....[16]....
        /*060c*/ 	.word	0x0500000f


	//   ....[17]....
        /*0610*/ 	.word	0x0500000f


	//   ....[18]....
        /*0614*/ 	.word	0x0500000f


	//   ....[19]....
        /*0618*/ 	.word	0x0500000f


	//   ....[20]....
        /*061c*/ 	.word	0x0500000f


	//   ....[21]....
        /*0620*/ 	.word	0x0500000f


	//   ....[22]....
        /*0624*/ 	.word	0x0500000f


	//   ....[23]....
        /*0628*/ 	.word	0x0500000f


	//   ....[24]....
        /*062c*/ 	.word	0x0500000f


	//   ....[25]....
        /*0630*/ 	.word	0x0500000f


	//   ....[26]....
        /*0634*/ 	.word	0x0500000f


	//   ....[27]....
        /*0638*/ 	.word	0x0500000f


	//   ....[28]....
        /*063c*/ 	.word	0x0500000f


	//   ....[29]....
        /*0640*/ 	.word	0x0500000f


	//   ....[30]....
        /*0644*/ 	.word	0x0500000f


	//   ....[31]....
        /*0648*/ 	.word	0x0500000f


	//   ....[32]....
        /*064c*/ 	.word	0x0500000f


	//   ....[33]....
        /*0650*/ 	.word	0x0500000f


	//   ....[34]....
        /*0654*/ 	.word	0x0500000f


	//   ....[35]....
        /*0658*/ 	.word	0x0500000f


	//----- nvinfo : EIATTR_COOP_GROUP_INSTR_OFFSETS
	.align		4
.L_239:
        /*065c*/ 	.byte	0x04, 0x28
        /*065e*/ 	.short	(.L_241 - .L_240)


	//   ....[0]....
.L_240:
        /*0660*/ 	.word	0x00000070


	//   ....[1]....
        /*0664*/ 	.word	0x00000140


	//   ....[2]....
        /*0668*/ 	.word	0x00000190


	//   ....[3]....
        /*066c*/ 	.word	0x000003c0


	//   ....[4]....
        /*0670*/ 	.word	0x00000520


	//   ....[5]....
        /*0674*/ 	.word	0x00000640


	//   ....[6]....
        /*0678*/ 	.word	0x000007a0


	//   ....[7]....
        /*067c*/ 	.word	0x000030d0


	//   ....[8]....
        /*0680*/ 	.word	0x000030e0


	//   ....[9]....
        /*0684*/ 	.word	0x000060b0


	//   ....[10]....
        /*0688*/ 	.word	0x000060c0


	//   ....[11]....
        /*068c*/ 	.word	0x00009120


	//   ....[12]....
        /*0690*/ 	.word	0x00009130


	//   ....[13]....
        /*0694*/ 	.word	0x000095e0


	//   ....[14]....
        /*0698*/ 	.word	0x00009600


	//   ....[15]....
        /*069c*/ 	.word	0x0000a170


	//   ....[16]....
        /*06a0*/ 	.word	0x0000aac0


	//   ....[17]....
        /*06a4*/ 	.word	0x0000aad0


	//   ....[18]....
        /*06a8*/ 	.word	0x0000aae0


	//   ....[19]....
        /*06ac*/ 	.word	0x0000aaf0


	//   ....[20]....
        /*06b0*/ 	.word	0x0000e0a0


	//   ....[21]....
        /*06b4*/ 	.word	0x0000e0b0


	//   ....[22]....
        /*06b8*/ 	.word	0x0000e0c0


	//   ....[23]....
        /*06bc*/ 	.word	0x0000e0d0


	//   ....[24]....
        /*06c0*/ 	.word	0x00011e80


	//   ....[25]....
        /*06c4*/ 	.word	0x00012d20


	//   ....[26]....
        /*06c8*/ 	.word	0x00013690


	//   ....[27]....
        /*06cc*/ 	.word	0x00013740


	//   ....[28]....
        /*06d0*/ 	.word	0x00013fb0


	//   ....[29]....
        /*06d4*/ 	.word	0x00014010


	//   ....[30]....
        /*06d8*/ 	.word	0x00015a20


	//   ....[31]....
        /*06dc*/ 	.word	0x000161d0


	//   ....[32]....
        /*06e0*/ 	.word	0x00016d30


	//   ....[33]....
        /*06e4*/ 	.word	0x00016e30


	//   ....[34]....
        /*06e8*/ 	.word	0x000176a0


	//   ....[35]....
        /*06ec*/ 	.word	0x00017730


	//   ....[36]....
        /*06f0*/ 	.word	0x00019e10


	//   ....[37]....
        /*06f4*/ 	.word	0x00019e30


	//   ....[38]....
        /*06f8*/ 	.word	0x00019e70


	//   ....[39]....
        /*06fc*/ 	.word	0x00019e80


	//   ....[40]....
        /*0700*/ 	.word	0x0001bd90


	//   ....[41]....
        /*0704*/ 	.word	0x0001c560


	//   ....[42]....
        /*0708*/ 	.word	0x0001d0b0


	//   ....[43]....
        /*070c*/ 	.word	0x0001d1b0


	//   ....[44]....
        /*0710*/ 	.word	0x0001d9f0


	//   ....[45]....
        /*0714*/ 	.word	0x0001da70


	//   ....[46]....
        /*0718*/ 	.word	0x0001ee80


	//   ....[47]....
        /*071c*/ 	.word	0x0001ee90


	//   ....[48]....
        /*0720*/ 	.word	0x0001ef10


	//   ....[49]....
        /*0724*/ 	.word	0x0001ef20


	//   ....[50]....
        /*0728*/ 	.word	0x0001fc90


	//   ....[51]....
        /*072c*/ 	.word	0x0001fcc0


	//   ....[52]....
        /*0730*/ 	.word	0x0001fcf0


	//   ....[53]....
        /*0734*/ 	.word	0x0001fd20


	//   ....[54]....
        /*0738*/ 	.word	0x0001fd50


	//   ....[55]....
        /*073c*/ 	.word	0x0001fd80


	//   ....[56]....
        /*0740*/ 	.word	0x0001fdb0


	//   ....[57]....
        /*0744*/ 	.word	0x0001fde0


	//   ....[58]....
        /*0748*/ 	.word	0x0001fe10


	//   ....[59]....
        /*074c*/ 	.word	0x0001fe40


	//   ....[60]....
        /*0750*/ 	.word	0x0001fe70


	//   ....[61]....
        /*0754*/ 	.word	0x0001fea0


	//   ....[62]....
        /*0758*/ 	.word	0x0001fed0


	//   ....[63]....
        /*075c*/ 	.word	0x0001ff00


	//   ....[64]....
        /*0760*/ 	.word	0x0001ff30


	//   ....[65]....
        /*0764*/ 	.word	0x0001ff60


	//   ....[66]....
        /*0768*/ 	.word	0x0001ff90


	//   ....[67]....
        /*076c*/ 	.word	0x0001ffc0


	//   ....[68]....
        /*0770*/ 	.word	0x0001fff0


	//   ....[69]....
        /*0774*/ 	.word	0x00020020


	//   ....[70]....
        /*0778*/ 	.word	0x00020050


	//   ....[71]....
        /*077c*/ 	.word	0x00020080


	//   ....[72]....
        /*0780*/ 	.word	0x000200b0


	//   ....[73]....
        /*0784*/ 	.word	0x000200d0


	//   ....[74]....
        /*0788*/ 	.word	0x000200e0


	//   ....[75]....
        /*078c*/ 	.word	0x000200f0


	//   ....[76]....
        /*0790*/ 	.word	0x00020120


	//   ....[77]....
        /*0794*/ 	.word	0x00020150


	//   ....[78]....
        /*0798*/ 	.word	0x00020180


	//   ....[79]....
        /*079c*/ 	.word	0x00020190


	//   ....[80]....
        /*07a0*/ 	.word	0x000201a0


	//   ....[81]....
        /*07a4*/ 	.word	0x000201b0


	//   ....[82]....
        /*07a8*/ 	.word	0x00020760


	//   ....[83]....
        /*07ac*/ 	.word	0x000207a0


	//   ....[84]....
        /*07b0*/ 	.word	0x000207d0


	//   ....[85]....
        /*07b4*/ 	.word	0x00020800


	//   ....[86]....
        /*07b8*/ 	.word	0x00020db0


	//   ....[87]....
        /*07bc*/ 	.word	0x00020dd0


	//   ....[88]....
        /*07c0*/ 	.word	0x00020e90


	//   ....[89]....
        /*07c4*/ 	.word	0x00020eb0


	//   ....[90]....
        /*07c8*/ 	.word	0x00020f70


	//   ....[91]....
        /*07cc*/ 	.word	0x00020f90


	//   ....[92]....
        /*07d0*/ 	.word	0x00021060


	//   ....[93]....
        /*07d4*/ 	.word	0x00021080


	//   ....[94]....
        /*07d8*/ 	.word	0x00021840


	//   ....[95]....
        /*07dc*/ 	.word	0x00021850


	//   ....[96]....
        /*07e0*/ 	.word	0x00021970


	//   ....[97]....
        /*07e4*/ 	.word	0x00021980


	//   ....[98]....
        /*07e8*/ 	.word	0x00021a90


	//   ....[99]....
        /*07ec*/ 	.word	0x00021aa0


	//   ....[100]....
        /*07f0*/ 	.word	0x00021bb0


	//   ....[101]....
        /*07f4*/ 	.word	0x00021bc0


	//   ....[102]....
        /*07f8*/ 	.word	0x00021d20


	//   ....[103]....
        /*07fc*/ 	.word	0x00021ed0


	//   ....[104]....
        /*0800*/ 	.word	0x00021f00


	//   ....[105]....
        /*0804*/ 	.word	0x00021f30


	//   ....[106]....
        /*0808*/ 	.word	0x00021f60


	//   ....[107]....
        /*080c*/ 	.word	0x00021f90


	//   ....[108]....
        /*0810*/ 	.word	0x00021fc0


	//   ....[109]....
        /*0814*/ 	.word	0x00022130


	//   ....[110]....
        /*0818*/ 	.word	0x00022160


	//   ....[111]....
        /*081c*/ 	.word	0x00022190


	//   ....[112]....
        /*0820*/ 	.word	0x000221c0


	//   ....[113]....
        /*0824*/ 	.word	0x000221f0


	//   ....[114]....
        /*0828*/ 	.word	0x00022220


	//   ....[115]....
        /*082c*/ 	.word	0x000222b0


	//   ....[116]....
        /*0830*/ 	.word	0x00022310


	//   ....[117]....
        /*0834*/ 	.word	0x000223a0


	//   ....[118]....
        /*0838*/ 	.word	0x000235f0


	//   ....[119]....
        /*083c*/ 	.word	0x00025750


	//   ....[120]....
        /*0840*/ 	.word	0x00025780


	//   ....[121]....
        /*0844*/ 	.word	0x000257b0


	//   ....[122]....
        /*0848*/ 	.word	0x00025840


	//   ....[123]....
        /*084c*/ 	.word	0x00025880


	//   ....[124]....
        /*0850*/ 	.word	0x00025890


	//   ....[125]....
        /*0854*/ 	.word	0x000258d0


	//   ....[126]....
        /*0858*/ 	.word	0x000258e0


	//   ....[127]....
        /*085c*/ 	.word	0x00025cb0


	//   ....[128]....
        /*0860*/ 	.word	0x00025ce0


	//   ....[129]....
        /*0864*/ 	.word	0x00025db0


	//   ....[130]....
        /*0868*/ 	.word	0x00025dd0


	//   ....[131]....
        /*086c*/ 	.word	0x00025e60


	//   ....[132]....
        /*0870*/ 	.word	0x00025e70


	//   ....[133]....
        /*0874*/ 	.word	0x00025e80


	//   ....[134]....
        /*0878*/ 	.word	0x00025f10


	//   ....[135]....
        /*087c*/ 	.word	0x00026690


	//   ....[136]....
        /*0880*/ 	.word	0x000266c0


	//   ....[137]....
        /*0884*/ 	.word	0x00026780


	//   ....[138]....
        /*0888*/ 	.word	0x000267a0


	//   ....[139]....
        /*088c*/ 	.word	0x00026840


	//   ....[140]....
        /*0890*/ 	.word	0x00026860


	//   ....[141]....
        /*0894*/ 	.word	0x00026870


	//   ....[142]....
        /*0898*/ 	.word	0x00026900


	//   ....[143]....
        /*089c*/ 	.word	0x00027050


	//   ....[144]....
        /*08a0*/ 	.word	0x00027070


	//   ....[145]....
        /*08a4*/ 	.word	0x000270e0


	//   ....[146]....
        /*08a8*/ 	.word	0x000270f0


	//   ....[147]....
        /*08ac*/ 	.word	0x00027140


	//   ....[148]....
        /*08b0*/ 	.word	0x00027150


	//   ....[149]....
        /*08b4*/ 	.word	0x00027160


	//   ....[150]....
        /*08b8*/ 	.word	0x000271b0


	//   ....[151]....
        /*08bc*/ 	.word	0x000274f0


	//   ....[152]....
        /*08c0*/ 	.word	0x00027510


	//   ....[153]....
        /*08c4*/ 	.word	0x00027520


	//   ....[154]....
        /*08c8*/ 	.word	0x00027580


	//   ....[155]....
        /*08cc*/ 	.word	0x00027590


	//   ....[156]....
        /*08d0*/ 	.word	0x000275f0


	//   ....[157]....
        /*08d4*/ 	.word	0x00027620


	//   ....[158]....
        /*08d8*/ 	.word	0x00027660


	//   ....[159]....
        /*08dc*/ 	.word	0x000286e0


	//   ....[160]....
        /*08e0*/ 	.word	0x00028710


	//   ....[161]....
        /*08e4*/ 	.word	0x00028750


	//   ....[162]....
        /*08e8*/ 	.word	0x00028780


	//   ....[163]....
        /*08ec*/ 	.word	0x000287b0


	//   ....[164]....
        /*08f0*/ 	.word	0x000287e0


	//   ....[165]....
        /*08f4*/ 	.word	0x00028810


	//   ....[166]....
        /*08f8*/ 	.word	0x00028840


	//   ....[167]....
        /*08fc*/ 	.word	0x000289c0


	//   ....[168]....
        /*0900*/ 	.word	0x000289f0


	//   ....[169]....
        /*0904*/ 	.word	0x00028a20


	//   ....[170]....
        /*0908*/ 	.word	0x00028a50


	//   ....[171]....
        /*090c*/ 	.word	0x00028a80


	//   ....[172]....
        /*0910*/ 	.word	0x00028ab0


	//   ....[173]....
        /*0914*/ 	.word	0x00028b70


	//   ....[174]....
        /*0918*/ 	.word	0x00028b90


	//   ....[175]....
        /*091c*/ 	.word	0x00028c00


	//   ....[176]....
        /*0920*/ 	.word	0x000292c0


	//   ....[177]....
        /*0924*/ 	.word	0x00029660


	//   ....[178]....
        /*0928*/ 	.word	0x000296f0


	//   ....[179]....
        /*092c*/ 	.word	0x000297d0


	//   ....[180]....
        /*0930*/ 	.word	0x00029860


	//   ....[181]....
        /*0934*/ 	.word	0x00029940


	//   ....[182]....
        /*0938*/ 	.word	0x000299d0


	//   ....[183]....
        /*093c*/ 	.word	0x00029ab0


	//   ....[184]....
        /*0940*/ 	.word	0x00029b50


	//   ....[185]....
        /*0944*/ 	.word	0x00029be0


	//   ....[186]....
        /*0948*/ 	.word	0x00029c30


	//   ....[187]....
        /*094c*/ 	.word	0x00029c80


	//   ....[188]....
        /*0950*/ 	.word	0x00029d50


	//   ....[189]....
        /*0954*/ 	.word	0x00029de0


	//   ....[190]....
        /*0958*/ 	.word	0x00029e30


	//   ....[191]....
        /*095c*/ 	.word	0x00029e80


	//   ....[192]....
        /*0960*/ 	.word	0x0002a210


	//   ....[193]....
        /*0964*/ 	.word	0x0002a340


	//   ....[194]....
        /*0968*/ 	.word	0x0002a460


	//   ....[195]....
        /*096c*/ 	.word	0x0002a4f0


	//   ....[196]....
        /*0970*/ 	.word	0x0002a550


	//   ....[197]....
        /*0974*/ 	.word	0x0002a5d0


	//   ....[198]....
        /*0978*/ 	.word	0x0002a630


	//   ....[199]....
        /*097c*/ 	.word	0x0002a690


	//   ....[200]....
        /*0980*/ 	.word	0x0002a6f0


	//   ....[201]....
        /*0984*/ 	.word	0x0002a770


	//   ....[202]....
        /*0988*/ 	.word	0x0002a7d0


	//   ....[203]....
        /*098c*/ 	.word	0x0002a850


	//   ....[204]....
        /*0990*/ 	.word	0x0002a8b0


	//   ....[205]....
        /*0994*/ 	.word	0x0002a930


	//   ....[206]....
        /*0998*/ 	.word	0x0002a990


	//   ....[207]....
        /*099c*/ 	.word	0x0002aa10


	//   ....[208]....
        /*09a0*/ 	.word	0x0002aa70


	//   ....[209]....
        /*09a4*/ 	.word	0x0002aaf0


	//   ....[210]....
        /*09a8*/ 	.word	0x0002ab50


	//   ....[211]....
        /*09ac*/ 	.word	0x0002abd0


	//   ....[212]....
        /*09b0*/ 	.word	0x0002ac30


	//   ....[213]....
        /*09b4*/ 	.word	0x0002ac90


	//   ....[214]....
        /*09b8*/ 	.word	0x0002acf0


	//   ....[215]....
        /*09bc*/ 	.word	0x0002ad50


	//   ....[216]....
        /*09c0*/ 	.word	0x0002adb0


	//   ....[217]....
        /*09c4*/ 	.word	0x0002ae30


	//   ....[218]....
        /*09c8*/ 	.word	0x0002ae90


	//   ....[219]....
        /*09cc*/ 	.word	0x0002af10


	//   ....[220]....
        /*09d0*/ 	.word	0x0002af70


	//   ....[221]....
        /*09d4*/ 	.word	0x0002aff0


	//   ....[222]....
        /*09d8*/ 	.word	0x0002b050


	//   ....[223]....
        /*09dc*/ 	.word	0x0002b0e0


	//   ....[224]....
        /*09e0*/ 	.word	0x0002b1d0


	//   ....[225]....
        /*09e4*/ 	.word	0x0002b220


	//   ....[226]....
        /*09e8*/ 	.word	0x0002b2b0


	//   ....[227]....
        /*09ec*/ 	.word	0x0002b340


	//   ....[228]....
        /*09f0*/ 	.word	0x0002b3d0


	//   ....[229]....
        /*09f4*/ 	.word	0x0002b460


	//   ....[230]....
        /*09f8*/ 	.word	0x0002b4f0


	//   ....[231]....
        /*09fc*/ 	.word	0x0002b580


	//   ....[232]....
        /*0a00*/ 	.word	0x0002b640


	//   ....[233]....
        /*0a04*/ 	.word	0x0002b920


	//   ....[234]....
        /*0a08*/ 	.word	0x0002ba20


	//   ....[235]....
        /*0a0c*/ 	.word	0x0002bae0


	//   ....[236]....
        /*0a10*/ 	.word	0x0002bb40


	//   ....[237]....
        /*0a14*/ 	.word	0x0002bc30


	//   ....[238]....
        /*0a18*/ 	.word	0x0002bcd0


	//   ....[239]....
        /*0a1c*/ 	.word	0x0002bda0


	//   ....[240]....
        /*0a20*/ 	.word	0x0002be40


	//   ....[241]....
        /*0a24*/ 	.word	0x0002bf20


	//   ....[242]....
        /*0a28*/ 	.word	0x0002c060


	//   ....[243]....
        /*0a2c*/ 	.word	0x0002c130


	//   ....[244]....
        /*0a30*/ 	.word	0x0002c240


	//   ....[245]....
        /*0a34*/ 	.word	0x0002c300


	//   ....[246]....
        /*0a38*/ 	.word	0x0002c360


	//   ....[247]....
        /*0a3c*/ 	.word	0x0002c460


	//   ....[248]....
        /*0a40*/ 	.word	0x0002c4c0


	//   ....[249]....
        /*0a44*/ 	.word	0x0002c560


	//   ....[250]....
        /*0a48*/ 	.word	0x0002c680


	//   ....[251]....
        /*0a4c*/ 	.word	0x0002c6f0


	//   ....[252]....
        /*0a50*/ 	.word	0x0002c750


	//   ....[253]....
        /*0a54*/ 	.word	0x0002c860


	//   ....[254]....
        /*0a58*/ 	.word	0x0002c8c0


	//   ....[255]....
        /*0a5c*/ 	.word	0x0002c9e0


	//   ....[0]....
        /*0a60*/ 	.word	0x0002ca40


	//   ....[1]....
        /*0a64*/ 	.word	0x0002cae0


	//   ....[2]....
        /*0a68*/ 	.word	0x0002cc80


	//   ....[3]....
        /*0a6c*/ 	.word	0x0002cd30


	//   ....[4]....
        /*0a70*/ 	.word	0x0002cd90


	//   ....[5]....
        /*0a74*/ 	.word	0x0002ce50


	//   ....[6]....
        /*0a78*/ 	.word	0x0002ceb0


	//   ....[7]....
        /*0a7c*/ 	.word	0x0002cf70


	//   ....[8]....
        /*0a80*/ 	.word	0x0002cfd0


	//   ....[9]....
        /*0a84*/ 	.word	0x0002d090


	//   ....[10]....
        /*0a88*/ 	.word	0x0002d180


	//   ....[11]....
        /*0a8c*/ 	.word	0x0002d220


	//   ....[12]....
        /*0a90*/ 	.word	0x0002d280


	//   ....[13]....
        /*0a94*/ 	.word	0x0002d350


	//   ....[14]....
        /*0a98*/ 	.word	0x0002d3b0


	//   ....[15]....
        /*0a9c*/ 	.word	0x0002d480


	//   ....[16]....
        /*0aa0*/ 	.word	0x0002d4e0


	//   ....[17]....
        /*0aa4*/ 	.word	0x0002d5b0


	//   ....[18]....
        /*0aa8*/ 	.word	0x0002d790


	//   ....[19]....
        /*0aac*/ 	.word	0x0002d830


	//   ....[20]....
        /*0ab0*/ 	.word	0x0002d950


	//   ....[21]....
        /*0ab4*/ 	.word	0x0002d9c0


	//   ....[22]....
        /*0ab8*/ 	.word	0x0002da30


	//   ....[23]....
        /*0abc*/ 	.word	0x0002daa0


	//   ....[24]....
        /*0ac0*/ 	.word	0x0002db10


	//   ....[25]....
        /*0ac4*/ 	.word	0x0002db90


	//   ....[26]....
        /*0ac8*/ 	.word	0x0002dc20


	//   ....[27]....
        /*0acc*/ 	.word	0x0002dcb0


	//   ....[28]....
        /*0ad0*/ 	.word	0x0002dd20


	//   ....[29]....
        /*0ad4*/ 	.word	0x0002dd90


	//   ....[30]....
        /*0ad8*/ 	.word	0x0002de00


	//   ....[31]....
        /*0adc*/ 	.word	0x0002de80


	//   ....[32]....
        /*0ae0*/ 	.word	0x0002def0


	//   ....[33]....
        /*0ae4*/ 	.word	0x0002df90


	//   ....[34]....
        /*0ae8*/ 	.word	0x0002e020


	//   ....[35]....
        /*0aec*/ 	.word	0x0002e150


	//----- nvinfo : EIATTR_REG_RECONFIG
	.align		4
.L_241:
        /*0af0*/ 	.byte	0x01, 0x54
	.zero		2


	//----- nvinfo : EIATTR_SYSCALL_OFFSETS
	.align		4
        /*0af4*/ 	.byte	0x04, 0x46
        /*0af6*/ 	.short	(.L_243 - .L_242)


	//   ....[0]....
.L_242:
        /*0af8*/ 	.word	0x00001e70


	//   ....[1]....
        /*0afc*/ 	.word	0x00001fc0


	//   ....[2]....
        /*0b00*/ 	.word	0x0000a300


	//   ....[3]....
        /*0b04*/ 	.word	0x0000a8a0


	//   ....[4]....
        /*0b08*/ 	.word	0x00024c70


	//   ....[5]....
        /*0b0c*/ 	.word	0x00024de0


	//   ....[6]....
        /*0b10*/ 	.word	0x00024f30


	//   ....[7]....
        /*0b14*/ 	.word	0x00025070


	//   ....[8]....
        /*0b18*/ 	.word	0x00026300


	//----- nvinfo : EIATTR_MBARRIER_INSTR_OFFSETS
	.align		4
.L_243:
        /*0b1c*/ 	.byte	0x04, 0x39
        /*0b1e*/ 	.short	(.L_245 - .L_244)


	//   ....[0]....
.L_244:
        /*0b20*/ 	.word	0x00000270
        /*0b24*/ 	.word	0x000000ff
        /*0b28*/ 	.word	0x00022800
        /*0b2c*/ 	.short	0x0100
        /*0b2e*/ 	.byte	0x08
	.zero		1


	//   ....[1]....
        /*0b30*/ 	.word	0x00000280
        /*0b34*/ 	.word	0x000000ff
        /*0b38*/ 	.word	0x00022820
        /*0b3c*/ 	.short	0x0100
        /*0b3e*/ 	.byte	0x08
	.zero		1


	//   ....[2]....
        /*0b40*/ 	.word	0x00000370
        /*0b44*/ 	.word	0x000000ff
        /*0b48*/ 	.word	0x00022830
        /*0b4c*/ 	.short	0x0100
        /*0b4e*/ 	.byte	0x08
	.zero		1


	//   ....[3]....
        /*0b50*/ 	.word	0x00000380
        /*0b54*/ 	.word	0x000000ff
        /*0b58*/ 	.word	0x00022840
        /*0b5c*/ 	.short	0x0100
        /*0b5e*/ 	.byte	0x08
	.zero		1


	//   ....[4]....
        /*0b60*/ 	.word	0x00000390
        /*0b64*/ 	.word	0x000000ff
        /*0b68*/ 	.word	0x00022838
        /*0b6c*/ 	.short	0x0100
        /*0b6e*/ 	.byte	0x08
	.zero		1


	//   ....[5]....
        /*0b70*/ 	.word	0x000003a0
        /*0b74*/ 	.word	0x000000ff
        /*0b78*/ 	.word	0x00022848
        /*0b7c*/ 	.short	0x0100
        /*0b7e*/ 	.byte	0x08
	.zero		1


	//   ....[6]....
        /*0b80*/ 	.word	0x000004d0
        /*0b84*/ 	.word	0x000000ff
        /*0b88*/ 	.word	0x00022850
        /*0b8c*/ 	.short	0x0100
        /*0b8e*/ 	.byte	0x08
	.zero		1


	//   ....[7]....
        /*0b90*/ 	.word	0x000004e0
        /*0b94*/ 	.word	0x000000ff
        /*0b98*/ 	.word	0x00022860
        /*0b9c*/ 	.short	0x0100
        /*0b9e*/ 	.byte	0x08
	.zero		1


	//   ....[8]....
        /*0ba0*/ 	.word	0x000004f0
        /*0ba4*/ 	.word	0x000000ff
        /*0ba8*/ 	.word	0x00022858
        /*0bac*/ 	.short	0x0100
        /*0bae*/ 	.byte	0x08
	.zero		1


	//   ....[9]....
        /*0bb0*/ 	.word	0x00000500
        /*0bb4*/ 	.word	0x000000ff
        /*0bb8*/ 	.word	0x00022868
        /*0bbc*/ 	.short	0x0100
        /*0bbe*/ 	.byte	0x08
	.zero		1


	//   ....[10]....
        /*0bc0*/ 	.word	0x000005f0
        /*0bc4*/ 	.word	0x000000ff
        /*0bc8*/ 	.word	0x00022870
        /*0bcc*/ 	.short	0x0100
        /*0bce*/ 	.byte	0x06
	.zero		1


	//   ....[11]....
        /*0bd0*/ 	.word	0x00000600
        /*0bd4*/ 	.word	0x000000ff
        /*0bd8*/ 	.word	0x00022880
        /*0bdc*/ 	.short	0x0100
        /*0bde*/ 	.byte	0x06
	.zero		1


	//   ....[12]....
        /*0be0*/ 	.word	0x00000610
        /*0be4*/ 	.word	0x000000ff
        /*0be8*/ 	.word	0x00022878
        /*0bec*/ 	.short	0x0100
        /*0bee*/ 	.byte	0x06
	.zero		1


	//   ....[13]....
        /*0bf0*/ 	.word	0x00000620
        /*0bf4*/ 	.word	0x000000ff
        /*0bf8*/ 	.word	0x00022888
        /*0bfc*/ 	.short	0x0100
        /*0bfe*/ 	.byte	0x06
	.zero		1


	//   ....[14]....
        /*0c00*/ 	.word	0x00000750
        /*0c04*/ 	.word	0x000000ff
        /*0c08*/ 	.word	0x00022890
        /*0c0c*/ 	.short	0x0100
        /*0c0e*/ 	.byte	0x08
	.zero		1


	//   ....[15]....
        /*0c10*/ 	.word	0x00000760
        /*0c14*/ 	.word	0x000000ff
        /*0c18*/ 	.word	0x000228a0
        /*0c1c*/ 	.short	0x0100
        /*0c1e*/ 	.byte	0x08
	.zero		1


	//   ....[16]....
        /*0c20*/ 	.word	0x00000770
        /*0c24*/ 	.word	0x000000ff
        /*0c28*/ 	.word	0x00022898
        /*0c2c*/ 	.short	0x0100
        /*0c2e*/ 	.byte	0x08
	.zero		1


	//   ....[17]....
        /*0c30*/ 	.word	0x00000780
        /*0c34*/ 	.word	0x000000ff
        /*0c38*/ 	.word	0x000228a8
        /*0c3c*/ 	.short	0x0100
        /*0c3e*/ 	.byte	0x08
	.zero		1


	//   ....[18]....
        /*0c40*/ 	.word	0x000008c0
        /*0c44*/ 	.word	0x000000ff
        /*0c48*/ 	.word	0x000228b0
        /*0c4c*/ 	.short	0x0100
        /*0c4e*/ 	.byte	0x08
	.zero		1


	//   ....[19]....
        /*0c50*/ 	.word	0x000008d0
        /*0c54*/ 	.word	0x000000ff
        /*0c58*/ 	.word	0x000228c0
        /*0c5c*/ 	.short	0x0100
        /*0c5e*/ 	.byte	0x08
	.zero		1


	//   ....[20]....
        /*0c60*/ 	.word	0x000008e0
        /*0c64*/ 	.word	0x000000ff
        /*0c68*/ 	.word	0x000228b8
        /*0c6c*/ 	.short	0x0100
        /*0c6e*/ 	.byte	0x08
	.zero		1


	//   ....[21]....
        /*0c70*/ 	.word	0x000008f0
        /*0c74*/ 	.word	0x000000ff
        /*0c78*/ 	.word	0x000228c8
        /*0c7c*/ 	.short	0x0100
        /*0c7e*/ 	.byte	0x08
	.zero		1


	//   ....[22]....
        /*0c80*/ 	.word	0x00003080
        /*0c84*/ 	.word	0x00000054
        /*0c88*/ 	.word	0x00022890
        /*0c8c*/ 	.short	0x010a
        /*0c8e*/ 	.byte	0x3f
	.zero		1


	//   ....[23]....
        /*0c90*/ 	.word	0x00006060
        /*0c94*/ 	.word	0x00000054
        /*0c98*/ 	.word	0x00022890
        /*0c9c*/ 	.short	0x010a
        /*0c9e*/ 	.byte	0x3f
	.zero		1


	//   ....[24]....
        /*0ca0*/ 	.word	0x00008f80
        /*0ca4*/ 	.word	0x00000054
        /*0ca8*/ 	.word	0x00022890
        /*0cac*/ 	.short	0x010a
        /*0cae*/ 	.byte	0x3f
	.zero		1


	//   ....[25]....
        /*0cb0*/ 	.word	0x00009440
        /*0cb4*/ 	.word	0x00000004
        /*0cb8*/ 	.word	0x00000000
        /*0cbc*/ 	.short	0x0101
        /*0cbe*/ 	.byte	0x3f
	.zero		1


	//   ....[26]....
        /*0cc0*/ 	.word	0x00009480
        /*0cc4*/ 	.word	0x00000054
        /*0cc8*/ 	.word	0x000228b0
        /*0ccc*/ 	.short	0x010a
        /*0cce*/ 	.byte	0x3f
	.zero		1


	//   ....[27]....
        /*0cd0*/ 	.word	0x00009a00
        /*0cd4*/ 	.word	0x00000054
        /*0cd8*/ 	.word	0x00000000
        /*0cdc*/ 	.short	0x0101
        /*0cde*/ 	.byte	0x3f
	.zero		1


	//   ....[28]....
        /*0ce0*/ 	.word	0x0000a620
        /*0ce4*/ 	.word	0x00000010
        /*0ce8*/ 	.word	0x00022800
        /*0cec*/ 	.short	0x010a
        /*0cee*/ 	.byte	0x3f
	.zero		1


	//   ....[29]....
        /*0cf0*/ 	.word	0x0000a670
        /*0cf4*/ 	.word	0x00000010
        /*0cf8*/ 	.word	0x00022800
        /*0cfc*/ 	.short	0x010a
        /*0cfe*/ 	.byte	0x3f
	.zero		1


	//   ....[30]....
        /*0d00*/ 	.word	0x0000b010
        /*0d04*/ 	.word	0x00000010
        /*0d08*/ 	.word	0x00022800
        /*0d0c*/ 	.short	0x010a
        /*0d0e*/ 	.byte	0x3f
	.zero		1


	//   ....[31]....
        /*0d10*/ 	.word	0x0000e500
        /*0d14*/ 	.word	0x00000010
        /*0d18*/ 	.word	0x00022800
        /*0d1c*/ 	.short	0x010a
        /*0d1e*/ 	.byte	0x3f
	.zero		1


	//   ....[32]....
        /*0d20*/ 	.word	0x000115a0
        /*0d24*/ 	.word	0x00000008
        /*0d28*/ 	.word	0x00022830
        /*0d2c*/ 	.short	0x010a
        /*0d2e*/ 	.byte	0x3f
	.zero		1


	//   ....[33]....
        /*0d30*/ 	.word	0x000115e0
        /*0d34*/ 	.word	0x00000008
        /*0d38*/ 	.word	0x00022830
        /*0d3c*/ 	.short	0x010a
        /*0d3e*/ 	.byte	0x3f
	.zero		1


	//   ....[34]....
        /*0d40*/ 	.word	0x00011ed0
        /*0d44*/ 	.word	0x00000008
        /*0d48*/ 	.word	0x00000000
        /*0d4c*/ 	.short	0x0101
        /*0d4e*/ 	.byte	0x3f
	.zero		1


	//   ....[35]....
        /*0d50*/ 	.word	0x00015030
        /*0d54*/ 	.word	0x00000007
        /*0d58*/ 	.word	0x00022830
        /*0d5c*/ 	.short	0x010a
        /*0d5e*/ 	.byte	0x3f
	.zero		1


	//   ....[36]....
        /*0d60*/ 	.word	0x00015080
        /*0d64*/ 	.word	0x00000007
        /*0d68*/ 	.word	0x00022830
        /*0d6c*/ 	.short	0x010a
        /*0d6e*/ 	.byte	0x3f
	.zero		1


	//   ....[37]....
        /*0d70*/ 	.word	0x000153f0
        /*0d74*/ 	.word	0x00000007
        /*0d78*/ 	.word	0x00022850
        /*0d7c*/ 	.short	0x010a
        /*0d7e*/ 	.byte	0x3f
	.zero		1


	//   ....[38]....
        /*0d80*/ 	.word	0x00015430
        /*0d84*/ 	.word	0x00000007
        /*0d88*/ 	.word	0x00022850
        /*0d8c*/ 	.short	0x010a
        /*0d8e*/ 	.byte	0x3f
	.zero		1


	//   ....[39]....
        /*0d90*/ 	.word	0x00015ba0
        /*0d94*/ 	.word	0x00000006
        /*0d98*/ 	.word	0x00000000
        /*0d9c*/ 	.short	0x0101
        /*0d9e*/ 	.byte	0x3f
	.zero		1


	//   ....[40]....
        /*0da0*/ 	.word	0x00018210
        /*0da4*/ 	.word	0x00000008
        /*0da8*/ 	.word	0x00000000
        /*0dac*/ 	.short	0x0101
        /*0dae*/ 	.byte	0x3f
	.zero		1


	//   ....[41]....
        /*0db0*/ 	.word	0x00018b30
        /*0db4*/ 	.word	0x00000007
        /*0db8*/ 	.word	0x00022830
        /*0dbc*/ 	.short	0x010a
        /*0dbe*/ 	.byte	0x3f
	.zero		1


	//   ....[42]....
        /*0dc0*/ 	.word	0x00018b80
        /*0dc4*/ 	.word	0x00000007
        /*0dc8*/ 	.word	0x00022830
        /*0dcc*/ 	.short	0x010a
        /*0dce*/ 	.byte	0x3f
	.zero		1


	//   ....[43]....
        /*0dd0*/ 	.word	0x00018f20
        /*0dd4*/ 	.word	0x00000007
        /*0dd8*/ 	.word	0x00022850
        /*0ddc*/ 	.short	0x010a
        /*0dde*/ 	.byte	0x3f
	.zero		1


	//   ....[44]....
        /*0de0*/ 	.word	0x00018f60
        /*0de4*/ 	.word	0x00000007
        /*0de8*/ 	.word	0x00022850
        /*0dec*/ 	.short	0x010a
        /*0dee*/ 	.byte	0x3f
	.zero		1


	//   ....[45]....
        /*0df0*/ 	.word	0x0001a980
        /*0df4*/ 	.word	0x00000000
        /*0df8*/ 	.word	0x00000000
        /*0dfc*/ 	.short	0x0101
        /*0dfe*/ 	.byte	0x3f
	.zero		1


	//   ....[46]....
        /*0e00*/ 	.word	0x0001acc0
        /*0e04*/ 	.word	0x00000006
        /*0e08*/ 	.word	0x00000000
        /*0e0c*/ 	.short	0x0101
        /*0e0e*/ 	.byte	0x3f
	.zero		1


	//   ....[47]....
        /*0e10*/ 	.word	0x0001b380
        /*0e14*/ 	.word	0x00000007
        /*0e18*/ 	.word	0x00022830
        /*0e1c*/ 	.short	0x010a
        /*0e1e*/ 	.byte	0x3f
	.zero		1


	//   ....[48]....
        /*0e20*/ 	.word	0x0001b3d0
        /*0e24*/ 	.word	0x00000007
        /*0e28*/ 	.word	0x00022830
        /*0e2c*/ 	.short	0x010a
        /*0e2e*/ 	.byte	0x3f
	.zero		1


	//   ....[49]....
        /*0e30*/ 	.word	0x0001b770
        /*0e34*/ 	.word	0x00000007
        /*0e38*/ 	.word	0x00022850
        /*0e3c*/ 	.short	0x010a
        /*0e3e*/ 	.byte	0x3f
	.zero		1


	//   ....[50]....
        /*0e40*/ 	.word	0x0001b7b0
        /*0e44*/ 	.word	0x00000007
        /*0e48*/ 	.word	0x00022850
        /*0e4c*/ 	.short	0x010a
        /*0e4e*/ 	.byte	0x3f
	.zero		1


	//   ....[51]....
        /*0e50*/ 	.word	0x0001bec0
        /*0e54*/ 	.word	0x0000004f
        /*0e58*/ 	.word	0x00000000
        /*0e5c*/ 	.short	0x0101
        /*0e5e*/ 	.byte	0x3f
	.zero		1


	//   ....[52]....
        /*0e60*/ 	.word	0x0001e550
        /*0e64*/ 	.word	0x00000006
        /*0e68*/ 	.word	0x00000000
        /*0e6c*/ 	.short	0x0101
        /*0e6e*/ 	.byte	0x3f
	.zero		1


	//   ....[53]....
        /*0e70*/ 	.word	0x0001eb70
        /*0e74*/ 	.word	0x0000000d
        /*0e78*/ 	.word	0x00022850
        /*0e7c*/ 	.short	0x010a
        /*0e7e*/ 	.byte	0x3f
	.zero		1


	//   ....[54]....
        /*0e80*/ 	.word	0x0001ebf0
        /*0e84*/ 	.word	0x0000000d
        /*0e88*/ 	.word	0x00022850
        /*0e8c*/ 	.short	0x010a
        /*0e8e*/ 	.byte	0x3f
	.zero		1


	//   ....[55]....
        /*0e90*/ 	.word	0x0001f1e0
        /*0e94*/ 	.word	0x00000000
        /*0e98*/ 	.word	0x00000000
        /*0e9c*/ 	.short	0x0101
        /*0e9e*/ 	.byte	0x3f
	.zero		1


	//   ....[56]....
        /*0ea0*/ 	.word	0x00020da0
        /*0ea4*/ 	.word	0x00000000
        /*0ea8*/ 	.word	0x00000000
        /*0eac*/ 	.short	0x0101
        /*0eae*/ 	.byte	0x3f
	.zero		1


	//   ....[57]....
        /*0eb0*/ 	.word	0x000236d0
        /*0eb4*/ 	.word	0x00000017
        /*0eb8*/ 	.word	0x00022820
        /*0ebc*/ 	.short	0x010a
        /*0ebe*/ 	.byte	0x3f
	.zero		1


	//   ....[58]....
        /*0ec0*/ 	.word	0x00023760
        /*0ec4*/ 	.word	0x0000000a
        /*0ec8*/ 	.word	0x000228a0
        /*0ecc*/ 	.short	0x010a
        /*0ece*/ 	.byte	0x3f
	.zero		1


	//   ....[59]....
        /*0ed0*/ 	.word	0x00023b90
        /*0ed4*/ 	.word	0x0000000a
        /*0ed8*/ 	.word	0x000228c0
        /*0edc*/ 	.short	0x010a
        /*0ede*/ 	.byte	0x3f
	.zero		1


	//   ....[60]....
        /*0ee0*/ 	.word	0x00023ed0
        /*0ee4*/ 	.word	0x00000009
        /*0ee8*/ 	.word	0x000228a0
        /*0eec*/ 	.short	0x010a
        /*0eee*/ 	.byte	0x3f
	.zero		1


	//   ....[61]....
        /*0ef0*/ 	.word	0x000242f0
        /*0ef4*/ 	.word	0x00000009
        /*0ef8*/ 	.word	0x000228c0
        /*0efc*/ 	.short	0x010a
        /*0efe*/ 	.byte	0x3f
	.zero		1


	//   ....[62]....
        /*0f00*/ 	.word	0x00025550
        /*0f04*/ 	.word	0x00000004
        /*0f08*/ 	.word	0x00022880
        /*0f0c*/ 	.short	0x010a
        /*0f0e*/ 	.byte	0x3f
	.zero		1


	//   ....[63]....
        /*0f10*/ 	.word	0x00025a00
        /*0f14*/ 	.word	0x00000004
        /*0f18*/ 	.word	0x00022870
        /*0f1c*/ 	.short	0x0107
        /*0f1e*/ 	.byte	0x3f
	.zero		1


	//   ....[64]....
        /*0f20*/ 	.word	0x00025ac0
        /*0f24*/ 	.word	0x00000004
        /*0f28*/ 	.word	0x00022870
        /*0f2c*/ 	.short	0x0101
        /*0f2e*/ 	.byte	0x3f
	.zero		1


	//   ....[65]....
        /*0f30*/ 	.word	0x00025b10
        /*0f34*/ 	.word	0x00000004
        /*0f38*/ 	.word	0x00022840
        /*0f3c*/ 	.short	0x010a
        /*0f3e*/ 	.byte	0x3f
	.zero		1


	//   ....[66]....
        /*0f40*/ 	.word	0x00025fe0
        /*0f44*/ 	.word	0x00000004
        /*0f48*/ 	.word	0x00022830
        /*0f4c*/ 	.short	0x0107
        /*0f4e*/ 	.byte	0x3f
	.zero		1


	//   ....[67]....
        /*0f50*/ 	.word	0x000260b0
        /*0f54*/ 	.word	0x00000004
        /*0f58*/ 	.word	0x00022830
        /*0f5c*/ 	.short	0x0101
        /*0f5e*/ 	.byte	0x3f
	.zero		1


	//   ....[68]....
        /*0f60*/ 	.word	0x000269e0
        /*0f64*/ 	.word	0x00000017
        /*0f68*/ 	.word	0x00022800
        /*0f6c*/ 	.short	0x0107
        /*0f6e*/ 	.byte	0x3f
	.zero		1


	//   ....[69]....
        /*0f70*/ 	.word	0x00026ae0
        /*0f74*/ 	.word	0x00000017
        /*0f78*/ 	.word	0x00022800
        /*0f7c*/ 	.short	0x0101
        /*0f7e*/ 	.byte	0x3f
	.zero		1


	//   ....[70]....
        /*0f80*/ 	.word	0x00026b00
        /*0f84*/ 	.word	0x00000017
        /*0f88*/ 	.word	0x00022820
        /*0f8c*/ 	.short	0x010a
        /*0f8e*/ 	.byte	0x3f
	.zero		1


	//   ....[71]....
        /*0f90*/ 	.word	0x00026e80
        /*0f94*/ 	.word	0x00000000
        /*0f98*/ 	.word	0x00022880
        /*0f9c*/ 	.short	0x010a
        /*0f9e*/ 	.byte	0x3f
	.zero		1


	//   ....[72]....
        /*0fa0*/ 	.word	0x00027240
        /*0fa4*/ 	.word	0x00000000
        /*0fa8*/ 	.word	0x00022870
        /*0fac*/ 	.short	0x0107
        /*0fae*/ 	.byte	0x3f
	.zero		1


	//   ....[73]....
        /*0fb0*/ 	.word	0x00027300
        /*0fb4*/ 	.word	0x00000000
        /*0fb8*/ 	.word	0x00022870
        /*0fbc*/ 	.short	0x0101
        /*0fbe*/ 	.byte	0x3f
	.zero		1


	//   ....[74]....
        /*0fc0*/ 	.word	0x00027330
        /*0fc4*/ 	.word	0x00000000
        /*0fc8*/ 	.word	0x00022840
        /*0fcc*/ 	.short	0x010a
        /*0fce*/ 	.byte	0x3f
	.zero		1


	//   ....[75]....
        /*0fd0*/ 	.word	0x00027700
        /*0fd4*/ 	.word	0x00000000
        /*0fd8*/ 	.word	0x00022830
        /*0fdc*/ 	.short	0x0107
        /*0fde*/ 	.byte	0x3f
	.zero		1


	//   ....[76]....
        /*0fe0*/ 	.word	0x000277c0
        /*0fe4*/ 	.word	0x00000000
        /*0fe8*/ 	.word	0x00022830
        /*0fec*/ 	.short	0x0101
        /*0fee*/ 	.byte	0x3f
	.zero		1


	//   ....[77]....
        /*0ff0*/ 	.word	0x00027850
        /*0ff4*/ 	.word	0x00000000
        /*0ff8*/ 	.word	0x00022870
        /*0ffc*/ 	.short	0x010a
        /*0ffe*/ 	.byte	0x3f
	.zero		1


	//   ....[78]....
        /*1000*/ 	.word	0x000278e0
        /*1004*/ 	.word	0x00000000
        /*1008*/ 	.word	0x00022860
        /*100c*/ 	.short	0x010a
        /*100e*/ 	.byte	0x3f
	.zero		1


	//   ....[79]....
        /*1010*/ 	.word	0x00027d40
        /*1014*/ 	.word	0x00000000
        /*1018*/ 	.word	0x00022850
        /*101c*/ 	.short	0x0101
        /*101e*/ 	.byte	0x3f
	.zero		1


	//   ....[80]....
        /*1020*/ 	.word	0x00027dd0
        /*1024*/ 	.word	0x00000000
        /*1028*/ 	.word	0x00000000
        /*102c*/ 	.short	0x0101
        /*102e*/ 	.byte	0x3f
	.zero		1


	//   ....[81]....
        /*1030*/ 	.word	0x00027f90
        /*1034*/ 	.word	0x00000011
        /*1038*/ 	.word	0x00022870
        /*103c*/ 	.short	0x010a
        /*103e*/ 	.byte	0x3f
	.zero		1


	//   ....[82]....
        /*1040*/ 	.word	0x00028010
        /*1044*/ 	.word	0x00000011
        /*1048*/ 	.word	0x00022860
        /*104c*/ 	.short	0x010a
        /*104e*/ 	.byte	0x3f
	.zero		1


	//   ....[83]....
        /*1050*/ 	.word	0x00028480
        /*1054*/ 	.word	0x00000011
        /*1058*/ 	.word	0x00022850
        /*105c*/ 	.short	0x0101
        /*105e*/ 	.byte	0x3f
	.zero		1


	//   ....[84]....
        /*1060*/ 	.word	0x00028540
        /*1064*/ 	.word	0x00000011
        /*1068*/ 	.word	0x00000000
        /*106c*/ 	.short	0x0101
        /*106e*/ 	.byte	0x3f
	.zero		1


	//   ....[85]....
        /*1070*/ 	.word	0x00029240
        /*1074*/ 	.word	0x00000007
        /*1078*/ 	.word	0x00022820
        /*107c*/ 	.short	0x010a
        /*107e*/ 	.byte	0x3f
	.zero		1


	//   ....[86]....
        /*1080*/ 	.word	0x000293b0
        /*1084*/ 	.word	0x00000005
        /*1088*/ 	.word	0x00022840
        /*108c*/ 	.short	0x010a
        /*108e*/ 	.byte	0x3f
	.zero		1


	//   ....[87]....
        /*1090*/ 	.word	0x00029450
        /*1094*/ 	.word	0x00000003
        /*1098*/ 	.word	0x00022840
        /*109c*/ 	.short	0x010a
        /*109e*/ 	.byte	0x3f
	.zero		1


	//   ....[88]....
        /*10a0*/ 	.word	0x00029490
        /*10a4*/ 	.word	0x00000005
        /*10a8*/ 	.word	0x00022860
        /*10ac*/ 	.short	0x010a
        /*10ae*/ 	.byte	0x3f
	.zero		1


	//   ....[89]....
        /*10b0*/ 	.word	0x000294d0
        /*10b4*/ 	.word	0x00000003
        /*10b8*/ 	.word	0x00022860
        /*10bc*/ 	.short	0x010a
        /*10be*/ 	.byte	0x3f
	.zero		1


	//   ....[90]....
        /*10c0*/ 	.word	0x00029510
        /*10c4*/ 	.word	0x00000005
        /*10c8*/ 	.word	0x00022880
        /*10cc*/ 	.short	0x010a
        /*10ce*/ 	.byte	0x3f
	.zero		1


	//   ....[91]....
        /*10d0*/ 	.word	0x00029550
        /*10d4*/ 	.word	0x00000003
        /*10d8*/ 	.word	0x00022880
        /*10dc*/ 	.short	0x010a
        /*10de*/ 	.byte	0x3f
	.zero		1


	//   ....[92]....
        /*10e0*/ 	.word	0x000295b0
        /*10e4*/ 	.word	0x00000054
        /*10e8*/ 	.word	0x00022890
        /*10ec*/ 	.short	0x010a
        /*10ee*/ 	.byte	0x3f
	.zero		1


	//   ....[93]....
        /*10f0*/ 	.word	0x00029720
        /*10f4*/ 	.word	0x00000054
        /*10f8*/ 	.word	0x00022890
        /*10fc*/ 	.short	0x010a
        /*10fe*/ 	.byte	0x3f
	.zero		1


	//   ....[94]....
        /*1100*/ 	.word	0x000298a0
        /*1104*/ 	.word	0x00000054
        /*1108*/ 	.word	0x00022890
        /*110c*/ 	.short	0x010a
        /*110e*/ 	.byte	0x3f
	.zero		1


	//   ....[95]....
        /*1110*/ 	.word	0x00029a00
        /*1114*/ 	.word	0x00000054
        /*1118*/ 	.word	0x000228b0
        /*111c*/ 	.short	0x010a
        /*111e*/ 	.byte	0x3f
	.zero		1


	//   ....[96]....
        /*1120*/ 	.word	0x00029cb0
        /*1124*/ 	.word	0x00000010
        /*1128*/ 	.word	0x00022800
        /*112c*/ 	.short	0x010a
        /*112e*/ 	.byte	0x3f
	.zero		1


	//   ....[97]....
        /*1130*/ 	.word	0x00029ec0
        /*1134*/ 	.word	0x00000010
        /*1138*/ 	.word	0x00022800
        /*113c*/ 	.short	0x010a
        /*113e*/ 	.byte	0x3f
	.zero		1


	//   ....[98]....
        /*1140*/ 	.word	0x00029f10
        /*1144*/ 	.word	0x00000008
        /*1148*/ 	.word	0x00022830
        /*114c*/ 	.short	0x010a
        /*114e*/ 	.byte	0x3f
	.zero		1


	//   ....[99]....
        /*1150*/ 	.word	0x00029f60
        /*1154*/ 	.word	0x00000007
        /*1158*/ 	.word	0x00022830
        /*115c*/ 	.short	0x010a
        /*115e*/ 	.byte	0x3f
	.zero		1


	//   ....[100]....
        /*1160*/ 	.word	0x00029fb0
        /*1164*/ 	.word	0x00000007
        /*1168*/ 	.word	0x00022850
        /*116c*/ 	.short	0x010a
        /*116e*/ 	.byte	0x3f
	.zero		1


	//   ....[101]....
        /*1170*/ 	.word	0x0002a000
        /*1174*/ 	.word	0x00000007
        /*1178*/ 	.word	0x00022830
        /*117c*/ 	.short	0x010a
        /*117e*/ 	.byte	0x3f
	.zero		1


	//   ....[102]....
        /*1180*/ 	.word	0x0002a050
        /*1184*/ 	.word	0x00000007
        /*1188*/ 	.word	0x00022850
        /*118c*/ 	.short	0x010a
        /*118e*/ 	.byte	0x3f
	.zero		1


	//   ....[103]....
        /*1190*/ 	.word	0x0002a0a0
        /*1194*/ 	.word	0x00000007
        /*1198*/ 	.word	0x00022830
        /*119c*/ 	.short	0x010a
        /*119e*/ 	.byte	0x3f
	.zero		1


	//   ....[104]....
        /*11a0*/ 	.word	0x0002a0f0
        /*11a4*/ 	.word	0x00000007
        /*11a8*/ 	.word	0x00022850
        /*11ac*/ 	.short	0x010a
        /*11ae*/ 	.byte	0x3f
	.zero		1


	//   ....[105]....
        /*11b0*/ 	.word	0x0002a140
        /*11b4*/ 	.word	0x0000000d
        /*11b8*/ 	.word	0x00022850
        /*11bc*/ 	.short	0x010a
        /*11be*/ 	.byte	0x3f
	.zero		1


	//   ....[106]....
        /*11c0*/ 	.word	0x0002b700
        /*11c4*/ 	.word	0x00000017
        /*11c8*/ 	.word	0x00022820
        /*11cc*/ 	.short	0x010a
        /*11ce*/ 	.byte	0x3f
	.zero		1


	//   ....[107]....
        /*11d0*/ 	.word	0x0002b750
        /*11d4*/ 	.word	0x0000000a
        /*11d8*/ 	.word	0x000228a0
        /*11dc*/ 	.short	0x010a
        /*11de*/ 	.byte	0x3f
	.zero		1


	//   ....[108]....
        /*11e0*/ 	.word	0x0002b7a0
        /*11e4*/ 	.word	0x0000000a
        /*11e8*/ 	.word	0x000228c0
        /*11ec*/ 	.short	0x010a
        /*11ee*/ 	.byte	0x3f
	.zero		1


	//   ....[109]....
        /*11f0*/ 	.word	0x0002b7f0
        /*11f4*/ 	.word	0x00000009
        /*11f8*/ 	.word	0x000228a0
        /*11fc*/ 	.short	0x010a
        /*11fe*/ 	.byte	0x3f
	.zero		1


	//   ....[110]....
        /*1200*/ 	.word	0x0002b840
        /*1204*/ 	.word	0x00000009
        /*1208*/ 	.word	0x000228c0
        /*120c*/ 	.short	0x010a
        /*120e*/ 	.byte	0x3f
	.zero		1


	//   ....[111]....
        /*1210*/ 	.word	0x0002b970
        /*1214*/ 	.word	0x00000004
        /*1218*/ 	.word	0x00022880
        /*121c*/ 	.short	0x010a
        /*121e*/ 	.byte	0x3f
	.zero		1


	//   ....[112]....
        /*1220*/ 	.word	0x0002bfb0
        /*1224*/ 	.word	0x00000004
        /*1228*/ 	.word	0x00022840
        /*122c*/ 	.short	0x010a
        /*122e*/ 	.byte	0x3f
	.zero		1


	//   ....[113]....
        /*1230*/ 	.word	0x0002cb80
        /*1234*/ 	.word	0x00000017
        /*1238*/ 	.word	0x00022820
        /*123c*/ 	.short	0x010a
        /*123e*/ 	.byte	0x3f
	.zero		1


	//   ....[114]....
        /*1240*/ 	.word	0x0002cbd0
        /*1244*/ 	.word	0x00000000
        /*1248*/ 	.word	0x00022880
        /*124c*/ 	.short	0x010a
        /*124e*/ 	.byte	0x3f
	.zero		1


	//   ....[115]....
        /*1250*/ 	.word	0x0002d0d0
        /*1254*/ 	.word	0x00000000
        /*1258*/ 	.word	0x00022840
        /*125c*/ 	.short	0x010a
        /*125e*/ 	.byte	0x3f
	.zero		1


	//   ....[116]....
        /*1260*/ 	.word	0x0002d5f0
        /*1264*/ 	.word	0x00000000
        /*1268*/ 	.word	0x00022870
        /*126c*/ 	.short	0x010a
        /*126e*/ 	.byte	0x3f
	.zero		1


	//   ....[117]....
        /*1270*/ 	.word	0x0002d640
        /*1274*/ 	.word	0x00000000
        /*1278*/ 	.word	0x00022860
        /*127c*/ 	.short	0x010a
        /*127e*/ 	.byte	0x3f
	.zero		1


	//   ....[118]....
        /*1280*/ 	.word	0x0002d690
        /*1284*/ 	.word	0x00000011
        /*1288*/ 	.word	0x00022870
        /*128c*/ 	.short	0x010a
        /*128e*/ 	.byte	0x3f
	.zero		1


	//   ....[119]....
        /*1290*/ 	.word	0x0002d6e0
        /*1294*/ 	.word	0x00000011
        /*1298*/ 	.word	0x00022860
        /*129c*/ 	.short	0x010a
        /*129e*/ 	.byte	0x3f
	.zero		1


	//   ....[120]....
        /*12a0*/ 	.word	0x0002e070
        /*12a4*/ 	.word	0x00000007
        /*12a8*/ 	.word	0x00022820
        /*12ac*/ 	.short	0x010a
        /*12ae*/ 	.byte	0x3f
	.zero		1


	//   ....[121]....
        /*12b0*/ 	.word	0x0002e210
        /*12b4*/ 	.word	0x00000005
        /*12b8*/ 	.word	0x00022840
        /*12bc*/ 	.short	0x010a
        /*12be*/ 	.byte	0x3f
	.zero		1


	//   ....[122]....
        /*12c0*/ 	.word	0x0002e260
        /*12c4*/ 	.word	0x00000003
        /*12c8*/ 	.word	0x00022840
        /*12cc*/ 	.short	0x010a
        /*12ce*/ 	.byte	0x3f
	.zero		1


	//   ....[123]....
        /*12d0*/ 	.word	0x0002e2b0
        /*12d4*/ 	.word	0x00000005
        /*12d8*/ 	.word	0x00022860
        /*12dc*/ 	.short	0x010a
        /*12de*/ 	.byte	0x3f
	.zero		1


	//   ....[124]....
        /*12e0*/ 	.word	0x0002e300
        /*12e4*/ 	.word	0x00000003
        /*12e8*/ 	.word	0x00022860
        /*12ec*/ 	.short	0x010a
        /*12ee*/ 	.byte	0x3f
	.zero		1


	//   ....[125]....
        /*12f0*/ 	.word	0x0002e350
        /*12f4*/ 	.word	0x00000005
        /*12f8*/ 	.word	0x00022880
        /*12fc*/ 	.short	0x010a
        /*12fe*/ 	.byte	0x3f
	.zero		1


	//----- nvinfo : EIATTR_NUM_MBARRIERS
	.align		4
.L_245:
        /*1300*/ 	.byte	0x03, 0x38
        /*1302*/ 	.short	0x0016


	//----- nvinfo : EIATTR_EXIT_INSTR_OFFSETS
	.align		4
        /*1304*/ 	.byte	0x04, 0x1c
        /*1306*/ 	.short	(.L_247 - .L_246)


	//   ....[0]....
.L_246:
        /*1308*/ 	.word	0x000295a0


	//----- nvinfo : EIATTR_MAX_THREADS
	.align		4
.L_247:
        /*130c*/ 	.byte	0x04, 0x05
        /*130e*/ 	.short	(.L_249 - .L_248)
.L_248:
        /*1310*/ 	.word	0x00000180
        /*1314*/ 	.word	0x00000001
        /*1318*/ 	.word	0x00000001


	//----- nvinfo : EIATTR_CRS_STACK_SIZE
	.align		4
.L_249:
        /*131c*/ 	.byte	0x04, 0x1e
        /*131e*/ 	.short	(.L_251 - .L_250)
.L_250:
        /*1320*/ 	.word	0x00000000


	//----- nvinfo : EIATTR_CBANK_PARAM_SIZE
	.align		4
.L_251:
        /*1324*/ 	.byte	0x03, 0x19
        /*1326*/ 	.short	0x0af0


	//----- nvinfo : EIATTR_PARAM_CBANK
	.align		4
        /*1328*/ 	.byte	0x04, 0x0a
        /*132a*/ 	.short	(.L_253 - .L_252)
	.align		4
.L_252:
        /*132c*/ 	.word	index@(.nv.constant0._ZN7cutlass13device_kernelIN5flash11enable_sm90INS1_16FlashAttnFwdSm90INS1_25CollectiveMainloopFwdSm90ILi2EN4cute5tupleIJNS5_1CILi1EEES8_S8_EEENS6_IJNS7_ILi128EEESA_NS7_ILi192EEEEEELi128ENS_12float_e4m3_tEfNS_4arch4Sm90ELb0ELb1ELb1ELb1ELb1ELb1ELb0ELb1ELb1ELb1ELb0ELb0EEENS1_21CollectiveEpilogueFwdINS6_IJSA_SA_SA_EEES9_NS_10bfloat16_tESF_Li256ELb1ELb1ELb0ELb1EEENS1_36VarlenDynamicPersistentTileSchedulerILi128ELi128ELi256ELi128ELb0ELb1ELb1ELb1ELb0ELb1EEEEEEEEEvNT_6ParamsE)
        /*1330*/ 	.short	0x0210
        /*1332*/ 	.short	0x0af0


	//----- nvinfo : EIATTR_SW_WAR
	.align		4
.L_253:
        /*1334*/ 	.byte	0x04, 0x36
        /*1336*/ 	.short	(.L_255 - .L_254)
.L_254:
        /*1338*/ 	.word	0x00000008
.L_255:


//--------------------- .nv.info._ZN7cutlass13device_kernelIN5flash11enable_sm90INS1_16FlashAttnFwdSm90INS1_25CollectiveMainloopFwdSm90ILi2EN4cute5tupleIJNS5_1CILi1EEES8_S8_EEENS6_IJNS7_ILi128EEENS7_ILi160EEENS7_ILi192EEEEEELi128ENS_12float_e4m3_tEfNS_4arch4Sm90ELb1ELb0ELb1ELb0ELb1ELb0ELb0ELb1ELb1ELb1ELb0ELb0EEENS1_21CollectiveEpilogueFwdINS6_IJSA_SA_SB_EEES9_NS_10bfloat16_tESG_Li256ELb0ELb1ELb0ELb1EEENS1_30DynamicPersistentTileSchedulerILi256ELi128ELb0ELb1ELb1EEEEEEEEEvNT_6ParamsE --------------------------
	.section	.nv.info._ZN7cutlass13device_kernelIN5flash11enable_sm90INS1_16FlashAttnFwdSm90INS1_25CollectiveMainloopFwdSm90ILi2EN4cute5tupleIJNS5_1CILi1EEES8_S8_EEENS6_IJNS7_ILi128EEENS7_ILi160EEENS7_ILi192EEEEEELi128ENS_12float_e4m3_tEfNS_4arch4Sm90ELb1ELb0ELb1ELb0ELb1ELb0ELb0ELb1ELb1ELb1ELb0ELb0EEENS1_21CollectiveEpilogueFwdINS6_IJSA_SA_SB_EEES9_NS_10bfloat16_tESG_Li256ELb0ELb1ELb0ELb1EEENS1_30DynamicPersistentTileSchedulerILi256ELi128ELb0ELb1ELb1EEEEEEEEEvNT_6ParamsE,"",@"SHT_CUDA_INFO"
	.sectionflags	@""
	.align	4


	//----- nvinfo : EIATTR_CUDA_API_VERSION
	.align		4
        /*0000*/ 	.byte	0x04, 0x37
        /*0002*/ 	.short	(.L_257 - .L_256)
.L_256:
        /*0004*/ 	.word	0x00000082


	//----- nvinfo : EIATTR_KPARAM_INFO
	.align		4
.L_257:
        /*0008*/ 	.byte	0x04, 0x17
        /*000a*/ 	.short	(.L_259 - .L_258)
.L_258:
        /*000c*/ 	.word	0x00000000
        /*0010*/ 	.short	0x0000
        /*0012*/ 	.short	0x0070
        /*0014*/ 	.byte	0x00, 0xf0, 0x01, 0x2a


	//----- nvinfo : EIATTR_SPARSE_MMA_MASK
	.align		4
.L_259:
        /*0018*/ 	.byte	0x03, 0x50
        /*001a*/ 	.short	0x0000


	//----- nvinfo : EIATTR_MAXREG_COUNT
	.align		4
        /*001c*/ 	.byte	0x03, 0x1b
        /*001e*/ 	.short	0x00a8


	//----- nvinfo : EIATTR_NUM_BARRIERS
	.align		4
        /*0020*/ 	.byte	0x02, 0x4c
        /*0022*/ 	.byte	0x10
	.zero		1


	//----- nvinfo : EIATTR_EXTERNS
	.align		4
        /*0024*/ 	.byte	0x04, 0x0f
        /*0026*/ 	.short	(.L_261 - .L_260)


	//   ....[0]....
	.align		4
.L_260:
        /*0028*/ 	.word	index@(__assertfail)


	//----- nvinfo : EIATTR_ANNOTATIONS
	.align		4
.L_261:
        /*002c*/ 	.byte	0x04, 0x55
        /*002e*/ 	.short	(.L_263 - .L_262)


	//   ....[0]....
.L_262:
        /* <DEDUP_REMOVED lines=18> */


	//----- nvinfo : EIATTR_MERCURY_ISA_VERSION
	.align		4
.L_263:
        /*0138*/ 	.byte	0x03, 0x5f
        /*013a*/ 	.short	0x0101


	//----- nvinfo : EIATTR_INT_WARP_WIDE_INSTR_OFFSETS
	.align		4
        /*013c*/ 	.byte	0x04, 0x31
        /*013e*/ 	.short	(.L_265 - .L_264)


	//   ....[0]....
.L_264:
        /*0140*/ 	.word	0x000000c0


	//   ....[1]....
        /*0144*/ 	.word	0x000000d0


	//   ....[2]....
        /*0148*/ 	.word	0x00000170


	//   ....[3]....
        /*014c*/ 	.word	0x00010aa0


	//   ....[4]....
        /*0150*/ 	.word	0x00010b30


	//   ....[5]....
        /*0154*/ 	.word	0x000145c0


	//   ....[6]....
        /*0158*/ 	.word	0x00014650


	//----- nvinfo : EIATTR_COOP_GROUP_MASK_REGIDS
	.align		4
.L_265:
        /*015c*/ 	.byte	0x04, 0x29
        /*015e*/ 	.short	(.L_267 - .L_266)


	//   ....[0]....
.L_266:
        /*0160*/ 	.word	0xffffffff


	//   ....[1]....
        /*0164*/ 	.word	0xffffffff


	//   ....[2]....
        /*0168*/ 	.word	0xffffffff


	//   ....[3]....
        /*016c*/ 	.word	0xffffffff


	//   ....[4]....
        /*0170*/ 	.word	0xffffffff


	//   ....[5]....
        /*0174*/ 	.word	0xffffffff


	//   ....[6]....
        /*0178*/ 	.word	0xffffffff


	//   ....[7]....
        /*017c*/ 	.word	0xffffffff


	//   ....[8]....
        /*0180*/ 	.word	0xffffffff


	//   ....[9]....
        /*0184*/ 	.word	0xffffffff


	//   ....[10]....
        /*0188*/ 	.word	0xffffffff


	//   ....[11]....
        /*018c*/ 	.word	0xffffffff


	//   ....[12]....
        /*0190*/ 	.word	0xffffffff


	//   ....[13]....
        /*0194*/ 	.word	0xffffffff


	//   ....[14]....
        /*0198*/ 	.word	0xffffffff


	//   ....[15]....
        /*019c*/ 	.word	0xffffffff


	//   ....[16]....
        /*01a0*/ 	.word	0xffffffff


	//   ....[17]....
        /*01a4*/ 	.word	0xffffffff


	//   ....[18]....
        /*01a8*/ 	.word	0xffffffff


	//   ....[19]....
        /*01ac*/ 	.word	0xffffffff


	//   ....[20]....
        /*01b0*/ 	.word	0xffffffff


	//   ....[21]....
        /*01b4*/ 	.word	0xffffffff


	//   ....[22]....
        /*01b8*/ 	.word	0xffffffff


	//   ....[23]....
        /*01bc*/ 	.word	0xffffffff


	//   ....[24]....
        /*01c0*/ 	.word	0xffffffff


	//   ....[25]....
        /*01c4*/ 	.word	0xffffffff


	//   ....[26]....
        /*01c8*/ 	.word	0xffffffff


	//   ....[27]....
        /*01cc*/ 	.word	0xffffffff


	//   ....[28]....
        /*01d0*/ 	.word	0xffffffff


	//   ....[29]....
        /*01d4*/ 	.word	0xffffffff


	//   ....[30]....
        /*01d8*/ 	.word	0xffffffff


	//   ....[31]....
        /*01dc*/ 	.word	0xffffffff


	//   ....[32]....
        /*01e0*/ 	.word	0xffffffff


	//   ....[33]....
        /*01e4*/ 	.word	0xffffffff


	//   ....[34]....
        /*01e8*/ 	.word	0xffffffff


	//   ....[35]....
        /*01ec*/ 	.word	0xffffffff


	//   ....[36]....
        /*01f0*/ 	.word	0xffffffff


	//   ....[37]....
        /*01f4*/ 	.word	0xffffffff


	//   ....[38]....
        /*01f8*/ 	.word	0xffffffff


	//   ....[39]....
        /*01fc*/ 	.word	0xffffffff


	//   ....[40]....
        /*0200*/ 	.word	0xffffffff


	//   ....[41]....
        /*0204*/ 	.word	0xffffffff


	//   ....[42]....
        /*0208*/ 	.word	0xffffffff


	//   ....[43]....
        /*020c*/ 	.word	0xffffffff


	//   ....[44]....
        /*0210*/ 	.word	0xffffffff


	//   ....[45]....
        /*0214*/ 	.word	0xffffffff


	//   ....[46]....
        /*0218*/ 	.word	0xffffffff


	//   ....[47]....
        /*021c*/ 	.word	0xffffffff


	//   ....[48]....
        /*0220*/ 	.word	0xffffffff


	//   ....[49]....
        /*0224*/ 	.word	0xffffffff


	//   ....[50]....
        /*0228*/ 	.word	0xffffffff


	//   ....[51]....
        /*022c*/ 	.word	0xffffffff


	//   ....[52]....
        /*0230*/ 	.word	0xffffffff


	//   ....[53]....
        /*0234*/ 	.word	0xffffffff


	//   ....[54]....
        /*0238*/ 	.word	0xffffffff


	//   ....[55]....
        /*023c*/ 	.word	0xffffffff


	//   ....[56]....
        /*0240*/ 	.word	0xffffffff


	//   ....[57]....
        /*0244*/ 	.word	0xffffffff


	//   ....[58]....
        /*0248*/ 	.word	0xffffffff


	//   ....[59]....
        /*024c*/ 	.word	0xffffffff


	//   ....[60]....
        /*0250*/ 	.word	0xffffffff


	//   ....[61]....
        /*0254*/ 	.word	0xffffffff


	//   ....[62]....
        /*0258*/ 	.word	0xffffffff


	//   ....[63]....
        /*025c*/ 	.word	0xffffffff


	//   ....[64]....
        /*0260*/ 	.word	0xffffffff


	//   ....[65]....
        /*0264*/ 	.word	0xffffffff


	//   ....[66]....
        /*0268*/ 	.word	0xffffffff


	//   ....[67]....
        /*026c*/ 	.word	0xffffffff


	//   ....[68]....
        /*0270*/ 	.word	0xffffffff


	//   ....[69]....
        /*0274*/ 	.word	0xffffffff


	//   ....[70]....
        /*0278*/ 	.word	0xffffffff


	//   ....[71]....
        /*027c*/ 	.word	0xffffffff


	//   ....[72]....
        /*0280*/ 	.word	0xffffffff


	//   ....[73]....
        /*0284*/ 	.word	0xffffffff


	//   ....[74]....
        /*0288*/ 	.word	0xffffffff


	//   ....[75]....
        /*028c*/ 	.word	0xffffffff


	//   ....[76]....
        /*0290*/ 	.word	0xffffffff


	//   ....[77]....
        /*0294*/ 	.word	0xffffffff


	//   ....[78]....
        /*0298*/ 	.word	0xffffffff


	//   ....[79]....
        /*029c*/ 	.word	0xffffffff


	//   ....[80]....
        /*02a0*/ 	.word	0xffffffff


	//   ....[81]....
        /*02a4*/ 	.word	0xffffffff


	//   ....[82]....
        /*02a8*/ 	.word	0xffffffff


	//   ....[83]....
        /*02ac*/ 	.word	0xffffffff


	//   ....[84]....
        /*02b0*/ 	.word	0xffffffff


	//   ....[85]....
        /*02b4*/ 	.word	0xffffffff


	//   ....[86]....
        /*02b8*/ 	.word	0xffffffff


	//   ....[87]....
        /*02bc*/ 	.word	0xffffffff


	//   ....[88]....
        /*02c0*/ 	.word	0xffffffff


	//   ....[89]....
        /*02c4*/ 	.word	0xffffffff


	//   ....[90]....
        /*02c8*/ 	.word	0xffffffff


	//   ....[91]....
        /*02cc*/ 	.word	0xffffffff


	//   ....[92]....
        /*02d0*/ 	.word	0xffffffff


	//   ....[93]....
        /*02d4*/ 	.word	0xffffffff


	//   ....[94]....
        /*02d8*/ 	.word	0xffffffff


	//   ....[95]....
        /*02dc*/ 	.word	0xffffffff


	//   ....[96]....
        /*02e0*/ 	.word	0xffffffff


	//   ....[97]....
        /*02e4*/ 	.word	0xffffffff


	//   ....[98]....
        /*02e8*/ 	.word	0xffffffff


	//   ....[99]....
        /*02ec*/ 	.word	0xffffffff


	//   ....[100]....
        /*02f0*/ 	.word	0xffffffff


	//   ....[101]....
        /*02f4*/ 	.word	0xffffffff


	//   ....[102]....
        /*02f8*/ 	.word	0xffffffff


	//   ....[103]....
        /*02fc*/ 	.word	0xffffffff


	//   ....[104]....
        /*0300*/ 	.word	0xffffffff


	//   ....[105]....
        /*0304*/ 	.word	0xffffffff


	//   ....[106]....
        /*0308*/ 	.word	0xffffffff


	//   ....[107]....
        /*030c*/ 	.word	0xffffffff


	//   ....[108]....
        /*0310*/ 	.word	0xffffffff


	//   ....[109]....
        /*0314*/ 	.word	0xffffffff


	//   ....[110]....
        /*0318*/ 	.word	0xffffffff


	//   ....[111]....
        /*031c*/ 	.word	0xffffffff


	//   ....[112]....
        /*0320*/ 	.word	0xffffffff


	//   ....[113]....
        /*0324*/ 	.word	0xffffffff


	//   ....[114]....
        /*0328*/ 	.word	0xffffffff


	//   ....[115]....
        /*032c*/ 	.word	0xffffffff


	//   ....[116]....
        /*0330*/ 	.word	0xffffffff


	//   ....[117]....
        /*0334*/ 	.word	0xffffffff


	//   ....[118]....
        /*0338*/ 	.word	0xffffffff


	//   ....[119]....
        /*033c*/ 	.word	0xffffffff


	//   ....[120]....
        /*0340*/ 	.word	0xffffffff


	//   ....[121]....
        /*0344*/ 	.word	0xffffffff


	//   ....[122]....
        /*0348*/ 	.word	0xffffffff


	//   ....[123]....
        /*034c*/ 	.word	0xffffffff


	//   ....[124]....
        /*0350*/ 	.word	0xffffffff


	//   ....[125]....
        /*0354*/ 	.word	0xffffffff


	//   ....[126]....
        /*0358*/ 	.word	0xffffffff


	//   ....[127]....
        /*035c*/ 	.word	0xffffffff


	//   ....[128]....
        /*0360*/ 	.word	0xffffffff


	//   ....[129]....
        /*0364*/ 	.word	0xffffffff


	//   ....[130]....
        /*0368*/ 	.word	0x0500000f


	//   ....[131]....
        /*036c*/ 	.word	0x0500000f


	//   ....[132]....
        /*0370*/ 	.word	0x0500000f


	//   ....[133]....
        /*0374*/ 	.word	0x0500000f


	//   ....[134]....
        /*0378*/ 	.word	0x0500000f


	//   ....[135]....
        /*037c*/ 	.word	0x0500000f


	//   ....[136]....
        /*0380*/ 	.word	0x0500000f


	//   ....[137]....
        /*0384*/ 	.word	0x0500000f


	//   ....[138]....
        /*0388*/ 	.word	0x0500000f


	//   ....[139]....
        /*038c*/ 	.word	0x0500000f


	//   ....[140]....
        /*0390*/ 	.word	0x0500000f


	//   ....[141]....
        /*0394*/ 	.word	0x0500000f


	//   ....[142]....
        /*0398*/ 	.word	0x0500000f


	//   ....[143]....
        /*039c*/ 	.word	0x0500000f


	//   ....[144]....
        /*03a0*/ 	.word	0x0500000f


	//   ....[145]....
        /*03a4*/ 	.word	0x0500000f


	//   ....[146]....
        /*03a8*/ 	.word	0x0500000f


	//   ....[147]....
        /*03ac*/ 	.word	0x0500000f


	//   ....[148]....
        /*03b0*/ 	.word	0x0500000f


	//   ....[149]....
        /*03b4*/ 	.word	0x0500000f


	//   ....[150]....
        /*03b8*/ 	.word	0x0500000f


	//   ....[151]....
        /*03bc*/ 	.word	0x0500000f


	//   ....[152]....
        /*03c0*/ 	.word	0x0500000f


	//   ....[153]....
        /*03c4*/ 	.word	0x0500000f


	//   ....[154]....
        /*03c8*/ 	.word	0x0500000f


	//   ....[155]....
        /*03cc*/ 	.word	0x0500000f


	//   ....[156]....
        /*03d0*/ 	.word	0x0500000f


	//   ....[157]....
        /*03d4*/ 	.word	0x0500000f


	//   ....[158]....
        /*03d8*/ 	.word	0x0500000f


	//   ....[159]....
        /*03dc*/ 	.word	0x0500000f


	//   ....[160]....
        /*03e0*/ 	.word	0x0500000f


	//   ....[161]....
        /*03e4*/ 	.word	0x0500000f


	//   ....[162]....
        /*03e8*/ 	.word	0x0500000f


	//   ....[163]....
        /*03ec*/ 	.word	0x0500000f


	//   ....[164]....
        /*03f0*/ 	.word	0x0500000f


	//   ....[165]....
        /*03f4*/ 	.word	0x0500000f


	//   ....[166]....
        /*03f8*/ 	.word	0x0500000f


	//   ....[167]....
        /*03fc*/ 	.word	0x0500000f


	//   ....[168]....
        /*0400*/ 	.word	0x0500000f


	//   ....[169]....
        /*0404*/ 	.word	0x0500000f


	//   ....[170]....
        /*0408*/ 	.word	0x0500000f


	//   ....[171]....
        /*040c*/ 	.word	0x0500000f


	//   ....[172]....
        /*0410*/ 	.word	0x0500000f


	//   ....[173]....
        /*0414*/ 	.word	0x0500000f


	//   ....[174]....
        /*0418*/ 	.word	0x0500000f


	//   ....[175]....
        /*041c*/ 	.word	0x0500000f


	//   ....[176]....
        /*0420*/ 	.word	0x0500000f


	//   ....[177]....
        /*0424*/ 	.word	0x0500000f


	//   ....[178]....
        /*0428*/ 	.word	0x0500000f


	//   ....[179]....
        /*042c*/ 	.word	0x0500000f


	//----- nvinfo : EIATTR_COOP_GROUP_INSTR_OFFSETS
	.align		4
.L_267:
        /*0430*/ 	.byte	0x04, 0x28
        /*0432*/ 	.short	(.L_269 - .L_268)


	//   ....[0]....
.L_268:
        /*0434*/ 	.word	0x00000080


	//   ....[1]....
        /*0438*/ 	.word	0x00000090


	//   ....[2]....
        /*043c*/ 	.word	0x000002d0


	//   ....[3]....
        /*0440*/ 	.word	0x00000430


	//   ....[4]....
        /*0444*/ 	.word	0x00000550


	//   ....[5]....
        /*0448*/ 	.word	0x000006b0


	//   ....[6]....
        /*044c*/ 	.word	0x000013e0


	//   ....[7]....
        /*0450*/ 	.word	0x000028d0


	//   ....[8]....
        /*0454*/ 	.word	0x00002d70


	//   ....[9]....
        /*0458*/ 	.word	0x000038a0


	//   ....[10]....
        /*045c*/ 	.word	0x00003910


	//   ....[11]....
        /*0460*/ 	.word	0x00004620


	//   ....[12]....
        /*0464*/ 	.word	0x00004670


	//   ....[13]....
        /*0468*/ 	.word	0x00006910


	//   ....[14]....
        /*046c*/ 	.word	0x000077b0


	//   ....[15]....
        /*0470*/ 	.word	0x00007810


	//   ....[16]....
        /*0474*/ 	.word	0x000078e0


	//   ....[17]....
        /*0478*/ 	.word	0x00008530


	//   ....[18]....
        /*047c*/ 	.word	0x000085b0


	//   ....[19]....
        /*0480*/ 	.word	0x0000b8f0


	//   ....[20]....
        /*0484*/ 	.word	0x0000b920


	//   ....[21]....
        /*0488*/ 	.word	0x0000b950


	//   ....[22]....
        /*048c*/ 	.word	0x0000b960


	//   ....[23]....
        /*0490*/ 	.word	0x0000d440


	//   ....[24]....
        /*0494*/ 	.word	0x0000d450


	//   ....[25]....
        /*0498*/ 	.word	0x0000d4d0


	//   ....[26]....
        /*049c*/ 	.word	0x0000d4e0


	//   ....[27]....
        /*04a0*/ 	.word	0x0000e810


	//   ....[28]....
        /*04a4*/ 	.word	0x0000e820


	//   ....[29]....
        /*04a8*/ 	.word	0x0000e830


	//   ....[30]....
        /*04ac*/ 	.word	0x0000e840


	//   ....[31]....
        /*04b0*/ 	.word	0x0000e850


	//   ....[32]....
        /*04b4*/ 	.word	0x0000e860


	//   ....[33]....
        /*04b8*/ 	.word	0x0000e870


	//   ....[34]....
        /*04bc*/ 	.word	0x0000e880


	//   ....[35]....
        /*04c0*/ 	.word	0x0000e890


	//   ....[36]....
        /*04c4*/ 	.word	0x0000e8a0


	//   ....[37]....
        /*04c8*/ 	.word	0x0000e8d0


	//   ....[38]....
        /*04cc*/ 	.word	0x0000e8e0


	//   ....[39]....
        /*04d0*/ 	.word	0x0000e8f0


	//   ....[40]....
        /*04d4*/ 	.word	0x0000e900


	//   ....[41]....
        /*04d8*/ 	.word	0x0000e920


	//   ....[42]....
        /*04dc*/ 	.word	0x0000e930


	//   ....[43]....
        /*04e0*/ 	.word	0x0000e960


	//   ....[44]....
        /*04e4*/ 	.word	0x0000e970


	//   ....[45]....
        /*04e8*/ 	.word	0x0000e990


	//   ....[46]....
        /*04ec*/ 	.word	0x0000e9a0


	//   ....[47]....
        /*04f0*/ 	.word	0x0000e9b0


	//   ....[48]....
        /*04f4*/ 	.word	0x0000e9c0


	//   ....[49]....
        /*04f8*/ 	.word	0x0000e9d0


	//   ....[50]....
        /*04fc*/ 	.word	0x0000e9e0


	//   ....[51]....
        /*0500*/ 	.word	0x0000ea00


	//   ....[52]....
        /*0504*/ 	.word	0x0000ea30


	//   ....[53]....
        /*0508*/ 	.word	0x0000ea70


	//   ....[54]....
        /*050c*/ 	.word	0x0000eab0


	//   ....[55]....
        /*0510*/ 	.word	0x0000eaf0


	//   ....[56]....
        /*0514*/ 	.word	0x0000eb30


	//   ....[57]....
        /*0518*/ 	.word	0x0000eb40


	//   ....[58]....
        /*051c*/ 	.word	0x0000eb50


	//   ....[59]....
        /*0520*/ 	.word	0x0000ec40


	//   ....[60]....
        /*0524*/ 	.word	0x0000ec70


	//   ....[61]....
        /*0528*/ 	.word	0x0000eca0


	//   ....[62]....
        /*052c*/ 	.word	0x0000ed00


	//   ....[63]....
        /*0530*/ 	.word	0x0000f180


	//   ....[64]....
        /*0534*/ 	.word	0x0000f1c0


	//   ....[65]....
        /*0538*/ 	.word	0x0000f280


	//   ....[66]....
        /*053c*/ 	.word	0x0000f2a0


	//   ....[67]....
        /*0540*/ 	.word	0x0000f360


	//   ....[68]....
        /*0544*/ 	.word	0x0000f380


	//   ....[69]....
        /*0548*/ 	.word	0x0000f450


	//   ....[70]....
        /*054c*/ 	.word	0x0000f470


	//   ....[71]....
        /*0550*/ 	.word	0x0000fb10


	//   ....[72]....
        /*0554*/ 	.word	0x0000fb30


	//   ....[73]....
        /*0558*/ 	.word	0x0000fbf0


	//   ....[74]....
        /*055c*/ 	.word	0x0000fc10


	//   ....[75]....
        /*0560*/ 	.word	0x0000fcd0


	//   ....[76]....
        /*0564*/ 	.word	0x0000fcf0


	//   ....[77]....
        /*0568*/ 	.word	0x0000fdc0


	//   ....[78]....
        /*056c*/ 	.word	0x0000fde0


	//   ....[79]....
        /*0570*/ 	.word	0x0000ff70


	//   ....[80]....
        /*0574*/ 	.word	0x00011980


	//   ....[81]....
        /*0578*/ 	.word	0x000119b0


	//   ....[82]....
        /*057c*/ 	.word	0x000119f0


	//   ....[83]....
        /*0580*/ 	.word	0x00011a80


	//   ....[84]....
        /*0584*/ 	.word	0x00011a90


	//   ....[85]....
        /*0588*/ 	.word	0x00011b00


	//   ....[86]....
        /*058c*/ 	.word	0x00011b10


	//   ....[87]....
        /*0590*/ 	.word	0x00011b20


	//   ....[88]....
        /*0594*/ 	.word	0x00011b90


	//   ....[89]....
        /*0598*/ 	.word	0x00011c10


	//   ....[90]....
        /*059c*/ 	.word	0x00012010


	//   ....[91]....
        /*05a0*/ 	.word	0x00012050


	//   ....[92]....
        /*05a4*/ 	.word	0x00012070


	//   ....[93]....
        /*05a8*/ 	.word	0x00012090


	//   ....[94]....
        /*05ac*/ 	.word	0x00012120


	//   ....[95]....
        /*05b0*/ 	.word	0x00012130


	//   ....[96]....
        /*05b4*/ 	.word	0x00012190


	//   ....[97]....
        /*05b8*/ 	.word	0x000121d0


	//   ....[98]....
        /*05bc*/ 	.word	0x000121e0


	//   ....[99]....
        /*05c0*/ 	.word	0x000122a0


	//   ....[100]....
        /*05c4*/ 	.word	0x000129b0


	//   ....[101]....
        /*05c8*/ 	.word	0x000129d0


	//   ....[102]....
        /*05cc*/ 	.word	0x000129f0


	//   ....[103]....
        /*05d0*/ 	.word	0x00012a50


	//   ....[104]....
        /*05d4*/ 	.word	0x00012ad0


	//   ....[105]....
        /*05d8*/ 	.word	0x00012b00


	//   ....[106]....
        /*05dc*/ 	.word	0x00012b50


	//   ....[107]....
        /*05e0*/ 	.word	0x00012ba0


	//   ....[108]....
        /*05e4*/ 	.word	0x00013550


	//   ....[109]....
        /*05e8*/ 	.word	0x00013570


	//   ....[110]....
        /*05ec*/ 	.word	0x00013590


	//   ....[111]....
        /*05f0*/ 	.word	0x000135e0


	//   ....[112]....
        /*05f4*/ 	.word	0x000135f0


	//   ....[113]....
        /*05f8*/ 	.word	0x00013640


	//   ....[114]....
        /*05fc*/ 	.word	0x00013650


	//   ....[115]....
        /*0600*/ 	.word	0x00013660


	//   ....[116]....
        /*0604*/ 	.word	0x000136b0


	//   ....[117]....
        /*0608*/ 	.word	0x00013700


	//   ....[118]....
        /*060c*/ 	.word	0x00013b00


	//   ....[119]....
        /*0610*/ 	.word	0x00013b20


	//   ....[120]....
        /*0614*/ 	.word	0x00013b30


	//   ....[121]....
        /*0618*/ 	.word	0x00013b40


	//   ....[122]....
        /*061c*/ 	.word	0x00013b50


	//   ....[123]....
        /*0620*/ 	.word	0x00013bb0


	//   ....[124]....
        /*0624*/ 	.word	0x00013bc0


	//   ....[125]....
        /*0628*/ 	.word	0x00013c20


	//   ....[126]....
        /*062c*/ 	.word	0x00013c50


	//   ....[127]....
        /*0630*/ 	.word	0x00013c90


	//   ....[128]....
        /*0634*/ 	.word	0x00014ef0


	//   ....[129]....
        /*0638*/ 	.word	0x00015090


	//   ....[130]....
        /*063c*/ 	.word	0x000156a0


	//   ....[131]....
        /*0640*/ 	.word	0x00015780


	//   ....[132]....
        /*0644*/ 	.word	0x00015870


	//   ....[133]....
        /*0648*/ 	.word	0x000158d0


	//   ....[134]....
        /*064c*/ 	.word	0x000159b0


	//   ....[135]....
        /*0650*/ 	.word	0x00015a10


	//   ....[136]....
        /*0654*/ 	.word	0x00015af0


	//   ....[137]....
        /*0658*/ 	.word	0x00015b50


	//   ....[138]....
        /*065c*/ 	.word	0x00015c20


	//   ....[139]....
        /*0660*/ 	.word	0x00015cc0


	//   ....[140]....
        /*0664*/ 	.word	0x00015da0


	//   ....[141]....
        /*0668*/ 	.word	0x00015ef0


	//   ....[142]....
        /*066c*/ 	.word	0x00015fb0


	//   ....[143]....
        /*0670*/ 	.word	0x000160a0


	//   ....[144]....
        /*0674*/ 	.word	0x00016150


	//   ....[145]....
        /*0678*/ 	.word	0x00016230


	//   ....[146]....
        /*067c*/ 	.word	0x000162e0


	//   ....[147]....
        /*0680*/ 	.word	0x00016340


	//   ....[148]....
        /*0684*/ 	.word	0x00016430


	//   ....[149]....
        /*0688*/ 	.word	0x000164a0


	//   ....[150]....
        /*068c*/ 	.word	0x00016570


	//   ....[151]....
        /*0690*/ 	.word	0x00016600


	//   ....[152]....
        /*0694*/ 	.word	0x00016680


	//   ....[153]....
        /*0698*/ 	.word	0x00016700


	//   ....[154]....
        /*069c*/ 	.word	0x000167c0


	//   ....[155]....
        /*06a0*/ 	.word	0x00016830


	//   ....[156]....
        /*06a4*/ 	.word	0x00016920


	//   ....[157]....
        /*06a8*/ 	.word	0x00016990


	//   ....[158]....
        /*06ac*/ 	.word	0x00016a60


	//   ....[159]....
        /*06b0*/ 	.word	0x00016b90


	//   ....[160]....
        /*06b4*/ 	.word	0x00016c40


	//   ....[161]....
        /*06b8*/ 	.word	0x00016ca0


	//   ....[162]....
        /*06bc*/ 	.word	0x00016d60


	//   ....[163]....
        /*06c0*/ 	.word	0x00016dc0


	//   ....[164]....
        /*06c4*/ 	.word	0x00016e80


	//   ....[165]....
        /*06c8*/ 	.word	0x00016ee0


	//   ....[166]....
        /*06cc*/ 	.word	0x00016fa0


	//   ....[167]....
        /*06d0*/ 	.word	0x00017000


	//   ....[168]....
        /*06d4*/ 	.word	0x000170c0


	//   ....[169]....
        /*06d8*/ 	.word	0x000171b0


	//   ....[170]....
        /*06dc*/ 	.word	0x00017250


	//   ....[171]....
        /*06e0*/ 	.word	0x000172b0


	//   ....[172]....
        /*06e4*/ 	.word	0x00017380


	//   ....[173]....
        /*06e8*/ 	.word	0x000173e0


	//   ....[174]....
        /*06ec*/ 	.word	0x000174b0


	//   ....[175]....
        /*06f0*/ 	.word	0x00017510


	//   ....[176]....
        /*06f4*/ 	.word	0x000175e0


	//   ....[177]....
        /*06f8*/ 	.word	0x00017640


	//   ....[178]....
        /*06fc*/ 	.word	0x00017710


	//   ....[179]....
        /*0700*/ 	.word	0x00017960


	//----- nvinfo : EIATTR_REG_RECONFIG
	.align		4
.L_269:
        /*0704*/ 	.byte	0x01, 0x54
	.zero		2


	//----- nvinfo : EIATTR_SYSCALL_OFFSETS
	.align		4
        /*0708*/ 	.byte	0x04, 0x46
        /*070a*/ 	.short	(.L_271 - .L_270)


	//   ....[0]....
.L_270:
        /*070c*/ 	.word	0x000015c0


	//   ....[1]....
        /*0710*/ 	.word	0x00010ca0


	//   ....[2]....
        /*0714*/ 	.word	0x00010e10


	//   ....[3]....
        /*0718*/ 	.word	0x00010f60


	//   ....[4]....
        /*071c*/ 	.word	0x000110a0


	//   ....[5]....
        /*0720*/ 	.word	0x00012610


	//----- nvinfo : EIATTR_MBARRIER_INSTR_OFFSETS
	.align		4
.L_271:
        /*0724*/ 	.byte	0x04, 0x39
        /*0726*/ 	.short	(.L_273 - .L_272)


	//   ....[0]....
.L_272:
        /*0728*/ 	.word	0x00000180
        /*072c*/ 	.word	0x000000ff
        /*0730*/ 	.word	0x00029800
        /*0734*/ 	.short	0x0100
        /*0736*/ 	.byte	0x08
	.zero		1


	//   ....[1]....
        /*0738*/ 	.word	0x00000190
        /*073c*/ 	.word	0x000000ff
        /*0740*/ 	.word	0x00029820
        /*0744*/ 	.short	0x0100
        /*0746*/ 	.byte	0x08
	.zero		1


	//   ....[2]....
        /*0748*/ 	.word	0x00000280
        /*074c*/ 	.word	0x000000ff
        /*0750*/ 	.word	0x00029830
        /*0754*/ 	.short	0x0100
        /*0756*/ 	.byte	0x08
	.zero		1


	//   ....[3]....
        /*0758*/ 	.word	0x00000290
        /*075c*/ 	.word	0x000000ff
        /*0760*/ 	.word	0x00029840
        /*0764*/ 	.short	0x0100
        /*0766*/ 	.byte	0x08
	.zero		1


	//   ....[4]....
        /*0768*/ 	.word	0x000002a0
        /*076c*/ 	.word	0x000000ff
        /*0770*/ 	.word	0x00029838
        /*0774*/ 	.short	0x0100
        /*0776*/ 	.byte	0x08
	.zero		1


	//   ....[5]....
        /*0778*/ 	.word	0x000002b0
        /*077c*/ 	.word	0x000000ff
        /*0780*/ 	.word	0x00029848
        /*0784*/ 	.short	0x0100
        /*0786*/ 	.byte	0x08
	.zero		1


	//   ....[6]....
        /*0788*/ 	.word	0x000003e0
        /*078c*/ 	.word	0x000000ff
        /*0790*/ 	.word	0x00029850
        /*0794*/ 	.short	0x0100
        /*0796*/ 	.byte	0x08
	.zero		1


	//   ....[7]....
        /*0798*/ 	.word	0x000003f0
        /*079c*/ 	.word	0x000000ff
        /*07a0*/ 	.word	0x00029860
        /*07a4*/ 	.short	0x0100
        /*07a6*/ 	.byte	0x08
	.zero		1


	//   ....[8]....
        /*07a8*/ 	.word	0x00000400
        /*07ac*/ 	.word	0x000000ff
        /*07b0*/ 	.word	0x00029858
        /*07b4*/ 	.short	0x0100
        /*07b6*/ 	.byte	0x08
	.zero		1


	//   ....[9]....
        /*07b8*/ 	.word	0x00000410
        /*07bc*/ 	.word	0x000000ff
        /*07c0*/ 	.word	0x00029868
        /*07c4*/ 	.short	0x0100
        /*07c6*/ 	.byte	0x08
	.zero		1


	//   ....[10]....
        /*07c8*/ 	.word	0x00000500
        /*07cc*/ 	.word	0x000000ff
        /*07d0*/ 	.word	0x00029870
        /*07d4*/ 	.short	0x0100
        /*07d6*/ 	.byte	0x06
	.zero		1


	//   ....[11]....
        /*07d8*/ 	.word	0x00000510
        /*07dc*/ 	.word	0x000000ff
        /*07e0*/ 	.word	0x00029880
        /*07e4*/ 	.short	0x0100
        /*07e6*/ 	.byte	0x06
	.zero		1


	//   ....[12]....
        /*07e8*/ 	.word	0x00000520
        /*07ec*/ 	.word	0x000000ff
        /*07f0*/ 	.word	0x00029878
        /*07f4*/ 	.short	0x0100
        /*07f6*/ 	.byte	0x06
	.zero		1


	//   ....[13]....
        /*07f8*/ 	.word	0x00000530
        /*07fc*/ 	.word	0x000000ff
        /*0800*/ 	.word	0x00029888
        /*0804*/ 	.short	0x0100
        /*0806*/ 	.byte	0x06
	.zero		1


	//   ....[14]....
        /*0808*/ 	.word	0x00000660
        /*080c*/ 	.word	0x000000ff
        /*0810*/ 	.word	0x00029890
        /*0814*/ 	.short	0x0100
        /*0816*/ 	.byte	0x08
	.zero		1


	//   ....[15]....
        /*0818*/ 	.word	0x00000670
        /*081c*/ 	.word	0x000000ff
        /*0820*/ 	.word	0x000298a0
        /*0824*/ 	.short	0x0100
        /*0826*/ 	.byte	0x08
	.zero		1


	//   ....[16]....
        /*0828*/ 	.word	0x00000680
        /*082c*/ 	.word	0x000000ff
        /*0830*/ 	.word	0x00029898
        /*0834*/ 	.short	0x0100
        /*0836*/ 	.byte	0x08
	.zero		1


	//   ....[17]....
        /*0838*/ 	.word	0x00000690
        /*083c*/ 	.word	0x000000ff
        /*0840*/ 	.word	0x000298a8
        /*0844*/ 	.short	0x0100
        /*0846*/ 	.byte	0x08
	.zero		1


	//   ....[18]....
        /*0848*/ 	.word	0x000007e0
        /*084c*/ 	.word	0x000000ff
        /*0850*/ 	.word	0x000298b0
        /*0854*/ 	.short	0x0100
        /*0856*/ 	.byte	0x08
	.zero		1


	//   ....[19]....
        /*0858*/ 	.word	0x000007f0
        /*085c*/ 	.word	0x000000ff
        /*0860*/ 	.word	0x000298c0
        /*0864*/ 	.short	0x0100
        /*0866*/ 	.byte	0x08
	.zero		1


	//   ....[20]....
        /*0868*/ 	.word	0x00000800
        /*086c*/ 	.word	0x000000ff
        /*0870*/ 	.word	0x000298b8
        /*0874*/ 	.short	0x0100
        /*0876*/ 	.byte	0x08
	.zero		1


	//   ....[21]....
        /*0878*/ 	.word	0x00000810
        /*087c*/ 	.word	0x000000ff
        /*0880*/ 	.word	0x000298c8
        /*0884*/ 	.short	0x0100
        /*0886*/ 	.byte	0x08
	.zero		1


	//   ....[22]....
        /*0888*/ 	.word	0x00001910
        /*088c*/ 	.word	0x000000ff
        /*0890*/ 	.word	0x00029800
        /*0894*/ 	.short	0x010a
        /*0896*/ 	.byte	0x29
	.zero		1


	//   ....[23]....
        /*0898*/ 	.word	0x000019b0
        /*089c*/ 	.word	0x00000002
        /*08a0*/ 	.word	0x00029830
        /*08a4*/ 	.short	0x010a
        /*08a6*/ 	.byte	0x3f
	.zero		1


	//   ....[24]....
        /*08a8*/ 	.word	0x000019f0
        /*08ac*/ 	.word	0x00000002
        /*08b0*/ 	.word	0x00029830
        /*08b4*/ 	.short	0x010a
        /*08b6*/ 	.byte	0x3f
	.zero		1


	//   ....[25]....
        /*08b8*/ 	.word	0x00003550
        /*08bc*/ 	.word	0x000000ff
        /*08c0*/ 	.word	0x00000000
        /*08c4*/ 	.short	0x0101
        /*08c6*/ 	.byte	0x06
	.zero		1


	//   ....[26]....
        /*08c8*/ 	.word	0x00005820
        /*08cc*/ 	.word	0x000000ff
        /*08d0*/ 	.word	0x00029830
        /*08d4*/ 	.short	0x010a
        /*08d6*/ 	.byte	0x06
	.zero		1


	//   ....[27]....
        /*08d8*/ 	.word	0x00005860
        /*08dc*/ 	.word	0x000000ff
        /*08e0*/ 	.word	0x00029830
        /*08e4*/ 	.short	0x010a
        /*08e6*/ 	.byte	0x06
	.zero		1


	//   ....[28]....
        /*08e8*/ 	.word	0x000064a0
        /*08ec*/ 	.word	0x000000ff
        /*08f0*/ 	.word	0x00029850
        /*08f4*/ 	.short	0x010a
        /*08f6*/ 	.byte	0x06
	.zero		1


	//   ....[29]....
        /*08f8*/ 	.word	0x000064e0
        /*08fc*/ 	.word	0x000000ff
        /*0900*/ 	.word	0x00029850
        /*0904*/ 	.short	0x010a
        /*0906*/ 	.byte	0x06
	.zero		1


	//   ....[30]....
        /*0908*/ 	.word	0x00007140
        /*090c*/ 	.word	0x000000ff
        /*0910*/ 	.word	0x00000000
        /*0914*/ 	.short	0x0101
        /*0916*/ 	.byte	0x06
	.zero		1


	//   ....[31]....
        /*0918*/ 	.word	0x00009370
        /*091c*/ 	.word	0x000000ff
        /*0920*/ 	.word	0x00000000
        /*0924*/ 	.short	0x0101
        /*0926*/ 	.byte	0x06
	.zero		1


	//   ....[32]....
        /*0928*/ 	.word	0x00009aa0
        /*092c*/ 	.word	0x000000ff
        /*0930*/ 	.word	0x00029830
        /*0934*/ 	.short	0x010a
        /*0936*/ 	.byte	0x06
	.zero		1


	//   ....[33]....
        /*0938*/ 	.word	0x00009ae0
        /*093c*/ 	.word	0x000000ff
        /*0940*/ 	.word	0x00029830
        /*0944*/ 	.short	0x010a
        /*0946*/ 	.byte	0x06
	.zero		1


	//   ....[34]....
        /*0948*/ 	.word	0x0000a720
        /*094c*/ 	.word	0x000000ff
        /*0950*/ 	.word	0x00029850
        /*0954*/ 	.short	0x010a
        /*0956*/ 	.byte	0x06
	.zero		1


	//   ....[35]....
        /*0958*/ 	.word	0x0000a760
        /*095c*/ 	.word	0x000000ff
        /*0960*/ 	.word	0x00029850
        /*0964*/ 	.short	0x010a
        /*0966*/ 	.byte	0x06
	.zero		1


	//   ....[36]....
        /*0968*/ 	.word	0x0000b0c0
        /*096c*/ 	.word	0x000000ff
        /*0970*/ 	.word	0x00000000
        /*0974*/ 	.short	0x0101
        /*0976*/ 	.byte	0x06
	.zero		1


	//   ....[37]....
        /*0978*/ 	.word	0x0000ca50
        /*097c*/ 	.word	0x000000ff
        /*0980*/ 	.word	0x00000000
        /*0984*/ 	.short	0x0101
        /*0986*/ 	.byte	0x06
	.zero		1


	//   ....[38]....
        /*0988*/ 	.word	0x0000d0f0
        /*098c*/ 	.word	0x000000ff
        /*0990*/ 	.word	0x00029850
        /*0994*/ 	.short	0x010a
        /*0996*/ 	.byte	0x09
	.zero		1


	//   ....[39]....
        /*0998*/ 	.word	0x0000d130
        /*099c*/ 	.word	0x000000ff
        /*09a0*/ 	.word	0x00029850
        /*09a4*/ 	.short	0x010a
        /*09a6*/ 	.byte	0x09
	.zero		1


	//   ....[40]....
        /*09a8*/ 	.word	0x0000d7b0
        /*09ac*/ 	.word	0x000000ff
        /*09b0*/ 	.word	0x00000000
        /*09b4*/ 	.short	0x0101
        /*09b6*/ 	.byte	0x04
	.zero		1


	//   ....[41]....
        /*09b8*/ 	.word	0x0000f1b0
        /*09bc*/ 	.word	0x00000003
        /*09c0*/ 	.word	0x00000000
        /*09c4*/ 	.short	0x0101
        /*09c6*/ 	.byte	0x3f
	.zero		1


	//   ....[42]....
        /*09c8*/ 	.word	0x00011690
        /*09cc*/ 	.word	0x00000000
        /*09d0*/ 	.word	0x00029880
        /*09d4*/ 	.short	0x010a
        /*09d6*/ 	.byte	0x3f
	.zero		1


	//   ....[43]....
        /*09d8*/ 	.word	0x00011ce0
        /*09dc*/ 	.word	0x00000000
        /*09e0*/ 	.word	0x00029870
        /*09e4*/ 	.short	0x0107
        /*09e6*/ 	.byte	0x3f
	.zero		1


	//   ....[44]....
        /*09e8*/ 	.word	0x00011da0
        /*09ec*/ 	.word	0x00000000
        /*09f0*/ 	.word	0x00029870
        /*09f4*/ 	.short	0x0101
        /*09f6*/ 	.byte	0x3f
	.zero		1


	//   ....[45]....
        /*09f8*/ 	.word	0x00011dd0
        /*09fc*/ 	.word	0x00000000
        /*0a00*/ 	.word	0x00029840
        /*0a04*/ 	.short	0x010a
        /*0a06*/ 	.byte	0x3f
	.zero		1


	//   ....[46]....
        /*0a08*/ 	.word	0x000123e0
        /*0a0c*/ 	.word	0x00000000
        /*0a10*/ 	.word	0x00029830
        /*0a14*/ 	.short	0x0107
        /*0a16*/ 	.byte	0x3f
	.zero		1


	//   ....[47]....
        /*0a18*/ 	.word	0x000124b0
        /*0a1c*/ 	.word	0x00000000
        /*0a20*/ 	.word	0x00029830
        /*0a24*/ 	.short	0x0101
        /*0a26*/ 	.byte	0x3f
	.zero		1


	//   ....[48]....
        /*0a28*/ 	.word	0x00012c90
        /*0a2c*/ 	.word	0x00000011
        /*0a30*/ 	.word	0x00029800
        /*0a34*/ 	.short	0x0107
        /*0a36*/ 	.byte	0x3f
	.zero		1


	//   ....[49]....
        /*0a38*/ 	.word	0x00012d80
        /*0a3c*/ 	.word	0x00000011
        /*0a40*/ 	.word	0x00029800
        /*0a44*/ 	.short	0x0101
        /*0a46*/ 	.byte	0x3f
	.zero		1


	//   ....[50]....
        /*0a48*/ 	.word	0x00012da0
        /*0a4c*/ 	.word	0x00000011
        /*0a50*/ 	.word	0x00029820
        /*0a54*/ 	.short	0x010a
        /*0a56*/ 	.byte	0x3f
	.zero		1


	//   ....[51]....
        /*0a58*/ 	.word	0x000132b0
        /*0a5c*/ 	.word	0x00000000
        /*0a60*/ 	.word	0x00029880
        /*0a64*/ 	.short	0x010a
        /*0a66*/ 	.byte	0x3f
	.zero		1


	//   ....[52]....
        /*0a68*/ 	.word	0x00013790
        /*0a6c*/ 	.word	0x00000000
        /*0a70*/ 	.word	0x00029870
        /*0a74*/ 	.short	0x0107
        /*0a76*/ 	.byte	0x3f
	.zero		1


	//   ....[53]....
        /*0a78*/ 	.word	0x00013850
        /*0a7c*/ 	.word	0x00000000
        /*0a80*/ 	.word	0x00029870
        /*0a84*/ 	.short	0x0101
        /*0a86*/ 	.byte	0x3f
	.zero		1


	//   ....[54]....
        /*0a88*/ 	.word	0x00013880
        /*0a8c*/ 	.word	0x00000000
        /*0a90*/ 	.word	0x00029840
        /*0a94*/ 	.short	0x010a
        /*0a96*/ 	.byte	0x3f
	.zero		1


	//   ....[55]....
        /*0a98*/ 	.word	0x00013d80
        /*0a9c*/ 	.word	0x00000000
        /*0aa0*/ 	.word	0x00029830
        /*0aa4*/ 	.short	0x0107
        /*0aa6*/ 	.byte	0x3f
	.zero		1


	//   ....[56]....
        /*0aa8*/ 	.word	0x00013e40
        /*0aac*/ 	.word	0x00000000
        /*0ab0*/ 	.word	0x00029830
        /*0ab4*/ 	.short	0x0101
        /*0ab6*/ 	.byte	0x3f
	.zero		1


	//   ....[57]....
        /*0ab8*/ 	.word	0x00013ed0
        /*0abc*/ 	.word	0x00000000
        /*0ac0*/ 	.word	0x00029870
        /*0ac4*/ 	.short	0x010a
        /*0ac6*/ 	.byte	0x3f
	.zero		1


	//   ....[58]....
        /*0ac8*/ 	.word	0x00013f60
        /*0acc*/ 	.word	0x00000000
        /*0ad0*/ 	.word	0x00029860
        /*0ad4*/ 	.short	0x010a
        /*0ad6*/ 	.byte	0x3f
	.zero		1


	//   ....[59]....
        /*0ad8*/ 	.word	0x000144a0
        /*0adc*/ 	.word	0x00000000
        /*0ae0*/ 	.word	0x00029850
        /*0ae4*/ 	.short	0x0101
        /*0ae6*/ 	.byte	0x3f
	.zero		1


	//   ....[60]....
        /*0ae8*/ 	.word	0x00014530
        /*0aec*/ 	.word	0x00000000
        /*0af0*/ 	.word	0x00000000
        /*0af4*/ 	.short	0x0101
        /*0af6*/ 	.byte	0x3f
	.zero		1


	//   ....[61]....
        /*0af8*/ 	.word	0x00014700
        /*0afc*/ 	.word	0x00000012
        /*0b00*/ 	.word	0x00029870
        /*0b04*/ 	.short	0x010a
        /*0b06*/ 	.byte	0x3f
	.zero		1


	//   ....[62]....
        /*0b08*/ 	.word	0x00014780
        /*0b0c*/ 	.word	0x00000012
        /*0b10*/ 	.word	0x00029860
        /*0b14*/ 	.short	0x010a
        /*0b16*/ 	.byte	0x3f
	.zero		1


	//   ....[63]....
        /*0b18*/ 	.word	0x00014cd0
        /*0b1c*/ 	.word	0x00000012
        /*0b20*/ 	.word	0x00029850
        /*0b24*/ 	.short	0x0101
        /*0b26*/ 	.byte	0x3f
	.zero		1


	//   ....[64]....
        /*0b28*/ 	.word	0x00014d90
        /*0b2c*/ 	.word	0x00000012
        /*0b30*/ 	.word	0x00000000
        /*0b34*/ 	.short	0x0101
        /*0b36*/ 	.byte	0x3f
	.zero		1


	//   ....[65]....
        /*0b38*/ 	.word	0x00015010
        /*0b3c*/ 	.word	0x00000004
        /*0b40*/ 	.word	0x00029820
        /*0b44*/ 	.short	0x010a
        /*0b46*/ 	.byte	0x3f
	.zero		1


	//   ....[66]....
        /*0b48*/ 	.word	0x00015190
        /*0b4c*/ 	.word	0x00000005
        /*0b50*/ 	.word	0x00029840
        /*0b54*/ 	.short	0x010a
        /*0b56*/ 	.byte	0x3f
	.zero		1


	//   ....[67]....
        /*0b58*/ 	.word	0x00015230
        /*0b5c*/ 	.word	0x00000013
        /*0b60*/ 	.word	0x00029840
        /*0b64*/ 	.short	0x010a
        /*0b66*/ 	.byte	0x3f
	.zero		1


	//   ....[68]....
        /*0b68*/ 	.word	0x00015270
        /*0b6c*/ 	.word	0x00000005
        /*0b70*/ 	.word	0x00029860
        /*0b74*/ 	.short	0x010a
        /*0b76*/ 	.byte	0x3f
	.zero		1


	//   ....[69]....
        /*0b78*/ 	.word	0x000152b0
        /*0b7c*/ 	.word	0x00000013
        /*0b80*/ 	.word	0x00029860
        /*0b84*/ 	.short	0x010a
        /*0b86*/ 	.byte	0x3f
	.zero		1


	//   ....[70]....
        /*0b88*/ 	.word	0x000152f0
        /*0b8c*/ 	.word	0x00000005
        /*0b90*/ 	.word	0x00029880
        /*0b94*/ 	.short	0x010a
        /*0b96*/ 	.byte	0x3f
	.zero		1


	//   ....[71]....
        /*0b98*/ 	.word	0x00015330
        /*0b9c*/ 	.word	0x00000013
        /*0ba0*/ 	.word	0x00029880
        /*0ba4*/ 	.short	0x010a
        /*0ba6*/ 	.byte	0x3f
	.zero		1


	//   ....[72]....
        /*0ba8*/ 	.word	0x000153a0
        /*0bac*/ 	.word	0x00000003
        /*0bb0*/ 	.word	0x00029800
        /*0bb4*/ 	.short	0x010a
        /*0bb6*/ 	.byte	0x3f
	.zero		1


	//   ....[73]....
        /*0bb8*/ 	.word	0x000153f0
        /*0bbc*/ 	.word	0x00000002
        /*0bc0*/ 	.word	0x00029830
        /*0bc4*/ 	.short	0x010a
        /*0bc6*/ 	.byte	0x3f
	.zero		1


	//   ....[74]....
        /*0bc8*/ 	.word	0x00015450
        /*0bcc*/ 	.word	0x00000007
        /*0bd0*/ 	.word	0x00029830
        /*0bd4*/ 	.short	0x010a
        /*0bd6*/ 	.byte	0x3f
	.zero		1


	//   ....[75]....
        /*0bd8*/ 	.word	0x000154b0
        /*0bdc*/ 	.word	0x00000007
        /*0be0*/ 	.word	0x00029850
        /*0be4*/ 	.short	0x010a
        /*0be6*/ 	.byte	0x3f
	.zero		1


	//   ....[76]....
        /*0be8*/ 	.word	0x00015510
        /*0bec*/ 	.word	0x00000007
        /*0bf0*/ 	.word	0x00029830
        /*0bf4*/ 	.short	0x010a
        /*0bf6*/ 	.byte	0x3f
	.zero		1


	//   ....[77]....
        /*0bf8*/ 	.word	0x00015570
        /*0bfc*/ 	.word	0x00000007
        /*0c00*/ 	.word	0x00029850
        /*0c04*/ 	.short	0x010a
        /*0c06*/ 	.byte	0x3f
	.zero		1


	//   ....[78]....
        /*0c08*/ 	.word	0x000155d0
        /*0c0c*/ 	.word	0x00000005
        /*0c10*/ 	.word	0x00029850
        /*0c14*/ 	.short	0x010a
        /*0c16*/ 	.byte	0x3f
	.zero		1


	//   ....[79]....
        /*0c18*/ 	.word	0x000156d0
        /*0c1c*/ 	.word	0x00000000
        /*0c20*/ 	.word	0x00029880
        /*0c24*/ 	.short	0x010a
        /*0c26*/ 	.byte	0x3f
	.zero		1


	//   ....[80]....
        /*0c28*/ 	.word	0x00015e40
        /*0c2c*/ 	.word	0x00000000
        /*0c30*/ 	.word	0x00029840
        /*0c34*/ 	.short	0x010a
        /*0c36*/ 	.byte	0x3f
	.zero		1


	//   ....[81]....
        /*0c38*/ 	.word	0x00016a90
        /*0c3c*/ 	.word	0x00000011
        /*0c40*/ 	.word	0x00029820
        /*0c44*/ 	.short	0x010a
        /*0c46*/ 	.byte	0x3f
	.zero		1


	//   ....[82]....
        /*0c48*/ 	.word	0x00016ae0
        /*0c4c*/ 	.word	0x00000000
        /*0c50*/ 	.word	0x00029880
        /*0c54*/ 	.short	0x010a
        /*0c56*/ 	.byte	0x3f
	.zero		1


	//   ....[83]....
        /*0c58*/ 	.word	0x00017100
        /*0c5c*/ 	.word	0x00000000
        /*0c60*/ 	.word	0x00029840
        /*0c64*/ 	.short	0x010a
        /*0c66*/ 	.byte	0x3f
	.zero		1


	//   ....[84]....
        /*0c68*/ 	.word	0x00017740
        /*0c6c*/ 	.word	0x00000000
        /*0c70*/ 	.word	0x00029870
        /*0c74*/ 	.short	0x010a
        /*0c76*/ 	.byte	0x3f
	.zero		1


	//   ....[85]....
        /*0c78*/ 	.word	0x00017790
        /*0c7c*/ 	.word	0x00000000
        /*0c80*/ 	.word	0x00029860
        /*0c84*/ 	.short	0x010a
        /*0c86*/ 	.byte	0x3f
	.zero		1


	//   ....[86]....
        /*0c88*/ 	.word	0x000177e0
        /*0c8c*/ 	.word	0x00000012
        /*0c90*/ 	.word	0x00029870
        /*0c94*/ 	.short	0x010a
        /*0c96*/ 	.byte	0x3f
	.zero		1


	//   ....[87]....
        /*0c98*/ 	.word	0x00017830
        /*0c9c*/ 	.word	0x00000012
        /*0ca0*/ 	.word	0x00029860
        /*0ca4*/ 	.short	0x010a
        /*0ca6*/ 	.byte	0x3f
	.zero		1


	//   ....[88]....
        /*0ca8*/ 	.word	0x00017880
        /*0cac*/ 	.word	0x00000004
        /*0cb0*/ 	.word	0x00029820
        /*0cb4*/ 	.short	0x010a
        /*0cb6*/ 	.byte	0x3f
	.zero		1


	//   ....[89]....
        /*0cb8*/ 	.word	0x00017a20
        /*0cbc*/ 	.word	0x00000005
        /*0cc0*/ 	.word	0x00029840
        /*0cc4*/ 	.short	0x010a
        /*0cc6*/ 	.byte	0x3f
	.zero		1


	//   ....[90]....
        /*0cc8*/ 	.word	0x00017a70
        /*0ccc*/ 	.word	0x00000013
        /*0cd0*/ 	.word	0x00029840
        /*0cd4*/ 	.short	0x010a
        /*0cd6*/ 	.byte	0x3f
	.zero		1


	//   ....[91]....
        /*0cd8*/ 	.word	0x00017ac0
        /*0cdc*/ 	.word	0x00000005
        /*0ce0*/ 	.word	0x00029860
        /*0ce4*/ 	.short	0x010a
        /*0ce6*/ 	.byte	0x3f
	.zero		1


	//   ....[92]....
        /*0ce8*/ 	.word	0x00017b10
        /*0cec*/ 	.word	0x00000013
        /*0cf0*/ 	.word	0x00029860
        /*0cf4*/ 	.short	0x010a
        /*0cf6*/ 	.byte	0x3f
	.zero		1


	//   ....[93]....
        /*0cf8*/ 	.word	0x00017b60
        /*0cfc*/ 	.word	0x00000005
        /*0d00*/ 	.word	0x00029880
        /*0d04*/ 	.short	0x010a
        /*0d06*/ 	.byte	0x3f
	.zero		1


	//----- nvinfo : EIATTR_NUM_MBARRIERS
	.align		4
.L_273:
        /*0d08*/ 	.byte	0x03, 0x38
        /*0d0a*/ 	.short	0x0016


	//----- nvinfo : EIATTR_EXIT_INSTR_OFFSETS
	.align		4
        /*0d0c*/ 	.byte	0x04, 0x1c
        /*0d0e*/ 	.short	(.L_275 - .L_274)


	//   ....[0]....
.L_274:
        /*0d10*/ 	.word	0x000009a0


	//   ....[1]....
        /*0d14*/ 	.word	0x0000fee0


	//   ....[2]....
        /*0d18*/ 	.word	0x00015380


	//----- nvinfo : EIATTR_MAX_THREADS
	.align		4
.L_275:
        /*0d1c*/ 	.byte	0x04, 0x05
        /*0d1e*/ 	.short	(.L_277 - .L_276)
.L_276:
        /*0d20*/ 	.word	0x00000180
        /*0d24*/ 	.word	0x00000001
        /*0d28*/ 	.word	0x00000001


	//----- nvinfo : EIATTR_CRS_STACK_SIZE
	.align		4
.L_277:
        /*0d2c*/ 	.byte	0x04, 0x1e
        /*0d2e*/ 	.short	(.L_279 - .L_278)
.L_278:
        /*0d30*/ 	.word	0x00000000


	//----- nvinfo : EIATTR_CBANK_PARAM_SIZE
	.align		4
.L_279:
        /*0d34*/ 	.byte	0x03, 0x19
        /*0d36*/ 	.short	0x0af0


	//----- nvinfo : EIATTR_PARAM_CBANK
	.align		4
        /*0d38*/ 	.byte	0x04, 0x0a
        /*0d3a*/ 	.short	(.L_281 - .L_280)
	.align		4
.L_280:
        /*0d3c*/ 	.word	index@(.nv.constant0._ZN7cutlass13device_kernelIN5flash11enable_sm90INS1_16FlashAttnFwdSm90INS1_25CollectiveMainloopFwdSm90ILi2EN4cute5tupleIJNS5_1CILi1EEES8_S8_EEENS6_IJNS7_ILi128EEENS7_ILi160EEENS7_ILi192EEEEEELi128ENS_12float_e4m3_tEfNS_4arch4Sm90ELb1ELb0ELb1ELb0ELb1ELb0ELb0ELb1ELb1ELb1ELb0ELb0EEENS1_21CollectiveEpilogueFwdINS6_IJSA_SA_SB_EEES9_NS_10bfloat16_tESG_Li256ELb0ELb1ELb0ELb1EEENS1_30DynamicPersistentTileSchedulerILi256ELi128ELb0ELb1ELb1EEEEEEEEEvNT_6ParamsE)
        /*0d40*/ 	.short	0x0210
        /*0d42*/ 	.short	0x0af0


	//----- nvinfo : EIATTR_SW_WAR
	.align		4
.L_281:
        /*0d44*/ 	.byte	0x04, 0x36
        /*0d46*/ 	.short	(.L_283 - .L_282)
.L_282:
        /*0d48*/ 	.word	0x00000008
.L_283:


//--------------------- .nv.info._ZN7cutlass13device_kernelIN5flash11enable_sm90INS1_16FlashAttnFwdSm90INS1_25CollectiveMainloopFwdSm90ILi2EN4cute5tupleIJNS5_1CILi1EEES8_S8_EEENS6_IJNS7_ILi128EEENS7_ILi160EEENS7_ILi192EEEEEELi128ENS_12float_e4m3_tEfNS_4arch4Sm90ELb1ELb0ELb1ELb1ELb1ELb0ELb0ELb1ELb1ELb1ELb0ELb0EEENS1_21CollectiveEpilogueFwdINS6_IJSA_SA_SB_EEES9_NS_10bfloat16_tESG_Li256ELb1ELb1ELb0ELb1EEENS1_36VarlenDynamicPersistentTileSchedulerILi128ELi160ELi256ELi128ELb0ELb1ELb1ELb1ELb1ELb1EEEEEEEEEvNT_6ParamsE --------------------------
	.section	.nv.info._ZN7cutlass13device_kernelIN5flash11enable_sm90INS1_16FlashAttnFwdSm90INS1_25CollectiveMainloopFwdSm90ILi2EN4cute5tupleIJNS5_1CILi1EEES8_S8_EEENS6_IJNS7_ILi128EEENS7_ILi160EEENS7_ILi192EEEEEELi128ENS_12float_e4m3_tEfNS_4arch4Sm90ELb1ELb0ELb1ELb1ELb1ELb0ELb0ELb1ELb1ELb1ELb0ELb0EEENS1_21CollectiveEpilogueFwdINS6_IJSA_SA_SB_EEES9_NS_10bfloat16_tESG_Li256ELb1ELb1ELb0ELb1EEENS1_36VarlenDynamicPersistentTileSchedulerILi128ELi160ELi256ELi128ELb0ELb1ELb1ELb1ELb1ELb1EEEEEEEEEvNT_6ParamsE,"",@"SHT_CUDA_INFO"
	.sectionflags	@""
	.align	4


	//----- nvinfo : EIATTR_CUDA_API_VERSION
	.align		4
        /*0000*/ 	.byte	0x04, 0x37
        /*0002*/ 	.short	(.L_285 - .L_284)
.L_284:
        /*0004*/ 	.word	0x00000082


	//----- nvinfo : EIATTR_KPARAM_INFO
	.align		4
.L_285:
        /*0008*/ 	.byte	0x04, 0x17
        /*000a*/ 	.short	(.L_287 - .L_286)
.L_286:
        /*000c*/ 	.word	0x00000000
        /*0010*/ 	.short	0x0000
        /*0012*/ 	.short	0x0070
        /*0014*/ 	.byte	0x00, 0xf0, 0x01, 0x2a


	//----- nvinfo : EIATTR_SPARSE_MMA_MASK
	.align		4
.L_287:
        /*0018*/ 	.byte	0x03, 0x50
        /*001a*/ 	.short	0x0000


	//----- nvinfo : EIATTR_MAXREG_COUNT
	.align		4
        /*001c*/ 	.byte	0x03, 0x1b
        /*001e*/ 	.short	0x00a8


	//----- nvinfo : EIATTR_NUM_BARRIERS
	.align		4
        /*0020*/ 	.byte	0x02, 0x4c
        /*0022*/ 	.byte	0x10
	.zero		1


	//----- nvinfo : EIATTR_EXTERNS
	.align		4
        /*0024*/ 	.byte	0x04, 0x0f
        /*0026*/ 	.short	(.L_289 - .L_288)


	//   ....[0]....
	.align		4
.L_288:
        /*0028*/ 	.word	index@(__assertfail)


	//----- nvinfo : EIATTR_ANNOTATIONS
	.align		4
.L_289:
        /*002c*/ 	.byte	0x04, 0x55
        /*002e*/ 	.short	(.L_291 - .L_290)


	//   ....[0]....
.L_290:
        /* <DEDUP_REMOVED lines=15> */


	//----- nvinfo : EIATTR_MERCURY_ISA_VERSION
	.align		4
.L_291:
        /*0108*/ 	.byte	0x03, 0x5f
        /*010a*/ 	.short	0x0101


	//----- nvinfo : EIATTR_UNUSED_LOAD_BYTE_OFFSET
	.align		4
        /*010c*/ 	.byte	0x04, 0x44
        /*010e*/ 	.short	(.L_293 - .L_292)


	//   ....[0]....
.L_292:
        /*0110*/ 	.word	0x00000980
        /*0114*/ 	.word	0x0000fff0


	//   ....[1]....
        /*0118*/ 	.word	0x0000dca0
        /*011c*/ 	.word	0x0000fff0


	//----- nvinfo : EIATTR_INT_WARP_WIDE_INSTR_OFFSETS
	.align		4
.L_293:
        /*0120*/ 	.byte	0x04, 0x31
        /*0122*/ 	.short	(.L_295 - .L_294)


	//   ....[0]....
.L_294:
        /*0124*/ 	.word	0x000000c0


	//   ....[1]....
        /*0128*/ 	.word	0x000000d0


	//   ....[2]....
        /*012c*/ 	.word	0x00000170


	//   ....[3]....
        /*0130*/ 	.word	0x00011a50


	//   ....[4]....
        /*0134*/ 	.word	0x00011ae0


	//   ....[5]....
        /*0138*/ 	.word	0x00015780


	//   ....[6]....
        /*013c*/ 	.word	0x00015810


	//----- nvinfo : EIATTR_COOP_GROUP_MASK_REGIDS
	.align		4
.L_295:
        /*0140*/ 	.byte	0x04, 0x29
        /*0142*/ 	.short	(.L_297 - .L_296)


	//   ....[0]....
.L_296:
        /*0144*/ 	.word	0xffffffff


	//   ....[1]....
        /*0148*/ 	.word	0xffffffff


	//   ....[2]....
        /*014c*/ 	.word	0xffffffff


	//   ....[3]....
        /*0150*/ 	.word	0xffffffff


	//   ....[4]....
        /*0154*/ 	.word	0xffffffff


	//   ....[5]....
        /*0158*/ 	.word	0xffffffff


	//   ....[6]....
        /*015c*/ 	.word	0xffffffff


	//   ....[7]....
        /*0160*/ 	.word	0xffffffff


	//   ....[8]....
        /*0164*/ 	.word	0xffffffff


	//   ....[9]....
        /*0168*/ 	.word	0xffffffff


	//   ....[10]....
        /*016c*/ 	.word	0xffffffff


	//   ....[11]....
        /*0170*/ 	.word	0xffffffff


	//   ....[12]....
        /*0174*/ 	.word	0xffffffff


	//   ....[13]....
        /*0178*/ 	.word	0xffffffff


	//   ....[14]....
        /*017c*/ 	.word	0xffffffff


	//   ....[15]....
        /*0180*/ 	.word	0xffffffff


	//   ....[16]....
        /*0184*/ 	.word	0xffffffff


	//   ....[17]....
        /*0188*/ 	.word	0xffffffff


	//   ....[18]....
        /*018c*/ 	.word	0xffffffff


	//   ....[19]....
        /*0190*/ 	.word	0xffffffff


	//   ....[20]....
        /*0194*/ 	.word	0xffffffff


	//   ....[21]....
        /*0198*/ 	.word	0xffffffff


	//   ....[22]....
        /*019c*/ 	.word	0xffffffff


	//   ....[23]....
        /*01a0*/ 	.word	0xffffffff


	//   ....[24]....
        /*01a4*/ 	.word	0xffffffff


	//   ....[25]....
        /*01a8*/ 	.word	0xffffffff


	//   ....[26]....
        /*01ac*/ 	.word	0xffffffff


	//   ....[27]....
        /*01b0*/ 	.word	0xffffffff


	//   ....[28]....
        /*01b4*/ 	.word	0xffffffff


	//   ....[29]....
        /*01b8*/ 	.word	0xffffffff


	//   ....[30]....
        /*01bc*/ 	.word	0xffffffff


	//   ....[31]....
        /*01c0*/ 	.word	0xffffffff


	//   ....[32]....
        /*01c4*/ 	.word	0xffffffff


	//   ....[33]....
        /*01c8*/ 	.word	0xffffffff


	//   ....[34]....
        /*01cc*/ 	.word	0xffffffff


	//   ....[35]....
        /*01d0*/ 	.word	0xffffffff


	//   ....[36]....
        /*01d4*/ 	.word	0xffffffff


	//   ....[37]....
        /*01d8*/ 	.word	0xffffffff


	//   ....[38]....
        /*01dc*/ 	.word	0xffffffff


	//   ....[39]....
        /*01e0*/ 	.word	0xffffffff


	//   ....[40]....
        /*01e4*/ 	.word	0xffffffff


	//   ....[41]....
        /*01e8*/ 	.word	0xffffffff


	//   ....[42]....
        /*01ec*/ 	.word	0xffffffff


	//   ....[43]....
        /*01f0*/ 	.word	0xffffffff


	//   ....[44]....
        /*01f4*/ 	.word	0xffffffff


	//   ....[45]....
        /*01f8*/ 	.word	0xffffffff


	//   ....[46]....
        /*01fc*/ 	.word	0xffffffff


	//   ....[47]....
        /*0200*/ 	.word	0xffffffff


	//   ....[48]....
        /*0204*/ 	.word	0xffffffff


	//   ....[49]....
        /*0208*/ 	.word	0xffffffff


	//   ....[50]....
        /*020c*/ 	.word	0xffffffff


	//   ....[51]....
        /*0210*/ 	.word	0xffffffff


	//   ....[52]....
        /*0214*/ 	.word	0xffffffff


	//   ....[53]....
        /*0218*/ 	.word	0xffffffff


	//   ....[54]....
        /*021c*/ 	.word	0xffffffff


	//   ....[55]....
        /*0220*/ 	.word	0xffffffff


	//   ....[56]....
        /*0224*/ 	.word	0xffffffff


	//   ....[57]....
        /*0228*/ 	.word	0xffffffff


	//   ....[58]....
        /*022c*/ 	.word	0xffffffff


	//   ....[59]....
        /*0230*/ 	.word	0xffffffff


	//   ....[60]....
        /*0234*/ 	.word	0xffffffff


	//   ....[61]....
        /*0238*/ 	.word	0xffffffff


	//   ....[62]....
        /*023c*/ 	.word	0xffffffff


	//   ....[63]....
        /*0240*/ 	.word	0xffffffff


	//   ....[64]....
        /*0244*/ 	.word	0xffffffff


	//   ....[65]....
        /*0248*/ 	.word	0xffffffff


	//   ....[66]....
        /*024c*/ 	.word	0xffffffff


	//   ....[67]....
        /*0250*/ 	.word	0xffffffff


	//   ....[68]....
        /*0254*/ 	.word	0xffffffff


	//   ....[69]....
        /*0258*/ 	.word	0xffffffff


	//   ....[70]....
        /*025c*/ 	.word	0xffffffff


	//   ....[71]....
        /*0260*/ 	.word	0xffffffff


	//   ....[72]....
        /*0264*/ 	.word	0xffffffff


	//   ....[73]....
        /*0268*/ 	.word	0xffffffff


	//   ....[74]....
        /*026c*/ 	.word	0xffffffff


	//   ....[75]....
        /*0270*/ 	.word	0xffffffff


	//   ....[76]....
        /*0274*/ 	.word	0xffffffff


	//   ....[77]....
        /*0278*/ 	.word	0xffffffff


	//   ....[78]....
        /*027c*/ 	.word	0xffffffff


	//   ....[79]....
        /*0280*/ 	.word	0xffffffff


	//   ....[80]....
        /*0284*/ 	.word	0xffffffff


	//   ....[81]....
        /*0288*/ 	.word	0xffffffff


	//   ....[82]....
        /*028c*/ 	.word	0xffffffff


	//   ....[83]....
        /*0290*/ 	.word	0xffffffff


	//   ....[84]....
        /*0294*/ 	.word	0xffffffff


	//   ....[85]....
        /*0298*/ 	.word	0xffffffff


	//   ....[86]....
        /*029c*/ 	.word	0xffffffff


	//   ....[87]....
        /*02a0*/ 	.word	0xffffffff


	//   ....[88]....
        /*02a4*/ 	.word	0xffffffff


	//   ....[89]....
        /*02a8*/ 	.word	0xffffffff


	//   ....[90]....
        /*02ac*/ 	.word	0xffffffff


	//   ....[91]....
        /*02b0*/ 	.word	0xffffffff


	//   ....[92]....
        /*02b4*/ 	.word	0xffffffff


	//   ....[93]....
        /*02b8*/ 	.word	0xffffffff


	//   ....[94]....
        /*02bc*/ 	.word	0xffffffff


	//   ....[95]....
        /*02c0*/ 	.word	0xffffffff


	//   ....[96]....
        /*02c4*/ 	.word	0xffffffff


	//   ....[97]....
        /*02c8*/ 	.word	0xffffffff


	//   ....[98]....
        /*02cc*/ 	.word	0xffffffff


	//   ....[99]....
        /*02d0*/ 	.word	0xffffffff


	//   ....[100]....
        /*02d4*/ 	.word	0xffffffff


	//   ....[101]....
        /*02d8*/ 	.word	0xffffffff


	//   ....[102]....
        /*02dc*/ 	.word	0xffffffff


	//   ....[103]....
        /*02e0*/ 	.word	0xffffffff


	//   ....[104]....
        /*02e4*/ 	.word	0xffffffff


	//   ....[105]....
        /*02e8*/ 	.word	0xffffffff


	//   ....[106]....
        /*02ec*/ 	.word	0xffffffff


	//   ....[107]....
        /*02f0*/ 	.word	0xffffffff


	//   ....[108]....
        /*02f4*/ 	.word	0xffffffff


	//   ....[109]....
        /*02f8*/ 	.word	0xffffffff


	//   ....[110]....
        /*02fc*/ 	.word	0xffffffff


	//   ....[111]....
        /*0300*/ 	.word	0xffffffff


	//   ....[112]....
        /*0304*/ 	.word	0xffffffff


	//   ....[113]....
        /*0308*/ 	.word	0xffffffff


	//   ....[114]....
        /*030c*/ 	.word	0xffffffff


	//   ....[115]....
        /*0310*/ 	.word	0xffffffff


	//   ....[116]....
        /*0314*/ 	.word	0xffffffff


	//   ....[117]....
        /*0318*/ 	.word	0xffffffff


	//   ....[118]....
        /*031c*/ 	.word	0xffffffff


	//   ....[119]....
        /*0320*/ 	.word	0xffffffff


	//   ....[120]....
        /*0324*/ 	.word	0xffffffff


	//   ....[121]....
        /*0328*/ 	.word	0xffffffff


	//   ....[122]....
        /*032c*/ 	.word	0xffffffff


	//   ....[123]....
        /*0330*/ 	.word	0xffffffff


	//   ....[124]....
        /*0334*/ 	.word	0xffffffff


	//   ....[125]....
        /*0338*/ 	.word	0xffffffff


	//   ....[126]....
        /*033c*/ 	.word	0xffffffff


	//   ....[127]....
        /*0340*/ 	.word	0xffffffff


	//   ....[128]....
        /*0344*/ 	.word	0xffffffff


	//   ....[129]....
        /*0348*/ 	.word	0xffffffff


	//   ....[130]....
        /*034c*/ 	.word	0xffffffff


	//   ....[131]....
        /*0350*/ 	.word	0xffffffff


	//   ....[132]....
        /*0354*/ 	.word	0xffffffff


	//   ....[133]....
        /*0358*/ 	.word	0xffffffff


	//   ....[134]....
        /*035c*/ 	.word	0xffffffff


	//   ....[135]....
        /*0360*/ 	.word	0xffffffff


	//   ....[136]....
        /*0364*/ 	.word	0xffffffff


	//   ....[137]....
        /*0368*/ 	.word	0xffffffff


	//   ....[138]....
        /*036c*/ 	.word	0xffffffff


	//   ....[139]....
        /*0370*/ 	.word	0xffffffff


	//   ....[140]....
        /*0374*/ 	.word	0xffffffff


	//   ....[141]....
        /*0378*/ 	.word	0xffffffff


	//   ....[142]....
        /*037c*/ 	.word	0xffffffff


	//   ....[143]....
        /*0380*/ 	.word	0xffffffff


	//   ....[144]....
        /*0384*/ 	.word	0xffffffff


	//   ....[145]....
        /*0388*/ 	.word	0xffffffff


	//   ....[146]....
        /*038c*/ 	.word	0xffffffff


	//   ....[147]....
        /*0390*/ 	.word	0xffffffff


	//   ....[148]....
        /*0394*/ 	.word	0xffffffff


	//   ....[149]....
        /*0398*/ 	.word	0xffffffff


	//   ....[150]....
        /*039c*/ 	.word	0xffffffff


	//   ....[151]....
        /*03a0*/ 	.word	0xffffffff


	//   ....[152]....
        /*03a4*/ 	.word	0xffffffff


	//   ....[153]....
        /*03a8*/ 	.word	0xffffffff


	//   ....[154]....
        /*03ac*/ 	.word	0xffffffff


	//   ....[155]....
        /*03b0*/ 	.word	0xffffffff


	//   ....[156]....
        /*03b4*/ 	.word	0xffffffff


	//   ....[157]....
        /*03b8*/ 	.word	0xffffffff


	//   ....[158]....
        /*03bc*/ 	.word	0xffffffff


	//   ....[159]....
        /*03c0*/ 	.word	0xffffffff


	//   ....[160]....
        /*03c4*/ 	.word	0xffffffff


	//   ....[161]....
        /*03c8*/ 	.word	0x0500000f


	//   ....[162]....
        /*03cc*/ 	.word	0x0500000f


	//   ....[163]....
        /*03d0*/ 	.word	0x0500000f


	//   ....[164]....
        /*03d4*/ 	.word	0x0500000f


	//   ....[165]....
        /*03d8*/ 	.word	0x0500000f


	//   ....[166]....
        /*03dc*/ 	.word	0x0500000f


	//   ....[167]....
        /*03e0*/ 	.word	0x0500000f


	//   ....[168]....
        /*03e4*/ 	.word	0x0500000f


	//   ....[169]....
        /*03e8*/ 	.word	0x0500000f


	//   ....[170]....
        /*03ec*/ 	.word	0x0500000f


	//   ....[171]....
        /*03f0*/ 	.word	0x0500000f


	//   ....[172]....
        /*03f4*/ 	.word	0x0500000f


	//   ....[173]....
        /*03f8*/ 	.word	0x0500000f


	//   ....[174]....
        /*03fc*/ 	.word	0x0500000f


	//   ....[175]....
        /*0400*/ 	.word	0x0500000f


	//   ....[176]....
        /*0404*/ 	.word	0x0500000f


	//   ....[177]....
        /*0408*/ 	.word	0x0500000f


	//   ....[178]....
        /*040c*/ 	.word	0x0500000f


	//   ....[179]....
        /*0410*/ 	.word	0x0500000f


	//   ....[180]....
        /*0414*/ 	.word	0x0500000f


	//   ....[181]....
        /*0418*/ 	.word	0x0500000f


	//   ....[182]....
        /*041c*/ 	.word	0x0500000f


	//   ....[183]....
        /*0420*/ 	.word	0x0500000f


	//   ....[184]....
        /*0424*/ 	.word	0x0500000f


	//   ....[185]....
        /*0428*/ 	.word	0x0500000f


	//   ....[186]....
        /*042c*/ 	.word	0x0500000f


	//   ....[187]....
        /*0430*/ 	.word	0x0500000f


	//   ....[188]....
        /*0434*/ 	.word	0x0500000f


	//   ....[189]....
        /*0438*/ 	.word	0x0500000f


	//   ....[190]....
        /*043c*/ 	.word	0x0500000f


	//   ....[191]....
        /*0440*/ 	.word	0x0500000f


	//   ....[192]....
        /*0444*/ 	.word	0x0500000f


	//   ....[193]....
        /*0448*/ 	.word	0x0500000f


	//   ....[194]....
        /*044c*/ 	.word	0x0500000f


	//   ....[195]....
        /*0450*/ 	.word	0x0500000f


	//   ....[196]....
        /*0454*/ 	.word	0x0500000f


	//   ....[197]....
        /*0458*/ 	.word	0x0500000f


	//   ....[198]....
        /*045c*/ 	.word	0x0500000f


	//   ....[199]....
        /*0460*/ 	.word	0x0500000f


	//   ....[200]....
        /*0464*/ 	.word	0x0500000f


	//   ....[201]....
        /*0468*/ 	.word	0x0500000f


	//   ....[202]....
        /*046c*/ 	.word	0x0500000f


	//   ....[203]....
        /*0470*/ 	.word	0x0500000f


	//   ....[204]....
        /*0474*/ 	.word	0x0500000f


	//   ....[205]....
        /*0478*/ 	.word	0x0500000f


	//   ....[206]....
        /*047c*/ 	.word	0x0500000f


	//   ....[207]....
        /*0480*/ 	.word	0x0500000f


	//   ....[208]....
        /*0484*/ 	.word	0x0500000f


	//   ....[209]....
        /*0488*/ 	.word	0x0500000f


	//   ....[210]....
        /*048c*/ 	.word	0x0500000f


	//----- nvinfo : EIATTR_COOP_GROUP_INSTR_OFFSETS
	.align		4
.L_297:
        /*0490*/ 	.byte	0x04, 0x28
        /*0492*/ 	.short	(.L_299 - .L_298)


	//   ....[0]....
.L_298:
        /*0494*/ 	.word	0x00000080


	//   ....[1]....
        /*0498*/ 	.word	0x00000090


	//   ....[2]....
        /*049c*/ 	.word	0x000002d0


	//   ....[3]....
        /*04a0*/ 	.word	0x00000430


	//   ....[4]....
        /*04a4*/ 	.word	0x00000550


	//   ....[5]....
        /*04a8*/ 	.word	0x000006b0


	//   ....[6]....
        /*04ac*/ 	.word	0x00001590


	//   ....[7]....
        /*04b0*/ 	.word	0x00002a60


	//   ....[8]....
        /*04b4*/ 	.word	0x00002e70


	//   ....[9]....
        /*04b8*/ 	.word	0x00003a30


	//   ....[10]....
        /*04bc*/ 	.word	0x00003aa0


	//   ....[11]....
        /*04c0*/ 	.word	0x00004760


	//   ....[12]....
        /*04c4*/ 	.word	0x000047d0


	//   ....[13]....
        /*04c8*/ 	.word	0x00006a40


	//   ....[14]....
        /*04cc*/ 	.word	0x000078e0


	//   ....[15]....
        /*04d0*/ 	.word	0x00007940


	//   ....[16]....
        /*04d4*/ 	.word	0x00007a10


	//   ....[17]....
        /*04d8*/ 	.word	0x00008660


	//   ....[18]....
        /*04dc*/ 	.word	0x000086e0


	//   ....[19]....
        /*04e0*/ 	.word	0x0000b9e0


	//   ....[20]....
        /*04e4*/ 	.word	0x0000ba10


	//   ....[21]....
        /*04e8*/ 	.word	0x0000ba40


	//   ....[22]....
        /*04ec*/ 	.word	0x0000ba50


	//   ....[23]....
        /*04f0*/ 	.word	0x0000d520


	//   ....[24]....
        /*04f4*/ 	.word	0x0000d530


	//   ....[25]....
        /*04f8*/ 	.word	0x0000d5b0


	//   ....[26]....
        /*04fc*/ 	.word	0x0000d5c0


	//   ....[27]....
        /*0500*/ 	.word	0x0000e520


	//   ....[28]....
        /*0504*/ 	.word	0x0000e530


	//   ....[29]....
        /*0508*/ 	.word	0x0000e540


	//   ....[30]....
        /*050c*/ 	.word	0x0000e550


	//   ....[31]....
        /*0510*/ 	.word	0x0000e560


	//   ....[32]....
        /*0514*/ 	.word	0x0000e570


	//   ....[33]....
        /*0518*/ 	.word	0x0000e580


	//   ....[34]....
        /*051c*/ 	.word	0x0000e590


	//   ....[35]....
        /*0520*/ 	.word	0x0000e5c0


	//   ....[36]....
        /*0524*/ 	.word	0x0000e5d0


	//   ....[37]....
        /*0528*/ 	.word	0x0000e600


	//   ....[38]....
        /*052c*/ 	.word	0x0000e610


	//   ....[39]....
        /*0530*/ 	.word	0x0000e640


	//   ....[40]....
        /*0534*/ 	.word	0x0000e650


	//   ....[41]....
        /*0538*/ 	.word	0x0000e680


	//   ....[42]....
        /*053c*/ 	.word	0x0000e690


	//   ....[43]....
        /*0540*/ 	.word	0x0000e6c0


	//   ....[44]....
        /*0544*/ 	.word	0x0000e6d0


	//   ....[45]....
        /*0548*/ 	.word	0x0000e700


	//   ....[46]....
        /*054c*/ 	.word	0x0000e710


	//   ....[47]....
        /*0550*/ 	.word	0x0000e730


	//   ....[48]....
        /*0554*/ 	.word	0x0000e740


	//   ....[49]....
        /*0558*/ 	.word	0x0000e770


	//   ....[50]....
        /*055c*/ 	.word	0x0000e790


	//   ....[51]....
        /*0560*/ 	.word	0x0000e7a0


	//   ....[52]....
        /*0564*/ 	.word	0x0000e7d0


	//   ....[53]....
        /*0568*/ 	.word	0x0000e820


	//   ....[54]....
        /*056c*/ 	.word	0x0000e830


	//   ....[55]....
        /*0570*/ 	.word	0x0000e860


	//   ....[56]....
        /*0574*/ 	.word	0x0000e890


	//   ....[57]....
        /*0578*/ 	.word	0x0000e8b0


	//   ....[58]....
        /*057c*/ 	.word	0x0000e8c0


	//   ....[59]....
        /*0580*/ 	.word	0x0000ee60


	//   ....[60]....
        /*0584*/ 	.word	0x0000eea0


	//   ....[61]....
        /*0588*/ 	.word	0x0000eee0


	//   ....[62]....
        /*058c*/ 	.word	0x0000ef20


	//   ....[63]....
        /*0590*/ 	.word	0x0000f490


	//   ....[64]....
        /*0594*/ 	.word	0x0000f4d0


	//   ....[65]....
        /*0598*/ 	.word	0x0000f590


	//   ....[66]....
        /*059c*/ 	.word	0x0000f5b0


	//   ....[67]....
        /*05a0*/ 	.word	0x0000f670


	//   ....[68]....
        /*05a4*/ 	.word	0x0000f690


	//   ....[69]....
        /*05a8*/ 	.word	0x0000f760


	//   ....[70]....
        /*05ac*/ 	.word	0x0000f780


	//   ....[71]....
        /*05b0*/ 	.word	0x00010040


	//   ....[72]....
        /*05b4*/ 	.word	0x00010060


	//   ....[73]....
        /*05b8*/ 	.word	0x00010120


	//   ....[74]....
        /*05bc*/ 	.word	0x00010140


	//   ....[75]....
        /*05c0*/ 	.word	0x00010200


	//   ....[76]....
        /*05c4*/ 	.word	0x00010220


	//   ....[77]....
        /*05c8*/ 	.word	0x000102f0


	//   ....[78]....
        /*05cc*/ 	.word	0x00010310


	//   ....[79]....
        /*05d0*/ 	.word	0x00010450


	//   ....[80]....
        /*05d4*/ 	.word	0x00010600


	//   ....[81]....
        /*05d8*/ 	.word	0x00010630


	//   ....[82]....
        /*05dc*/ 	.word	0x00010660


	//   ....[83]....
        /*05e0*/ 	.word	0x00010690


	//   ....[84]....
        /*05e4*/ 	.word	0x000106c0


	//   ....[85]....
        /*05e8*/ 	.word	0x00010700


	//   ....[86]....
        /*05ec*/ 	.word	0x00010850


	//   ....[87]....
        /*05f0*/ 	.word	0x00010880


	//   ....[88]....
        /*05f4*/ 	.word	0x000108b0


	//   ....[89]....
        /*05f8*/ 	.word	0x000108e0


	//   ....[90]....
        /*05fc*/ 	.word	0x00010910


	//   ....[91]....
        /*0600*/ 	.word	0x00010950


	//   ....[92]....
        /*0604*/ 	.word	0x000109d0


	//   ....[93]....
        /*0608*/ 	.word	0x00010a70


	//   ....[94]....
        /*060c*/ 	.word	0x00010b10


	//   ....[95]....
        /*0610*/ 	.word	0x00012a10


	//   ....[96]....
        /*0614*/ 	.word	0x00012a40


	//   ....[97]....
        /*0618*/ 	.word	0x00012a80


	//   ....[98]....
        /*061c*/ 	.word	0x00012b10


	//   ....[99]....
        /*0620*/ 	.word	0x00012b20


	//   ....[100]....
        /*0624*/ 	.word	0x00012b90


	//   ....[101]....
        /*0628*/ 	.word	0x00012ba0


	//   ....[102]....
        /*062c*/ 	.word	0x00012bb0


	//   ....[103]....
        /*0630*/ 	.word	0x00012c20


	//   ....[104]....
        /*0634*/ 	.word	0x00012ca0


	//   ....[105]....
        /*0638*/ 	.word	0x000130b0


	//   ....[106]....
        /*063c*/ 	.word	0x000130f0


	//   ....[107]....
        /*0640*/ 	.word	0x00013110


	//   ....[108]....
        /*0644*/ 	.word	0x00013120


	//   ....[109]....
        /*0648*/ 	.word	0x000131d0


	//   ....[110]....
        /*064c*/ 	.word	0x000131f0


	//   ....[111]....
        /*0650*/ 	.word	0x00013280


	//   ....[112]....
        /*0654*/ 	.word	0x000132a0


	//   ....[113]....
        /*0658*/ 	.word	0x000132b0


	//   ....[114]....
        /*065c*/ 	.word	0x00013340


	//   ....[115]....
        /*0660*/ 	.word	0x00013b50


	//   ....[116]....
        /*0664*/ 	.word	0x00013b80


	//   ....[117]....
        /*0668*/ 	.word	0x00013bb0


	//   ....[118]....
        /*066c*/ 	.word	0x00013c30


	//   ....[119]....
        /*0670*/ 	.word	0x00013c80


	//   ....[120]....
        /*0674*/ 	.word	0x00013ce0


	//   ....[121]....
        /*0678*/ 	.word	0x00013d00


	//   ....[122]....
        /*067c*/ 	.word	0x00013d40


	//   ....[123]....
        /*0680*/ 	.word	0x00014730


	//   ....[124]....
        /*0684*/ 	.word	0x00014750


	//   ....[125]....
        /*0688*/ 	.word	0x00014770


	//   ....[126]....
        /*068c*/ 	.word	0x000147c0


	//   ....[127]....
        /*0690*/ 	.word	0x000147d0


	//   ....[128]....
        /*0694*/ 	.word	0x00014820


	//   ....[129]....
        /*0698*/ 	.word	0x00014830


	//   ....[130]....
        /*069c*/ 	.word	0x00014840


	//   ....[131]....
        /*06a0*/ 	.word	0x00014890


	//   ....[132]....
        /*06a4*/ 	.word	0x000148e0


	//   ....[133]....
        /*06a8*/ 	.word	0x00014ce0


	//   ....[134]....
        /*06ac*/ 	.word	0x00014d00


	//   ....[135]....
        /*06b0*/ 	.word	0x00014d10


	//   ....[136]....
        /*06b4*/ 	.word	0x00014d20


	//   ....[137]....
        /*06b8*/ 	.word	0x00014d30


	//   ....[138]....
        /*06bc*/ 	.word	0x00014d90


	//   ....[139]....
        /*06c0*/ 	.word	0x00014da0


	//   ....[140]....
        /*06c4*/ 	.word	0x00014e00


	//   ....[141]....
        /*06c8*/ 	.word	0x00014e30


	//   ....[142]....
        /*06cc*/ 	.word	0x00014e70


	//   ....[143]....
        /*06d0*/ 	.word	0x000160e0


	//   ....[144]....
        /*06d4*/ 	.word	0x00016110


	//   ....[145]....
        /*06d8*/ 	.word	0x00016140


	//   ....[146]....
        /*06dc*/ 	.word	0x00016170


	//   ....[147]....
        /*06e0*/ 	.word	0x00016180


	//   ....[148]....
        /*06e4*/ 	.word	0x000161a0


	//   ....[149]....
        /*06e8*/ 	.word	0x000161c0


	//   ....[150]....
        /*06ec*/ 	.word	0x00016200


	//   ....[151]....
        /*06f0*/ 	.word	0x00016340


	//   ....[152]....
        /*06f4*/ 	.word	0x00016370


	//   ....[153]....
        /*06f8*/ 	.word	0x000163b0


	//   ....[154]....
        /*06fc*/ 	.word	0x000163e0


	//   ....[155]....
        /*0700*/ 	.word	0x00016410


	//   ....[156]....
        /*0704*/ 	.word	0x00016440


	//   ....[157]....
        /*0708*/ 	.word	0x000164e0


	//   ....[158]....
        /*070c*/ 	.word	0x00016580


	//   ....[159]....
        /*0710*/ 	.word	0x00016630


	//   ....[160]....
        /*0714*/ 	.word	0x00016c10


	//   ....[161]....
        /*0718*/ 	.word	0x00017220


	//   ....[162]....
        /*071c*/ 	.word	0x00017300


	//   ....[163]....
        /*0720*/ 	.word	0x000173f0


	//   ....[164]....
        /*0724*/ 	.word	0x00017450


	//   ....[165]....
        /*0728*/ 	.word	0x00017530


	//   ....[166]....
        /*072c*/ 	.word	0x00017590


	//   ....[167]....
        /*0730*/ 	.word	0x00017670


	//   ....[168]....
        /*0734*/ 	.word	0x000176d0


	//   ....[169]....
        /*0738*/ 	.word	0x000177a0


	//   ....[170]....
        /*073c*/ 	.word	0x00017840


	//   ....[171]....
        /*0740*/ 	.word	0x00017920


	//   ....[172]....
        /*0744*/ 	.word	0x00017a70


	//   ....[173]....
        /*0748*/ 	.word	0x00017b30


	//   ....[174]....
        /*074c*/ 	.word	0x00017c50


	//   ....[175]....
        /*0750*/ 	.word	0x00017d00


	//   ....[176]....
        /*0754*/ 	.word	0x00017e00


	//   ....[177]....
        /*0758*/ 	.word	0x00017ec0


	//   ....[178]....
        /*075c*/ 	.word	0x00017f20


	//   ....[179]....
        /*0760*/ 	.word	0x00017fc0


	//   ....[180]....
        /*0764*/ 	.word	0x00018080


	//   ....[181]....
        /*0768*/ 	.word	0x00018150


	//   ....[182]....
        /*076c*/ 	.word	0x000181f0


	//   ....[183]....
        /*0770*/ 	.word	0x00018260


	//   ....[184]....
        /*0774*/ 	.word	0x000182c0


	//   ....[185]....
        /*0778*/ 	.word	0x000183b0


	//   ....[186]....
        /*077c*/ 	.word	0x00018430


	//   ....[187]....
        /*0780*/ 	.word	0x00018510


	//   ....[188]....
        /*0784*/ 	.word	0x00018590


	//   ....[189]....
        /*0788*/ 	.word	0x00018650


	//   ....[190]....
        /*078c*/ 	.word	0x00018780


	//   ....[191]....
        /*0790*/ 	.word	0x00018830


	//   ....[192]....
        /*0794*/ 	.word	0x00018890


	//   ....[193]....
        /*0798*/ 	.word	0x00018950


	//   ....[194]....
        /*079c*/ 	.word	0x000189b0


	//   ....[195]....
        /*07a0*/ 	.word	0x00018a70


	//   ....[196]....
        /*07a4*/ 	.word	0x00018ad0


	//   ....[197]....
        /*07a8*/ 	.word	0x00018b90


	//   ....[198]....
        /*07ac*/ 	.word	0x00018bf0


	//   ....[199]....
        /*07b0*/ 	.word	0x00018cb0


	//   ....[200]....
        /*07b4*/ 	.word	0x00018da0


	//   ....[201]....
        /*07b8*/ 	.word	0x00018e40


	//   ....[202]....
        /*07bc*/ 	.word	0x00018ea0


	//   ....[203]....
        /*07c0*/ 	.word	0x00018f70


	//   ....[204]....
        /*07c4*/ 	.word	0x00018fd0


	//   ....[205]....
        /*07c8*/ 	.word	0x000190a0


	//   ....[206]....
        /*07cc*/ 	.word	0x00019100


	//   ....[207]....
        /*07d0*/ 	.word	0x000191d0


	//   ....[208]....
        /*07d4*/ 	.word	0x00019230


	//   ....[209]....
        /*07d8*/ 	.word	0x00019300


	//   ....[210]....
        /*07dc*/ 	.word	0x00019550


	//----- nvinfo : EIATTR_REG_RECONFIG
	.align		4
.L_299:
        /*07e0*/ 	.byte	0x01, 0x54
	.zero		2


	//----- nvinfo : EIATTR_SYSCALL_OFFSETS
	.align		4
        /*07e4*/ 	.byte	0x04, 0x46
        /*07e6*/ 	.short	(.L_301 - .L_300)


	//   ....[0]....
.L_300:
        /*07e8*/ 	.word	0x00001770


	//   ....[1]....
        /*07ec*/ 	.word	0x00011c40


	//   ....[2]....
        /*07f0*/ 	.word	0x00011db0


	//   ....[3]....
        /*07f4*/ 	.word	0x00011f00


	//   ....[4]....
        /*07f8*/ 	.word	0x00012040


	//   ....[5]....
        /*07fc*/ 	.word	0x00013780


	//----- nvinfo : EIATTR_MBARRIER_INSTR_OFFSETS
	.align		4
.L_301:
        /*0800*/ 	.byte	0x04, 0x39
        /*0802*/ 	.short	(.L_303 - .L_302)


	//   ....[0]....
.L_302:
        /*0804*/ 	.word	0x00000180
        /*0808*/ 	.word	0x000000ff
        /*080c*/ 	.word	0x00029800
        /*0810*/ 	.short	0x0100
        /*0812*/ 	.byte	0x08
	.zero		1


	//   ....[1]....
        /*0814*/ 	.word	0x00000190
        /*0818*/ 	.word	0x000000ff
        /*081c*/ 	.word	0x00029820
        /*0820*/ 	.short	0x0100
        /*0822*/ 	.byte	0x08
	.zero		1


	//   ....[2]....
        /*0824*/ 	.word	0x00000280
        /*0828*/ 	.word	0x000000ff
        /*082c*/ 	.word	0x00029830
        /*0830*/ 	.short	0x0100
        /*0832*/ 	.byte	0x08
	.zero		1


	//   ....[3]....
        /*0834*/ 	.word	0x00000290
        /*0838*/ 	.word	0x000000ff
        /*083c*/ 	.word	0x00029840
        /*0840*/ 	.short	0x0100
        /*0842*/ 	.byte	0x08
	.zero		1


	//   ....[4]....
        /*0844*/ 	.word	0x000002a0
        /*0848*/ 	.word	0x000000ff
        /*084c*/ 	.word	0x00029838
        /*0850*/ 	.short	0x0100
        /*0852*/ 	.byte	0x08
	.zero		1


	//   ....[5]....
        /*0854*/ 	.word	0x000002b0
        /*0858*/ 	.word	0x000000ff
        /*085c*/ 	.word	0x00029848
        /*0860*/ 	.short	0x0100
        /*0862*/ 	.byte	0x08
	.zero		1


	//   ....[6]....
        /*0864*/ 	.word	0x000003e0
        /*0868*/ 	.word	0x000000ff
        /*086c*/ 	.word	0x00029850
        /*0870*/ 	.short	0x0100
        /*0872*/ 	.byte	0x08
	.zero		1


	//   ....[7]....
        /*0874*/ 	.word	0x000003f0
        /*0878*/ 	.word	0x000000ff
        /*087c*/ 	.word	0x00029860
        /*0880*/ 	.short	0x0100
        /*0882*/ 	.byte	0x08
	.zero		1


	//   ....[8]....
        /*0884*/ 	.word	0x00000400
        /*0888*/ 	.word	0x000000ff
        /*088c*/ 	.word	0x00029858
        /*0890*/ 	.short	0x0100
        /*0892*/ 	.byte	0x08
	.zero		1


	//   ....[9]....
        /*0894*/ 	.word	0x00000410
        /*0898*/ 	.word	0x000000ff
        /*089c*/ 	.word	0x00029868
        /*08a0*/ 	.short	0x0100
        /*08a2*/ 	.byte	0x08
	.zero		1


	//   ....[10]....
        /*08a4*/ 	.word	0x00000500
        /*08a8*/ 	.word	0x000000ff
        /*08ac*/ 	.word	0x00029870
        /*08b0*/ 	.short	0x0100
        /*08b2*/ 	.byte	0x06
	.zero		1


	//   ....[11]....
        /*08b4*/ 	.word	0x00000510
        /*08b8*/ 	.word	0x000000ff
        /*08bc*/ 	.word	0x00029880
        /*08c0*/ 	.short	0x0100
        /*08c2*/ 	.byte	0x06
	.zero		1


	//   ....[12]....
        /*08c4*/ 	.word	0x00000520
        /*08c8*/ 	.word	0x000000ff
        /*08cc*/ 	.word	0x00029878
        /*08d0*/ 	.short	0x0100
        /*08d2*/ 	.byte	0x06
	.zero		1


	//   ....[13]....
        /*08d4*/ 	.word	0x00000530
        /*08d8*/ 	.word	0x000000ff
        /*08dc*/ 	.word	0x00029888
        /*08e0*/ 	.short	0x0100
        /*08e2*/ 	.byte	0x06
	.zero		1


	//   ....[14]....
        /*08e4*/ 	.word	0x00000660
        /*08e8*/ 	.word	0x000000ff
        /*08ec*/ 	.word	0x00029890
        /*08f0*/ 	.short	0x0100
        /*08f2*/ 	.byte	0x08
	.zero		1


	//   ....[15]....
        /*08f4*/ 	.word	0x00000670
        /*08f8*/ 	.word	0x000000ff
        /*08fc*/ 	.word	0x000298a0
        /*0900*/ 	.short	0x0100
        /*0902*/ 	.byte	0x08
	.zero		1


	//   ....[16]....
        /*0904*/ 	.word	0x00000680
        /*0908*/ 	.word	0x000000ff
        /*090c*/ 	.word	0x00029898
        /*0910*/ 	.short	0x0100
        /*0912*/ 	.byte	0x08
	.zero		1


	//   ....[17]....
        /*0914*/ 	.word	0x00000690
        /*0918*/ 	.word	0x000000ff
        /*091c*/ 	.word	0x000298a8
        /*0920*/ 	.short	0x0100
        /*0922*/ 	.byte	0x08
	.zero		1


	//   ....[18]....
        /*0924*/ 	.word	0x000007e0
        /*0928*/ 	.word	0x000000ff
        /*092c*/ 	.word	0x000298b0
        /*0930*/ 	.short	0x0100
        /*0932*/ 	.byte	0x08
	.zero		1


	//   ....[19]....
        /*0934*/ 	.word	0x000007f0
        /*0938*/ 	.word	0x000000ff
        /*093c*/ 	.word	0x000298c0
        /*0940*/ 	.short	0x0100
        /*0942*/ 	.byte	0x08
	.zero		1


	//   ....[20]....
        /*0944*/ 	.word	0x00000800
        /*0948*/ 	.word	0x000000ff
        /*094c*/ 	.word	0x000298b8
        /*0950*/ 	.short	0x0100
        /*0952*/ 	.byte	0x08
	.zero		1


	//   ....[21]....
        /*0954*/ 	.word	0x00000810
        /*0958*/ 	.word	0x000000ff
        /*095c*/ 	.word	0x000298c8
        /*0960*/ 	.short	0x0100
        /*0962*/ 	.byte	0x08
	.zero		1


	//   ....[22]....
        /*0964*/ 	.word	0x00001aa0
        /*0968*/ 	.word	0x000000ff
        /*096c*/ 	.word	0x00029800
        /*0970*/ 	.short	0x010a
        /*0972*/ 	.byte	0x29
	.zero		1


	//   ....[23]....
        /*0974*/ 	.word	0x00001b40
        /*0978*/ 	.word	0x00000002
        /*097c*/ 	.word	0x00029830
        /*0980*/ 	.short	0x010a
        /*0982*/ 	.byte	0x3f
	.zero		1


	//   ....[24]....
        /*0984*/ 	.word	0x00001b80
        /*0988*/ 	.word	0x00000002
        /*098c*/ 	.word	0x00029830
        /*0990*/ 	.short	0x010a
        /*0992*/ 	.byte	0x3f
	.zero		1


	//   ....[25]....
        /*0994*/ 	.word	0x000036c0
        /*0998*/ 	.word	0x000000ff
        /*099c*/ 	.word	0x00000000
        /*09a0*/ 	.short	0x0101
        /*09a2*/ 	.byte	0x06
	.zero		1


	//   ....[26]....
        /*09a4*/ 	.word	0x00005950
        /*09a8*/ 	.word	0x000000ff
        /*09ac*/ 	.word	0x00029830
        /*09b0*/ 	.short	0x010a
        /*09b2*/ 	.byte	0x06
	.zero		1


	//   ....[27]....
        /*09b4*/ 	.word	0x00005990
        /*09b8*/ 	.word	0x000000ff
        /*09bc*/ 	.word	0x00029830
        /*09c0*/ 	.short	0x010a
        /*09c2*/ 	.byte	0x06
	.zero		1


	//   ....[28]....
        /*09c4*/ 	.word	0x000065d0
        /*09c8*/ 	.word	0x000000ff
        /*09cc*/ 	.word	0x00029850
        /*09d0*/ 	.short	0x010a
        /*09d2*/ 	.byte	0x06
	.zero		1


	//   ....[29]....
        /*09d4*/ 	.word	0x00006610
        /*09d8*/ 	.word	0x000000ff
        /*09dc*/ 	.word	0x00029850
        /*09e0*/ 	.short	0x010a
        /*09e2*/ 	.byte	0x06
	.zero		1


	//   ....[30]....
        /*09e4*/ 	.word	0x00007270
        /*09e8*/ 	.word	0x000000ff
        /*09ec*/ 	.word	0x00000000
        /*09f0*/ 	.short	0x0101
        /*09f2*/ 	.byte	0x06
	.zero		1


	//   ....[31]....
        /*09f4*/ 	.word	0x000094a0
        /*09f8*/ 	.word	0x000000ff
        /*09fc*/ 	.word	0x00000000
        /*0a00*/ 	.short	0x0101
        /*0a02*/ 	.byte	0x06
	.zero		1


	//   ....[32]....
        /*0a04*/ 	.word	0x00009bc0
        /*0a08*/ 	.word	0x000000ff
        /*0a0c*/ 	.word	0x00029830
        /*0a10*/ 	.short	0x010a
        /*0a12*/ 	.byte	0x06
	.zero		1


	//   ....[33]....
        /*0a14*/ 	.word	0x00009c00
        /*0a18*/ 	.word	0x000000ff
        /*0a1c*/ 	.word	0x00029830
        /*0a20*/ 	.short	0x010a
        /*0a22*/ 	.byte	0x06
	.zero		1


	//   ....[34]....
        /*0a24*/ 	.word	0x0000a810
        /*0a28*/ 	.word	0x000000ff
        /*0a2c*/ 	.word	0x00029850
        /*0a30*/ 	.short	0x010a
        /*0a32*/ 	.byte	0x06
	.zero		1


	//   ....[35]....
        /*0a34*/ 	.word	0x0000a850
        /*0a38*/ 	.word	0x000000ff
        /*0a3c*/ 	.word	0x00029850
        /*0a40*/ 	.short	0x010a
        /*0a42*/ 	.byte	0x06
	.zero		1


	//   ....[36]....
        /*0a44*/ 	.word	0x0000b1b0
        /*0a48*/ 	.word	0x000000ff
        /*0a4c*/ 	.word	0x00000000
        /*0a50*/ 	.short	0x0101
        /*0a52*/ 	.byte	0x06
	.zero		1


	//   ....[37]....
        /*0a54*/ 	.word	0x0000cb40
        /*0a58*/ 	.word	0x000000ff
        /*0a5c*/ 	.word	0x00000000
        /*0a60*/ 	.short	0x0101
        /*0a62*/ 	.byte	0x06
	.zero		1


	//   ....[38]....
        /*0a64*/ 	.word	0x0000d1e0
        /*0a68*/ 	.word	0x000000ff
        /*0a6c*/ 	.word	0x00029850
        /*0a70*/ 	.short	0x010a
        /*0a72*/ 	.byte	0x09
	.zero		1


	//   ....[39]....
        /*0a74*/ 	.word	0x0000d220
        /*0a78*/ 	.word	0x000000ff
        /*0a7c*/ 	.word	0x00029850
        /*0a80*/ 	.short	0x010a
        /*0a82*/ 	.byte	0x09
	.zero		1


	//   ....[40]....
        /*0a84*/ 	.word	0x0000d880
        /*0a88*/ 	.word	0x000000ff
        /*0a8c*/ 	.word	0x00000000
        /*0a90*/ 	.short	0x0101
        /*0a92*/ 	.byte	0x04
	.zero		1


	//   ....[41]....
        /*0a94*/ 	.word	0x0000f4c0
        /*0a98*/ 	.word	0x00000003
        /*0a9c*/ 	.word	0x00000000
        /*0aa0*/ 	.short	0x0101
        /*0aa2*/ 	.byte	0x3f
	.zero		1


	//   ....[42]....
        /*0aa4*/ 	.word	0x00012720
        /*0aa8*/ 	.word	0x00000000
        /*0aac*/ 	.word	0x00029880
        /*0ab0*/ 	.short	0x010a
        /*0ab2*/ 	.byte	0x3f
	.zero		1


	//   ....[43]....
        /*0ab4*/ 	.word	0x00012d70
        /*0ab8*/ 	.word	0x00000000
        /*0abc*/ 	.word	0x00029870
        /*0ac0*/ 	.short	0x0107
        /*0ac2*/ 	.byte	0x3f
	.zero		1


	//   ....[44]....
        /*0ac4*/ 	.word	0x00012e30
        /*0ac8*/ 	.word	0x00000000
        /*0acc*/ 	.word	0x00029870
        /*0ad0*/ 	.short	0x0101
        /*0ad2*/ 	.byte	0x3f
	.zero		1


	//   ....[45]....
        /*0ad4*/ 	.word	0x00012e60
        /*0ad8*/ 	.word	0x00000000
        /*0adc*/ 	.word	0x00029840
        /*0ae0*/ 	.short	0x010a
        /*0ae2*/ 	.byte	0x3f
	.zero		1


	//   ....[46]....
        /*0ae4*/ 	.word	0x000134a0
        /*0ae8*/ 	.word	0x00000000
        /*0aec*/ 	.word	0x00029830
        /*0af0*/ 	.short	0x0107
        /*0af2*/ 	.byte	0x3f
	.zero		1


	//   ....[47]....
        /*0af4*/ 	.word	0x00013570
        /*0af8*/ 	.word	0x00000000
        /*0afc*/ 	.word	0x00029830
        /*0b00*/ 	.short	0x0101
        /*0b02*/ 	.byte	0x3f
	.zero		1


	//   ....[48]....
        /*0b04*/ 	.word	0x00013e50
        /*0b08*/ 	.word	0x00000016
        /*0b0c*/ 	.word	0x00029800
        /*0b10*/ 	.short	0x0107
        /*0b12*/ 	.byte	0x3f
	.zero		1


	//   ....[49]....
        /*0b14*/ 	.word	0x00013f50
        /*0b18*/ 	.word	0x00000016
        /*0b1c*/ 	.word	0x00029800
        /*0b20*/ 	.short	0x0101
        /*0b22*/ 	.byte	0x3f
	.zero		1


	//   ....[50]....
        /*0b24*/ 	.word	0x00013f70
        /*0b28*/ 	.word	0x00000016
        /*0b2c*/ 	.word	0x00029820
        /*0b30*/ 	.short	0x010a
        /*0b32*/ 	.byte	0x3f
	.zero		1


	//   ....[51]....
        /*0b34*/ 	.word	0x00014490
        /*0b38*/ 	.word	0x00000000
        /*0b3c*/ 	.word	0x00029880
        /*0b40*/ 	.short	0x010a
        /*0b42*/ 	.byte	0x3f
	.zero		1


	//   ....[52]....
        /*0b44*/ 	.word	0x00014970
        /*0b48*/ 	.word	0x00000000
        /*0b4c*/ 	.word	0x00029870
        /*0b50*/ 	.short	0x0107
        /*0b52*/ 	.byte	0x3f
	.zero		1


	//   ....[53]....
        /*0b54*/ 	.word	0x00014a30
        /*0b58*/ 	.word	0x00000000
        /*0b5c*/ 	.word	0x00029870
        /*0b60*/ 	.short	0x0101
        /*0b62*/ 	.byte	0x3f
	.zero		1


	//   ....[54]....
        /*0b64*/ 	.word	0x00014a60
        /*0b68*/ 	.word	0x00000000
        /*0b6c*/ 	.word	0x00029840
        /*0b70*/ 	.short	0x010a
        /*0b72*/ 	.byte	0x3f
	.zero		1


	//   ....[55]....
        /*0b74*/ 	.word	0x00014f60
        /*0b78*/ 	.word	0x00000000
        /*0b7c*/ 	.word	0x00029830
        /*0b80*/ 	.short	0x0107
        /*0b82*/ 	.byte	0x3f
	.zero		1


	//   ....[56]....
        /*0b84*/ 	.word	0x00015020
        /*0b88*/ 	.word	0x00000000
        /*0b8c*/ 	.word	0x00029830
        /*0b90*/ 	.short	0x0101
        /*0b92*/ 	.byte	0x3f
	.zero		1


	//   ....[57]....
        /*0b94*/ 	.word	0x000150b0
        /*0b98*/ 	.word	0x00000003
        /*0b9c*/ 	.word	0x00029870
        /*0ba0*/ 	.short	0x010a
        /*0ba2*/ 	.byte	0x3f
	.zero		1


	//   ....[58]....
        /*0ba4*/ 	.word	0x00015140
        /*0ba8*/ 	.word	0x00000003
        /*0bac*/ 	.word	0x00029860
        /*0bb0*/ 	.short	0x010a
        /*0bb2*/ 	.byte	0x3f
	.zero		1


	//   ....[59]....
        /*0bb4*/ 	.word	0x00015650
        /*0bb8*/ 	.word	0x00000003
        /*0bbc*/ 	.word	0x00029850
        /*0bc0*/ 	.short	0x0101
        /*0bc2*/ 	.byte	0x3f
	.zero		1


	//   ....[60]....
        /*0bc4*/ 	.word	0x000156e0
        /*0bc8*/ 	.word	0x00000003
        /*0bcc*/ 	.word	0x00000000
        /*0bd0*/ 	.short	0x0101
        /*0bd2*/ 	.byte	0x3f
	.zero		1


	//   ....[61]....
        /*0bd4*/ 	.word	0x000158a0
        /*0bd8*/ 	.word	0x00000011
        /*0bdc*/ 	.word	0x00029870
        /*0be0*/ 	.short	0x010a
        /*0be2*/ 	.byte	0x3f
	.zero		1


	//   ....[62]....
        /*0be4*/ 	.word	0x00015920
        /*0be8*/ 	.word	0x00000011
        /*0bec*/ 	.word	0x00029860
        /*0bf0*/ 	.short	0x010a
        /*0bf2*/ 	.byte	0x3f
	.zero		1


	//   ....[63]....
        /*0bf4*/ 	.word	0x00015e40
        /*0bf8*/ 	.word	0x00000011
        /*0bfc*/ 	.word	0x00029850
        /*0c00*/ 	.short	0x0101
        /*0c02*/ 	.byte	0x3f
	.zero		1


	//   ....[64]....
        /*0c04*/ 	.word	0x00015ef0
        /*0c08*/ 	.word	0x00000011
        /*0c0c*/ 	.word	0x00000000
        /*0c10*/ 	.short	0x0101
        /*0c12*/ 	.byte	0x3f
	.zero		1


	//   ....[65]....
        /*0c14*/ 	.word	0x00016b90
        /*0c18*/ 	.word	0x00000005
        /*0c1c*/ 	.word	0x00029820
        /*0c20*/ 	.short	0x010a
        /*0c22*/ 	.byte	0x3f
	.zero		1


	//   ....[66]....
        /*0c24*/ 	.word	0x00016d10
        /*0c28*/ 	.word	0x00000003
        /*0c2c*/ 	.word	0x00029840
        /*0c30*/ 	.short	0x010a
        /*0c32*/ 	.byte	0x3f
	.zero		1


	//   ....[67]....
        /*0c34*/ 	.word	0x00016db0
        /*0c38*/ 	.word	0x00000005
        /*0c3c*/ 	.word	0x00029840
        /*0c40*/ 	.short	0x010a
        /*0c42*/ 	.byte	0x3f
	.zero		1


	//   ....[68]....
        /*0c44*/ 	.word	0x00016df0
        /*0c48*/ 	.word	0x00000003
        /*0c4c*/ 	.word	0x00029860
        /*0c50*/ 	.short	0x010a
        /*0c52*/ 	.byte	0x3f
	.zero		1


	//   ....[69]....
        /*0c54*/ 	.word	0x00016e30
        /*0c58*/ 	.word	0x00000005
        /*0c5c*/ 	.word	0x00029860
        /*0c60*/ 	.short	0x010a
        /*0c62*/ 	.byte	0x3f
	.zero		1


	//   ....[70]....
        /*0c64*/ 	.word	0x00016e70
        /*0c68*/ 	.word	0x00000003
        /*0c6c*/ 	.word	0x00029880
        /*0c70*/ 	.short	0x010a
        /*0c72*/ 	.byte	0x3f
	.zero		1


	//   ....[71]....
        /*0c74*/ 	.word	0x00016eb0
        /*0c78*/ 	.word	0x00000005
        /*0c7c*/ 	.word	0x00029880
        /*0c80*/ 	.short	0x010a
        /*0c82*/ 	.byte	0x3f
	.zero		1


	//   ....[72]....
        /*0c84*/ 	.word	0x00016f20
        /*0c88*/ 	.word	0x00000003
        /*0c8c*/ 	.word	0x00029800
        /*0c90*/ 	.short	0x010a
        /*0c92*/ 	.byte	0x3f
	.zero		1


	//   ....[73]....
        /*0c94*/ 	.word	0x00016f70
        /*0c98*/ 	.word	0x00000002
        /*0c9c*/ 	.word	0x00029830
        /*0ca0*/ 	.short	0x010a
        /*0ca2*/ 	.byte	0x3f
	.zero		1


	//   ....[74]....
        /*0ca4*/ 	.word	0x00016fd0
        /*0ca8*/ 	.word	0x00000007
        /*0cac*/ 	.word	0x00029830
        /*0cb0*/ 	.short	0x010a
        /*0cb2*/ 	.byte	0x3f
	.zero		1


	//   ....[75]....
        /*0cb4*/ 	.word	0x00017030
        /*0cb8*/ 	.word	0x00000007
        /*0cbc*/ 	.word	0x00029850
        /*0cc0*/ 	.short	0x010a
        /*0cc2*/ 	.byte	0x3f
	.zero		1


	//   ....[76]....
        /*0cc4*/ 	.word	0x00017090
        /*0cc8*/ 	.word	0x00000007
        /*0ccc*/ 	.word	0x00029830
        /*0cd0*/ 	.short	0x010a
        /*0cd2*/ 	.byte	0x3f
	.zero		1


	//   ....[77]....
        /*0cd4*/ 	.word	0x000170f0
        /*0cd8*/ 	.word	0x00000007
        /*0cdc*/ 	.word	0x00029850
        /*0ce0*/ 	.short	0x010a
        /*0ce2*/ 	.byte	0x3f
	.zero		1


	//   ....[78]....
        /*0ce4*/ 	.word	0x00017150
        /*0ce8*/ 	.word	0x00000005
        /*0cec*/ 	.word	0x00029850
        /*0cf0*/ 	.short	0x010a
        /*0cf2*/ 	.byte	0x3f
	.zero		1


	//   ....[79]....
        /*0cf4*/ 	.word	0x00017250
        /*0cf8*/ 	.word	0x00000000
        /*0cfc*/ 	.word	0x00029880
        /*0d00*/ 	.short	0x010a
        /*0d02*/ 	.byte	0x3f
	.zero		1


	//   ....[80]....
        /*0d04*/ 	.word	0x000179c0
        /*0d08*/ 	.word	0x00000000
        /*0d0c*/ 	.word	0x00029840
        /*0d10*/ 	.short	0x010a
        /*0d12*/ 	.byte	0x3f
	.zero		1


	//   ....[81]....
        /*0d14*/ 	.word	0x00018680
        /*0d18*/ 	.word	0x00000016
        /*0d1c*/ 	.word	0x00029820
        /*0d20*/ 	.short	0x010a
        /*0d22*/ 	.byte	0x3f
	.zero		1


	//   ....[82]....
        /*0d24*/ 	.word	0x000186d0
        /*0d28*/ 	.word	0x00000000
        /*0d2c*/ 	.word	0x00029880
        /*0d30*/ 	.short	0x010a
        /*0d32*/ 	.byte	0x3f
	.zero		1


	//   ....[83]....
        /*0d34*/ 	.word	0x00018cf0
        /*0d38*/ 	.word	0x00000000
        /*0d3c*/ 	.word	0x00029840
        /*0d40*/ 	.short	0x010a
        /*0d42*/ 	.byte	0x3f
	.zero		1


	//   ....[84]....
        /*0d44*/ 	.word	0x00019330
        /*0d48*/ 	.word	0x00000003
        /*0d4c*/ 	.word	0x00029870
        /*0d50*/ 	.short	0x010a
        /*0d52*/ 	.byte	0x3f
	.zero		1


	//   ....[85]....
        /*0d54*/ 	.word	0x00019380
        /*0d58*/ 	.word	0x00000003
        /*0d5c*/ 	.word	0x00029860
        /*0d60*/ 	.short	0x010a
        /*0d62*/ 	.byte	0x3f
	.zero		1


	//   ....[86]....
        /*0d64*/ 	.word	0x000193d0
        /*0d68*/ 	.word	0x00000011
        /*0d6c*/ 	.word	0x00029870
        /*0d70*/ 	.short	0x010a
        /*0d72*/ 	.byte	0x3f
	.zero		1


	//   ....[87]....
        /*0d74*/ 	.word	0x00019420
        /*0d78*/ 	.word	0x00000011
        /*0d7c*/ 	.word	0x00029860
        /*0d80*/ 	.short	0x010a
        /*0d82*/ 	.byte	0x3f
	.zero		1


	//   ....[88]....
        /*0d84*/ 	.word	0x00019470
        /*0d88*/ 	.word	0x00000005
        /*0d8c*/ 	.word	0x00029820
        /*0d90*/ 	.short	0x010a
        /*0d92*/ 	.byte	0x3f
	.zero		1


	//   ....[89]....
        /*0d94*/ 	.word	0x00019610
        /*0d98*/ 	.word	0x00000003
        /*0d9c*/ 	.word	0x00029840
        /*0da0*/ 	.short	0x010a
        /*0da2*/ 	.byte	0x3f
	.zero		1


	//   ....[90]....
        /*0da4*/ 	.word	0x00019660
        /*0da8*/ 	.word	0x00000005
        /*0dac*/ 	.word	0x00029840
        /*0db0*/ 	.short	0x010a
        /*0db2*/ 	.byte	0x3f
	.zero		1


	//   ....[91]....
        /*0db4*/ 	.word	0x000196b0
        /*0db8*/ 	.word	0x00000003
        /*0dbc*/ 	.word	0x00029860
        /*0dc0*/ 	.short	0x010a
        /*0dc2*/ 	.byte	0x3f
	.zero		1


	//   ....[92]....
        /*0dc4*/ 	.word	0x00019700
        /*0dc8*/ 	.word	0x00000005
        /*0dcc*/ 	.word	0x00029860
        /*0dd0*/ 	.short	0x010a
        /*0dd2*/ 	.byte	0x3f
	.zero		1


	//   ....[93]....
        /*0dd4*/ 	.word	0x00019750
        /*0dd8*/ 	.word	0x00000003
        /*0ddc*/ 	.word	0x00029880
        /*0de0*/ 	.short	0x010a
        /*0de2*/ 	.byte	0x3f
	.zero		1


	//----- nvinfo : EIATTR_NUM_MBARRIERS
	.align		4
.L_303:
        /*0de4*/ 	.byte	0x03, 0x38
        /*0de6*/ 	.short	0x0016


	//----- nvinfo : EIATTR_EXIT_INSTR_OFFSETS
	.align		4
        /*0de8*/ 	.byte	0x04, 0x1c
        /*0dea*/ 	.short	(.L_305 - .L_304)


	//   ....[0]....
.L_304:
        /*0dec*/ 	.word	0x000009c0


	//   ....[1]....
        /*0df0*/ 	.word	0x00010400


	//   ....[2]....
        /*0df4*/ 	.word	0x00016f00


	//----- nvinfo : EIATTR_MAX_THREADS
	.align		4
.L_305:
        /*0df8*/ 	.byte	0x04, 0x05
        /*0dfa*/ 	.short	(.L_307 - .L_306)
.L_306:
        /*0dfc*/ 	.word	0x00000180
        /*0e00*/ 	.word	0x00000001
        /*0e04*/ 	.word	0x00000001


	//----- nvinfo : EIATTR_CRS_STACK_SIZE
	.align		4
.L_307:
        /*0e08*/ 	.byte	0x04, 0x1e
        /*0e0a*/ 	.short	(.L_309 - .L_308)
.L_308:
        /*0e0c*/ 	.word	0x00000000


	//----- nvinfo : EIATTR_CBANK_PARAM_SIZE
	.align		4
.L_309:
        /*0e10*/ 	.byte	0x03, 0x19
        /*0e12*/ 	.short	0x0af0


	//----- nvinfo : EIATTR_PARAM_CBANK
	.align		4
        /*0e14*/ 	.byte	0x04, 0x0a
        /*0e16*/ 	.short	(.L_311 - .L_310)
	.align		4
.L_310:
        /*0e18*/ 	.word	index@(.nv.constant0._ZN7cutlass13device_kernelIN5flash11enable_sm90INS1_16FlashAttnFwdSm90INS1_25CollectiveMainloopFwdSm90ILi2EN4cute5tupleIJNS5_1CILi1EEES8_S8_EEENS6_IJNS7_ILi128EEENS7_ILi160EEENS7_ILi192EEEEEELi128ENS_12float_e4m3_tEfNS_4arch4Sm90ELb1ELb0ELb1ELb1ELb1ELb0ELb0ELb1ELb1ELb1ELb0ELb0EEENS1_21CollectiveEpilogueFwdINS6_IJSA_SA_SB_EEES9_NS_10bfloat16_tESG_Li256ELb1ELb1ELb0ELb1EEENS1_36VarlenDynamicPersistentTileSchedulerILi128ELi160ELi256ELi128ELb0ELb1ELb1ELb1ELb1ELb1EEEEEEEEEvNT_6ParamsE)
        /*0e1c*/ 	.short	0x0210
        /*0e1e*/ 	.short	0x0af0


	//----- nvinfo : EIATTR_SW_WAR
	.align		4
.L_311:
        /*0e20*/ 	.byte	0x04, 0x36
        /*0e22*/ 	.short	(.L_313 - .L_312)
.L_312:
        /*0e24*/ 	.word	0x00000008
.L_313:


//--------------------- .nv.info._ZN7cutlass13device_kernelIN5flash11enable_sm90INS1_16FlashAttnFwdSm90INS1_25CollectiveMainloopFwdSm90ILi2EN4cute5tupleIJNS5_1CILi1EEES8_S8_EEENS6_IJNS7_ILi128EEENS7_ILi160EEENS7_ILi192EEEEEELi128ENS_12float_e4m3_tEfNS_4arch4Sm90ELb1ELb0ELb1ELb1ELb1ELb1ELb0ELb1ELb1ELb1ELb0ELb0EEENS1_21CollectiveEpilogueFwdINS6_IJSA_SA_SB_EEES9_NS_10bfloat16_tESG_Li256ELb1ELb1ELb0ELb1EEENS1_36VarlenDynamicPersistentTileSchedulerILi128ELi160ELi256ELi128ELb0ELb1ELb1ELb1ELb1ELb1EEEEEEEEEvNT_6ParamsE --------------------------
	.section	.nv.info._ZN7cutlass13device_kernelIN5flash11enable_sm90INS1_16FlashAttnFwdSm90INS1_25CollectiveMainloopFwdSm90ILi2EN4cute5tupleIJNS5_1CILi1EEES8_S8_EEENS6_IJNS7_ILi128EEENS7_ILi160EEENS7_ILi192EEEEEELi128ENS_12float_e4m3_tEfNS_4arch4Sm90ELb1ELb0ELb1ELb1ELb1ELb1ELb0ELb1ELb1ELb1ELb0ELb0EEENS1_21CollectiveEpilogueFwdINS6_IJSA_SA_SB_EEES9_NS_10bfloat16_tESG_Li256ELb1ELb1ELb0ELb1EEENS1_36VarlenDynamicPersistentTileSchedulerILi128ELi160ELi256ELi128ELb0ELb1ELb1ELb1ELb1ELb1EEEEEEEEEvNT_6ParamsE,"",@"SHT_CUDA_INFO"
	.sectionflags	@""
	.align	4


	//----- nvinfo : EIATTR_CUDA_API_VERSION
	.align		4
        /*0000*/ 	.byte	0x04, 0x37
        /*0002*/ 	.short	(.L_315 - .L_314)
.L_314:
        /*0004*/ 	.word	0x00000082


	//----- nvinfo : EIATTR_KPARAM_INFO
	.align		4
.L_315:
        /*0008*/ 	.byte	0x04, 0x17
        /*000a*/ 	.short	(.L_317 - .L_316)
.L_316:
        /*000c*/ 	.word	0x00000000
        /*0010*/ 	.short	0x0000
        /*0012*/ 	.short	0x0070
        /*0014*/ 	.byte	0x00, 0xf0, 0x01, 0x2a


	//----- nvinfo : EIATTR_SPARSE_MMA_MASK
	.align		4
.L_317:
        /*0018*/ 	.byte	0x03, 0x50
        /*001a*/ 	.short	0x0000


	//----- nvinfo : EIATTR_MAXREG_COUNT
	.align		4
        /*001c*/ 	.byte	0x03, 0x1b
        /*001e*/ 	.short	0x00a8


	//----- nvinfo : EIATTR_NUM_BARRIERS
	.align		4
        /*0020*/ 	.byte	0x02, 0x4c
        /*0022*/ 	.byte	0x10
	.zero		1


	//----- nvinfo : EIATTR_EXTERNS
	.align		4
        /*0024*/ 	.byte	0x04, 0x0f
        /*0026*/ 	.short	(.L_319 - .L_318)


	//   ....[0]....
	.align		4
.L_318:
        /*0028*/ 	.word	index@(__assertfail)


	//----- nvinfo : EIATTR_ANNOTATIONS
	.align		4
.L_319:
        /*002c*/ 	.byte	0x04, 0x55
        /*002e*/ 	.short	(.L_321 - .L_320)


	//   ....[0]....
.L_320:
        /* <DEDUP_REMOVED lines=48> */


	//----- nvinfo : EIATTR_MERCURY_ISA_VERSION
	.align		4
.L_321:
        /*0320*/ 	.byte	0x03, 0x5f
        /*0322*/ 	.short	0x0101


	//----- nvinfo : EIATTR_UNUSED_LOAD_BYTE_OFFSET
	.align		4
        /*0324*/ 	.byte	0x04, 0x44
        /*0326*/ 	.short	(.L_323 - .L_322)


	//   ....[0]....
.L_322:
        /*0328*/ 	.word	0x00000a90
        /*032c*/ 	.word	0x0000fff0


	//   ....[1]....
        /*0330*/ 	.word	0x00024b40
        /*0334*/ 	.word	0x0000fff0


	//----- nvinfo : EIATTR_INT_WARP_WIDE_INSTR_OFFSETS
	.align		4
.L_323:
        /*0338*/ 	.byte	0x04, 0x31
        /*033a*/ 	.short	(.L_325 - .L_324)


	//   ....[0]....
.L_324:
        /*033c*/ 	.word	0x00000130


	//   ....[1]....
        /*0340*/ 	.word	0x00000170


	//   ....[2]....
        /*0344*/ 	.word	0x000001e0


	//   ....[3]....
        /*0348*/ 	.word	0x00029aa0


	//   ....[4]....
        /*034c*/ 	.word	0x00029b30


	//   ....[5]....
        /*0350*/ 	.word	0x0002da80


	//   ....[6]....
        /*0354*/ 	.word	0x0002db10


	//----- nvinfo : EIATTR_COOP_GROUP_MASK_REGIDS
	.align		4
.L_325:
        /*0358*/ 	.byte	0x04, 0x29
        /*035a*/ 	.short	(.L_327 - .L_326)


	//   ....[0]....
.L_326:
        /*035c*/ 	.word	0xffffffff


	//   ....[1]....
        /*0360*/ 	.word	0xffffffff


	//   ....[2]....
        /*0364*/ 	.word	0xffffffff


	//   ....[3]....
        /*0368*/ 	.word	0xffffffff


	//   ....[4]....
        /*036c*/ 	.word	0xffffffff


	//   ....[5]....
        /*0370*/ 	.word	0xffffffff


	//   ....[6]....
        /*0374*/ 	.word	0xffffffff


	//   ....[7]....
        /*0378*/ 	.word	0xffffffff


	//   ....[8]....
        /*037c*/ 	.word	0xffffffff


	//   ....[9]....
        /*0380*/ 	.word	0xffffffff


	//   ....[10]....
        /*0384*/ 	.word	0xffffffff


	//   ....[11]....
        /*0388*/ 	.word	0xffffffff


	//   ....[12]....
        /*038c*/ 	.word	0xffffffff


	//   ....[13]....
        /*0390*/ 	.word	0xffffffff


	//   ....[14]....
        /*0394*/ 	.word	0xffffffff


	//   ....[15]....
        /*0398*/ 	.word	0xffffffff


	//   ....[16]....
        /*039c*/ 	.word	0xffffffff


	//   ....[17]....
        /*03a0*/ 	.word	0xffffffff


	//   ....[18]....
        /*03a4*/ 	.word	0xffffffff


	//   ....[19]....
        /*03a8*/ 	.word	0xffffffff


	//   ....[20]....
        /*03ac*/ 	.word	0xffffffff


	//   ....[21]....
        /*03b0*/ 	.word	0xffffffff


	//   ....[22]....
        /*03b4*/ 	.word	0xffffffff


	//   ....[23]....
        /*03b8*/ 	.word	0xffffffff


	//   ....[24]....
        /*03bc*/ 	.word	0xffffffff


	//   ....[25]....
        /*03c0*/ 	.word	0xffffffff


	//   ....[26]....
        /*03c4*/ 	.word	0xffffffff


	//   ....[27]....
        /*03c8*/ 	.word	0xffffffff


	//   ....[28]....
        /*03cc*/ 	.word	0xffffffff


	//   ....[29]....
        /*03d0*/ 	.word	0xffffffff


	//   ....[30]....
        /*03d4*/ 	.word	0xffffffff


	//   ....[31]....
        /*03d8*/ 	.word	0xffffffff


	//   ....[32]....
        /*03dc*/ 	.word	0xffffffff


	//   ....[33]....
        /*03e0*/ 	.word	0xffffffff


	//   ....[34]....
        /*03e4*/ 	.word	0xffffffff


	//   ....[35]....
        /*03e8*/ 	.word	0xffffffff


	//   ....[36]....
        /*03ec*/ 	.word	0xffffffff


	//   ....[37]....
        /*03f0*/ 	.word	0xffffffff


	//   ....[38]....
        /*03f4*/ 	.word	0xffffffff


	//   ....[39]....
        /*03f8*/ 	.word	0xffffffff


	//   ....[40]....
        /*03fc*/ 	.word	0xffffffff


	//   ....[41]....
        /*0400*/ 	.word	0xffffffff


	//   ....[42]....
        /*0404*/ 	.word	0xffffffff


	//   ....[43]....
        /*0408*/ 	.word	0xffffffff


	//   ....[44]....
        /*040c*/ 	.word	0xffffffff


	//   ....[45]....
        /*0410*/ 	.word	0xffffffff


	//   ....[46]....
        /*0414*/ 	.word	0xffffffff


	//   ....[47]....
        /*0418*/ 	.word	0xffffffff


	//   ....[48]....
        /*041c*/ 	.word	0xffffffff


	//   ....[49]....
        /*0420*/ 	.word	0xffffffff


	//   ....[50]....
        /*0424*/ 	.word	0xffffffff


	//   ....[51]....
        /*0428*/ 	.word	0xffffffff


	//   ....[52]....
        /*042c*/ 	.word	0xffffffff


	//   ....[53]....
        /*0430*/ 	.word	0xffffffff


	//   ....[54]....
        /*0434*/ 	.word	0xffffffff


	//   ....[55]....
        /*0438*/ 	.word	0xffffffff


	//   ....[56]....
        /*043c*/ 	.word	0xffffffff


	//   ....[57]....
        /*0440*/ 	.word	0xffffffff


	//   ....[58]....
        /*0444*/ 	.word	0xffffffff


	//   ....[59]....
        /*0448*/ 	.word	0xffffffff


	//   ....[60]....
        /*044c*/ 	.word	0xffffffff


	//   ....[61]....
        /*0450*/ 	.word	0xffffffff


	//   ....[62]....
        /*0454*/ 	.word	0xffffffff


	//   ....[63]....
        /*0458*/ 	.word	0xffffffff


	//   ....[64]....
        /*045c*/ 	.word	0xffffffff


	//   ....[65]....
        /*0460*/ 	.word	0xffffffff


	//   ....[66]....
        /*0464*/ 	.word	0xffffffff


	//   ....[67]....
        /*0468*/ 	.word	0xffffffff


	//   ....[68]....
        /*046c*/ 	.word	0xffffffff


	//   ....[69]....
        /*0470*/ 	.word	0xffffffff


	//   ....[70]....
        /*0474*/ 	.word	0xffffffff


	//   ....[71]....
        /*0478*/ 	.word	0xffffffff


	//   ....[72]....
        /*047c*/ 	.word	0xffffffff


	//   ....[73]....
        /*0480*/ 	.word	0xffffffff


	//   ....[74]....
        /*0484*/ 	.word	0xffffffff


	//   ....[75]....
        /*0488*/ 	.word	0xffffffff


	//   ....[76]....
        /*048c*/ 	.word	0xffffffff


	//   ....[77]....
        /*0490*/ 	.word	0xffffffff


	//   ....[78]....
        /*0494*/ 	.word	0xffffffff


	//   ....[79]....
        /*0498*/ 	.word	0xffffffff


	//   ....[80]....
        /*049c*/ 	.word	0xffffffff


	//   ....[81]....
        /*04a0*/ 	.word	0xffffffff


	//   ....[82]....
        /*04a4*/ 	.word	0xffffffff


	//   ....[83]....
        /*04a8*/ 	.word	0xffffffff


	//   ....[84]....
        /*04ac*/ 	.word	0xffffffff


	//   ....[85]....
        /*04b0*/ 	.word	0xffffffff


	//   ....[86]....
        /*04b4*/ 	.word	0xffffffff


	//   ....[87]....
        /*04b8*/ 	.word	0xffffffff


	//   ....[88]....
        /*04bc*/ 	.word	0xffffffff


	//   ....[89]....
        /*04c0*/ 	.word	0xffffffff


	//   ....[90]....
        /*04c4*/ 	.word	0xffffffff


	//   ....[91]....
        /*04c8*/ 	.word	0xffffffff


	//   ....[92]....
        /*04cc*/ 	.word	0xffffffff


	//   ....[93]....
        /*04d0*/ 	.word	0xffffffff


	//   ....[94]....
        /*04d4*/ 	.word	0xffffffff


	//   ....[95]....
        /*04d8*/ 	.word	0xffffffff


	//   ....[96]....
        /*04dc*/ 	.word	0xffffffff


	//   ....[97]....
        /*04e0*/ 	.word	0xffffffff


	//   ....[98]....
        /*04e4*/ 	.word	0xffffffff


	//   ....[99]....
        /*04e8*/ 	.word	0xffffffff


	//   ....[100]....
        /*04ec*/ 	.word	0xffffffff


	//   ....[101]....
        /*04f0*/ 	.word	0xffffffff


	//   ....[102]....
        /*04f4*/ 	.word	0xffffffff


	//   ....[103]....
        /*04f8*/ 	.word	0xffffffff


	//   ....[104]....
        /*04fc*/ 	.word	0xffffffff


	//   ....[105]....
        /*0500*/ 	.word	0xffffffff


	//   ....[106]....
        /*0504*/ 	.word	0xffffffff


	//   ....[107]....
        /*0508*/ 	.word	0xffffffff


	//   ....[108]....
        /*050c*/ 	.word	0xffffffff


	//   ....[109]....
        /*0510*/ 	.word	0xffffffff


	//   ....[110]....
        /*0514*/ 	.word	0xffffffff


	//   ....[111]....
        /*0518*/ 	.word	0xffffffff


	//   ....[112]....
        /*051c*/ 	.word	0xffffffff


	//   ....[113]....
        /*0520*/ 	.word	0xffffffff


	//   ....[114]....
        /*0524*/ 	.word	0xffffffff


	//   ....[115]....
        /*0528*/ 	.word	0xffffffff


	//   ....[116]....
        /*052c*/ 	.word	0xffffffff


	//   ....[117]....
        /*0530*/ 	.word	0xffffffff


	//   ....[118]....
        /*0534*/ 	.word	0xffffffff


	//   ....[119]....
        /*0538*/ 	.word	0xffffffff


	//   ....[120]....
        /*053c*/ 	.word	0xffffffff


	//   ....[121]....
        /*0540*/ 	.word	0xffffffff


	//   ....[122]....
        /*0544*/ 	.word	0xffffffff


	//   ....[123]....
        /*0548*/ 	.word	0xffffffff


	//   ....[124]....
        /*054c*/ 	.word	0xffffffff


	//   ....[125]....
        /*0550*/ 	.word	0xffffffff


	//   ....[126]....
        /*0554*/ 	.word	0xffffffff


	//   ....[127]....
        /*0558*/ 	.word	0xffffffff


	//   ....[128]....
        /*055c*/ 	.word	0xffffffff


	//   ....[129]....
        /*0560*/ 	.word	0xffffffff


	//   ....[130]....
        /*0564*/ 	.word	0xffffffff


	//   ....[131]....
        /*0568*/ 	.word	0xffffffff


	//   ....[132]....
        /*056c*/ 	.word	0xffffffff


	//   ....[133]....
        /*0570*/ 	.word	0xffffffff


	//   ....[134]....
        /*0574*/ 	.word	0xffffffff


	//   ....[135]....
        /*0578*/ 	.word	0xffffffff


	//   ....[136]....
        /*057c*/ 	.word	0xffffffff


	//   ....[137]....
        /*0580*/ 	.word	0xffffffff


	//   ....[138]....
        /*0584*/ 	.word	0xffffffff


	//   ....[139]....
        /*0588*/ 	.word	0xffffffff


	//   ....[140]....
        /*058c*/ 	.word	0xffffffff


	//   ....[141]....
        /*0590*/ 	.word	0xffffffff


	//   ....[142]....
        /*0594*/ 	.word	0xffffffff


	//   ....[143]....
        /*0598*/ 	.word	0xffffffff


	//   ....[144]....
        /*059c*/ 	.word	0xffffffff


	//   ....[145]....
        /*05a0*/ 	.word	0xffffffff


	//   ....[146]....
        /*05a4*/ 	.word	0xffffffff


	//   ....[147]....
        /*05a8*/ 	.word	0xffffffff


	//   ....[148]....
        /*05ac*/ 	.word	0xffffffff


	//   ....[149]....
        /*05b0*/ 	.word	0xffffffff


	//   ....[150]....
        /*05b4*/ 	.word	0xffffffff


	//   ....[151]....
        /*05b8*/ 	.word	0xffffffff


	//   ....[152]....
        /*05bc*/ 	.word	0xffffffff


	//   ....[153]....
        /*05c0*/ 	.word	0xffffffff


	//   ....[154]....
        /*05c4*/ 	.word	0xffffffff


	//   ....[155]....
        /*05c8*/ 	.word	0xffffffff


	//   ....[156]....
        /*05cc*/ 	.word	0xffffffff


	//   ....[157]....
        /*05d0*/ 	.word	0xffffffff


	//   ....[158]....
        /*05d4*/ 	.word	0xffffffff


	//   ....[159]....
        /*05d8*/ 	.word	0xffffffff


	//   ....[160]....
        /*05dc*/ 	.word	0xffffffff


	//   ....[161]....
        /*05e0*/ 	.word	0xffffffff


	//   ....[162]....
        /*05e4*/ 	.word	0xffffffff


	//   ....[163]....
        /*05e8*/ 	.word	0xffffffff


	//   ....[164]....
        /*05ec*/ 	.word	0xffffffff


	//   ....[165]....
        /*05f0*/ 	.word	0xffffffff


	//   ....[166]....
        /*05f4*/ 	.word	0xffffffff


	//   ....[167]....
        /*05f8*/ 	.word	0xffffffff


	//   ....[168]....
        /*05fc*/ 	.word	0xffffffff


	//   ....[169]....
        /*0600*/ 	.word	0xffffffff


	//   ....[170]....
        /*0604*/ 	.word	0xffffffff


	//   ....[171]....
        /*0608*/ 	.word	0xffffffff


	//   ....[172]....
        /*060c*/ 	.word	0xffffffff


	//   ....[173]....
        /*0610*/ 	.word	0xffffffff


	//   ....[174]....
        /*0614*/ 	.word	0xffffffff


	//   ....[175]....
        /*0618*/ 	.word	0xffffffff


	//   ....[176]....
        /*061c*/ 	.word	0xffffffff


	//   ....[177]....
        /*0620*/ 	.word	0xffffffff


	//   ....[178]....
        /*0624*/ 	.word	0xffffffff


	//   ....[179]....
        /*0628*/ 	.word	0xffffffff


	//   ....[180]....
        /*062c*/ 	.word	0xffffffff


	//   ....[181]....
        /*0630*/ 	.word	0xffffffff


	//   ....[182]....
        /*0634*/ 	.word	0xffffffff


	//   ....[183]....
        /*0638*/ 	.word	0xffffffff


	//   ....[184]....
        /*063c*/ 	.word	0xffffffff


	//   ....[185]....
        /*0640*/ 	.word	0xffffffff


	//   ....[186]....
        /*0644*/ 	.word	0xffffffff


	//   ....[187]....
        /*0648*/ 	.word	0x0500000f


	//   ....[188]....
        /*064c*/ 	.word	0x0500000f


	//   ....[189]....
        /*0650*/ 	.word	0x0500000f


	//   ....[190]....
        /*0654*/ 	.word	0x0500000f


	//   ....[191]....
        /*0658*/ 	.word	0x0500000f


	//   ....[192]....
        /*065c*/ 	.word	0x0500000f


	//   ....[193]....
        /*0660*/ 	.word	0x0500000f


	//   ....[194]....
        /*0664*/ 	.word	0x0500000f


	//   ....[195]....
        /*0668*/ 	.word	0x0500000f


	//   ....[196]....
        /*066c*/ 	.word	0x0500000f


	//   ....[197]....
        /*0670*/ 	.word	0x0500000f


	//   ....[198]....
        /*0674*/ 	.word	0x0500000f


	//   ....[199]....
        /*0678*/ 	.word	0x0500000f


	//   ....[200]....
        /*067c*/ 	.word	0x0500000f


	//   ....[201]....
        /*0680*/ 	.word	0x0500000f


	//   ....[202]....
        /*0684*/ 	.word	0x0500000f


	//   ....[203]....
        /*0688*/ 	.word	0x0500000f


	//   ....[204]....
        /*068c*/ 	.word	0x0500000f


	//   ....[205]....
        /*0690*/ 	.word	0x0500000f


	//   ....[206]....
        /*0694*/ 	.word	0x0500000f


	//   ....[207]....
        /*0698*/ 	.word	0x0500000f


	//   ....[208]....
        /*069c*/ 	.word	0x0500000f


	//   ....[209]....
        /*06a0*/ 	.word	0x0500000f


	//   ....[210]....
        /*06a4*/ 	.word	0x0500000f


	//   ....[211]....
        /*06a8*/ 	.word	0x0500000f


	//   ....[212]....
        /*06ac*/ 	.word	0x0500000f


	//   ....[213]....
        /*06b0*/ 	.word	0x0500000f


	//   ....[214]....
        /*06b4*/ 	.word	0x0500000f


	//   ....[215]....
        /*06b8*/ 	.word	0x0500000f


	//   ....[216]....
        /*06bc*/ 	.word	0x0500000f


	//   ....[217]....
        /*06c0*/ 	.word	0x0500000f


	//   ....[218]....
        /*06c4*/ 	.word	0x0500000f


	//   ....[219]....
        /*06c8*/ 	.word	0x0500000f


	//   ....[220]....
        /*06cc*/ 	.word	0x0500000f


	//   ....[221]....
        /*06d0*/ 	.word	0x0500000f


	//   ....[222]....
        /*06d4*/ 	.word	0x0500000f


	//   ....[223]....
        /*06d8*/ 	.word	0x0500000f


	//   ....[224]....
        /*06dc*/ 	.word	0x0500000f


	//   ....[225]....
        /*06e0*/ 	.word	0x0500000f


	//   ....[226]....
        /*06e4*/ 	.word	0x0500000f


	//   ....[227]....
        /*06e8*/ 	.word	0x0500000f


	//   ....[228]....
        /*06ec*/ 	.word	0x0500000f


	//   ....[229]....
        /*06f0*/ 	.word	0x0500000f


	//   ....[230]....
        /*06f4*/ 	.word	0x0500000f


	//   ....[231]....
        /*06f8*/ 	.word	0x0500000f


	//   ....[232]....
        /*06fc*/ 	.word	0x0500000f


	//   ....[233]....
        /*0700*/ 	.word	0x0500000f


	//   ....[234]....
        /*0704*/ 	.word	0x0500000f


	//   ....[235]....
        /*0708*/ 	.word	0x0500000f


	//   ....[236]....
        /*070c*/ 	.word	0x0500000f


	//   ....[237]....
        /*0710*/ 	.word	0x0500000f


	//   ....[238]....
        /*0714*/ 	.word	0x0500000f


	//   ....[239]....
        /*0718*/ 	.word	0x0500000f


	//   ....[240]....
        /*071c*/ 	.word	0x0500000f


	//   ....[241]....
        /*0720*/ 	.word	0x0500000f


	//   ....[242]....
        /*0724*/ 	.word	0x0500000f


	//   ....[243]....
        /*0728*/ 	.word	0x0500000f


	//   ....[244]....
        /*072c*/ 	.word	0x0500000f


	//   ....[245]....
        /*0730*/ 	.word	0x0500000f


	//   ....[246]....
        /*0734*/ 	.word	0x0500000f


	//   ....[247]....
        /*0738*/ 	.word	0x0500000f


	//   ....[248]....
        /*073c*/ 	.word	0x0500000f


	//   ....[249]....
        /*0740*/ 	.word	0x0500000f


	//   ....[250]....
        /*0744*/ 	.word	0x0500000f


	//   ....[251]....
        /*0748*/ 	.word	0x0500000f


	//   ....[252]....
        /*074c*/ 	.word	0x0500000f


	//   ....[253]....
        /*0750*/ 	.word	0x0500000f


	//   ....[254]....
        /*0754*/ 	.word	0x0500000f


	//   ....[255]....
        /*0758*/ 	.word	0x0500000f


	//   ....[0]....
        /*075c*/ 	.word	0x0500000f


	//   ....[1]....
        /*0760*/ 	.word	0x0500000f


	//   ....[2]....
        /*0764*/ 	.word	0x0500000f


	//   ....[3]....
        /*0768*/ 	.word	0x0500000f


	//   ....[4]....
        /*076c*/ 	.word	0x0500000f


	//   ....[5]....
        /*0770*/ 	.word	0x0500000f


	//   ....[6]....
        /*0774*/ 	.word	0x0500000f


	//   ....[7]....
        /*0778*/ 	.word	0x0500000f


	//   ....[8]....
        /*077c*/ 	.word	0x0500000f


	//   ....[9]....
        /*0780*/ 	.word	0x0500000f


	//   ....[10]....
        /*0784*/ 	.word	0x0500000f


	//   ....[11]....
        /*0788*/ 	.word	0x0500000f


	//   ....[12]....
        /*078c*/ 	.word	0x0500000f


	//   ....[13]....
        /*0790*/ 	.word	0x0500000f


	//   ....[14]....
        /*0794*/ 	.word	0x0500000f


	//   ....[15]....
        /*0798*/ 	.word	0x0500000f


	//   ....[16]....
        /*079c*/ 	.word	0x0500000f


	//   ....[17]....
        /*07a0*/ 	.word	0x0500000f


	//   ....[18]....
        /*07a4*/ 	.word	0x0500000f


	//   ....[19]....
        /*07a8*/ 	.word	0x0500000f


	//   ....[20]....
        /*07ac*/ 	.word	0x0500000f


	//   ....[21]....
        /*07b0*/ 	.word	0x0500000f


	//   ....[22]....
        /*07b4*/ 	.word	0x0500000f


	//   ....[23]....
        /*07b8*/ 	.word	0x0500000f


	//   ....[24]....
        /*07bc*/ 	.word	0x0500000f


	//   ....[25]....
        /*07c0*/ 	.word	0x0500000f


	//   ....[26]....
        /*07c4*/ 	.word	0x0500000f


	//   ....[27]....
        /*07c8*/ 	.word	0x0500000f


	//   ....[28]....
        /*07cc*/ 	.word	0x0500000f


	//   ....[29]....
        /*07d0*/ 	.word	0x0500000f


	//   ....[30]....
        /*07d4*/ 	.word	0x0500000f


	//   ....[31]....
        /*07d8*/ 	.word	0x0500000f


	//   ....[32]....
        /*07dc*/ 	.word	0x0500000f


	//   ....[33]....
        /*07e0*/ 	.word	0x0500000f


	//   ....[34]....
        /*07e4*/ 	.word	0x0500000f


	//   ....[35]....
        /*07e8*/ 	.word	0x0500000f


	//   ....[36]....
        /*07ec*/ 	.word	0x0500000f


	//   ....[37]....
        /*07f0*/ 	.word	0x0500000f


	//   ....[38]....
        /*07f4*/ 	.word	0x0500000f


	//   ....[39]....
        /*07f8*/ 	.word	0x0500000f


	//   ....[40]....
        /*07fc*/ 	.word	0x0500000f


	//   ....[41]....
        /*0800*/ 	.word	0x0500000f


	//   ....[42]....
        /*0804*/ 	.word	0x0500000f


	//   ....[43]....
        /*0808*/ 	.word	0x0500000f


	//   ....[44]....
        /*080c*/ 	.word	0x0500000f


	//   ....[45]....
        /*0810*/ 	.word	0x0500000f


	//   ....[46]....
        /*0814*/ 	.word	0x0500000f


	//   ....[47]....
        /*0818*/ 	.word	0x0500000f


	//   ....[48]....
        /*081c*/ 	.word	0x0500000f


	//   ....[49]....
        /*0820*/ 	.word	0x0500000f


	//   ....[50]....
        /*0824*/ 	.word	0x0500000f


	//   ....[51]....
        /*0828*/ 	.word	0x0500000f


	//   ....[52]....
        /*082c*/ 	.word	0x0500000f


	//   ....[53]....
        /*0830*/ 	.word	0x0500000f


	//   ....[54]....
        /*0834*/ 	.word	0x0500000f


	//   ....[55]....
        /*0838*/ 	.word	0x0500000f


	//   ....[56]....
        /*083c*/ 	.word	0x0500000f


	//   ....[57]....
        /*0840*/ 	.word	0x0500000f


	//   ....[58]....
        /*0844*/ 	.word	0x0500000f


	//   ....[59]....
        /*0848*/ 	.word	0x0500000f


	//----- nvinfo : EIATTR_COOP_GROUP_INSTR_OFFSETS
	.align		4
.L_327:
        /*084c*/ 	.byte	0x04, 0x28
        /*084e*/ 	.short	(.L_329 - .L_328)


	//   ....[0]....
.L_328:
        /*0850*/ 	.word	0x00000070


	//   ....[1]....
        /*0854*/ 	.word	0x00000140


	//   ....[2]....
        /*0858*/ 	.word	0x00000190


	//   ....[3]....
        /*085c*/ 	.word	0x000003c0


	//   ....[4]....
        /*0860*/ 	.word	0x00000520


	//   ....[5]....
        /*0864*/ 	.word	0x00000640


	//   ....[6]....
        /*0868*/ 	.word	0x000007a0


	//   ....[7]....
        /*086c*/ 	.word	0x000036e0


	//   ....[8]....
        /*0870*/ 	.word	0x000036f0


	//   ....[9]....
        /*0874*/ 	.word	0x00006340


	//   ....[10]....
        /*0878*/ 	.word	0x00006350


	//   ....[11]....
        /*087c*/ 	.word	0x000096f0


	//   ....[12]....
        /*0880*/ 	.word	0x00009700


	//   ....[13]....
        /*0884*/ 	.word	0x0000c4e0


	//   ....[14]....
        /*0888*/ 	.word	0x0000c4f0


	//   ....[15]....
        /*088c*/ 	.word	0x0000f510


	//   ....[16]....
        /*0890*/ 	.word	0x0000f520


	//   ....[17]....
        /*0894*/ 	.word	0x0000f790


	//   ....[18]....
        /*0898*/ 	.word	0x0000f7a0


	//   ....[19]....
        /*089c*/ 	.word	0x0000fca0


	//   ....[20]....
        /*08a0*/ 	.word	0x0000fce0


	//   ....[21]....
        /*08a4*/ 	.word	0x0000fe80


	//   ....[22]....
        /*08a8*/ 	.word	0x0000fea0


	//   ....[23]....
        /*08ac*/ 	.word	0x00010570


	//   ....[24]....
        /*08b0*/ 	.word	0x00010ea0


	//   ....[25]....
        /*08b4*/ 	.word	0x00010eb0


	//   ....[26]....
        /*08b8*/ 	.word	0x00010ec0


	//   ....[27]....
        /*08bc*/ 	.word	0x00010ed0


	//   ....[28]....
        /*08c0*/ 	.word	0x000144d0


	//   ....[29]....
        /*08c4*/ 	.word	0x000144e0


	//   ....[30]....
        /*08c8*/ 	.word	0x000144f0


	//   ....[31]....
        /*08cc*/ 	.word	0x00014500


	//   ....[32]....
        /*08d0*/ 	.word	0x000190a0


	//   ....[33]....
        /*08d4*/ 	.word	0x000190f0


	//   ....[34]....
        /*08d8*/ 	.word	0x00019c60


	//   ....[35]....
        /*08dc*/ 	.word	0x00019cd0


	//   ....[36]....
        /*08e0*/ 	.word	0x0001a960


	//   ....[37]....
        /*08e4*/ 	.word	0x0001a9e0


	//   ....[38]....
        /*08e8*/ 	.word	0x0001d380


	//   ....[39]....
        /*08ec*/ 	.word	0x0001d520


	//   ....[40]....
        /*08f0*/ 	.word	0x0001e280


	//   ....[41]....
        /*08f4*/ 	.word	0x0001e3c0


	//   ....[42]....
        /*08f8*/ 	.word	0x0001ef40


	//   ....[43]....
        /*08fc*/ 	.word	0x0001efd0


	//   ....[44]....
        /*0900*/ 	.word	0x000227c0


	//   ....[45]....
        /*0904*/ 	.word	0x000227e0


	//   ....[46]....
        /*0908*/ 	.word	0x00022810


	//   ....[47]....
        /*090c*/ 	.word	0x00022830


	//   ....[48]....
        /*0910*/ 	.word	0x00024370


	//   ....[49]....
        /*0914*/ 	.word	0x00024380


	//   ....[50]....
        /*0918*/ 	.word	0x00024400


	//   ....[51]....
        /*091c*/ 	.word	0x00024410


	//   ....[52]....
        /*0920*/ 	.word	0x00025190


	//   ....[53]....
        /*0924*/ 	.word	0x000251c0


	//   ....[54]....
        /*0928*/ 	.word	0x000251f0


	//   ....[55]....
        /*092c*/ 	.word	0x00025220


	//   ....[56]....
        /*0930*/ 	.word	0x00025250


	//   ....[57]....
        /*0934*/ 	.word	0x00025280


	//   ....[58]....
        /*0938*/ 	.word	0x000252b0


	//   ....[59]....
        /*093c*/ 	.word	0x000252e0


	//   ....[60]....
        /*0940*/ 	.word	0x00025310


	//   ....[61]....
        /*0944*/ 	.word	0x00025340


	//   ....[62]....
        /*0948*/ 	.word	0x00025370


	//   ....[63]....
        /*094c*/ 	.word	0x000253a0


	//   ....[64]....
        /*0950*/ 	.word	0x000253d0


	//   ....[65]....
        /*0954*/ 	.word	0x00025400


	//   ....[66]....
        /*0958*/ 	.word	0x00025430


	//   ....[67]....
        /*095c*/ 	.word	0x00025460


	//   ....[68]....
        /*0960*/ 	.word	0x00025490


	//   ....[69]....
        /*0964*/ 	.word	0x000254c0


	//   ....[70]....
        /*0968*/ 	.word	0x000254f0


	//   ....[71]....
        /*096c*/ 	.word	0x00025510


	//   ....[72]....
        /*0970*/ 	.word	0x00025540


	//   ....[73]....
        /*0974*/ 	.word	0x00025570


	//   ....[74]....
        /*0978*/ 	.word	0x000255a0


	//   ....[75]....
        /*097c*/ 	.word	0x000255d0


	//   ....[76]....
        /*0980*/ 	.word	0x000255e0


	//   ....[77]....
        /*0984*/ 	.word	0x000255f0


	//   ....[78]....
        /*0988*/ 	.word	0x00025620


	//   ....[79]....
        /*098c*/ 	.word	0x00025650


	//   ....[80]....
        /*0990*/ 	.word	0x00025680


	//   ....[81]....
        /*0994*/ 	.word	0x00025690


	//   ....[82]....
        /*0998*/ 	.word	0x000256a0


	//   ....[83]....
        /*099c*/ 	.word	0x000256b0


	//   ....[84]....
        /*09a0*/ 	.word	0x00025c50


	//   ....[85]....
        /*09a4*/ 	.word	0x00025c90


	//   ....[86]....
        /*09a8*/ 	.word	0x00025cc0


	//   ....[87]....
        /*09ac*/ 	.word	0x00025cf0


	//   ....[88]....
        /*09b0*/ 	.word	0x00026310


	//   ....[89]....
        /*09b4*/ 	.word	0x00026350


	//   ....[90]....
        /*09b8*/ 	.word	0x00026410


	//   ....[91]....
        /*09bc*/ 	.word	0x00026430


	//   ....[92]....
        /*09c0*/ 	.word	0x000264f0


	//   ....[93]....
        /*09c4*/ 	.word	0x00026510


	//   ....[94]....
        /*09c8*/ 	.word	0x000265e0


	//   ....[95]....
        /*09cc*/ 	.word	0x00026600


	//   ....[96]....
        /*09d0*/ 	.word	0x00026dd0


	//   ....[97]....
        /*09d4*/ 	.word	0x00026de0


	//   ....[98]....
        /*09d8*/ 	.word	0x00026f20


	//   ....[99]....
        /*09dc*/ 	.word	0x00026f30


	//   ....[100]....
        /*09e0*/ 	.word	0x00027060


	//   ....[101]....
        /*09e4*/ 	.word	0x00027070


	//   ....[102]....
        /*09e8*/ 	.word	0x000271a0


	//   ....[103]....
        /*09ec*/ 	.word	0x000271b0


	//   ....[104]....
        /*09f0*/ 	.word	0x00027330


	//   ....[105]....
        /*09f4*/ 	.word	0x00027500


	//   ....[106]....
        /*09f8*/ 	.word	0x00027530


	//   ....[107]....
        /*09fc*/ 	.word	0x00027560


	//   ....[108]....
        /*0a00*/ 	.word	0x00027590


	//   ....[109]....
        /*0a04*/ 	.word	0x000275c0


	//   ....[110]....
        /*0a08*/ 	.word	0x000275f0


	//   ....[111]....
        /*0a0c*/ 	.word	0x00027760


	//   ....[112]....
        /*0a10*/ 	.word	0x00027790


	//   ....[113]....
        /*0a14*/ 	.word	0x000277c0


	//   ....[114]....
        /*0a18*/ 	.word	0x000277f0


	//   ....[115]....
        /*0a1c*/ 	.word	0x00027820


	//   ....[116]....
        /*0a20*/ 	.word	0x00027850


	//   ....[117]....
        /*0a24*/ 	.word	0x000278e0


	//   ....[118]....
        /*0a28*/ 	.word	0x00027940


	//   ....[119]....
        /*0a2c*/ 	.word	0x000279d0


	//   ....[120]....
        /*0a30*/ 	.word	0x00028980


	//   ....[121]....
        /*0a34*/ 	.word	0x0002ab30


	//   ....[122]....
        /*0a38*/ 	.word	0x0002ab50


	//   ....[123]....
        /*0a3c*/ 	.word	0x0002aba0


	//   ....[124]....
        /*0a40*/ 	.word	0x0002ac40


	//   ....[125]....
        /*0a44*/ 	.word	0x0002aca0


	//   ....[126]....
        /*0a48*/ 	.word	0x0002acc0


	//   ....[127]....
        /*0a4c*/ 	.word	0x0002acd0


	//   ....[128]....
        /*0a50*/ 	.word	0x0002ace0


	//   ....[129]....
        /*0a54*/ 	.word	0x0002ade0


	//   ....[130]....
        /*0a58*/ 	.word	0x0002adf0


	//   ....[131]....
        /*0a5c*/ 	.word	0x0002b2b0


	//   ....[132]....
        /*0a60*/ 	.word	0x0002b2d0


	//   ....[133]....
        /*0a64*/ 	.word	0x0002b3c0


	//   ....[134]....
        /*0a68*/ 	.word	0x0002b3e0


	//   ....[135]....
        /*0a6c*/ 	.word	0x0002b470


	//   ....[136]....
        /*0a70*/ 	.word	0x0002b490


	//   ....[137]....
        /*0a74*/ 	.word	0x0002b4a0


	//   ....[138]....
        /*0a78*/ 	.word	0x0002b530


	//   ....[139]....
        /*0a7c*/ 	.word	0x0002b590


	//   ....[140]....
        /*0a80*/ 	.word	0x0002b5a0


	//   ....[141]....
        /*0a84*/ 	.word	0x0002bd80


	//   ....[142]....
        /*0a88*/ 	.word	0x0002bdb0


	//   ....[143]....
        /*0a8c*/ 	.word	0x0002be70


	//   ....[144]....
        /*0a90*/ 	.word	0x0002be90


	//   ....[145]....
        /*0a94*/ 	.word	0x0002bf30


	//   ....[146]....
        /*0a98*/ 	.word	0x0002bf50


	//   ....[147]....
        /*0a9c*/ 	.word	0x0002bf60


	//   ....[148]....
        /*0aa0*/ 	.word	0x0002bff0


	//   ....[149]....
        /*0aa4*/ 	.word	0x0002c990


	//   ....[150]....
        /*0aa8*/ 	.word	0x0002c9c0


	//   ....[151]....
        /*0aac*/ 	.word	0x0002ca20


	//   ....[152]....
        /*0ab0*/ 	.word	0x0002ca50


	//   ....[153]....
        /*0ab4*/ 	.word	0x0002ca60


	//   ....[154]....
        /*0ab8*/ 	.word	0x0002cab0


	//   ....[155]....
        /*0abc*/ 	.word	0x0002cac0


	//   ....[156]....
        /*0ac0*/ 	.word	0x0002cb10


	//   ....[157]....
        /*0ac4*/ 	.word	0x0002cb20


	//   ....[158]....
        /*0ac8*/ 	.word	0x0002cb70


	//   ....[159]....
        /*0acc*/ 	.word	0x0002cfe0


	//   ....[160]....
        /*0ad0*/ 	.word	0x0002d000


	//   ....[161]....
        /*0ad4*/ 	.word	0x0002d010


	//   ....[162]....
        /*0ad8*/ 	.word	0x0002d020


	//   ....[163]....
        /*0adc*/ 	.word	0x0002d080


	//   ....[164]....
        /*0ae0*/ 	.word	0x0002d090


	//   ....[165]....
        /*0ae4*/ 	.word	0x0002d0f0


	//   ....[166]....
        /*0ae8*/ 	.word	0x0002d120


	//   ....[167]....
        /*0aec*/ 	.word	0x0002d160


	//   ....[168]....
        /*0af0*/ 	.word	0x0002d1c0


	//   ....[169]....
        /*0af4*/ 	.word	0x0002e3b0


	//   ....[170]....
        /*0af8*/ 	.word	0x0002e3e0


	//   ....[171]....
        /*0afc*/ 	.word	0x0002e420


	//   ....[172]....
        /*0b00*/ 	.word	0x0002e450


	//   ....[173]....
        /*0b04*/ 	.word	0x0002e480


	//   ....[174]....
        /*0b08*/ 	.word	0x0002e4b0


	//   ....[175]....
        /*0b0c*/ 	.word	0x0002e4e0


	//   ....[176]....
        /*0b10*/ 	.word	0x0002e510


	//   ....[177]....
        /*0b14*/ 	.word	0x0002e690


	//   ....[178]....
        /*0b18*/ 	.word	0x0002e6c0


	//   ....[179]....
        /*0b1c*/ 	.word	0x0002e6f0


	//   ....[180]....
        /*0b20*/ 	.word	0x0002e720


	//   ....[181]....
        /*0b24*/ 	.word	0x0002e750


	//   ....[182]....
        /*0b28*/ 	.word	0x0002e780


	//   ....[183]....
        /*0b2c*/ 	.word	0x0002e840


	//   ....[184]....
        /*0b30*/ 	.word	0x0002e860


	//   ....[185]....
        /*0b34*/ 	.word	0x0002e8d0


	//   ....[186]....
        /*0b38*/ 	.word	0x0002ef90


	//   ....[187]....
        /*0b3c*/ 	.word	0x0002f330


	//   ....[188]....
        /*0b40*/ 	.word	0x0002f3c0


	//   ....[189]....
        /*0b44*/ 	.word	0x0002f460


	//   ....[190]....
        /*0b48*/ 	.word	0x0002f4f0


	//   ....[191]....
        /*0b4c*/ 	.word	0x0002f5e0


	//   ....[192]....
        /*0b50*/ 	.word	0x0002f670


	//   ....[193]....
        /*0b54*/ 	.word	0x0002f710


	//   ....[194]....
        /*0b58*/ 	.word	0x0002f7a0


	//   ....[195]....
        /*0b5c*/ 	.word	0x0002f890


	//   ....[196]....
        /*0b60*/ 	.word	0x0002f920


	//   ....[197]....
        /*0b64*/ 	.word	0x0002f9c0


	//   ....[198]....
        /*0b68*/ 	.word	0x0002fa50


	//   ....[199]....
        /*0b6c*/ 	.word	0x0002fb90


	//   ....[200]....
        /*0b70*/ 	.word	0x0002fc30


	//   ....[201]....
        /*0b74*/ 	.word	0x0002fcc0


	//   ....[202]....
        /*0b78*/ 	.word	0x0002fd10


	//   ....[203]....
        /*0b7c*/ 	.word	0x0002fd60


	//   ....[204]....
        /*0b80*/ 	.word	0x0002fe30


	//   ....[205]....
        /*0b84*/ 	.word	0x0002fec0


	//   ....[206]....
        /*0b88*/ 	.word	0x0002ff10


	//   ....[207]....
        /*0b8c*/ 	.word	0x0002ff60


	//   ....[208]....
        /*0b90*/ 	.word	0x00030230


	//   ....[209]....
        /*0b94*/ 	.word	0x00030350


	//   ....[210]....
        /*0b98*/ 	.word	0x00030480


	//   ....[211]....
        /*0b9c*/ 	.word	0x00030530


	//   ....[212]....
        /*0ba0*/ 	.word	0x00030590


	//   ....[213]....
        /*0ba4*/ 	.word	0x00030610


	//   ....[214]....
        /*0ba8*/ 	.word	0x00030670


	//   ....[215]....
        /*0bac*/ 	.word	0x000306d0


	//   ....[216]....
        /*0bb0*/ 	.word	0x00030730


	//   ....[217]....
        /*0bb4*/ 	.word	0x000307b0


	//   ....[218]....
        /*0bb8*/ 	.word	0x00030810


	//   ....[219]....
        /*0bbc*/ 	.word	0x00030890


	//   ....[220]....
        /*0bc0*/ 	.word	0x000308f0


	//   ....[221]....
        /*0bc4*/ 	.word	0x00030970


	//   ....[222]....
        /*0bc8*/ 	.word	0x000309d0


	//   ....[223]....
        /*0bcc*/ 	.word	0x00030a50


	//   ....[224]....
        /*0bd0*/ 	.word	0x00030ab0


	//   ....[225]....
        /*0bd4*/ 	.word	0x00030b30


	//   ....[226]....
        /*0bd8*/ 	.word	0x00030b90


	//   ....[227]....
        /*0bdc*/ 	.word	0x00030c10


	//   ....[228]....
        /*0be0*/ 	.word	0x00030c70


	//   ....[229]....
        /*0be4*/ 	.word	0x00030cd0


	//   ....[230]....
        /*0be8*/ 	.word	0x00030d30


	//   ....[231]....
        /*0bec*/ 	.word	0x00030d90


	//   ....[232]....
        /*0bf0*/ 	.word	0x00030df0


	//   ....[233]....
        /*0bf4*/ 	.word	0x00030e70


	//   ....[234]....
        /*0bf8*/ 	.word	0x00030ed0


	//   ....[235]....
        /*0bfc*/ 	.word	0x00030f50


	//   ....[236]....
        /*0c00*/ 	.word	0x00030fb0


	//   ....[237]....
        /*0c04*/ 	.word	0x00031030


	//   ....[238]....
        /*0c08*/ 	.word	0x00031090


	//   ....[239]....
        /*0c0c*/ 	.word	0x00031120


	//   ....[240]....
        /*0c10*/ 	.word	0x00031210


	//   ....[241]....
        /*0c14*/ 	.word	0x00031260


	//   ....[242]....
        /*0c18*/ 	.word	0x000312f0


	//   ....[243]....
        /*0c1c*/ 	.word	0x00031380


	//   ....[244]....
        /*0c20*/ 	.word	0x00031410


	//   ....[245]....
        /*0c24*/ 	.word	0x000314a0


	//   ....[246]....
        /*0c28*/ 	.word	0x00031530


	//   ....[247]....
        /*0c2c*/ 	.word	0x000315c0


	//   ....[248]....
        /*0c30*/ 	.word	0x00031680


	//   ....[249]....
        /*0c34*/ 	.word	0x00031950


	//   ....[250]....
        /*0c38*/ 	.word	0x00031a50


	//   ....[251]....
        /*0c3c*/ 	.word	0x00031b00


	//   ....[252]....
        /*0c40*/ 	.word	0x00031c50


	//   ....[253]....
        /*0c44*/ 	.word	0x00031cb0


	//   ....[254]....
        /*0c48*/ 	.word	0x00031d60


	//   ....[255]....
        /*0c4c*/ 	.word	0x00031e20


	//   ....[0]....
        /*0c50*/ 	.word	0x00031f40


	//   ....[1]....
        /*0c54*/ 	.word	0x00031fa0


	//   ....[2]....
        /*0c58*/ 	.word	0x00032050


	//   ....[3]....
        /*0c5c*/ 	.word	0x00032110


	//   ....[4]....
        /*0c60*/ 	.word	0x00032270


	//   ....[5]....
        /*0c64*/ 	.word	0x00032330


	//   ....[6]....
        /*0c68*/ 	.word	0x00032480


	//   ....[7]....
        /*0c6c*/ 	.word	0x00032530


	//   ....[8]....
        /*0c70*/ 	.word	0x00032630


	//   ....[9]....
        /*0c74*/ 	.word	0x000326f0


	//   ....[10]....
        /*0c78*/ 	.word	0x00032750


	//   ....[11]....
        /*0c7c*/ 	.word	0x00032830


	//   ....[12]....
        /*0c80*/ 	.word	0x000328e0


	//   ....[13]....
        /*0c84*/ 	.word	0x000329b0


	//   ....[14]....
        /*0c88*/ 	.word	0x00032a60


	//   ....[15]....
        /*0c8c*/ 	.word	0x00032ad0


	//   ....[16]....
        /*0c90*/ 	.word	0x00032b30


	//   ....[17]....
        /*0c94*/ 	.word	0x00032c40


	//   ....[18]....
        /*0c98*/ 	.word	0x00032ca0


	//   ....[19]....
        /*0c9c*/ 	.word	0x00032dc0


	//   ....[20]....
        /*0ca0*/ 	.word	0x00032e20


	//   ....[21]....
        /*0ca4*/ 	.word	0x00032f00


	//   ....[22]....
        /*0ca8*/ 	.word	0x00033090


	//   ....[23]....
        /*0cac*/ 	.word	0x00033150


	//   ....[24]....
        /*0cb0*/ 	.word	0x00033200


	//   ....[25]....
        /*0cb4*/ 	.word	0x000332c0


	//   ....[26]....
        /*0cb8*/ 	.word	0x00033370


	//   ....[27]....
        /*0cbc*/ 	.word	0x00033420


	//   ....[28]....
        /*0cc0*/ 	.word	0x000334d0


	//   ....[29]....
        /*0cc4*/ 	.word	0x00033580


	//   ....[30]....
        /*0cc8*/ 	.word	0x000335e0


	//   ....[31]....
        /*0ccc*/ 	.word	0x000336c0


	//   ....[32]....
        /*0cd0*/ 	.word	0x000337b0


	//   ....[33]....
        /*0cd4*/ 	.word	0x00033850


	//   ....[34]....
        /*0cd8*/ 	.word	0x000338b0


	//   ....[35]....
        /*0cdc*/ 	.word	0x00033980


	//   ....[36]....
        /*0ce0*/ 	.word	0x000339e0


	//   ....[37]....
        /*0ce4*/ 	.word	0x00033ab0


	//   ....[38]....
        /*0ce8*/ 	.word	0x00033b10


	//   ....[39]....
        /*0cec*/ 	.word	0x00033be0


	//   ....[40]....
        /*0cf0*/ 	.word	0x00033c40


	//   ....[41]....
        /*0cf4*/ 	.word	0x00033d10


	//   ....[42]....
        /*0cf8*/ 	.word	0x00033ef0


	//   ....[43]....
        /*0cfc*/ 	.word	0x00033f90


	//   ....[44]....
        /*0d00*/ 	.word	0x000340b0


	//   ....[45]....
        /*0d04*/ 	.word	0x00034120


	//   ....[46]....
        /*0d08*/ 	.word	0x00034190


	//   ....[47]....
        /*0d0c*/ 	.word	0x00034200


	//   ....[48]....
        /*0d10*/ 	.word	0x00034270


	//   ....[49]....
        /*0d14*/ 	.word	0x000342f0


	//   ....[50]....
        /*0d18*/ 	.word	0x00034380


	//   ....[51]....
        /*0d1c*/ 	.word	0x00034410


	//   ....[52]....
        /*0d20*/ 	.word	0x00034480


	//   ....[53]....
        /*0d24*/ 	.word	0x000344f0


	//   ....[54]....
        /*0d28*/ 	.word	0x00034560


	//   ....[55]....
        /*0d2c*/ 	.word	0x000345e0


	//   ....[56]....
        /*0d30*/ 	.word	0x00034650


	//   ....[57]....
        /*0d34*/ 	.word	0x000346f0


	//   ....[58]....
        /*0d38*/ 	.word	0x00034780


	//   ....[59]....
        /*0d3c*/ 	.word	0x000348b0


	//----- nvinfo : EIATTR_REG_RECONFIG
	.align		4
.L_329:
        /*0d40*/ 	.byte	0x01, 0x54
	.zero		2


	//----- nvinfo : EIATTR_SYSCALL_OFFSETS
	.align		4
        /*0d44*/ 	.byte	0x04, 0x46
        /*0d46*/ 	.short	(.L_331 - .L_330)


	//   ....[0]....
.L_330:
        /*0d48*/ 	.word	0x00001d40


	//   ....[1]....
        /*0d4c*/ 	.word	0x00001e90


	//   ....[2]....
        /*0d50*/ 	.word	0x00010700


	//   ....[3]....
        /*0d54*/ 	.word	0x00010c80


	//   ....[4]....
        /*0d58*/ 	.word	0x00029c90


	//   ....[5]....
        /*0d5c*/ 	.word	0x00029e20


	//   ....[6]....
        /*0d60*/ 	.word	0x00029f70


	//   ....[7]....
        /*0d64*/ 	.word	0x0002a0b0


	//   ....[8]....
        /*0d68*/ 	.word	0x0002b9d0


	//----- nvinfo : EIATTR_MBARRIER_INSTR_OFFSETS
	.align		4
.L_331:
        /*0d6c*/ 	.byte	0x04, 0x39
        /*0d6e*/ 	.short	(.L_333 - .L_332)


	//   ....[0]....
.L_332:
        /*0d70*/ 	.word	0x00000270
        /*0d74*/ 	.word	0x000000ff
        /*0d78*/ 	.word	0x00029800
        /*0d7c*/ 	.short	0x0100
        /*0d7e*/ 	.byte	0x08
	.zero		1


	//   ....[1]....
        /*0d80*/ 	.word	0x00000280
        /*0d84*/ 	.word	0x000000ff
        /*0d88*/ 	.word	0x00029820
        /*0d8c*/ 	.short	0x0100
        /*0d8e*/ 	.byte	0x08
	.zero		1


	//   ....[2]....
        /*0d90*/ 	.word	0x00000370
        /*0d94*/ 	.word	0x000000ff
        /*0d98*/ 	.word	0x00029830
        /*0d9c*/ 	.short	0x0100
        /*0d9e*/ 	.byte	0x08
	.zero		1


	//   ....[3]....
        /*0da0*/ 	.word	0x00000380
        /*0da4*/ 	.word	0x000000ff
        /*0da8*/ 	.word	0x00029840
        /*0dac*/ 	.short	0x0100
        /*0dae*/ 	.byte	0x08
	.zero		1


	//   ....[4]....
        /*0db0*/ 	.word	0x00000390
        /*0db4*/ 	.word	0x000000ff
        /*0db8*/ 	.word	0x00029838
        /*0dbc*/ 	.short	0x0100
        /*0dbe*/ 	.byte	0x08
	.zero		1


	//   ....[5]....
        /*0dc0*/ 	.word	0x000003a0
        /*0dc4*/ 	.word	0x000000ff
        /*0dc8*/ 	.word	0x00029848
        /*0dcc*/ 	.short	0x0100
        /*0dce*/ 	.byte	0x08
	.zero		1


	//   ....[6]....
        /*0dd0*/ 	.word	0x000004d0
        /*0dd4*/ 	.word	0x000000ff
        /*0dd8*/ 	.word	0x00029850
        /*0ddc*/ 	.short	0x0100
        /*0dde*/ 	.byte	0x08
	.zero		1


	//   ....[7]....
        /*0de0*/ 	.word	0x000004e0
        /*0de4*/ 	.word	0x000000ff
        /*0de8*/ 	.word	0x00029860
        /*0dec*/ 	.short	0x0100
        /*0dee*/ 	.byte	0x08
	.zero		1


	//   ....[8]....
        /*0df0*/ 	.word	0x000004f0
        /*0df4*/ 	.word	0x000000ff
        /*0df8*/ 	.word	0x00029858
        /*0dfc*/ 	.short	0x0100
        /*0dfe*/ 	.byte	0x08
	.zero		1


	//   ....[9]....
        /*0e00*/ 	.word	0x00000500
        /*0e04*/ 	.word	0x000000ff
        /*0e08*/ 	.word	0x00029868
        /*0e0c*/ 	.short	0x0100
        /*0e0e*/ 	.byte	0x08
	.zero		1


	//   ....[10]....
        /*0e10*/ 	.word	0x000005f0
        /*0e14*/ 	.word	0x000000ff
        /*0e18*/ 	.word	0x00029870
        /*0e1c*/ 	.short	0x0100
        /*0e1e*/ 	.byte	0x06
	.zero		1


	//   ....[11]....
        /*0e20*/ 	.word	0x00000600
        /*0e24*/ 	.word	0x000000ff
        /*0e28*/ 	.word	0x00029880
        /*0e2c*/ 	.short	0x0100
        /*0e2e*/ 	.byte	0x06
	.zero		1


	//   ....[12]....
        /*0e30*/ 	.word	0x00000610
        /*0e34*/ 	.word	0x000000ff
        /*0e38*/ 	.word	0x00029878
        /*0e3c*/ 	.short	0x0100
        /*0e3e*/ 	.byte	0x06
	.zero		1


	//   ....[13]....
        /*0e40*/ 	.word	0x00000620
        /*0e44*/ 	.word	0x000000ff
        /*0e48*/ 	.word	0x00029888
        /*0e4c*/ 	.short	0x0100
        /*0e4e*/ 	.byte	0x06
	.zero		1


	//   ....[14]....
        /*0e50*/ 	.word	0x00000750
        /*0e54*/ 	.word	0x000000ff
        /*0e58*/ 	.word	0x00029890
        /*0e5c*/ 	.short	0x0100
        /*0e5e*/ 	.byte	0x08
	.zero		1


	//   ....[15]....
        /*0e60*/ 	.word	0x00000760
        /*0e64*/ 	.word	0x000000ff
        /*0e68*/ 	.word	0x000298a0
        /*0e6c*/ 	.short	0x0100
        /*0e6e*/ 	.byte	0x08
	.zero		1


	//   ....[16]....
        /*0e70*/ 	.word	0x00000770
        /*0e74*/ 	.word	0x000000ff
        /*0e78*/ 	.word	0x00029898
        /*0e7c*/ 	.short	0x0100
        /*0e7e*/ 	.byte	0x08
	.zero		1


	//   ....[17]....
        /*0e80*/ 	.word	0x00000780
        /*0e84*/ 	.word	0x000000ff
        /*0e88*/ 	.word	0x000298a8
        /*0e8c*/ 	.short	0x0100
        /*0e8e*/ 	.byte	0x08
	.zero		1


	//   ....[18]....
        /*0e90*/ 	.word	0x000008c0
        /*0e94*/ 	.word	0x000000ff
        /*0e98*/ 	.word	0x000298b0
        /*0e9c*/ 	.short	0x0100
        /*0e9e*/ 	.byte	0x08
	.zero		1


	//   ....[19]....
        /*0ea0*/ 	.word	0x000008d0
        /*0ea4*/ 	.word	0x000000ff
        /*0ea8*/ 	.word	0x000298c0
        /*0eac*/ 	.short	0x0100
        /*0eae*/ 	.byte	0x08
	.zero		1


	//   ....[20]....
        /*0eb0*/ 	.word	0x000008e0
        /*0eb4*/ 	.word	0x000000ff
        /*0eb8*/ 	.word	0x000298b8
        /*0ebc*/ 	.short	0x0100
        /*0ebe*/ 	.byte	0x08
	.zero		1


	//   ....[21]....
        /*0ec0*/ 	.word	0x000008f0
        /*0ec4*/ 	.word	0x000000ff
        /*0ec8*/ 	.word	0x000298c8
        /*0ecc*/ 	.short	0x0100
        /*0ece*/ 	.byte	0x08
	.zero		1


	//   ....[22]....
        /*0ed0*/ 	.word	0x00003690
        /*0ed4*/ 	.word	0x0000005e
        /*0ed8*/ 	.word	0x00029890
        /*0edc*/ 	.short	0x010a
        /*0ede*/ 	.byte	0x3f
	.zero		1


	//   ....[23]....
        /*0ee0*/ 	.word	0x00009690
        /*0ee4*/ 	.word	0x0000005e
        /*0ee8*/ 	.word	0x00029890
        /*0eec*/ 	.short	0x010a
        /*0eee*/ 	.byte	0x3f
	.zero		1


	//   ....[24]....
        /*0ef0*/ 	.word	0x0000f360
        /*0ef4*/ 	.word	0x0000005e
        /*0ef8*/ 	.word	0x00029890
        /*0efc*/ 	.short	0x010a
        /*0efe*/ 	.byte	0x3f
	.zero		1


	//   ....[25]....
        /*0f00*/ 	.word	0x0000fac0
        /*0f04*/ 	.word	0x0000000b
        /*0f08*/ 	.word	0x00000000
        /*0f0c*/ 	.short	0x0101
        /*0f0e*/ 	.byte	0x3f
	.zero		1


	//   ....[26]....
        /*0f10*/ 	.word	0x0000fb00
        /*0f14*/ 	.word	0x0000005e
        /*0f18*/ 	.word	0x000298b0
        /*0f1c*/ 	.short	0x010a
        /*0f1e*/ 	.byte	0x3f
	.zero		1


	//   ....[27]....
        /*0f20*/ 	.word	0x00010120
        /*0f24*/ 	.word	0x0000005e
        /*0f28*/ 	.word	0x00000000
        /*0f2c*/ 	.short	0x0101
        /*0f2e*/ 	.byte	0x3f
	.zero		1


	//   ....[28]....
        /*0f30*/ 	.word	0x00010a00
        /*0f34*/ 	.word	0x00000012
        /*0f38*/ 	.word	0x00029800
        /*0f3c*/ 	.short	0x010a
        /*0f3e*/ 	.byte	0x3f
	.zero		1


	//   ....[29]....
        /*0f40*/ 	.word	0x00010a50
        /*0f44*/ 	.word	0x00000012
        /*0f48*/ 	.word	0x00029800
        /*0f4c*/ 	.short	0x010a
        /*0f4e*/ 	.byte	0x3f
	.zero		1


	//   ....[30]....
        /*0f50*/ 	.word	0x00011440
        /*0f54*/ 	.word	0x00000012
        /*0f58*/ 	.word	0x00029800
        /*0f5c*/ 	.short	0x010a
        /*0f5e*/ 	.byte	0x3f
	.zero		1


	//   ....[31]....
        /*0f60*/ 	.word	0x00014920
        /*0f64*/ 	.word	0x00000012
        /*0f68*/ 	.word	0x00029800
        /*0f6c*/ 	.short	0x010a
        /*0f6e*/ 	.byte	0x3f
	.zero		1


	//   ....[32]....
        /*0f70*/ 	.word	0x00017a40
        /*0f74*/ 	.word	0x00000000
        /*0f78*/ 	.word	0x00029830
        /*0f7c*/ 	.short	0x010a
        /*0f7e*/ 	.byte	0x3f
	.zero		1


	//   ....[33]....
        /*0f80*/ 	.word	0x00017a80
        /*0f84*/ 	.word	0x00000000
        /*0f88*/ 	.word	0x00029830
        /*0f8c*/ 	.short	0x010a
        /*0f8e*/ 	.byte	0x3f
	.zero		1


	//   ....[34]....
        /*0f90*/ 	.word	0x0001abf0
        /*0f94*/ 	.word	0x0000003c
        /*0f98*/ 	.word	0x00000000
        /*0f9c*/ 	.short	0x0101
        /*0f9e*/ 	.byte	0x3f
	.zero		1


	//   ....[35]....
        /*0fa0*/ 	.word	0x0001bca0
        /*0fa4*/ 	.word	0x0000000b
        /*0fa8*/ 	.word	0x00029830
        /*0fac*/ 	.short	0x010a
        /*0fae*/ 	.byte	0x3f
	.zero		1


	//   ....[36]....
        /*0fb0*/ 	.word	0x0001bcf0
        /*0fb4*/ 	.word	0x0000000b
        /*0fb8*/ 	.word	0x00029830
        /*0fbc*/ 	.short	0x010a
        /*0fbe*/ 	.byte	0x3f
	.zero		1


	//   ....[37]....
        /*0fc0*/ 	.word	0x0001cdf0
        /*0fc4*/ 	.word	0x0000000a
        /*0fc8*/ 	.word	0x00029850
        /*0fcc*/ 	.short	0x010a
        /*0fce*/ 	.byte	0x3f
	.zero		1


	//   ....[38]....
        /*0fd0*/ 	.word	0x0001ce30
        /*0fd4*/ 	.word	0x0000000a
        /*0fd8*/ 	.word	0x00029850
        /*0fdc*/ 	.short	0x010a
        /*0fde*/ 	.byte	0x3f
	.zero		1


	//   ....[39]....
        /*0fe0*/ 	.word	0x0001f190
        /*0fe4*/ 	.word	0x000000a2
        /*0fe8*/ 	.word	0x00000000
        /*0fec*/ 	.short	0x0101
        /*0fee*/ 	.byte	0x3f
	.zero		1


	//   ....[40]....
        /*0ff0*/ 	.word	0x0001fd30
        /*0ff4*/ 	.word	0x00000005
        /*0ff8*/ 	.word	0x00000000
        /*0ffc*/ 	.short	0x0101
        /*0ffe*/ 	.byte	0x3f
	.zero		1


	//   ....[41]....
        /*1000*/ 	.word	0x00020460
        /*1004*/ 	.word	0x0000000a
        /*1008*/ 	.word	0x00029830
        /*100c*/ 	.short	0x010a
        /*100e*/ 	.byte	0x3f
	.zero		1


	//   ....[42]....
        /*1010*/ 	.word	0x000204b0
        /*1014*/ 	.word	0x0000000a
        /*1018*/ 	.word	0x00029830
        /*101c*/ 	.short	0x010a
        /*101e*/ 	.byte	0x3f
	.zero		1


	//   ....[43]....
        /*1020*/ 	.word	0x00021580
        /*1024*/ 	.word	0x0000000a
        /*1028*/ 	.word	0x00029850
        /*102c*/ 	.short	0x010a
        /*102e*/ 	.byte	0x3f
	.zero		1


	//   ....[44]....
        /*1030*/ 	.word	0x000215c0
        /*1034*/ 	.word	0x0000000a
        /*1038*/ 	.word	0x00029850
        /*103c*/ 	.short	0x010a
        /*103e*/ 	.byte	0x3f
	.zero		1


	//   ....[45]....
        /*1040*/ 	.word	0x00022ce0
        /*1044*/ 	.word	0x0000009e
        /*1048*/ 	.word	0x00000000
        /*104c*/ 	.short	0x0101
        /*104e*/ 	.byte	0x3f
	.zero		1


	//   ....[46]....
        /*1050*/ 	.word	0x00023990
        /*1054*/ 	.word	0x00000007
        /*1058*/ 	.word	0x00000000
        /*105c*/ 	.short	0x0101
        /*105e*/ 	.byte	0x3f
	.zero		1


	//   ....[47]....
        /*1060*/ 	.word	0x00024000
        /*1064*/ 	.word	0x0000000b
        /*1068*/ 	.word	0x00029850
        /*106c*/ 	.short	0x010a
        /*106e*/ 	.byte	0x3f
	.zero		1


	//   ....[48]....
        /*1070*/ 	.word	0x00024080
        /*1074*/ 	.word	0x0000000b
        /*1078*/ 	.word	0x00029850
        /*107c*/ 	.short	0x010a
        /*107e*/ 	.byte	0x3f
	.zero		1


	//   ....[49]....
        /*1080*/ 	.word	0x000246d0
        /*1084*/ 	.word	0x00000000
        /*1088*/ 	.word	0x00000000
        /*108c*/ 	.short	0x0101
        /*108e*/ 	.byte	0x3f
	.zero		1


	//   ....[50]....
        /*1090*/ 	.word	0x00026340
        /*1094*/ 	.word	0x00000000
        /*1098*/ 	.word	0x00000000
        /*109c*/ 	.short	0x0101
        /*109e*/ 	.byte	0x3f
	.zero		1


	//   ....[51]....
        /*10a0*/ 	.word	0x00028a60
        /*10a4*/ 	.word	0x00000016
        /*10a8*/ 	.word	0x00029820
        /*10ac*/ 	.short	0x010a
        /*10ae*/ 	.byte	0x3f
	.zero		1


	//   ....[52]....
        /*10b0*/ 	.word	0x00028af0
        /*10b4*/ 	.word	0x00000009
        /*10b8*/ 	.word	0x000298a0
        /*10bc*/ 	.short	0x010a
        /*10be*/ 	.byte	0x3f
	.zero		1


	//   ....[53]....
        /*10c0*/ 	.word	0x00028f20
        /*10c4*/ 	.word	0x00000009
        /*10c8*/ 	.word	0x000298c0
        /*10cc*/ 	.short	0x010a
        /*10ce*/ 	.byte	0x3f
	.zero		1


	//   ....[54]....
        /*10d0*/ 	.word	0x00029260
        /*10d4*/ 	.word	0x00000008
        /*10d8*/ 	.word	0x000298a0
        /*10dc*/ 	.short	0x010a
        /*10de*/ 	.byte	0x3f
	.zero		1


	//   ....[55]....
        /*10e0*/ 	.word	0x00029680
        /*10e4*/ 	.word	0x00000008
        /*10e8*/ 	.word	0x000298c0
        /*10ec*/ 	.short	0x010a
        /*10ee*/ 	.byte	0x3f
	.zero		1


	//   ....[56]....
        /*10f0*/ 	.word	0x0002a7d0
        /*10f4*/ 	.word	0x00000000
        /*10f8*/ 	.word	0x00029880
        /*10fc*/ 	.short	0x010a
        /*10fe*/ 	.byte	0x3f
	.zero		1


	//   ....[57]....
        /*1100*/ 	.word	0x0002af00
        /*1104*/ 	.word	0x00000000
        /*1108*/ 	.word	0x00029870
        /*110c*/ 	.short	0x0107
        /*110e*/ 	.byte	0x3f
	.zero		1


	//   ....[58]....
        /*1110*/ 	.word	0x0002afc0
        /*1114*/ 	.word	0x00000000
        /*1118*/ 	.word	0x00029870
        /*111c*/ 	.short	0x0101
        /*111e*/ 	.byte	0x3f
	.zero		1


	//   ....[59]....
        /*1120*/ 	.word	0x0002b010
        /*1124*/ 	.word	0x00000000
        /*1128*/ 	.word	0x00029840
        /*112c*/ 	.short	0x010a
        /*112e*/ 	.byte	0x3f
	.zero		1


	//   ....[60]....
        /*1130*/ 	.word	0x0002b6e0
        /*1134*/ 	.word	0x00000000
        /*1138*/ 	.word	0x00029830
        /*113c*/ 	.short	0x0107
        /*113e*/ 	.byte	0x3f
	.zero		1


	//   ....[61]....
        /*1140*/ 	.word	0x0002b7c0
        /*1144*/ 	.word	0x00000000
        /*1148*/ 	.word	0x00029830
        /*114c*/ 	.short	0x0101
        /*114e*/ 	.byte	0x3f
	.zero		1


	//   ....[62]....
        /*1150*/ 	.word	0x0002c0d0
        /*1154*/ 	.word	0x00000016
        /*1158*/ 	.word	0x00029800
        /*115c*/ 	.short	0x0107
        /*115e*/ 	.byte	0x3f
	.zero		1


	//   ....[63]....
        /*1160*/ 	.word	0x0002c1d0
        /*1164*/ 	.word	0x00000016
        /*1168*/ 	.word	0x00029800
        /*116c*/ 	.short	0x0101
        /*116e*/ 	.byte	0x3f
	.zero		1


	//   ....[64]....
        /*1170*/ 	.word	0x0002c1f0
        /*1174*/ 	.word	0x00000016
        /*1178*/ 	.word	0x00029820
        /*117c*/ 	.short	0x010a
        /*117e*/ 	.byte	0x3f
	.zero		1


	//   ....[65]....
        /*1180*/ 	.word	0x0002c6c0
        /*1184*/ 	.word	0x00000000
        /*1188*/ 	.word	0x00029880
        /*118c*/ 	.short	0x010a
        /*118e*/ 	.byte	0x3f
	.zero		1


	//   ....[66]....
        /*1190*/ 	.word	0x0002cc30
        /*1194*/ 	.word	0x00000000
        /*1198*/ 	.word	0x00029870
        /*119c*/ 	.short	0x0107
        /*119e*/ 	.byte	0x3f
	.zero		1


	//   ....[67]....
        /*11a0*/ 	.word	0x0002ccf0
        /*11a4*/ 	.word	0x00000000
        /*11a8*/ 	.word	0x00029870
        /*11ac*/ 	.short	0x0101
        /*11ae*/ 	.byte	0x3f
	.zero		1


	//   ....[68]....
        /*11b0*/ 	.word	0x0002cd20
        /*11b4*/ 	.word	0x00000000
        /*11b8*/ 	.word	0x00029840
        /*11bc*/ 	.short	0x010a
        /*11be*/ 	.byte	0x3f
	.zero		1


	//   ....[69]....
        /*11c0*/ 	.word	0x0002d260
        /*11c4*/ 	.word	0x00000000
        /*11c8*/ 	.word	0x00029830
        /*11cc*/ 	.short	0x0107
        /*11ce*/ 	.byte	0x3f
	.zero		1


	//   ....[70]....
        /*11d0*/ 	.word	0x0002d320
        /*11d4*/ 	.word	0x00000000
        /*11d8*/ 	.word	0x00029830
        /*11dc*/ 	.short	0x0101
        /*11de*/ 	.byte	0x3f
	.zero		1


	//   ....[71]....
        /*11e0*/ 	.word	0x0002d3b0
        /*11e4*/ 	.word	0x00000003
        /*11e8*/ 	.word	0x00029870
        /*11ec*/ 	.short	0x010a
        /*11ee*/ 	.byte	0x3f
	.zero		1


	//   ....[72]....
        /*11f0*/ 	.word	0x0002d440
        /*11f4*/ 	.word	0x00000003
        /*11f8*/ 	.word	0x00029860
        /*11fc*/ 	.short	0x010a
        /*11fe*/ 	.byte	0x3f
	.zero		1


	//   ....[73]....
        /*1200*/ 	.word	0x0002d950
        /*1204*/ 	.word	0x00000003
        /*1208*/ 	.word	0x00029850
        /*120c*/ 	.short	0x0101
        /*120e*/ 	.byte	0x3f
	.zero		1


	//   ....[74]....
        /*1210*/ 	.word	0x0002d9e0
        /*1214*/ 	.word	0x00000003
        /*1218*/ 	.word	0x00000000
        /*121c*/ 	.short	0x0101
        /*121e*/ 	.byte	0x3f
	.zero		1


	//   ....[75]....
        /*1220*/ 	.word	0x0002dba0
        /*1224*/ 	.word	0x00000011
        /*1228*/ 	.word	0x00029870
        /*122c*/ 	.short	0x010a
        /*122e*/ 	.byte	0x3f
	.zero		1


	//   ....[76]....
        /*1230*/ 	.word	0x0002dc20
        /*1234*/ 	.word	0x00000011
        /*1238*/ 	.word	0x00029860
        /*123c*/ 	.short	0x010a
        /*123e*/ 	.byte	0x3f
	.zero		1


	//   ....[77]....
        /*1240*/ 	.word	0x0002e140
        /*1244*/ 	.word	0x00000011
        /*1248*/ 	.word	0x00029850
        /*124c*/ 	.short	0x0101
        /*124e*/ 	.byte	0x3f
	.zero		1


	//   ....[78]....
        /*1250*/ 	.word	0x0002e200
        /*1254*/ 	.word	0x00000011
        /*1258*/ 	.word	0x00000000
        /*125c*/ 	.short	0x0101
        /*125e*/ 	.byte	0x3f
	.zero		1


	//   ....[79]....
        /*1260*/ 	.word	0x0002ef10
        /*1264*/ 	.word	0x00000004
        /*1268*/ 	.word	0x00029820
        /*126c*/ 	.short	0x010a
        /*126e*/ 	.byte	0x3f
	.zero		1


	//   ....[80]....
        /*1270*/ 	.word	0x0002f080
        /*1274*/ 	.word	0x00000005
        /*1278*/ 	.word	0x00029840
        /*127c*/ 	.short	0x010a
        /*127e*/ 	.byte	0x3f
	.zero		1


	//   ....[81]....
        /*1280*/ 	.word	0x0002f120
        /*1284*/ 	.word	0x00000017
        /*1288*/ 	.word	0x00029840
        /*128c*/ 	.short	0x010a
        /*128e*/ 	.byte	0x3f
	.zero		1


	//   ....[82]....
        /*1290*/ 	.word	0x0002f160
        /*1294*/ 	.word	0x00000005
        /*1298*/ 	.word	0x00029860
        /*129c*/ 	.short	0x010a
        /*129e*/ 	.byte	0x3f
	.zero		1


	//   ....[83]....
        /*12a0*/ 	.word	0x0002f1a0
        /*12a4*/ 	.word	0x00000017
        /*12a8*/ 	.word	0x00029860
        /*12ac*/ 	.short	0x010a
        /*12ae*/ 	.byte	0x3f
	.zero		1


	//   ....[84]....
        /*12b0*/ 	.word	0x0002f1e0
        /*12b4*/ 	.word	0x00000005
        /*12b8*/ 	.word	0x00029880
        /*12bc*/ 	.short	0x010a
        /*12be*/ 	.byte	0x3f
	.zero		1


	//   ....[85]....
        /*12c0*/ 	.word	0x0002f220
        /*12c4*/ 	.word	0x00000017
        /*12c8*/ 	.word	0x00029880
        /*12cc*/ 	.short	0x010a
        /*12ce*/ 	.byte	0x3f
	.zero		1


	//   ....[86]....
        /*12d0*/ 	.word	0x0002f280
        /*12d4*/ 	.word	0x0000005e
        /*12d8*/ 	.word	0x00029890
        /*12dc*/ 	.short	0x010a
        /*12de*/ 	.byte	0x3f
	.zero		1


	//   ....[87]....
        /*12e0*/ 	.word	0x0002f530
        /*12e4*/ 	.word	0x0000005e
        /*12e8*/ 	.word	0x00029890
        /*12ec*/ 	.short	0x010a
        /*12ee*/ 	.byte	0x3f
	.zero		1


	//   ....[88]....
        /*12f0*/ 	.word	0x0002f7e0
        /*12f4*/ 	.word	0x0000005e
        /*12f8*/ 	.word	0x00029890
        /*12fc*/ 	.short	0x010a
        /*12fe*/ 	.byte	0x3f
	.zero		1


	//   ....[89]....
        /*1300*/ 	.word	0x0002fa90
        /*1304*/ 	.word	0x0000005e
        /*1308*/ 	.word	0x000298b0
        /*130c*/ 	.short	0x010a
        /*130e*/ 	.byte	0x3f
	.zero		1


	//   ....[90]....
        /*1310*/ 	.word	0x0002fd90
        /*1314*/ 	.word	0x00000012
        /*1318*/ 	.word	0x00029800
        /*131c*/ 	.short	0x010a
        /*131e*/ 	.byte	0x3f
	.zero		1


	//   ....[91]....
        /*1320*/ 	.word	0x0002ffa0
        /*1324*/ 	.word	0x00000012
        /*1328*/ 	.word	0x00029800
        /*132c*/ 	.short	0x010a
        /*132e*/ 	.byte	0x3f
	.zero		1


	//   ....[92]....
        /*1330*/ 	.word	0x0002fff0
        /*1334*/ 	.word	0x00000000
        /*1338*/ 	.word	0x00029830
        /*133c*/ 	.short	0x010a
        /*133e*/ 	.byte	0x3f
	.zero		1


	//   ....[93]....
        /*1340*/ 	.word	0x00030040
        /*1344*/ 	.word	0x0000000b
        /*1348*/ 	.word	0x00029830
        /*134c*/ 	.short	0x010a
        /*134e*/ 	.byte	0x3f
	.zero		1


	//   ....[94]....
        /*1350*/ 	.word	0x00030090
        /*1354*/ 	.word	0x0000000a
        /*1358*/ 	.word	0x00029850
        /*135c*/ 	.short	0x010a
        /*135e*/ 	.byte	0x3f
	.zero		1


	//   ....[95]....
        /*1360*/ 	.word	0x000300e0
        /*1364*/ 	.word	0x0000000a
        /*1368*/ 	.word	0x00029830
        /*136c*/ 	.short	0x010a
        /*136e*/ 	.byte	0x3f
	.zero		1


	//   ....[96]....
        /*1370*/ 	.word	0x00030130
        /*1374*/ 	.word	0x0000000a
        /*1378*/ 	.word	0x00029850
        /*137c*/ 	.short	0x010a
        /*137e*/ 	.byte	0x3f
	.zero		1


	//   ....[97]....
        /*1380*/ 	.word	0x00030180
        /*1384*/ 	.word	0x0000000b
        /*1388*/ 	.word	0x00029850
        /*138c*/ 	.short	0x010a
        /*138e*/ 	.byte	0x3f
	.zero		1


	//   ....[98]....
        /*1390*/ 	.word	0x00031740
        /*1394*/ 	.word	0x00000016
        /*1398*/ 	.word	0x00029820
        /*139c*/ 	.short	0x010a
        /*139e*/ 	.byte	0x3f
	.zero		1


	//   ....[99]....
        /*13a0*/ 	.word	0x00031790
        /*13a4*/ 	.word	0x00000009
        /*13a8*/ 	.word	0x000298a0
        /*13ac*/ 	.short	0x010a
        /*13ae*/ 	.byte	0x3f
	.zero		1


	//   ....[100]....
        /*13b0*/ 	.word	0x000317e0
        /*13b4*/ 	.word	0x00000009
        /*13b8*/ 	.word	0x000298c0
        /*13bc*/ 	.short	0x010a
        /*13be*/ 	.byte	0x3f
	.zero		1


	//   ....[101]....
        /*13c0*/ 	.word	0x00031830
        /*13c4*/ 	.word	0x00000008
        /*13c8*/ 	.word	0x000298a0
        /*13cc*/ 	.short	0x010a
        /*13ce*/ 	.byte	0x3f
	.zero		1


	//   ....[102]....
        /*13d0*/ 	.word	0x00031880
        /*13d4*/ 	.word	0x00000008
        /*13d8*/ 	.word	0x000298c0
        /*13dc*/ 	.short	0x010a
        /*13de*/ 	.byte	0x3f
	.zero		1


	//   ....[103]....
        /*13e0*/ 	.word	0x000319a0
        /*13e4*/ 	.word	0x00000000
        /*13e8*/ 	.word	0x00029880
        /*13ec*/ 	.short	0x010a
        /*13ee*/ 	.byte	0x3f
	.zero		1


	//   ....[104]....
        /*13f0*/ 	.word	0x000321c0
        /*13f4*/ 	.word	0x00000000
        /*13f8*/ 	.word	0x00029840
        /*13fc*/ 	.short	0x010a
        /*13fe*/ 	.byte	0x3f
	.zero		1


	//   ....[105]....
        /*1400*/ 	.word	0x00032f90
        /*1404*/ 	.word	0x00000016
        /*1408*/ 	.word	0x00029820
        /*140c*/ 	.short	0x010a
        /*140e*/ 	.byte	0x3f
	.zero		1


	//   ....[106]....
        /*1410*/ 	.word	0x00032fe0
        /*1414*/ 	.word	0x00000000
        /*1418*/ 	.word	0x00029880
        /*141c*/ 	.short	0x010a
        /*141e*/ 	.byte	0x3f
	.zero		1


	//   ....[107]....
        /*1420*/ 	.word	0x00033700
        /*1424*/ 	.word	0x00000000
        /*1428*/ 	.word	0x00029840
        /*142c*/ 	.short	0x010a
        /*142e*/ 	.byte	0x3f
	.zero		1


	//   ....[108]....
        /*1430*/ 	.word	0x00033d50
        /*1434*/ 	.word	0x00000003
        /*1438*/ 	.word	0x00029870
        /*143c*/ 	.short	0x010a
        /*143e*/ 	.byte	0x3f
	.zero		1


	//   ....[109]....
        /*1440*/ 	.word	0x00033da0
        /*1444*/ 	.word	0x00000003
        /*1448*/ 	.word	0x00029860
        /*144c*/ 	.short	0x010a
        /*144e*/ 	.byte	0x3f
	.zero		1


	//   ....[110]....
        /*1450*/ 	.word	0x00033df0
        /*1454*/ 	.word	0x00000011
        /*1458*/ 	.word	0x00029870
        /*145c*/ 	.short	0x010a
        /*145e*/ 	.byte	0x3f
	.zero		1


	//   ....[111]....
        /*1460*/ 	.word	0x00033e40
        /*1464*/ 	.word	0x00000011
        /*1468*/ 	.word	0x00029860
        /*146c*/ 	.short	0x010a
        /*146e*/ 	.byte	0x3f
	.zero		1


	//   ....[112]....
        /*1470*/ 	.word	0x000347d0
        /*1474*/ 	.word	0x00000004
        /*1478*/ 	.word	0x00029820
        /*147c*/ 	.short	0x010a
        /*147e*/ 	.byte	0x3f
	.zero		1


	//   ....[113]....
        /*1480*/ 	.word	0x00034970
        /*1484*/ 	.word	0x00000005
        /*1488*/ 	.word	0x00029840
        /*148c*/ 	.short	0x010a
        /*148e*/ 	.byte	0x3f
	.zero		1


	//   ....[114]....
        /*1490*/ 	.word	0x000349c0
        /*1494*/ 	.word	0x00000017
        /*1498*/ 	.word	0x00029840
        /*149c*/ 	.short	0x010a
        /*149e*/ 	.byte	0x3f
	.zero		1


	//   ....[115]....
        /*14a0*/ 	.word	0x00034a10
        /*14a4*/ 	.word	0x00000005
        /*14a8*/ 	.word	0x00029860
        /*14ac*/ 	.short	0x010a
        /*14ae*/ 	.byte	0x3f
	.zero		1


	//   ....[116]....
        /*14b0*/ 	.word	0x00034a60
        /*14b4*/ 	.word	0x00000017
        /*14b8*/ 	.word	0x00029860
        /*14bc*/ 	.short	0x010a
        /*14be*/ 	.byte	0x3f
	.zero		1


	//   ....[117]....
        /*14c0*/ 	.word	0x00034ab0
        /*14c4*/ 	.word	0x00000005
        /*14c8*/ 	.word	0x00029880
        /*14cc*/ 	.short	0x010a
        /*14ce*/ 	.byte	0x3f
	.zero		1


	//----- nvinfo : EIATTR_NUM_MBARRIERS
	.align		4
.L_333:
        /*14d0*/ 	.byte	0x03, 0x38
        /*14d2*/ 	.short	0x0016


	//----- nvinfo : EIATTR_EXIT_INSTR_OFFSETS
	.align		4
        /*14d4*/ 	.byte	0x04, 0x1c
        /*14d6*/ 	.short	(.L_335 - .L_334)


	//   ....[0]....
.L_334:
        /*14d8*/ 	.word	0x0002f270


	//----- nvinfo : EIATTR_MAX_THREADS
	.align		4
.L_335:
        /*14dc*/ 	.byte	0x04, 0x05
        /*14de*/ 	.short	(.L_337 - .L_336)
.L_336:
        /*14e0*/ 	.word	0x00000180
        /*14e4*/ 	.word	0x00000001
        /*14e8*/ 	.word	0x00000001


	//----- nvinfo : EIATTR_CRS_STACK_SIZE
	.align		4
.L_337:
        /*14ec*/ 	.byte	0x04, 0x1e
        /*14ee*/ 	.short	(.L_339 - .L_338)
.L_338:
        /*14f0*/ 	.word	0x00000000


	//----- nvinfo : EIATTR_CBANK_PARAM_SIZE
	.align		4
.L_339:
        /*14f4*/ 	.byte	0x03, 0x19
        /*14f6*/ 	.short	0x0af0


	//----- nvinfo : EIATTR_PARAM_CBANK
	.align		4
        /*14f8*/ 	.byte	0x04, 0x0a
        /*14fa*/ 	.short	(.L_341 - .L_340)
	.align		4
.L_340:
        /*14fc*/ 	.word	index@(.nv.constant0._ZN7cutlass13device_kernelIN5flash11enable_sm90INS1_16FlashAttnFwdSm90INS1_25CollectiveMainloopFwdSm90ILi2EN4cute5tupleIJNS5_1CILi1EEES8_S8_EEENS6_IJNS7_ILi128EEENS7_ILi160EEENS7_ILi192EEEEEELi128ENS_12float_e4m3_tEfNS_4arch4Sm90ELb1ELb0ELb1ELb1ELb1ELb1ELb0ELb1ELb1ELb1ELb0ELb0EEENS1_21CollectiveEpilogueFwdINS6_IJSA_SA_SB_EEES9_NS_10bfloat16_tESG_Li256ELb1ELb1ELb0ELb1EEENS1_36VarlenDynamicPersistentTileSchedulerILi128ELi160ELi256ELi128ELb0ELb1ELb1ELb1ELb1ELb1EEEEEEEEEvNT_6ParamsE)
        /*1500*/ 	.short	0x0210
        /*1502*/ 	.short	0x0af0


	//----- nvinfo : EIATTR_SW_WAR
	.align		4
.L_341:
        /*1504*/ 	.byte	0x04, 0x36
        /*1506*/ 	.short	(.L_343 - .L_342)
.L_342:
        /*1508*/ 	.word	0x00000008
.L_343:


//--------------------- .nv.callgraph             --------------------------
	.section	.nv.callgraph,"",@"SHT_CUDA_CALLGRAPH"
	.align	4
	.sectionentsize	8
	.align		4
        /*0000*/ 	.word	0x00000000
	.align		4
        /*0004*/ 	.word	0xffffffff
	.align		4
        /*0008*/ 	.word	index@(_ZN7cutlass13device_kernelIN5flash11enable_sm90INS1_16FlashAttnFwdSm90INS1_25CollectiveMainloopFwdSm90ILi2EN4cute5tupleIJNS5_1CILi1EEES8_S8_EEENS6_IJNS7_ILi128EEENS7_ILi160EEENS7_ILi192EEEEEELi128ENS_12float_e4m3_tEfNS_4arch4Sm90ELb0ELb0ELb1ELb0ELb1ELb0ELb0ELb1ELb1ELb1ELb0ELb0EEENS1_21CollectiveEpilogueFwdINS6_IJSA_SA_SB_EEES9_NS_10bfloat16_tESG_Li256ELb0ELb1ELb0ELb1EEENS1_29StaticPersistentTileSchedulerILb0EEEEEEEEEvNT_6ParamsE)
	.align		4
        /*000c*/ 	.word	index@(__assertfail)
	.align		4
        /*0010*/ 	.word	index@(_ZN7cutlass13device_kernelIN5flash11enable_sm90INS1_16FlashAttnFwdSm90INS1_25CollectiveMainloopFwdSm90ILi2EN4cute5tupleIJNS5_1CILi1EEES8_S8_EEENS6_IJNS7_ILi128EEENS7_ILi160EEENS7_ILi192EEEEEELi128ENS_12float_e4m3_tEfNS_4arch4Sm90ELb0ELb0ELb1ELb1ELb1ELb0ELb0ELb1ELb1ELb1ELb0ELb0EEENS1_21CollectiveEpilogueFwdINS6_IJSA_SA_SB_EEES9_NS_10bfloat16_tESG_Li256ELb1ELb1ELb0ELb1EEENS1_36VarlenDynamicPersistentTileSchedulerILi128ELi160ELi256ELi128ELb0ELb1ELb1ELb0ELb1ELb1EEEEEEEEEvNT_6ParamsE)
	.align		4
        /*0014*/ 	.word	index@(__assertfail)
	.align		4
        /*0018*/ 	.word	index@(_ZN7cutlass13device_kernelIN5flash11enable_sm90INS1_16FlashAttnFwdSm90INS1_25CollectiveMainloopFwdSm90ILi2EN4cute5tupleIJNS5_1CILi1EEES8_S8_EEENS6_IJNS7_ILi128EEENS7_ILi160EEENS7_ILi192EEEEEELi128ENS_12float_e4m3_tEfNS_4arch4Sm90ELb0ELb0ELb1ELb1ELb1ELb1ELb0ELb1ELb1ELb1ELb0ELb0EEENS1_21CollectiveEpilogueFwdINS6_IJSA_SA_SB_EEES9_NS_10bfloat16_tESG_Li256ELb1ELb1ELb0ELb1EEENS1_36VarlenDynamicPersistentTileSchedulerILi128ELi160ELi256ELi128ELb0ELb1ELb1ELb0ELb1ELb1EEEEEEEEEvNT_6ParamsE)
	.align		4
        /*001c*/ 	.word	index@(__assertfail)
	.align		4
        /*0020*/ 	.word	index@(_ZN7cutlass13device_kernelIN5flash11enable_sm90INS1_16FlashAttnFwdSm90INS1_25CollectiveMainloopFwdSm90ILi2EN4cute5tupleIJNS5_1CILi1EEES8_S8_EEENS6_IJNS7_ILi128EEESA_NS7_ILi192EEEEEELi128ENS_12float_e4m3_tEfNS_4arch4Sm90ELb0ELb1ELb1ELb0ELb1ELb0ELb0ELb1ELb1ELb1ELb0ELb0EEENS1_21CollectiveEpilogueFwdINS6_IJSA_SA_SA_EEES9_NS_10bfloat16_tESF_Li256ELb0ELb1ELb0ELb1EEENS1_30DynamicPersistentTileSchedulerILi256ELi128ELb0ELb1ELb1EEEEEEEEEvNT_6ParamsE)
	.align		4
        /*0024*/ 	.word	index@(__assertfail)
	.align		4
        /*0028*/ 	.word	index@(_ZN7cutlass13device_kernelIN5flash11enable_sm90INS1_16FlashAttnFwdSm90INS1_25CollectiveMainloopFwdSm90ILi2EN4cute5tupleIJNS5_1CILi1EEES8_S8_EEENS6_IJNS7_ILi128EEESA_NS7_ILi192EEEEEELi128ENS_12float_e4m3_tEfNS_4arch4Sm90ELb0ELb1ELb1ELb1ELb1ELb0ELb0ELb1ELb1ELb1ELb0ELb0EEENS1_21CollectiveEpilogueFwdINS6_IJSA_SA_SA_EEES9_NS_10bfloat16_tESF_Li256ELb1ELb1ELb0ELb1EEENS1_36VarlenDynamicPersistentTileSchedulerILi128ELi128ELi256ELi128ELb0ELb1ELb1ELb1ELb0ELb1EEEEEEEEEvNT_6ParamsE)
	.align		4
        /*002c*/ 	.word	index@(__assertfail)
	.align		4
        /*0030*/ 	.word	index@(_ZN7cutlass13device_kernelIN5flash11enable_sm90INS1_16FlashAttnFwdSm90INS1_25CollectiveMainloopFwdSm90ILi2EN4cute5tupleIJNS5_1CILi1EEES8_S8_EEENS6_IJNS7_ILi128EEESA_NS7_ILi192EEEEEELi128ENS_12float_e4m3_tEfNS_4arch4Sm90ELb0ELb1ELb1ELb1ELb1ELb1ELb0ELb1ELb1ELb1ELb0ELb0EEENS1_21CollectiveEpilogueFwdINS6_IJSA_SA_SA_EEES9_NS_10bfloat16_tESF_Li256ELb1ELb1ELb0ELb1EEENS1_36VarlenDynamicPersistentTileSchedulerILi128ELi128ELi256ELi128ELb0ELb1ELb1ELb1ELb0ELb1EEEEEEEEEvNT_6ParamsE)
	.align		4
        /*0034*/ 	.word	index@(__assertfail)
	.align		4
        /*0038*/ 	.word	index@(_ZN7cutlass13device_kernelIN5flash11enable_sm90INS1_16FlashAttnFwdSm90INS1_25CollectiveMainloopFwdSm90ILi2EN4cute5tupleIJNS5_1CILi1EEES8_S8_EEENS6_IJNS7_ILi128EEENS7_ILi160EEENS7_ILi192EEEEEELi128ENS_12float_e4m3_tEfNS_4arch4Sm90ELb1ELb0ELb1ELb0ELb1ELb0ELb0ELb1ELb1ELb1ELb0ELb0EEENS1_21CollectiveEpilogueFwdINS6_IJSA_SA_SB_EEES9_NS_10bfloat16_tESG_Li256ELb0ELb1ELb0ELb1EEENS1_30DynamicPersistentTileSchedulerILi256ELi128ELb0ELb1ELb1EEEEEEEEEvNT_6ParamsE)
	.align		4
        /*003c*/ 	.word	index@(__assertfail)
	.align		4
        /*0040*/ 	.word	index@(_ZN7cutlass13device_kernelIN5flash11enable_sm90INS1_16FlashAttnFwdSm90INS1_25CollectiveMainloopFwdSm90ILi2EN4cute5tupleIJNS5_1CILi1EEES8_S8_EEENS6_IJNS7_ILi128EEENS7_ILi160EEENS7_ILi192EEEEEELi128ENS_12float_e4m3_tEfNS_4arch4Sm90ELb1ELb0ELb1ELb1ELb1ELb0ELb0ELb1ELb1ELb1ELb0ELb0EEENS1_21CollectiveEpilogueFwdINS6_IJSA_SA_SB_EEES9_NS_10bfloat16_tESG_Li256ELb1ELb1ELb0ELb1EEENS1_36VarlenDynamicPersistentTileSchedulerILi128ELi160ELi256ELi128ELb0ELb1ELb1ELb1ELb1ELb1EEEEEEEEEvNT_6ParamsE)
	.align		4
        /*0044*/ 	.word	index@(__assertfail)
	.align		4
        /*0048*/ 	.word	index@(_ZN7cutlass13device_kernelIN5flash11enable_sm90INS1_16FlashAttnFwdSm90INS1_25CollectiveMainloopFwdSm90ILi2EN4cute5tupleIJNS5_1CILi1EEES8_S8_EEENS6_IJNS7_ILi128EEENS7_ILi160EEENS7_ILi192EEEEEELi128ENS_12float_e4m3_tEfNS_4arch4Sm90ELb1ELb0ELb1ELb1ELb1ELb1ELb0ELb1ELb1ELb1ELb0ELb0EEENS1_21CollectiveEpilogueFwdINS6_IJSA_SA_SB_EEES9_NS_10bfloat16_tESG_Li256ELb1ELb1ELb0ELb1EEENS1_36VarlenDynamicPersistentTileSchedulerILi128ELi160ELi256ELi128ELb0ELb1ELb1ELb1ELb1ELb1EEEEEEEEEvNT_6ParamsE)
	.align		4
        /*004c*/ 	.word	index@(__assertfail)
	.align		4
        /*0050*/ 	.word	0x00000000
	.align		4
        /*0054*/ 	.word	0xfffffffe
	.align		4
        /*0058*/ 	.word	0x00000000
	.align		4
        /*005c*/ 	.word	0xfffffffd
	.align		4
        /*0060*/ 	.word	0x00000000
	.align		4
        /*0064*/ 	.word	0xfffffffc


//--------------------- .nv.constant4             --------------------------
	.section	.nv.constant4,"a",@progbits
	.align	8
	.align		8
.nv.constant4:
        /*0000*/ 	.dword	__assertfail
	.align		8
        /*0008*/ 	.dword	__unnamed_1
	.align		8
        /*0010*/ 	.dword	__unnamed_2
	.align		8
        /*0018*/ 	.dword	__unnamed_3
	.align		8
        /*0020*/ 	.dword	__unnamed_4
	.align		8
        /*0028*/ 	.dword	__unnamed_5
	.align		8
        /*0030*/ 	.dword	__unnamed_6
	.align		8
        /*0038*/ 	.dword	__unnamed_7
	.align		8
        /*0040*/ 	.dword	_ZZN5flash28permute_output_fp8_VcolmajorIN4cute6TensorINS1_11ArrayEngineIN7cutlass10bfloat16_tELm64EEENS1_6LayoutINS1_5tupleIJNS8_IJNS1_1CILi2EEESA_NS9_ILi16EEEEEENS9_ILi1EEESD_EEENS8_IJNS8_IJSD_SA_NS9_ILi4EEEEEENS9_ILi0EEESH_EEEEEEEEEvRT_E9upper_map
	.align		8
        /*0048*/ 	.dword	__unnamed_8
	.align		8
        /*0050*/ 	.dword	__unnamed_9
	.align		8
        /*0058*/ 	.dword	__unnamed_10
	.align		8
        /*0060*/ 	.dword	__unnamed_11
	.align		8
        /*0068*/ 	.dword	__unnamed_12
	.align		8
        /*0070*/ 	.dword	_ZN81_INTERNAL_bf65c093_45_flash_fwd_hdimdiff_e4m3_paged_softcap_sm90_cu_ceb34e2a_39034cuda3std3__45__cpo5beginE
	.align		8
        /*0078*/ 	.dword	_ZN81_INTERNAL_bf65c093_45_flash_fwd_hdimdiff_e4m3_paged_softcap_sm90_cu_ceb34e2a_39034cuda3std3__45__cpo3endE
	.align		8
        /*0080*/ 	.dword	_ZN81_INTERNAL_bf65c093_45_flash_fwd_hdimdiff_e4m3_paged_softcap_sm90_cu_ceb34e2a_39034cuda3std3__45__cpo6cbeginE
	.align		8
        /*0088*/ 	.dword	_ZN81_INTERNAL_bf65c093_45_flash_fwd_hdimdiff_e4m3_paged_softcap_sm90_cu_ceb34e2a_39034cuda3std3__45__cpo4cendE
	.align		8
        /*0090*/ 	.dword	_ZN81_INTERNAL_bf65c093_45_flash_fwd_hdimdiff_e4m3_paged_softcap_sm90_cu_ceb34e2a_39034cuda3std3__483_GLOBAL__N__bf65c093_45_flash_fwd_hdimdiff_e4m3_paged_softcap_sm90_cu_ceb34e2a_39036ignoreE
	.align		8
        /*0098*/ 	.dword	_ZN81_INTERNAL_bf65c093_45_flash_fwd_hdimdiff_e4m3_paged_softcap_sm90_cu_ceb34e2a_39034cuda3std3__419piecewise_constructE
	.align		8
        /*00a0*/ 	.dword	_ZN81_INTERNAL_bf65c093_45_flash_fwd_hdimdiff_e4m3_paged_softcap_sm90_cu_ceb34e2a_39034cuda3std3__48in_placeE
	.align		8
        /*00a8*/ 	.dword	_ZN81_INTERNAL_bf65c093_45_flash_fwd_hdimdiff_e4m3_paged_softcap_sm90_cu_ceb34e2a_39034cuda3std6ranges3__45__cpo4swapE
	.align		8
        /*00b0*/ 	.dword	_ZN81_INTERNAL_bf65c093_45_flash_fwd_hdimdiff_e4m3_paged_softcap_sm90_cu_ceb34e2a_39034cuda3std6ranges3__45__cpo9iter_moveE
	.align		8
        /*00b8*/ 	.dword	_ZN81_INTERNAL_bf65c093_45_flash_fwd_hdimdiff_e4m3_paged_softcap_sm90_cu_ceb34e2a_39034cute7productE
	.align		8
        /*00c0*/ 	.dword	_ZN81_INTERNAL_bf65c093_45_flash_fwd_hdimdiff_e4m3_paged_softcap_sm90_cu_ceb34e2a_39034cute1_E
	.align		8
        /*00c8*/ 	.dword	$str$23
	.align		8
        /*00d0*/ 	.dword	$str$24


//--------------------- .text._ZN7cutlass13device_kernelIN5flash11enable_sm90INS1_16FlashAttnFwdSm90INS1_25CollectiveMainloopFwdSm90ILi2EN4cute5tupleIJNS5_1CILi1EEES8_S8_EEENS6_IJNS7_ILi128EEENS7_ILi160EEENS7_ILi192EEEEEELi128ENS_12float_e4m3_tEfNS_4arch4Sm90ELb0ELb0ELb1ELb0ELb1ELb0ELb0ELb1ELb1ELb1ELb0ELb0EEENS1_21CollectiveEpilogueFwdINS6_IJSA_SA_SB_EEES9_NS_10bfloat16_tESG_Li256ELb0ELb1ELb0ELb1EEENS1_29StaticPersistentTileSchedulerILb0EEEEEEEEEvNT_6ParamsE --------------------------
	.section	.text._ZN7cutlass13device_kernelIN5flash11enable_sm90INS1_16FlashAttnFwdSm90INS1_25CollectiveMainloopFwdSm90ILi2EN4cute5tupleIJNS5_1CILi1EEES8_S8_EEENS6_IJNS7_ILi128EEENS7_ILi160EEENS7_ILi192EEEEEELi128ENS_12float_e4m3_tEfNS_4arch4Sm90ELb0ELb0ELb1ELb0ELb1ELb0ELb0ELb1ELb1ELb1ELb0ELb0EEENS1_21CollectiveEpilogueFwdINS6_IJSA_SA_SB_EEES9_NS_10bfloat16_tESG_Li256ELb0ELb1ELb0ELb1EEENS1_29StaticPersistentTileSchedulerILb0EEEEEEEEEvNT_6ParamsE,"ax",@progbits
	.align	128
.text._ZN7cutlass13device_kernelIN5flash11enable_sm90INS1_16FlashAttnFwdSm90INS1_25CollectiveMainloopFwdSm90ILi2EN4cute5tupleIJNS5_1CILi1EEES8_S8_EEENS6_IJNS7_ILi128EEENS7_ILi160EEENS7_ILi192EEEEEELi128ENS_12float_e4m3_tEfNS_4arch4Sm90ELb0ELb0ELb1ELb0ELb1ELb0ELb0ELb1ELb1ELb1ELb0ELb0EEENS1_21CollectiveEpilogueFwdINS6_IJSA_SA_SB_EEES9_NS_10bfloat16_tESG_Li256ELb0ELb1ELb0ELb1EEENS1_29StaticPersistentTileSchedulerILb0EEEEEEEEEvNT_6ParamsE:
        .type           _ZN7cutlass13device_kernelIN5flash11enable_sm90INS1_16FlashAttnFwdSm90INS1_25CollectiveMainloopFwdSm90ILi2EN4cute5tupleIJNS5_1CILi1EEES8_S8_EEENS6_IJNS7_ILi128EEENS7_ILi160EEENS7_ILi192EEEEEELi128ENS_12float_e4m3_tEfNS_4arch4Sm90ELb0ELb0ELb1ELb0ELb1ELb0ELb0ELb1ELb1ELb1ELb0ELb0EEENS1_21CollectiveEpilogueFwdINS6_IJSA_SA_SB_EEES9_NS_10bfloat16_tESG_Li256ELb0ELb1ELb0ELb1EEENS1_29StaticPersistentTileSchedulerILb0EEEEEEEEEvNT_6ParamsE,@function
        .size           _ZN7cutlass13device_kernelIN5flash11enable_sm90INS1_16FlashAttnFwdSm90INS1_25CollectiveMainloopFwdSm90ILi2EN4cute5tupleIJNS5_1CILi1EEES8_S8_EEENS6_IJNS7_ILi128EEENS7_ILi160EEENS7_ILi192EEEEEELi128ENS_12float_e4m3_tEfNS_4arch4Sm90ELb0ELb0ELb1ELb0ELb1ELb0ELb0ELb1ELb1ELb1ELb0ELb0EEENS1_21CollectiveEpilogueFwdINS6_IJSA_SA_SB_EEES9_NS_10bfloat16_tESG_Li256ELb0ELb1ELb0ELb1EEENS1_29StaticPersistentTileSchedulerILb0EEEEEEEEEvNT_6ParamsE,(.L_x_3190 - _ZN7cutlass13device_kernelIN5flash11enable_sm90INS1_16FlashAttnFwdSm90INS1_25CollectiveMainloopFwdSm90ILi2EN4cute5tupleIJNS5_1CILi1EEES8_S8_EEENS6_IJNS7_ILi128EEENS7_ILi160EEENS7_ILi192EEEEEELi128ENS_12float_e4m3_tEfNS_4arch4Sm90ELb0ELb0ELb1ELb0ELb1ELb0ELb0ELb1ELb1ELb1ELb0ELb0EEENS1_21CollectiveEpilogueFwdINS6_IJSA_SA_SB_EEES9_NS_10bfloat16_tESG_Li256ELb0ELb1ELb0ELb1EEENS1_29StaticPersistentTileSchedulerILb0EEEEEEEEEvNT_6ParamsE)
        .other          _ZN7cutlass13device_kernelIN5flash11enable_sm90INS1_16FlashAttnFwdSm90INS1_25CollectiveMainloopFwdSm90ILi2EN4cute5tupleIJNS5_1CILi1EEES8_S8_EEENS6_IJNS7_ILi128EEENS7_ILi160EEENS7_ILi192EEEEEELi128ENS_12float_e4m3_tEfNS_4arch4Sm90ELb0ELb0ELb1ELb0ELb1ELb0ELb0ELb1ELb1ELb1ELb0ELb0EEENS1_21CollectiveEpilogueFwdINS6_IJSA_SA_SB_EEES9_NS_10bfloat16_tESG_Li256ELb0ELb1ELb0ELb1EEENS1_29StaticPersistentTileSchedulerILb0EEEEEEEEEvNT_6ParamsE,@"STO_CUDA_ENTRY STV_DEFAULT"
_ZN7cutlass13device_kernelIN5flash11enable_sm90INS1_16FlashAttnFwdSm90INS1_25CollectiveMainloopFwdSm90ILi2EN4cute5tupleIJNS5_1CILi1EEES8_S8_EEENS6_IJNS7_ILi128EEENS7_ILi160EEENS7_ILi192EEEEEELi128ENS_12float_e4m3_tEfNS_4arch4Sm90ELb0ELb0ELb1ELb0ELb1ELb0ELb0ELb1ELb1ELb1ELb0ELb0EEENS1_21CollectiveEpilogueFwdINS6_IJSA_SA_SB_EEES9_NS_10bfloat16_tESG_Li256ELb0ELb1ELb0ELb1EEENS1_29StaticPersistentTileSchedulerILb0EEEEEEEEEvNT_6ParamsE:
[----:B------:R-:W0:Y:S02]  /*0000*/  LDC R1, c[0x0][0x28] ;  /* 0x00000a00ff017b82 */ /* 0x000e240000000800 */
[----:B0-----:R-:W-:Y:S01]  /*0010*/  VIADD R1, R1, 0xffffffd8 ;  /* 0xffffffd801017836 */ /* 0x001fe20000000000 */
[----:B------:R-:W0:Y:S01]  /*0020*/  S2R R3, SR_TID.X ;  /* 0x0000000000037919 */ /* 0x000e220000002100 */
[----:B------:R-:W-:Y:S01]  /*0030*/  ELECT P0, URZ, PT ;  /* 0x00000000003f782f */ /* 0x000fe20003800000 */
[----:B------:R-:W-:Y:S01]  /*0040*/  UMOV UR4, 0x80 ;  /* 0x0000008000047882 */ /* 0x000fe20000000000 */
[----:B------:R-:W-:Y:S01]  /*0050*/  UMOV UR7, 0x100 ;  /* 0x0000010000077882 */ /* 0x000fe20000000000 */
[--C-:B0-----:R-:W-:Y:S02]  /*0060*/  SHF.R.U32.HI R0, RZ, 0x5, R3.reuse ;  /* 0x00000005ff007819 */ /* 0x101fe40000011603 */
[----:B------:R-:W-:-:S03]  /*0070*/  SHF.R.U32.HI R22, RZ, 0x7, R3 ;  /* 0x00000007ff167819 */ /* 0x000fc60000011603 */
[----:B------:R-:W0:Y:S04]  /*0080*/  SHFL.IDX PT, R2, R0, RZ, 0x1f ;  /* 0x00001fff00027589 */ /* 0x000e2800000e0000 */
[----:B------:R1:W2:Y:S01]  /*0090*/  SHFL.IDX PT, R3, R22, RZ, 0x1f ;  /* 0x00001fff16037589 */ /* 0x0002a200000e0000 */
[C---:B0-----:R-:W-:Y:S02]  /*00a0*/  ISETP.NE.OR P0, PT, R2.reuse, RZ, !P0 ;  /* 0x000000ff0200720c */ /* 0x041fe40004705670 */
[----:B------:R-:W-:-:S11]  /*00b0*/  ISETP.NE.AND P1, PT, R2, RZ, PT ;  /* 0x000000ff0200720c */ /* 0x000fd60003f25270 */
[----:B------:R-:W-:Y:S01]  /*00c0*/  VOTEU.ALL UP0, P0 ;  /* 0x00000000003f7886 */ /* 0x000fe20000000000 */
[----:B------:R-:W-:-:S04]  /*00d0*/  VOTEU.ALL UP1, P0 ;  /* 0x00000000003f7886 */ /* 0x000fc80000020000 */
[----:B------:R-:W0:Y:S01]  /*00e0*/  @!UP0 S2UR UR8, SR_CgaCtaId ;  /* 0x00000000000889c3 */ /* 0x000e220000008800 */
[----:B------:R-:W-:Y:S01]  /*00f0*/  @!UP0 UMOV UR6, 0x400 ;  /* 0x0000040000068882 */ /* 0x000fe20000000000 */
[----:B------:R-:W-:-:S04]  /*0100*/  @!UP0 UIADD3 UR4, -UR4, 0x100000, URZ ;  /* 0x0010000004048890 */ /* 0x000fc8000fffe13f */
[----:B------:R-:W-:Y:S02]  /*0110*/  @!UP0 USHF.L.U32 UR5, UR4, 0xb, URZ ;  /* 0x0000000b04058899 */ /* 0x000fe4000800063f */
[----:B------:R-:W-:Y:S02]  /*0120*/  @!UP0 USHF.L.U32 UR4, UR4, 0x1, URZ ;  /* 0x0000000104048899 */ /* 0x000fe4000800063f */
[----:B0-----:R-:W-:Y:S02]  /*0130*/  @!UP0 ULEA UR8, UR8, UR6, 0x18 ;  /* 0x0000000608088291 */ /* 0x001fe4000f8ec03f */
[----:B------:R-:W-:-:S04]  /*0140*/  @!UP0 UIADD3 UR6, -UR7, 0x100000, URZ ;  /* 0x0010000007068890 */ /* 0x000fc8000fffe13f */
[----:B------:R-:W-:Y:S02]  /*0150*/  @!UP0 USHF.L.U32 UR7, UR6, 0xb, URZ ;  /* 0x0000000b06078899 */ /* 0x000fe4000800063f */
[----:B------:R-:W-:Y:S01]  /*0160*/  @!UP0 USHF.L.U32 UR6, UR6, 0x1, URZ ;  /* 0x0000000106068899 */ /* 0x000fe2000800063f */
[----:B------:R-:W-:-:S05]  /*0170*/  VOTEU.ALL UP0, P0 ;  /* 0x00000000003f7886 */ /* 0x000fca0000000000 */
[----:B------:R1:W0:Y:S06]  /*0180*/  @!UP0 SYNCS.EXCH.64 URZ, [UR8+0x29800], UR4 ;  /* 0x02980004083f85b2 */ /* 0x00022c0008000100 */
[----:B------:R1:W3:Y:S02]  /*0190*/  @!UP1 SYNCS.EXCH.64 URZ, [UR8+0x29820], UR6 ;  /* 0x02982006083f95b2 */ /* 0x0002e40008000100 */
[----:B-12---:R-:W-:Y:S05]  /*01a0*/  @P1 BRA `(.L_x_0) ;  /* 0x0000000000481947 */ /* 0x006fea0003800000 */
[----:B------:R-:W1:Y:S01]  /*01b0*/  S2UR UR5, SR_CgaCtaId ;  /* 0x00000000000579c3 */ /* 0x000e620000008800 */
[----:B------:R-:W-:Y:S01]  /*01c0*/  UMOV UR4, 0x400 ;  /* 0x0000040000047882 */ /* 0x000fe20000000000 */
[----:B------:R-:W-:Y:S01]  /*01d0*/  UMOV UR6, 0x80 ;  /* 0x0000008000067882 */ /* 0x000fe20000000000 */
[----:B------:R-:W-:Y:S01]  /*01e0*/  UMOV UR7, 0x100 ;  /* 0x0000010000077882 */ /* 0x000fe20000000000 */
[----:B------:R-:W-:Y:S01]  /*01f0*/  ELECT P0, URZ, PT ;  /* 0x00000000003f782f */ /* 0x000fe20003800000 */
[----:B-1----:R-:W-:Y:S02]  /*0200*/  ULEA UR8, UR5, UR4, 0x18 ;  /* 0x0000000405087291 */ /* 0x002fe4000f8ec03f */
[----:B------:R-:W-:-:S04]  /*0210*/  UIADD3 UR4, -UR6, 0x100000, URZ ;  /* 0x0010000006047890 */ /* 0x000fc8000fffe13f */
[----:B------:R-:W-:Y:S02]  /*0220*/  USHF.L.U32 UR5, UR4, 0xb, URZ ;  /* 0x0000000b04057899 */ /* 0x000fe4000800063f */
[----:B------:R-:W-:Y:S02]  /*0230*/  USHF.L.U32 UR4, UR4, 0x1, URZ ;  /* 0x0000000104047899 */ /* 0x000fe4000800063f */
[----:B------:R-:W-:-:S04]  /*0240*/  UIADD3 UR6, -UR7, 0x100000, URZ ;  /* 0x0010000007067890 */ /* 0x000fc8000fffe13f */
[----:B------:R-:W-:Y:S02]  /*0250*/  USHF.L.U32 UR7, UR6, 0xb, URZ ;  /* 0x0000000b06077899 */ /* 0x000fe4000800063f */
[----:B------:R-:W-:Y:S01]  /*0260*/  USHF.L.U32 UR6, UR6, 0x1, URZ ;  /* 0x0000000106067899 */ /* 0x000fe2000800063f */
[----:B------:R-:W1:Y:S03]  /*0270*/  FENCE.VIEW.ASYNC.S ;  /* 0x00000000000073c6 */ /* 0x000e660000000000 */
[----:B-1----:R1:W2:Y:S08]  /*0280*/  SYNCS.EXCH.64 URZ, [UR8+0x29830], UR4 ;  /* 0x02983004083f75b2 */ /* 0x0022b00008000100 */
[----:B------:R1:W4:Y:S01]  /*0290*/  SYNCS.EXCH.64 URZ, [UR8+0x29840], UR6 ;  /* 0x02984006083f75b2 */ /* 0x0003220008000100 */
[----:B------:R1:W0:Y:S01]  /*02a0*/  SYNCS.EXCH.64 URZ, [UR8+0x29838], UR4 ;  /* 0x02983804083f75b2 */ /* 0x0002220008000100 */
[----:B------:R1:W0:Y:S01]  /*02b0*/  SYNCS.EXCH.64 URZ, [UR8+0x29848], UR6 ;  /* 0x02984806083f75b2 */ /* 0x0002220008000100 */
[----:B------:R-:W-:Y:S01]  /*02c0*/  NOP ;  /* 0x0000000000007918 */ /* 0x000fe20000000000 */
.L_x_0:
[----:B------:R-:W5:Y:S01]  /*02d0*/  SHFL.IDX PT, R2, R0, RZ, 0x1f ;  /* 0x00001fff00027589 */ /* 0x000f6200000e0000 */
[----:B------:R-:W-:Y:S01]  /*02e0*/  NOP ;  /* 0x0000000000007918 */ /* 0x000fe20000000000 */
[----:B-----5:R-:W-:-:S13]  /*02f0*/  ISETP.NE.AND P0, PT, R2, RZ, PT ;  /* 0x000000ff0200720c */ /* 0x020fda0003f05270 */
[----:B------:R-:W-:Y:S05]  /*0300*/  @P0 BRA `(.L_x_1) ;  /* 0x0000000000480947 */ /* 0x000fea0003800000 */
[----:B-1----:R-:W1:Y:S01]  /*0310*/  S2UR UR5, SR_CgaCtaId ;  /* 0x00000000000579c3 */ /* 0x002e620000008800 */
        /* <DEDUP_REMOVED lines=12> */
[----:B-1----:R1:W0:Y:S08]  /*03e0*/  SYNCS.EXCH.64 URZ, [UR8+0x29850], UR4 ;  /* 0x02985004083f75b2 */ /* 0x0022300008000100 */
[----:B------:R1:W0:Y:S01]  /*03f0*/  SYNCS.EXCH.64 URZ, [UR8+0x29860], UR6 ;  /* 0x02986006083f75b2 */ /* 0x0002220008000100 */
[----:B------:R1:W0:Y:S01]  /*0400*/  SYNCS.EXCH.64 URZ, [UR8+0x29858], UR4 ;  /* 0x02985804083f75b2 */ /* 0x0002220008000100 */
[----:B------:R1:W0:Y:S01]  /*0410*/  SYNCS.EXCH.64 URZ, [UR8+0x29868], UR6 ;  /* 0x02986806083f75b2 */ /* 0x0002220008000100 */
[----:B------:R-:W-:Y:S01]  /*0420*/  NOP ;  /* 0x0000000000007918 */ /* 0x000fe20000000000 */
.L_x_1:
[----:B------:R-:W5:Y:S01]  /*0430*/  SHFL.IDX PT, R2, R0, RZ, 0x1f ;  /* 0x00001fff00027589 */ /* 0x000f6200000e0000 */
[----:B------:R-:W-:Y:S01]  /*0440*/  NOP ;  /* 0x0000000000007918 */ /* 0x000fe20000000000 */
[----:B-----5:R-:W-:-:S13]  /*0450*/  ISETP.NE.AND P0, PT, R2, RZ, PT ;  /* 0x000000ff0200720c */ /* 0x020fda0003f05270 */
[----:B------:R-:W-:Y:S05]  /*0460*/  @P0 BRA `(.L_x_2) ;  /* 0x0000000000380947 */ /* 0x000fea0003800000 */
[----:B-1----:R-:W1:Y:S01]  /*0470*/  S2UR UR5, SR_CgaCtaId ;  /* 0x00000000000579c3 */ /* 0x002e620000008800 */
[----:B------:R-:W-:Y:S01]  /*0480*/  UMOV UR4, 0x400 ;  /* 0x0000040000047882 */ /* 0x000fe20000000000 */
[----:B------:R-:W-:Y:S01]  /*0490*/  UMOV UR7, 0x80 ;  /* 0x0000008000077882 */ /* 0x000fe20000000000 */
[----:B------:R-:W-:Y:S01]  /*04a0*/  ELECT P0, URZ, PT ;  /* 0x00000000003f782f */ /* 0x000fe20003800000 */
[----:B-1----:R-:W-:Y:S02]  /*04b0*/  ULEA UR6, UR5, UR4, 0x18 ;  /* 0x0000000405067291 */ /* 0x002fe4000f8ec03f */
[----:B------:R-:W-:-:S04]  /*04c0*/  UIADD3 UR4, -UR7, 0x100000, URZ ;  /* 0x0010000007047890 */ /* 0x000fc8000fffe13f */
[----:B------:R-:W-:Y:S02]  /*04d0*/  USHF.L.U32 UR5, UR4, 0xb, URZ ;  /* 0x0000000b04057899 */ /* 0x000fe4000800063f */
[----:B------:R-:W-:Y:S01]  /*04e0*/  USHF.L.U32 UR4, UR4, 0x1, URZ ;  /* 0x0000000104047899 */ /* 0x000fe2000800063f */
[----:B------:R-:W1:Y:S11]  /*04f0*/  FENCE.VIEW.ASYNC.S ;  /* 0x00000000000073c6 */ /* 0x000e760000000000 */
[----:B-1----:R1:W0:Y:S01]  /*0500*/  SYNCS.EXCH.64 URZ, [UR6+0x29870], UR4 ;  /* 0x02987004063f75b2 */ /* 0x0022220008000100 */
[----:B------:R1:W0:Y:S01]  /*0510*/  SYNCS.EXCH.64 URZ, [UR6+0x29880], UR4 ;  /* 0x02988004063f75b2 */ /* 0x0002220008000100 */
[----:B------:R1:W0:Y:S01]  /*0520*/  SYNCS.EXCH.64 URZ, [UR6+0x29878], UR4 ;  /* 0x02987804063f75b2 */ /* 0x0002220008000100 */
[----:B------:R1:W0:Y:S01]  /*0530*/  SYNCS.EXCH.64 URZ, [UR6+0x29888], UR4 ;  /* 0x02988804063f75b2 */ /* 0x0002220008000100 */
[----:B------:R-:W-:Y:S01]  /*0540*/  NOP ;  /* 0x0000000000007918 */ /* 0x000fe20000000000 */
.L_x_2:
        /* <DEDUP_REMOVED lines=22> */
.L_x_3:
[----:B------:R-:W5:Y:S01]  /*06b0*/  SHFL.IDX PT, R2, R0, RZ, 0x1f ;  /* 0x00001fff00027589 */ /* 0x000f6200000e0000 */
[----:B------:R-:W0:Y:S01]  /*06c0*/  S2UR UR45, SR_CgaCtaId ;  /* 0x00000000002d79c3 */ /* 0x000e220000008800 */
[----:B------:R-:W-:Y:S01]  /*06d0*/  R2UR UR9, R3 ;  /* 0x00000000030972ca */ /* 0x000fe200000e0000 */
[----:B------:R-:W-:Y:S01]  /*06e0*/  NOP ;  /* 0x0000000000007918 */ /* 0x000fe20000000000 */
[----:B-----5:R-:W-:-:S13]  /*06f0*/  ISETP.NE.AND P0, PT, R2, RZ, PT ;  /* 0x000000ff0200720c */ /* 0x020fda0003f05270 */
[----:B0-----:R-:W-:Y:S05]  /*0700*/  @P0 BRA `(.L_x_4) ;  /* 0x0000000000480947 */ /* 0x001fea0003800000 */
[----:B-1----:R-:W0:Y:S01]  /*0710*/  S2UR UR5, SR_CgaCtaId ;  /* 0x00000000000579c3 */ /* 0x002e220000008800 */
[----:B------:R-:W-:Y:S01]  /*0720*/  UMOV UR4, 0x400 ;  /* 0x0000040000047882 */ /* 0x000fe20000000000 */
[----:B------:R-:W-:Y:S01]  /*0730*/  UMOV UR6, 0x1 ;  /* 0x0000000100067882 */ /* 0x000fe20000000000 */
[----:B------:R-:W-:Y:S01]  /*0740*/  UMOV UR7, 0x2 ;  /* 0x0000000200077882 */ /* 0x000fe20000000000 */
[----:B------:R-:W-:Y:S01]  /*0750*/  ELECT P0, URZ, PT ;  /* 0x00000000003f782f */ /* 0x000fe20003800000 */
[----:B0-----:R-:W-:Y:S02]  /*0760*/  ULEA UR8, UR5, UR4, 0x18 ;  /* 0x0000000405087291 */ /* 0x001fe4000f8ec03f */
[----:B------:R-:W-:-:S04]  /*0770*/  UIADD3 UR4, -UR6, 0x100000, URZ ;  /* 0x0010000006047890 */ /* 0x000fc8000fffe13f */
[----:B------:R-:W-:Y:S02]  /*0780*/  USHF.L.U32 UR5, UR4, 0xb, URZ ;  /* 0x0000000b04057899 */ /* 0x000fe4000800063f */
[----:B------:R-:W-:Y:S02]  /*0790*/  USHF.L.U32 UR4, UR4, 0x1, URZ ;  /* 0x0000000104047899 */ /* 0x000fe4000800063f */
[----:B------:R-:W-:-:S04]  /*07a0*/  UIADD3 UR6, -UR7, 0x100000, URZ ;  /* 0x0010000007067890 */ /* 0x000fc8000fffe13f */
[----:B------:R-:W-:Y:S02]  /*07b0*/  USHF.L.U32 UR7, UR6, 0xb, URZ ;  /* 0x0000000b06077899 */ /* 0x000fe4000800063f */
[----:B------:R-:W-:Y:S01]  /*07c0*/  USHF.L.U32 UR6, UR6, 0x1, URZ ;  /* 0x0000000106067899 */ /* 0x000fe2000800063f */
[----:B------:R-:W0:Y:S03]  /*07d0*/  FENCE.VIEW.ASYNC.S ;  /* 0x00000000000073c6 */ /* 0x000e260000000000 */
[----:B0-----:R0:W1:Y:S08]  /*07e0*/  SYNCS.EXCH.64 URZ, [UR8+0x298b0], UR4 ;  /* 0x0298b004083f75b2 */ /* 0x0010700008000100 */
[----:B------:R0:W0:Y:S01]  /*07f0*/  SYNCS.EXCH.64 URZ, [UR8+0x298c0], UR6 ;  /* 0x0298c006083f75b2 */ /* 0x0000220008000100 */
[----:B------:R0:W0:Y:S01]  /*0800*/  SYNCS.EXCH.64 URZ, [UR8+0x298b8], UR4 ;  /* 0x0298b804083f75b2 */ /* 0x0000220008000100 */
[----:B------:R0:W0:Y:S01]  /*0810*/  SYNCS.EXCH.64 URZ, [UR8+0x298c8], UR6 ;  /* 0x0298c806083f75b2 */ /* 0x0000220008000100 */
[----:B------:R-:W-:Y:S01]  /*0820*/  NOP ;  /* 0x0000000000007918 */ /* 0x000fe20000000000 */
.L_x_4:
[----:B------:R-:W-:Y:S01]  /*0830*/  UISETP.NE.AND UP0, UPT, UR9, URZ, UPT ;  /* 0x0000003f0900728c */ /* 0x000fe2000bf05270 */
[----:B------:R-:W-:Y:S01]  /*0840*/  NOP ;  /* 0x0000000000007918 */ /* 0x000fe20000000000 */
[----:B------:R-:W-:Y:S01]  /*0850*/  UMOV UR36, 0x1 ;  /* 0x0000000100247882 */ /* 0x000fe20000000000 */
[----:B------:R-:W-:Y:S01]  /*0860*/  ULDC.64 UR48, c[0x0][0x208] ;  /* 0x0000820000307ab9 */ /* 0x000fe20000000a00 */
[----:B------:R-:W-:Y:S01]  /*0870*/  USEL UR36, UR36, 0x2, !UP0 ;  /* 0x0000000224247887 */ /* 0x000fe2000c000000 */
[----:B01234-:R-:W-:Y:S01]  /*0880*/  BAR.SYNC.DEFER_BLOCKING 0x0 ;  /* 0x0000000000007b1d */ /* 0x01ffe20000010000 */
[----:B------:R-:W-:-:S13]  /*0890*/  PLOP3.LUT P0, PT, PT, PT, UP0, 0x80, 0x0 ;  /* 0x000000000000781c */ /* 0x000fda0003f0f008 */
[----:B------:R-:W-:Y:S05]  /*08a0*/  @!P0 BRA `(.L_x_5) ;  /* 0x000000a000f88947 */ /* 0x000fea0003800000 */
.L_x_6:
[----:B------:R-:W-:-:S08]  /*08b0*/  NOP ;  /* 0x0000000000007918 */ /* 0x000fd00000000000 */
[----:B------:R-:W0:Y:S02]  /*08c0*/  USETMAXREG.TRY_ALLOC.CTAPOOL UP0, 0xe8 ;  /* 0x000000e8000079c8 */ /* 0x000e240008000600 */
[----:B0-----:R-:W-:-:S13]  /*08d0*/  PLOP3.LUT P0, PT, PT, PT, UP0, 0x80, 0x0 ;  /* 0x000000000000781c */ /* 0x001fda0003f0f008 */
[----:B------:R-:W-:Y:S05]  /*08e0*/  @!P0 BRA `(.L_x_6) ;  /* 0xfffffffc00f08947 */ /* 0x000fea000383ffff */
[----:B------:R-:W0:Y:S01]  /*08f0*/  S2R R2, SR_TID.X ;  /* 0x0000000000027919 */ /* 0x000e220000002100 */
[----:B------:R-:W1:Y:S08]  /*0900*/  S2UR UR41, SR_CTAID.X ;  /* 0x00000000002979c3 */ /* 0x000e700000002500 */
[----:B------:R-:W-:Y:S06]  /*0910*/  BAR.ARV 0x8, 0x180 ;  /* 0x0206000000007b1d */ /* 0x000fec0000002000 */
[----:B0-----:R-:W-:-:S04]  /*0920*/  LOP3.LUT R0, R2, 0xffffff80, RZ, 0xc0, !PT ;  /* 0xffffff8002007812 */ /* 0x001fc800078ec0ff */
[----:B------:R-:W-:Y:S02]  /*0930*/  ISETP.NE.AND P0, PT, R0, 0x80, PT ;  /* 0x000000800000780c */ /* 0x000fe40003f05270 */
[----:B------:R-:W1:Y:S11]  /*0940*/  LDC R0, c[0x0][0xc34] ;  /* 0x00030d00ff007b82 */ /* 0x000e760000000800 */
[----:B------:R-:W-:Y:S06]  /*0950*/  @!P0 BAR.ARV 0x9, 0x100 ;  /* 0x0244000000008b1d */ /* 0x000fec0000002000 */
[----:B-1----:R-:W-:-:S13]  /*0960*/  ISETP.LE.AND P0, PT, R0, UR41, PT ;  /* 0x0000002900007c0c */ /* 0x002fda000bf03270 */
[----:B------:R-:W-:Y:S05]  /*0970*/  @P0 EXIT ;  /* 0x000000000000094d */ /* 0x000fea0003800000 */
[----:B------:R-:W-:Y:S01]  /*0980*/  VIADD R17, R2, 0xffffff80 ;  /* 0xffffff8002117836 */ /* 0x000fe20000000000 */
[----:B------:R-:W-:Y:S01]  /*0990*/  ULOP3.LUT UR46, UR36, 0x1, URZ, 0xfc, !UPT ;  /* 0x00000001242e7892 */ /* 0x000fe2000f8efc3f */
[----:B------:R-:W-:Y:S01]  /*09a0*/  IMAD.MOV.U32 R171, RZ, RZ, -0x2 ;  /* 0xfffffffeffab7424 */ /* 0x000fe200078e00ff */
[----:B------:R-:W-:Y:S01]  /*09b0*/  UMOV UR45, URZ ;  /* 0x0000003f002d7c82 */ /* 0x000fe20008000000 */
[----:B------:R-:W-:Y:S01]  /*09c0*/  UMOV UR44, URZ ;  /* 0x0000003f002c7c82 */ /* 0x000fe20008000000 */
[----:B------:R-:W-:Y:S01]  /*09d0*/  SHF.R.S32.HI R0, RZ, 0x1f, R17 ;  /* 0x0000001fff007819 */ /* 0x000fe20000011411 */
[----:B------:R-:W-:-:S03]  /*09e0*/  UMOV UR43, URZ ;  /* 0x0000003f002b7c82 */ /* 0x000fc60008000000 */
[CC--:B------:R-:W-:Y:S02]  /*09f0*/  LEA.HI R2, R0.reuse, R17.reuse, RZ, 0x7 ;  /* 0x0000001100027211 */ /* 0x0c0fe400078f38ff */
[-C--:B------:R-:W-:Y:S02]  /*0a00*/  LEA.HI R3, R0, R17.reuse, RZ, 0x5 ;  /* 0x0000001100037211 */ /* 0x080fe400078f28ff */
[----:B------:R-:W-:Y:S02]  /*0a10*/  LOP3.LUT R4, R2, 0xffffff80, RZ, 0xc0, !PT ;  /* 0xffffff8002047812 */ /* 0x000fe400078ec0ff */
[CC--:B------:R-:W-:Y:S01]  /*0a20*/  LEA.HI R5, R0.reuse, R17.reuse, RZ, 0x4 ;  /* 0x0000001100057211 */ /* 0x0c0fe200078f20ff */
[----:B------:R-:W-:Y:S01]  /*0a30*/  IMAD.SHL.U32 R3, R3, 0x20, RZ ;  /* 0x0000002003037824 */ /* 0x000fe200078e00ff */
[----:B------:R-:W-:Y:S01]  /*0a40*/  LEA.HI R9, R0, R17, RZ, 0x2 ;  /* 0x0000001100097211 */ /* 0x000fe200078f10ff */
[----:B------:R-:W-:Y:S01]  /*0a50*/  IMAD.IADD R19, R17, 0x1, -R4 ;  /* 0x0000000111137824 */ /* 0x000fe200078e0a04 */
[----:B------:R-:W-:-:S02]  /*0a60*/  LOP3.LUT R6, R5, 0x3fffff0, RZ, 0xc0, !PT ;  /* 0x03fffff005067812 */ /* 0x000fc400078ec0ff */
[----:B------:R-:W-:Y:S02]  /*0a70*/  LOP3.LUT R7, R3, 0xfffffc00, RZ, 0xc0, !PT ;  /* 0xfffffc0003077812 */ /* 0x000fe400078ec0ff */
[----:B------:R-:W-:Y:S01]  /*0a80*/  SHF.R.S32.HI R4, RZ, 0x1f, R19 ;  /* 0x0000001fff047819 */ /* 0x000fe20000011413 */
[----:B------:R-:W-:Y:S01]  /*0a90*/  IMAD.IADD R6, R17, 0x1, -R6 ;  /* 0x0000000111067824 */ /* 0x000fe200078e0a06 */
[----:B------:R-:W-:Y:S02]  /*0aa0*/  SHF.R.S32.HI R8, RZ, 0x4, R5 ;  /* 0x00000004ff087819 */ /* 0x000fe40000011405 */
[----:B------:R-:W-:Y:S01]  /*0ab0*/  LEA.HI R3, R4, R19, RZ, 0x2 ;  /* 0x0000001304037211 */ /* 0x000fe200078f10ff */
[----:B------:R-:W-:Y:S01]  /*0ac0*/  IMAD R6, R6, 0x40, R7 ;  /* 0x0000004006067824 */ /* 0x000fe200078e0207 */
[----:B------:R-:W-:Y:S02]  /*0ad0*/  LEA.HI R5, R5, R8, RZ, 0x1 ;  /* 0x0000000805057211 */ /* 0x000fe400078f08ff */
[----:B------:R-:W-:-:S02]  /*0ae0*/  SHF.R.S32.HI R7, RZ, 0x2, R3 ;  /* 0x00000002ff077819 */ /* 0x000fc40000011403 */
[----:B------:R-:W-:Y:S02]  /*0af0*/  SHF.R.S32.HI R10, RZ, 0x1f, R3 ;  /* 0x0000001fff0a7819 */ /* 0x000fe40000011403 */
[----:B------:R-:W-:Y:S02]  /*0b00*/  LEA.HI R18, R0, R17, RZ, 0x3 ;  /* 0x0000001100127211 */ /* 0x000fe400078f18ff */
[----:B------:R-:W-:Y:S02]  /*0b10*/  LOP3.LUT R5, R5, 0x1ffffffe, RZ, 0xc0, !PT ;  /* 0x1ffffffe05057812 */ /* 0x000fe400078ec0ff */
[----:B------:R-:W-:Y:S02]  /*0b20*/  LOP3.LUT R0, R9, 0xfffffffc, RZ, 0xc0, !PT ;  /* 0xfffffffc09007812 */ /* 0x000fe400078ec0ff */
[----:B------:R-:W-:Y:S02]  /*0b30*/  LEA.HI R10, R10, R7, RZ, 0x3 ;  /* 0x000000070a0a7211 */ /* 0x000fe400078f18ff */
[----:B------:R-:W-:-:S02]  /*0b40*/  SHF.R.S32.HI R23, RZ, 0x7, R2 ;  /* 0x00000007ff177819 */ /* 0x000fc40000011402 */
[----:B------:R-:W-:Y:S01]  /*0b50*/  IADD3 R5, R8, -R5, RZ ;  /* 0x8000000508057210 */ /* 0x000fe20007ffe0ff */
[----:B------:R-:W-:Y:S01]  /*0b60*/  IMAD.IADD R8, R17, 0x1, -R0 ;  /* 0x0000000111087824 */ /* 0x000fe200078e0a00 */
[----:B------:R-:W-:Y:S02]  /*0b70*/  LOP3.LUT R10, R10, 0xfffffff8, RZ, 0xc0, !PT ;  /* 0xfffffff80a0a7812 */ /* 0x000fe400078ec0ff */
[----:B------:R-:W-:Y:S01]  /*0b80*/  LEA.HI R2, R2, R23, RZ, 0x1 ;  /* 0x0000001702027211 */ /* 0x000fe200078f08ff */
[----:B------:R-:W-:Y:S01]  /*0b90*/  IMAD R170, R5, 0x8, R6 ;  /* 0x0000000805aa7824 */ /* 0x000fe200078e0206 */
[----:B------:R-:W-:Y:S01]  /*0ba0*/  LOP3.LUT R12, R18, 0xfffffff8, RZ, 0xc0, !PT ;  /* 0xfffffff8120c7812 */ /* 0x000fe200078ec0ff */
[----:B------:R-:W-:Y:S01]  /*0bb0*/  IMAD.IADD R7, R7, 0x1, -R10 ;  /* 0x0000000107077824 */ /* 0x000fe200078e0a0a */
[----:B------:R-:W-:Y:S02]  /*0bc0*/  LEA.HI R4, R4, R19, RZ, 0x5 ;  /* 0x0000001304047211 */ /* 0x000fe400078f28ff */
[----:B------:R-:W-:Y:S01]  /*0bd0*/  LOP3.LUT R2, R2, 0x3fffffe, RZ, 0xc0, !PT ;  /* 0x03fffffe02027812 */ /* 0x000fe200078ec0ff */
[----:B------:R-:W-:Y:S01]  /*0be0*/  IMAD.IADD R17, R17, 0x1, -R12 ;  /* 0x0000000111117824 */ /* 0x000fe200078e0a0c */
[----:B------:R-:W-:-:S02]  /*0bf0*/  LEA.HI R5, R8, R8, RZ, 0x1 ;  /* 0x0000000808057211 */ /* 0x000fc400078f08ff */
[----:B------:R-:W-:Y:S01]  /*0c00*/  SHF.R.S32.HI R4, RZ, 0x5, R4 ;  /* 0x00000005ff047819 */ /* 0x000fe20000011404 */
[----:B------:R-:W-:Y:S01]  /*0c10*/  IMAD.IADD R168, R23, 0x1, -R2 ;  /* 0x0000000117a87824 */ /* 0x000fe200078e0a02 */
[----:B------:R-:W-:Y:S01]  /*0c20*/  LOP3.LUT R0, R3, 0x7ffffffc, RZ, 0xc0, !PT ;  /* 0x7ffffffc03007812 */ /* 0x000fe200078ec0ff */
[----:B------:R-:W-:Y:S01]  /*0c30*/  IMAD.SHL.U32 R2, R17, 0x8, RZ ;  /* 0x0000000811027824 */ /* 0x000fe200078e00ff */
[----:B------:R-:W-:Y:S02]  /*0c40*/  LOP3.LUT R5, R5, 0x1ffffffe, RZ, 0xc0, !PT ;  /* 0x1ffffffe05057812 */ /* 0x000fe400078ec0ff */
[----:B------:R-:W-:Y:S01]  /*0c50*/  LEA R7, R4, R7, 0x4 ;  /* 0x0000000704077211 */ /* 0x000fe200078e20ff */
[----:B------:R-:W-:Y:S01]  /*0c60*/  VIADD R16, R2, 0x40 ;  /* 0x0000004002107836 */ /* 0x000fe20000000000 */
[----:B------:R-:W-:Y:S01]  /*0c70*/  SHF.R.S32.HI R18, RZ, 0x3, R18 ;  /* 0x00000003ff127819 */ /* 0x000fe20000011412 */
[----:B------:R-:W-:Y:S02]  /*0c80*/  IMAD.IADD R0, R19, 0x1, -R0 ;  /* 0x0000000113007824 */ /* 0x000fe400078e0a00 */
[----:B------:R-:W-:Y:S01]  /*0c90*/  IMAD.IADD R5, R8, 0x1, -R5 ;  /* 0x0000000108057824 */ /* 0x000fe200078e0a05 */
[----:B------:R-:W-:Y:S01]  /*0ca0*/  SHF.R.S32.HI R192, RZ, 0x1f, R16 ;  /* 0x0000001fffc07819 */ /* 0x000fe20000011410 */
[----:B------:R-:W-:-:S02]  /*0cb0*/  IMAD R168, R168, 0x40, R7 ;  /* 0x00000040a8a87824 */ /* 0x000fc400078e0207 */
[----:B------:R-:W-:Y:S02]  /*0cc0*/  IMAD R171, R0, R171, 0xa0 ;  /* 0x000000a000ab7424 */ /* 0x000fe400078e02ab */
[----:B------:R-:W-:-:S07]  /*0cd0*/  IMAD R169, R5, 0x8, R168 ;  /* 0x0000000805a97824 */ /* 0x000fce00078e02a8 */
.L_x_39:
[----:B0-----:R-:W0:Y:S01]  /*0ce0*/  SHFL.IDX PT, R0, R23, RZ, 0x1f ;  /* 0x00001fff17007589 */ /* 0x001e2200000e0000 */
[----:B-1----:R-:W1:Y:S01]  /*0cf0*/  S2UR UR37, SR_CgaCtaId ;  /* 0x00000000002579c3 */ /* 0x002e620000008800 */
[----:B------:R-:W-:Y:S01]  /*0d00*/  ULDC UR4, c[0x0][0xc38] ;  /* 0x00030e0000047ab9 */ /* 0x000fe20000000800 */
[----:B------:R-:W-:Y:S01]  /*0d10*/  ULDC.64 UR6, c[0x0][0x418] ;  /* 0x0001060000067ab9 */ /* 0x000fe20000000a00 */
[----:B------:R-:W-:Y:S02]  /*0d20*/  UISETP.NE.AND UP1, UPT, UR4, 0x1, UPT ;  /* 0x000000010400788c */ /* 0x000fe4000bf25270 */
[----:B------:R-:W-:Y:S01]  /*0d30*/  UISETP.NE.U32.AND UP0, UPT, UR6, URZ, UPT ;  /* 0x0000003f0600728c */ /* 0x000fe2000bf05070 */
[----:B------:R-:W-:Y:S01]  /*0d40*/  UMOV UR39, 0x400 ;  /* 0x0000040000277882 */ /* 0x000fe20000000000 */
[----:B------:R-:W-:Y:S02]  /*0d50*/  ULDC UR4, c[0x0][0xc44] ;  /* 0x0003110000047ab9 */ /* 0x000fe40000000800 */
[----:B------:R-:W-:-:S02]  /*0d60*/  UISETP.NE.AND.EX UP0, UPT, UR7, URZ, UPT, UP0 ;  /* 0x0000003f0700728c */ /* 0x000fc4000bf05300 */
[----:B------:R-:W-:Y:S01]  /*0d70*/  UISETP.NE.AND UP2, UPT, UR4, 0x1, UPT ;  /* 0x000000010400788c */ /* 0x000fe2000bf45270 */
[----:B------:R-:W-:Y:S02]  /*0d80*/  ULDC UR51, c[0x0][0x424] ;  /* 0x0001090000337ab9 */ /* 0x000fe40000000800 */
[----:B------:R-:W-:Y:S01]  /*0d90*/  @UP1 ULDC UR4, c[0x0][0xc3c] ;  /* 0x00030f0000041ab9 */ /* 0x000fe20000000800 */
[----:B------:R-:W-:Y:S01]  /*0da0*/  USEL UR51, UR51, 0x1, UP0 ;  /* 0x0000000133337887 */ /* 0x000fe20008000000 */
[----:B------:R-:W-:Y:S01]  /*0db0*/  ULDC UR7, c[0x0][0x2f0] ;  /* 0x0000bc0000077ab9 */ /* 0x000fe20000000800 */
[----:B------:R-:W-:Y:S01]  /*0dc0*/  UIMAD.WIDE.U32 UR4, UR41, UR4, URZ ;  /* 0x00000004290472a5 */ /* 0x000fe2000f8e003f */
[----:B------:R-:W-:Y:S01]  /*0dd0*/  @UP1 ULDC UR11, c[0x0][0xc40] ;  /* 0x00031000000b1ab9 */ /* 0x000fe20000000800 */
[----:B------:R-:W-:Y:S01]  /*0de0*/  UIMAD UR51, UR51, UR7, URZ ;  /* 0x00000007333372a4 */ /* 0x000fe2000f8e023f */
[----:B0-----:R-:W-:Y:S01]  /*0df0*/  R2UR UR38, R0 ;  /* 0x00000000002672ca */ /* 0x001fe200000e0000 */
[----:B-1----:R-:W-:Y:S01]  /*0e00*/  ULEA UR39, UR37, UR39, 0x18 ;  /* 0x0000002725277291 */ /* 0x002fe2000f8ec03f */
[----:B------:R-:W-:Y:S01]  /*0e10*/  UMOV UR42, UR41 ;  /* 0x00000029002a7c82 */ /* 0x000fe20008000000 */
[----:B------:R-:W-:-:S02]  /*0e20*/  @UP1 USHF.R.U32.HI UR42, URZ, UR11, UR5 ;  /* 0x0000000b3f2a1299 */ /* 0x000fc40008011605 */
[----:B------:R-:W-:Y:S01]  /*0e30*/  UIADD3 UR10, UR39, 0x14400, URZ ;  /* 0x00014400270a7890 */ /* 0x000fe2000fffe03f */
[----:B------:R-:W-:Y:S01]  /*0e40*/  @UP2 ULDC.64 UR8, c[0x0][0xc48] ;  /* 0x0003120000082ab9 */ /* 0x000fe20000000a00 */
[----:B------:R-:W-:Y:S02]  /*0e50*/  UIADD3 UR7, UR51, 0x9f, URZ ;  /* 0x0000009f33077890 */ /* 0x000fe4000fffe03f */
[----:B------:R-:W-:-:S04]  /*0e60*/  ULOP3.LUT UP0, URZ, UR10, 0x9f, URZ, 0xc0, !UPT ;  /* 0x0000009f0a3f7892 */ /* 0x000fc8000f80c03f */
[----:B------:R-:W-:Y:S02]  /*0e70*/  ULEA.HI UR6, UR38, UR38, URZ, 0x1 ;  /* 0x0000002626067291 */ /* 0x000fe4000f8f083f */
[----:B------:R-:W-:Y:S02]  /*0e80*/  UIMAD.WIDE.U32 UR4, UR42, UR8, URZ ;  /* 0x000000082a0472a5 */ /* 0x000fe4000f8e003f */
[----:B------:R-:W-:Y:S01]  /*0e90*/  ULOP3.LUT UR6, UR6, 0x3e, URZ, 0xc0, !UPT ;  /* 0x0000003e06067892 */ /* 0x000fe2000f8ec03f */
[----:B------:R-:W-:Y:S01]  /*0ea0*/  PLOP3.LUT P0, PT, PT, PT, UP0, 0x80, 0x0 ;  /* 0x000000000000781c */ /* 0x000fe20003f0f008 */
[----:B------:R-:W-:Y:S01]  /*0eb0*/  UMOV UR40, UR42 ;  /* 0x0000002a00287c82 */ /* 0x000fe20008000000 */
[----:B------:R-:W-:Y:S02]  /*0ec0*/  @UP2 USHF.R.U32.HI UR40, URZ, UR9, UR5 ;  /* 0x000000093f282299 */ /* 0x000fe40008011605 */
[----:B------:R-:W-:-:S04]  /*0ed0*/  UIADD3 UR6, UR38, -UR6, URZ ;  /* 0x8000000626067290 */ /* 0x000fc8000fffe03f */
[----:B------:R-:W-:Y:S02]  /*0ee0*/  ULEA UR8, UR6, UR10, 0xc ;  /* 0x0000000a06087291 */ /* 0x000fe4000f8e603f */
[----:B------:R-:W-:Y:S02]  /*0ef0*/  UIMAD.WIDE UR6, UR7, 0x66666667, URZ ;  /* 0x66666667070678a5 */ /* 0x000fe4000f8e023f */
[----:B------:R-:W-:Y:S02]  /*0f00*/  USHF.R.U32.HI UR8, URZ, 0x4, UR8 ;  /* 0x000000043f087899 */ /* 0x000fe40008011608 */
[----:B------:R-:W-:Y:S02]  /*0f10*/  USHF.R.U32.HI UR50, URZ, 0x1f, UR7 ;  /* 0x0000001f3f327899 */ /* 0x000fe40008011607 */
[----:B------:R-:W-:Y:S02]  /*0f20*/  ULOP3.LUT UR47, UR8, 0x3fff, URZ, 0xc0, !UPT ;  /* 0x00003fff082f7892 */ /* 0x000fe4000f8ec03f */
[----:B------:R-:W-:Y:S01]  /*0f30*/  ULEA.HI.SX32 UR50, UR7, UR50, 0x1a ;  /* 0x0000003207327291 */ /* 0x000fe2000f8fd23f */
[----:B---345:R-:W-:Y:S11]  /*0f40*/  @!P0 BRA `(.L_x_7) ;  /* 0x0000000000408947 */ /* 0x038ff60003800000 */
[----:B------:R-:W-:Y:S01]  /*0f50*/  MOV R0, 0x0 ;  /* 0x0000000000007802 */ /* 0x000fe20000000f00 */
[----:B------:R-:W-:Y:S01]  /*0f60*/  ULDC.64 UR4, c[0x4][0xc8] ;  /* 0x0100320000047ab9 */ /* 0x000fe20000000a00 */
[----:B------:R-:W-:Y:S01]  /*0f70*/  ULDC.64 UR6, c[0x4][0x38] ;  /* 0x01000e0000067ab9 */ /* 0x000fe20000000a00 */
[----:B------:R-:W-:Y:S01]  /*0f80*/  MOV R4, UR4 ;  /* 0x0000000400047c02 */ /* 0x000fe20008000f00 */
[----:B------:R0:W1:Y:S01]  /*0f90*/  LDC.64 R14, c[0x4][R0] ;  /* 0x01000000000e7b82 */ /* 0x0000620000000a00 */
[----:B------:R-:W-:Y:S01]  /*0fa0*/  IMAD.U32 R5, RZ, RZ, UR5 ;  /* 0x00000005ff057e24 */ /* 0x000fe2000f8e00ff */
[----:B------:R-:W-:Y:S01]  /*0fb0*/  ULDC.64 UR4, c[0x4][0xd0] ;  /* 0x0100340000047ab9 */ /* 0x000fe20000000a00 */
[----:B------:R-:W-:Y:S01]  /*0fc0*/  IMAD.U32 R10, RZ, RZ, UR6 ;  /* 0x00000006ff0a7e24 */ /* 0x000fe2000f8e00ff */
[----:B------:R-:W-:Y:S01]  /*0fd0*/  MOV R12, 0x1 ;  /* 0x00000001000c7802 */ /* 0x000fe20000000f00 */
[----:B------:R-:W-:Y:S02]  /*0fe0*/  IMAD.U32 R6, RZ, RZ, UR4 ;  /* 0x00000004ff067e24 */ /* 0x000fe4000f8e00ff */
[----:B------:R-:W-:-:S02]  /*0ff0*/  IMAD.U32 R7, RZ, RZ, UR5 ;  /* 0x00000005ff077e24 */ /* 0x000fc4000f8e00ff */
[----:B------:R-:W-:Y:S02]  /*1000*/  IMAD.U32 R11, RZ, RZ, UR7 ;  /* 0x00000007ff0b7e24 */ /* 0x000fe4000f8e00ff */
[----:B------:R-:W-:Y:S02]  /*1010*/  IMAD.MOV.U32 R8, RZ, RZ, 0x70 ;  /* 0x00000070ff087424 */ /* 0x000fe400078e00ff */
[----:B0-----:R-:W-:-:S07]  /*1020*/  IMAD.MOV.U32 R13, RZ, RZ, RZ ;  /* 0x000000ffff0d7224 */ /* 0x001fce00078e00ff */
[----:B------:R-:W-:-:S07]  /*1030*/  LEPC R20, `(.L_x_7) ;  /* 0x000000001014794e */ /* 0x000fce0000000000 */
[----:B-1----:R-:W-:Y:S05]  /*1040*/  CALL.ABS.NOINC R14 ;  /* 0x000000000e007343 */ /* 0x002fea0003c00000 */
.L_x_7:
[----:B------:R-:W-:Y:S01]  /*1050*/  ULDC.64 UR4, c[0x0][0x990] ;  /* 0x0002640000047ab9 */ /* 0x000fe20000000a00 */
[----:B------:R-:W-:Y:S01]  /*1060*/  ULDC.64 UR6, c[0x0][0x998] ;  /* 0x0002660000067ab9 */ /* 0x000fe20000000a00 */
[----:B------:R-:W-:Y:S01]  /*1070*/  UISETP.NE.U32.AND UP0, UPT, UR4, URZ, UPT ;  /* 0x0000003f0400728c */ /* 0x000fe2000bf05070 */
[----:B------:R-:W-:Y:S01]  /*1080*/  IMAD.MOV.U32 R3, RZ, RZ, 0x3f800000 ;  /* 0x3f800000ff037424 */ /* 0x000fe200078e00ff */
[----:B------:R-:W-:Y:S01]  /*1090*/  UISETP.NE.U32.AND UP1, UPT, UR6, URZ, UPT ;  /* 0x0000003f0600728c */ /* 0x000fe2000bf25070 */
[----:B------:R-:W-:Y:S01]  /*10a0*/  IMAD.MOV.U32 R0, RZ, RZ, 0x3f800000 ;  /* 0x3f800000ff007424 */ /* 0x000fe200078e00ff */
[----:B------:R-:W-:Y:S02]  /*10b0*/  UISETP.NE.AND.EX UP0, UPT, UR5, URZ, UPT, UP0 ;  /* 0x0000003f0500728c */ /* 0x000fe4000bf05300 */
[----:B------:R-:W-:-:S04]  /*10c0*/  UISETP.NE.AND.EX UP1, UPT, UR7, URZ, UPT, UP1 ;  /* 0x0000003f0700728c */ /* 0x000fc8000bf25310 */
[----:B------:R-:W-:Y:S02]  /*10d0*/  PLOP3.LUT P0, PT, PT, PT, UP0, 0x80, 0x0 ;  /* 0x000000000000781c */ /* 0x000fe40003f0f008 */
[----:B------:R-:W-:-:S03]  /*10e0*/  PLOP3.LUT P1, PT, PT, PT, UP1, 0x80, 0x0 ;  /* 0x000000000000781c */ /* 0x000fc60003f2f018 */
[----:B------:R-:W-:Y:S02]  /*10f0*/  @UP0 USHF.R.S32.HI UR8, URZ, 0x1f, UR40 ;  /* 0x0000001f3f080899 */ /* 0x000fe40008011428 */
[----:B------:R-:W-:Y:S02]  /*1100*/  @UP1 USHF.R.S32.HI UR9, URZ, 0x1f, UR40 ;  /* 0x0000001f3f091899 */ /* 0x000fe40008011428 */
[----:B------:R-:W-:Y:S02]  /*1110*/  @UP0 UIADD3 UR16, -UR40, URZ, URZ ;  /* 0x0000003f28100290 */ /* 0x000fe4000fffe13f */
[----:B------:R-:W-:Y:S01]  /*1120*/  @UP1 UIADD3 UR20, -UR40, URZ, URZ ;  /* 0x0000003f28141290 */ /* 0x000fe2000fffe13f */
[----:B------:R-:W-:Y:S01]  /*1130*/  @UP0 ULDC.64 UR12, c[0x0][0x9a8] ;  /* 0x00026a00000c0ab9 */ /* 0x000fe20000000a00 */
[----:B------:R-:W-:Y:S01]  /*1140*/  @UP1 ULDC.64 UR14, c[0x0][0x9b8] ;  /* 0x00026e00000e1ab9 */ /* 0x000fe20000000a00 */
[----:B------:R-:W-:Y:S01]  /*1150*/  @UP0 ULDC UR17, c[0x0][0xc44] ;  /* 0x0003110000110ab9 */ /* 0x000fe20000000800 */
[----:B------:R-:W-:Y:S01]  /*1160*/  @UP1 ULDC UR21, c[0x0][0xc44] ;  /* 0x0003110000151ab9 */ /* 0x000fe20000000800 */
[----:B------:R-:W-:-:S02]  /*1170*/  @UP0 UIMAD UR8, UR8, UR12, URZ ;  /* 0x0000000c080802a4 */ /* 0x000fc4000f8e023f */
[----:B------:R-:W-:Y:S02]  /*1180*/  @UP1 UIMAD UR9, UR9, UR14, URZ ;  /* 0x0000000e090912a4 */ /* 0x000fe4000f8e023f */
[----:B------:R-:W-:Y:S02]  /*1190*/  @UP0 UIMAD UR16, UR17, UR16, UR42 ;  /* 0x00000010111002a4 */ /* 0x000fe4000f8e022a */
[----:B------:R-:W-:Y:S02]  /*11a0*/  @UP1 UIMAD UR20, UR21, UR20, UR42 ;  /* 0x00000014151412a4 */ /* 0x000fe4000f8e022a */
[----:B------:R-:W-:Y:S02]  /*11b0*/  @UP0 UIMAD.WIDE.U32 UR10, UR40, UR12, URZ ;  /* 0x0000000c280a02a5 */ /* 0x000fe4000f8e003f */
[----:B------:R-:W-:Y:S02]  /*11c0*/  @UP0 UIMAD UR18, UR40, UR13, UR8 ;  /* 0x0000000d281202a4 */ /* 0x000fe4000f8e0208 */
[----:B------:R-:W-:-:S02]  /*11d0*/  @UP0 USHF.R.S32.HI UR17, URZ, 0x1f, UR16 ;  /* 0x0000001f3f110899 */ /* 0x000fc40008011410 */
[----:B------:R-:W-:Y:S02]  /*11e0*/  @UP1 USHF.R.S32.HI UR21, URZ, 0x1f, UR20 ;  /* 0x0000001f3f151899 */ /* 0x000fe40008011414 */
[----:B------:R-:W-:Y:S02]  /*11f0*/  @UP1 UIMAD.WIDE.U32 UR12, UR40, UR14, URZ ;  /* 0x0000000e280c12a5 */ /* 0x000fe4000f8e003f */
[----:B------:R-:W-:Y:S02]  /*1200*/  @UP1 UIMAD UR19, UR40, UR15, UR9 ;  /* 0x0000000f281312a4 */ /* 0x000fe4000f8e0209 */
[----:B------:R-:W-:Y:S01]  /*1210*/  @UP0 UIADD3 UR11, UR11, UR18, URZ ;  /* 0x000000120b0b0290 */ /* 0x000fe2000fffe03f */
[----:B------:R-:W-:Y:S01]  /*1220*/  @UP0 ULDC.64 UR14, c[0x0][0x9b0] ;  /* 0x00026c00000e0ab9 */ /* 0x000fe20000000a00 */
[----:B------:R-:W-:Y:S01]  /*1230*/  @UP1 ULDC.64 UR8, c[0x0][0x9c0] ;  /* 0x0002700000081ab9 */ /* 0x000fe20000000a00 */
[----:B------:R-:W-:Y:S02]  /*1240*/  @UP0 UIMAD UR17, UR17, UR14, URZ ;  /* 0x0000000e111102a4 */ /* 0x000fe4000f8e023f */
[----:B------:R-:W-:-:S02]  /*1250*/  @UP1 UIMAD UR18, UR21, UR8, URZ ;  /* 0x00000008151212a4 */ /* 0x000fc4000f8e023f */
[----:B------:R-:W-:Y:S02]  /*1260*/  @UP1 UIADD3 UR13, UR13, UR19, URZ ;  /* 0x000000130d0d1290 */ /* 0x000fe4000fffe03f */
[----:B------:R-:W-:Y:S02]  /*1270*/  @UP0 UIMAD UR17, UR16, UR15, UR17 ;  /* 0x0000000f101102a4 */ /* 0x000fe4000f8e0211 */
[----:B------:R-:W-:Y:S02]  /*1280*/  @UP1 UIMAD UR18, UR20, UR9, UR18 ;  /* 0x00000009141212a4 */ /* 0x000fe4000f8e0212 */
[----:B------:R-:W-:Y:S02]  /*1290*/  @UP0 UIMAD.WIDE.U32 UR14, UR16, UR14, UR10 ;  /* 0x0000000e100e02a5 */ /* 0x000fe4000f8e000a */
[----:B------:R-:W-:Y:S02]  /*12a0*/  @UP1 UIMAD.WIDE.U32 UR8, UR20, UR8, UR12 ;  /* 0x00000008140812a5 */ /* 0x000fe4000f8e000c */
[----:B------:R-:W-:-:S02]  /*12b0*/  @UP0 UIADD3 UR10, UR15, UR17, URZ ;  /* 0x000000110f0a0290 */ /* 0x000fc4000fffe03f */
[----:B------:R-:W-:Y:S02]  /*12c0*/  @UP0 ULEA UR4, UP2, UR14, UR4, 0x2 ;  /* 0x000000040e040291 */ /* 0x000fe4000f84103f */
[----:B------:R-:W-:Y:S02]  /*12d0*/  @UP1 UIADD3 UR9, UR9, UR18, URZ ;  /* 0x0000001209091290 */ /* 0x000fe4000fffe03f */
[----:B------:R-:W-:Y:S02]  /*12e0*/  @UP1 ULEA UR6, UP3, UR8, UR6, 0x2 ;  /* 0x0000000608061291 */ /* 0x000fe4000f86103f */
[----:B------:R-:W-:Y:S01]  /*12f0*/  @UP0 ULEA.HI.X UR5, UR14, UR5, UR10, 0x2, UP2 ;  /* 0x000000050e050291 */ /* 0x000fe200090f140a */
[----:B------:R-:W-:Y:S01]  /*1300*/  IMAD.U32 R4, RZ, RZ, UR4 ;  /* 0x00000004ff047e24 */ /* 0x000fe2000f8e00ff */
[----:B------:R-:W-:Y:S02]  /*1310*/  @UP1 ULEA.HI.X UR7, UR8, UR7, UR9, 0x2, UP3 ;  /* 0x0000000708071291 */ /* 0x000fe400098f1409 */
[----:B------:R-:W-:-:S02]  /*1320*/  IMAD.U32 R6, RZ, RZ, UR6 ;  /* 0x00000006ff067e24 */ /* 0x000fc4000f8e00ff */
[----:B------:R-:W-:Y:S02]  /*1330*/  IMAD.U32 R5, RZ, RZ, UR5 ;  /* 0x00000005ff057e24 */ /* 0x000fe4000f8e00ff */
[----:B------:R-:W-:-:S03]  /*1340*/  MOV R7, UR7 ;  /* 0x0000000700077c02 */ /* 0x000fc60008000f00 */
[----:B------:R-:W2:Y:S04]  /*1350*/  @P0 LDG.E R3, desc[UR48][R4.64] ;  /* 0x0000003004030981 */ /* 0x000ea8000c1e1900 */
[----:B------:R-:W2:Y:S01]  /*1360*/  @P1 LDG.E R0, desc[UR48][R6.64] ;  /* 0x0000003006001981 */ /* 0x000ea2000c1e1900 */
[----:B------:R-:W-:Y:S01]  /*1370*/  ULOP3.LUT UR4, UR45, 0x1, URZ, 0xc0, !UPT ;  /* 0x000000012d047892 */ /* 0x000fe2000f8ec03f */
[----:B------:R-:W-:-:S05]  /*1380*/  IMAD.U32 R9, RZ, RZ, UR46 ;  /* 0x0000002eff097e24 */ /* 0x000fca000f8e00ff */
[----:B------:R-:W-:Y:S01]  /*1390*/  IMAD.U32 R8, RZ, RZ, UR4 ;  /* 0x00000004ff087e24 */ /* 0x000fe2000f8e00ff */
[----:B------:R-:W-:Y:S01]  /*13a0*/  ULDC UR4, c[0x0][0x9d8] ;  /* 0x0002760000047ab9 */ /* 0x000fe20000000800 */
[----:B------:R-:W-:-:S03]  /*13b0*/  ISETP.NE.AND P0, PT, R9, 0x3, PT ;  /* 0x000000030900780c */ /* 0x000fc60003f05270 */
[----:B------:R-:W-:-:S04]  /*13c0*/  SHF.L.U32 R8, R8, 0x1f, RZ ;  /* 0x0000001f08087819 */ /* 0x000fc800000006ff */
[----:B------:R-:W0:Y:S01]  /*13d0*/  SYNCS.PHASECHK.TRANS64.TRYWAIT P1, [UR39+0x29800], R8 ;  /* 0x02980008ff0075a7 */ /* 0x000e220008020167 */
[----:B--2---:R-:W-:-:S04]  /*13e0*/  FMUL.FTZ R0, R3, R0 ;  /* 0x0000000003007220 */ /* 0x004fc80000410000 */
[----:B------:R-:W-:Y:S01]  /*13f0*/  FMUL.FTZ R0, R0, UR4 ;  /* 0x0000000400007c20 */ /* 0x000fe20008410000 */
[----:B0-----:R-:W-:Y:S06]  /*1400*/  @!P1 BRA `(.L_x_8) ;  /* 0x000000e400689947 */ /* 0x001fec0003800000 */
.L_x_107:
[----:B------:R-:W-:Y:S05]  /*1410*/  @!P0 BRA `(.L_x_9) ;  /* 0x0000000000048947 */ /* 0x000fea0003800000 */
[----:B------:R-:W-:Y:S01]  /*1420*/  BPT.TRAP 0x1 ;  /* 0x000000040000795c */ /* 0x000fe20000300000 */
.L_x_9:
[----:B0-----:R-:W-:Y:S02]  /*1430*/  IMAD.U32 R3, RZ, RZ, UR43 ;  /* 0x0000002bff037e24 */ /* 0x001fe4000f8e00ff */
[----:B------:R-:W-:-:S03]  /*1440*/  IMAD.U32 R4, RZ, RZ, UR44 ;  /* 0x0000002cff047e24 */ /* 0x000fc6000f8e00ff */
[----:B------:R-:W-:Y:S02]  /*1450*/  LEA R3, R3, UR39, 0x3 ;  /* 0x0000002703037c11 */ /* 0x000fe4000f8e18ff */
[----:B------:R-:W-:-:S04]  /*1460*/  SHF.L.U32 R4, R4, 0x1f, RZ ;  /* 0x0000001f04047819 */ /* 0x000fc800000006ff */
[----:B------:R0:W1:Y:S01]  /*1470*/  SYNCS.PHASECHK.TRANS64.TRYWAIT P1, [R3+URZ+0x29830], R4 ;  /* 0x02983004030075a7 */ /* 0x000062000802017f */
[----:B------:R-:W-:Y:S05]  /*1480*/  @!P0 BRA `(.L_x_10) ;  /* 0x0000000000048947 */ /* 0x000fea0003800000 */
[----:B------:R-:W-:Y:S01]  /*1490*/  BPT.TRAP 0x1 ;  /* 0x000000040000795c */ /* 0x000fe20000300000 */
.L_x_10:
[----:B------:R-:W-:Y:S01]  /*14a0*/  IMAD.MOV.U32 R87, RZ, RZ, RZ ;  /* 0x000000ffff577224 */ /* 0x000fe200078e00ff */
[----:B-1----:R-:W-:Y:S06]  /*14b0*/  @P1 BRA `(.L_x_11) ;  /* 0x0000000000081947 */ /* 0x002fec0003800000 */
[----:B------:R-:W1:Y:S02]  /*14c0*/  SYNCS.PHASECHK.TRANS64.TRYWAIT P1, [R3+URZ+0x29830], R4 ;  /* 0x02983004030075a7 */ /* 0x000e64000802017f */
[----:B-1----:R-:W-:Y:S05]  /*14d0*/  @!P1 BRA `(.L_x_12) ;  /* 0x000000e4004c9947 */ /* 0x002fea0003800000 */
.L_x_11:
[----:B------:R-:W-:Y:S05]  /*14e0*/  WARPSYNC.ALL ;  /* 0x0000000000007948 */ /* 0x000fea0003800000 */
[----:B------:R-:W-:Y:S01]  /*14f0*/  UIADD3 UR4, UR39, 0x1a400, URZ ;  /* 0x0001a40027047890 */ /* 0x000fe2000fffe03f */
[----:B------:R-:W-:Y:S01]  /*1500*/  WARPGROUP.ARRIVE ;  /* 0x00000000000079c5 */ /* 0x000fe20000000000 */
[----:B------:R-:W-:Y:S02]  /*1510*/  ULOP3.LUT UR28, UR47, 0x10000, URZ, 0xfc, !UPT ;  /* 0x000100002f1c7892 */ /* 0x000fe4000f8efc3f */
[----:B------:R-:W-:Y:S01]  /*1520*/  USHF.R.U32.HI UR4, URZ, 0x4, UR4 ;  /* 0x000000043f047899 */ /* 0x000fe20008011604 */
[----:B------:R-:W-:Y:S01]  /*1530*/  UMOV UR25, 0x80000020 ;  /* 0x8000002000197882 */ /* 0x000fe20000000000 */
[----:B------:R-:W-:-:S02]  /*1540*/  UMOV UR27, 0x80000020 ;  /* 0x80000020001b7882 */ /* 0x000fc40000000000 */
[----:B------:R-:W-:Y:S01]  /*1550*/  ULOP3.LUT UR4, UR4, 0x3fff, URZ, 0xc0, !UPT ;  /* 0x00003fff04047892 */ /* 0x000fe2000f8ec03f */
[----:B------:R-:W-:Y:S01]  /*1560*/  UMOV UR24, UR28 ;  /* 0x0000001c00187c82 */ /* 0x000fe20008000000 */
[----:B------:R-:W-:Y:S02]  /*1570*/  UMOV UR5, UR25 ;  /* 0x0000001900057c82 */ /* 0x000fe40008000000 */
[----:B------:R-:W-:Y:S01]  /*1580*/  ULOP3.LUT UR47, UR4, 0x10000, URZ, 0xfc, !UPT ;  /* 0x00010000042f7892 */ /* 0x000fe2000f8efc3f */
[----:B------:R-:W-:Y:S02]  /*1590*/  UMOV UR7, 0x80000020 ;  /* 0x8000002000077882 */ /* 0x000fe40000000000 */
[----:B------:R-:W-:Y:S01]  /*15a0*/  UMOV UR4, UR24 ;  /* 0x0000001800047c82 */ /* 0x000fe20008000000 */
[----:B------:R-:W-:Y:S01]  /*15b0*/  UIMAD UR30, UR43, 0x780, UR47 ;  /* 0x000007802b1e78a4 */ /* 0x000fe2000f8e022f */
[----:B------:R-:W-:Y:S01]  /*15c0*/  UMOV UR11, 0x80000020 ;  /* 0x80000020000b7882 */ /* 0x000fe20000000000 */
[----:B------:R-:W-:-:S02]  /*15d0*/  UMOV UR15, 0x80000020 ;  /* 0x80000020000f7882 */ /* 0x000fc40000000000 */
[----:B------:R-:W-:Y:S02]  /*15e0*/  UIADD3 UR6, UR30, 0x80, URZ ;  /* 0x000000801e067890 */ /* 0x000fe4000fffe03f */
[----:B------:R-:W-:Y:S02]  /*15f0*/  UIADD3 UR8, UR30, 0x100, URZ ;  /* 0x000001001e087890 */ /* 0x000fe4000fffe03f */
[----:B------:R-:W-:Y:S01]  /*1600*/  UMOV UR26, UR30 ;  /* 0x0000001e001a7c82 */ /* 0x000fe20008000000 */
[----:B------:R-:W-:Y:S01]  /*1610*/  UIADD3 UR9, UR30, 0x180, URZ ;  /* 0x000001801e097890 */ /* 0x000fe2000fffe03f */
[----:B------:R-:W-:Y:S01]  /*1620*/  QGMMA.64x32x32.F32.E4M3.E4M3 R104, gdesc[UR24], RZ, !UPT, gsb0 ;  /* 0x00600000186879f3 */ /* 0x000fe2000c0008ff */
[----:B------:R-:W-:Y:S01]  /*1630*/  UMOV UR26, UR6 ;  /* 0x00000006001a7c82 */ /* 0x000fe20008000000 */
[----:B------:R-:W-:Y:S01]  /*1640*/  UMOV UR27, 0x80000020 ;  /* 0x80000020001b7882 */ /* 0x000fe20000000000 */
[----:B------:R-:W-:Y:S01]  /*1650*/  UMOV UR6, UR8 ;  /* 0x0000000800067c82 */ /* 0x000fe20008000000 */
[----:B------:R-:W-:-:S02]  /*1660*/  UIADD3 UR10, UR30, 0x200, URZ ;  /* 0x000002001e0a7890 */ /* 0x000fc4000fffe03f */
[----:B------:R-:W-:Y:S02]  /*1670*/  UIADD3 UR12, UR30, 0x102, URZ ;  /* 0x000001021e0c7890 */ /* 0x000fe4000fffe03f */
[----:B------:R-:W-:Y:S02]  /*1680*/  UIADD3 UR13, UR30, 0x182, URZ ;  /* 0x000001821e0d7890 */ /* 0x000fe4000fffe03f */
[----:B------:R-:W-:Y:S02]  /*1690*/  UIADD3 UR14, UR30, 0x202, URZ ;  /* 0x000002021e0e7890 */ /* 0x000fe4000fffe03f */
[----:B------:R-:W-:Y:S01]  /*16a0*/  UIADD3 UR18, UR30, 0x382, URZ ;  /* 0x000003821e127890 */ /* 0x000fe2000fffe03f */
[----:B------:R-:W-:Y:S01]  /*16b0*/  UMOV UR19, 0x80000020 ;  /* 0x8000002000137882 */ /* 0x000fe20000000000 */
[----:B------:R-:W-:Y:S01]  /*16c0*/  UIADD3 UR22, UR30, 0x600, URZ ;  /* 0x000006001e167890 */ /* 0x000fe2000fffe03f */
[----:B------:R-:W-:Y:S01]  /*16d0*/  UMOV UR23, 0x80000020 ;  /* 0x8000002000177882 */ /* 0x000fe20000000000 */
[----:B------:R-:W-:Y:S01]  /*16e0*/  UMOV UR31, 0x80000020 ;  /* 0x80000020001f7882 */ /* 0x000fe20000000000 */
[----:B------:R-:W-:-:S02]  /*16f0*/  WARPGROUP.DEPBAR.LE gsb0, 0x0 ;  /* 0x00008000000079c5 */ /* 0x000fc40000010000 */
[----:B------:R-:W-:-:S06]  /*1700*/  WARPGROUP.ARRIVE ;  /* 0x00000000000079c5 */ /* 0x000fcc0000000000 */
[----:B------:R-:W-:Y:S01]  /*1710*/  QGMMA.64x32x32.F32.E4M3.E4M3 R88, gdesc[UR24], RZ, !UPT, gsb0 ;  /* 0x00600000185879f3 */ /* 0x000fe2000c0008ff */
[----:B------:R-:W-:Y:S01]  /*1720*/  UMOV UR26, UR9 ;  /* 0x00000009001a7c82 */ /* 0x000fe20008000000 */
[----:B------:R-:W-:Y:S01]  /*1730*/  UMOV UR27, 0x80000020 ;  /* 0x80000020001b7882 */ /* 0x000fe20000000000 */
[----:B------:R-:W-:Y:S02]  /*1740*/  WARPGROUP.DEPBAR.LE gsb0, 0x0 ;  /* 0x00008000000079c5 */ /* 0x000fe40000010000 */
[----:B------:R-:W-:-:S06]  /*1750*/  WARPGROUP.ARRIVE ;  /* 0x00000000000079c5 */ /* 0x000fcc0000000000 */
[----:B------:R-:W-:Y:S01]  /*1760*/  QGMMA.64x32x32.F32.E4M3.E4M3 R56, gdesc[UR4], RZ, !UPT, gsb0 ;  /* 0x00600000043879f3 */ /* 0x000fe2000c0008ff */
[----:B------:R-:W-:Y:S02]  /*1770*/  UIADD3 UR4, UR28, 0x2, URZ ;  /* 0x000000021c047890 */ /* 0x000fe4000fffe03f */
[----:B------:R-:W-:Y:S01]  /*1780*/  UIADD3 UR6, UR30, 0x2, URZ ;  /* 0x000000021e067890 */ /* 0x000fe2000fffe03f */
[----:B------:R-:W-:Y:S01]  /*1790*/  UMOV UR5, 0x80000020 ;  /* 0x8000002000057882 */ /* 0x000fe20000000000 */
[----:B------:R-:W-:Y:S01]  /*17a0*/  UMOV UR7, 0x80000020 ;  /* 0x8000002000077882 */ /* 0x000fe20000000000 */
[----:B------:R-:W-:Y:S02]  /*17b0*/  UMOV UR9, UR5 ;  /* 0x0000000500097c82 */ /* 0x000fe40008000000 */
[----:B------:R-:W-:Y:S01]  /*17c0*/  UMOV UR8, UR4 ;  /* 0x0000000400087c82 */ /* 0x000fe20008000000 */
[----:B------:R-:W-:Y:S02]  /*17d0*/  WARPGROUP.DEPBAR.LE gsb0, 0x0 ;  /* 0x00008000000079c5 */ /* 0x000fe40000010000 */
[----:B------:R-:W-:-:S06]  /*17e0*/  WARPGROUP.ARRIVE ;  /* 0x00000000000079c5 */ /* 0x000fcc0000000000 */
[----:B------:R-:W-:Y:S01]  /*17f0*/  QGMMA.64x32x32.F32.E4M3.E4M3 R40, gdesc[UR24], RZ, !UPT, gsb0 ;  /* 0x00600000182879f3 */ /* 0x000fe2000c0008ff */
[----:B------:R-:W-:Y:S01]  /*1800*/  UMOV UR26, UR10 ;  /* 0x0000000a001a7c82 */ /* 0x000fe20008000000 */
[----:B------:R-:W-:Y:S01]  /*1810*/  UMOV UR27, 0x80000020 ;  /* 0x80000020001b7882 */ /* 0x000fe20000000000 */
[----:B------:R-:W-:Y:S01]  /*1820*/  UIADD3 UR10, UR30, 0x82, URZ ;  /* 0x000000821e0a7890 */ /* 0x000fe2000fffe03f */
[----:B------:R-:W-:Y:S02]  /*1830*/  WARPGROUP.DEPBAR.LE gsb0, 0x0 ;  /* 0x00008000000079c5 */ /* 0x000fe40000010000 */
[----:B------:R-:W-:-:S06]  /*1840*/  WARPGROUP.ARRIVE ;  /* 0x00000000000079c5 */ /* 0x000fcc0000000000 */
[----:B------:R-:W-:Y:S03]  /*1850*/  QGMMA.64x32x32.F32.E4M3.E4M3 R24, gdesc[UR24], RZ, !UPT, gsb0 ;  /* 0x00600000181879f3 */ /* 0x000fe6000c0008ff */
[----:B------:R-:W-:Y:S02]  /*1860*/  WARPGROUP.DEPBAR.LE gsb0, 0x0 ;  /* 0x00008000000079c5 */ /* 0x000fe40000010000 */
[----:B------:R-:W-:-:S06]  /*1870*/  WARPGROUP.ARRIVE ;  /* 0x00000000000079c5 */ /* 0x000fcc0000000000 */
[----:B------:R-:W-:Y:S01]  /*1880*/  QGMMA.64x32x32.F32.E4M3.E4M3 R104, gdesc[UR4], R104, gsb0 ;  /* 0x00600000046879f3 */ /* 0x000fe20008000868 */
[----:B------:R-:W-:Y:S01]  /*1890*/  UMOV UR6, UR10 ;  /* 0x0000000a00067c82 */ /* 0x000fe20008000000 */
[----:B------:R-:W-:Y:S01]  /*18a0*/  UMOV UR7, 0x80000020 ;  /* 0x8000002000077882 */ /* 0x000fe20000000000 */
[----:B------:R-:W-:Y:S01]  /*18b0*/  UMOV UR10, UR12 ;  /* 0x0000000c000a7c82 */ /* 0x000fe20008000000 */
[----:B------:R-:W-:Y:S02]  /*18c0*/  WARPGROUP.DEPBAR.LE gsb0, 0x0 ;  /* 0x00008000000079c5 */ /* 0x000fe40000010000 */
[----:B------:R-:W-:-:S06]  /*18d0*/  WARPGROUP.ARRIVE ;  /* 0x00000000000079c5 */ /* 0x000fcc0000000000 */
[----:B------:R-:W-:Y:S01]  /*18e0*/  QGMMA.64x32x32.F32.E4M3.E4M3 R88, gdesc[UR4], R88, gsb0 ;  /* 0x00600000045879f3 */ /* 0x000fe20008000858 */
[----:B------:R-:W-:Y:S01]  /*18f0*/  UMOV UR6, UR13 ;  /* 0x0000000d00067c82 */ /* 0x000fe20008000000 */
[----:B------:R-:W-:Y:S01]  /*1900*/  UMOV UR7, 0x80000020 ;  /* 0x8000002000077882 */ /* 0x000fe20000000000 */
[----:B------:R-:W-:Y:S02]  /*1910*/  WARPGROUP.DEPBAR.LE gsb0, 0x0 ;  /* 0x00008000000079c5 */ /* 0x000fe40000010000 */
[----:B------:R-:W-:-:S06]  /*1920*/  WARPGROUP.ARRIVE ;  /* 0x00000000000079c5 */ /* 0x000fcc0000000000 */
[----:B------:R-:W-:Y:S01]  /*1930*/  QGMMA.64x32x32.F32.E4M3.E4M3 R56, gdesc[UR8], R56, gsb0 ;  /* 0x00600000083879f3 */ /* 0x000fe20008000838 */
        /* <DEDUP_REMOVED lines=8> */
[----:B------:R-:W-:Y:S01]  /*19c0*/  QGMMA.64x32x32.F32.E4M3.E4M3 R40, gdesc[UR4], R40, gsb0 ;  /* 0x00600000042879f3 */ /* 0x000fe20008000828 */
[----:B------:R-:W-:Y:S01]  /*19d0*/  UMOV UR6, UR14 ;  /* 0x0000000e00067c82 */ /* 0x000fe20008000000 */
[----:B------:R-:W-:Y:S01]  /*19e0*/  UMOV UR7, 0x80000020 ;  /* 0x8000002000077882 */ /* 0x000fe20000000000 */
[----:B------:R-:W-:Y:S01]  /*19f0*/  UIADD3 UR14, UR30, 0x380, URZ ;  /* 0x000003801e0e7890 */ /* 0x000fe2000fffe03f */
[----:B------:R-:W-:Y:S02]  /*1a00*/  WARPGROUP.DEPBAR.LE gsb0, 0x0 ;  /* 0x00008000000079c5 */ /* 0x000fe40000010000 */
[----:B------:R-:W-:-:S06]  /*1a10*/  WARPGROUP.ARRIVE ;  /* 0x00000000000079c5 */ /* 0x000fcc0000000000 */
[----:B------:R-:W-:Y:S01]  /*1a20*/  QGMMA.64x32x32.F32.E4M3.E4M3 R24, gdesc[UR4], R24, gsb0 ;  /* 0x00600000041879f3 */ /* 0x000fe20008000818 */
[----:B------:R-:W-:Y:S02]  /*1a30*/  UIADD3 UR6, UR30, 0x300, URZ ;  /* 0x000003001e067890 */ /* 0x000fe4000fffe03f */
[----:B------:R-:W-:Y:S01]  /*1a40*/  UIADD3 UR7, UR30, 0x400, URZ ;  /* 0x000004001e077890 */ /* 0x000fe2000fffe03f */
        /* <DEDUP_REMOVED lines=60> */
[----:B------:R-:W-:Y:S03]  /*1e10*/  QGMMA.64x32x32.F32.E4M3.E4M3 R24, gdesc[UR12], R24, gsb0 ;  /* 0x006000000c1879f3 */ /* 0x000fe60008000818 */
        /* <DEDUP_REMOVED lines=35> */
[----:B------:R-:W-:-:S03]  /*2050*/  UIADD3 UR6, UR30, 0x702, URZ ;  /* 0x000007021e067890 */ /* 0x000fc6000fffe03f */
        /* <DEDUP_REMOVED lines=18> */
[----:B------:R-:W-:Y:S05]  /*2180*/  @!P0 BRA `(.L_x_13) ;  /* 0x0000000000048947 */ /* 0x000fea0003800000 */
[----:B------:R-:W-:Y:S01]  /*2190*/  BPT.TRAP 0x1 ;  /* 0x000000040000795c */ /* 0x000fe20000300000 */
.L_x_13:
[C---:B------:R-:W-:Y:S01]  /*21a0*/  FMUL.FTZ R10, R0.reuse, R106 ;  /* 0x0000006a000a7220 */ /* 0x040fe20000410000 */
[C---:B------:R-:W-:Y:S01]  /*21b0*/  FMUL.FTZ R11, R0.reuse, R107 ;  /* 0x0000006b000b7220 */ /* 0x040fe20000410000 */
[C---:B------:R-:W-:Y:S01]  /*21c0*/  FMUL.FTZ R14, R0.reuse, R110 ;  /* 0x0000006e000e7220 */ /* 0x040fe20000410000 */
[C---:B------:R-:W-:Y:S01]  /*21d0*/  FMUL.FTZ R24, R0.reuse, R24 ;  /* 0x0000001800187220 */ /* 0x040fe20000410000 */
[C---:B------:R-:W-:Y:S01]  /*21e0*/  FMUL.FTZ R21, R0.reuse, R111 ;  /* 0x0000006f00157220 */ /* 0x040fe20000410000 */
[C---:B------:R-:W-:Y:S01]  /*21f0*/  FMUL.FTZ R9, R0.reuse, R112 ;  /* 0x0000007000097220 */ /* 0x040fe20000410000 */
[----:B------:R-:W-:Y:S01]  /*2200*/  MUFU.TANH R10, R10 ;  /* 0x0000000a000a7308 */ /* 0x000fe20000002400 */
[----:B------:R-:W-:Y:S01]  /*2210*/  MOV R121, UR50 ;  /* 0x0000003200797c02 */ /* 0x000fe20008000f00 */
[C---:B------:R-:W-:Y:S01]  /*2220*/  FMUL.FTZ R75, R0.reuse, R114 ;  /* 0x00000072004b7220 */ /* 0x040fe20000410000 */
[C---:B------:R-:W-:Y:S01]  /*2230*/  FMUL.FTZ R5, R0.reuse, R104 ;  /* 0x0000006800057220 */ /* 0x040fe20000410000 */
[C---:B------:R-:W-:Y:S01]  /*2240*/  FMUL.FTZ R74, R0.reuse, R115 ;  /* 0x00000073004a7220 */ /* 0x040fe20000410000 */
[C---:B------:R-:W-:Y:S01]  /*2250*/  FMUL.FTZ R82, R0.reuse, R58 ;  /* 0x0000003a00527220 */ /* 0x040fe20000410000 */
[C---:B------:R-:W-:Y:S01]  /*2260*/  FMUL.FTZ R25, R0.reuse, R25 ;  /* 0x0000001900197220 */ /* 0x040fe20000410000 */
[C---:B01----:R-:W-:Y:S01]  /*2270*/  FMUL.FTZ R4, R0.reuse, R105 ;  /* 0x0000006900047220 */ /* 0x043fe20000410000 */
[----:B------:R-:W-:Y:S01]  /*2280*/  MUFU.TANH R11, R11 ;  /* 0x0000000b000b7308 */ /* 0x000fe20000002400 */
[C---:B------:R-:W-:Y:S01]  /*2290*/  FMUL.FTZ R81, R0.reuse, R118 ;  /* 0x0000007600517220 */ /* 0x040fe20000410000 */
[C---:B------:R-:W-:Y:S01]  /*22a0*/  FMUL.FTZ R8, R0.reuse, R113 ;  /* 0x0000007100087220 */ /* 0x040fe20000410000 */
[C---:B------:R-:W-:Y:S01]  /*22b0*/  FMUL.FTZ R86, R0.reuse, R59 ;  /* 0x0000003b00567220 */ /* 0x040fe20000410000 */
[C---:B------:R-:W-:Y:S01]  /*22c0*/  FMUL.FTZ R6, R0.reuse, R108 ;  /* 0x0000006c00067220 */ /* 0x040fe20000410000 */
[C---:B------:R-:W-:Y:S01]  /*22d0*/  FMUL.FTZ R78, R0.reuse, R119 ;  /* 0x00000077004e7220 */ /* 0x040fe20000410000 */
[C---:B------:R-:W-:Y:S01]  /*22e0*/  FMUL.FTZ R20, R0.reuse, R88 ;  /* 0x0000005800147220 */ /* 0x040fe20000410000 */
[C---:B------:R-:W-:Y:S01]  /*22f0*/  FMUL.FTZ R7, R0.reuse, R109 ;  /* 0x0000006d00077220 */ /* 0x040fe20000410000 */
[----:B------:R0:W-:Y:S01]  /*2300*/  MUFU.TANH R112, R24 ;  /* 0x0000001800707308 */ /* 0x0001e20000002400 */
[C---:B------:R-:W-:Y:S01]  /*2310*/  FMUL.FTZ R90, R0.reuse, R90 ;  /* 0x0000005a005a7220 */ /* 0x040fe20000410000 */
[C---:B------:R-:W-:Y:S01]  /*2320*/  FMUL.FTZ R91, R0.reuse, R91 ;  /* 0x0000005b005b7220 */ /* 0x040fe20000410000 */
[C---:B------:R-:W-:Y:S01]  /*2330*/  FMUL.FTZ R45, R0.reuse, R45 ;  /* 0x0000002d002d7220 */ /* 0x040fe20000410000 */
[C---:B------:R-:W-:Y:S01]  /*2340*/  FMUL.FTZ R94, R0.reuse, R94 ;  /* 0x0000005e005e7220 */ /* 0x040fe20000410000 */
[C---:B------:R-:W-:Y:S01]  /*2350*/  FMUL.FTZ R80, R0.reuse, R100 ;  /* 0x0000006400507220 */ /* 0x040fe20000410000 */
[C---:B------:R-:W-:Y:S01]  /*2360*/  FMUL.FTZ R55, R0.reuse, R55 ;  /* 0x0000003700377220 */ /* 0x040fe20000410000 */
[----:B------:R-:W-:Y:S01]  /*2370*/  FMUL.FTZ R13, R0, R116 ;  /* 0x00000074000d7220 */ /* 0x000fe20000410000 */
[----:B------:R-:W-:Y:S01]  /*2380*/  MUFU.TANH R14, R14 ;  /* 0x0000000e000e7308 */ /* 0x000fe20000002400 */
[----:B0-----:R-:W-:-:S02]  /*2390*/  VIADD R24, R171, UR51 ;  /* 0x00000033ab187c36 */ /* 0x001fc40008000000 */
[C---:B------:R-:W-:Y:S01]  /*23a0*/  FMUL.FTZ R95, R0.reuse, R95 ;  /* 0x0000005f005f7220 */ /* 0x040fe20000410000 */
[C---:B------:R-:W-:Y:S01]  /*23b0*/  FMUL.FTZ R26, R0.reuse, R26 ;  /* 0x0000001a001a7220 */ /* 0x040fe20000410000 */
[C---:B------:R-:W-:Y:S01]  /*23c0*/  FMUL.FTZ R12, R0.reuse, R117 ;  /* 0x00000075000c7220 */ /* 0x040fe20000410000 */
[----:B------:R-:W-:Y:S02]  /*23d0*/  IMAD R121, R121, -0xa0, R24 ;  /* 0xffffff6079797824 */ /* 0x000fe400078e0218 */
[C---:B------:R-:W-:Y:S01]  /*23e0*/  FMUL.FTZ R98, R0.reuse, R98 ;  /* 0x0000006200627220 */ /* 0x040fe20000410000 */
[C---:B------:R-:W-:Y:S01]  /*23f0*/  FMUL.FTZ R72, R0.reuse, R93 ;  /* 0x0000005d00487220 */ /* 0x040fe20000410000 */
[----:B------:R-:W0:Y:S01]  /*2400*/  MUFU.TANH R21, R21 ;  /* 0x0000001500157308 */ /* 0x000e220000002400 */
[C---:B------:R-:W-:Y:S01]  /*2410*/  FMUL.FTZ R30, R0.reuse, R30 ;  /* 0x0000001e001e7220 */ /* 0x040fe20000410000 */
[C---:B------:R-:W-:Y:S01]  /*2420*/  ISETP.GT.AND P4, PT, R121.reuse, RZ, PT ;  /* 0x000000ff7900720c */ /* 0x040fe20003f84270 */
[C---:B------:R-:W-:Y:S01]  /*2430*/  FMUL.FTZ R99, R0.reuse, R99 ;  /* 0x0000006300637220 */ /* 0x040fe20000410000 */
[C---:B------:R-:W-:Y:S01]  /*2440*/  ISETP.GT.AND P3, PT, R121.reuse, 0x1, PT ;  /* 0x000000017900780c */ /* 0x040fe20003f64270 */
[C---:B------:R-:W-:Y:S01]  /*2450*/  FMUL.FTZ R15, R0.reuse, R89 ;  /* 0x00000059000f7220 */ /* 0x040fe20000410000 */
[C---:B------:R-:W-:Y:S01]  /*2460*/  ISETP.GT.AND P2, PT, R121.reuse, 0x8, PT ;  /* 0x000000087900780c */ /* 0x040fe20003f44270 */
[C---:B------:R-:W-:Y:S01]  /*2470*/  FMUL.FTZ R102, R0.reuse, R102 ;  /* 0x0000006600667220 */ /* 0x040fe20000410000 */
[----:B------:R-:W1:Y:S01]  /*2480*/  MUFU.TANH R75, R75 ;  /* 0x0000004b004b7308 */ /* 0x000e620000002400 */
[C---:B------:R-:W-:Y:S01]  /*2490*/  ISETP.GT.AND P1, PT, R121.reuse, 0x9, PT ;  /* 0x000000097900780c */ /* 0x040fe20003f24270 */
[C---:B------:R-:W-:Y:S01]  /*24a0*/  FMUL.FTZ R53, R0.reuse, R53 ;  /* 0x0000003500357220 */ /* 0x040fe20000410000 */
[C---:B------:R-:W-:Y:S01]  /*24b0*/  ISETP.GT.AND P6, PT, R121.reuse, 0x10, PT ;  /* 0x000000107900780c */ /* 0x040fe20003fc4270 */
[C---:B------:R-:W-:Y:S01]  /*24c0*/  FMUL.FTZ R34, R0.reuse, R34 ;  /* 0x0000002200227220 */ /* 0x040fe20000410000 */
[----:B------:R-:W-:Y:S01]  /*24d0*/  ISETP.GT.AND P5, PT, R121, 0x11, PT ;  /* 0x000000117900780c */ /* 0x000fe20003fa4270 */
[C---:B------:R-:W-:Y:S01]  /*24e0*/  FMUL.FTZ R73, R0.reuse, R92 ;  /* 0x0000005c00497220 */ /* 0x040fe20000410000 */
[C---:B------:R-:W-:Y:S01]  /*24f0*/  FMUL.FTZ R103, R0.reuse, R103 ;  /* 0x0000006700677220 */ /* 0x040fe20000410000 */
[----:B------:R-:W-:Y:S01]  /*2500*/  MUFU.TANH R5, R5 ;  /* 0x0000000500057308 */ /* 0x000fe20000002400 */
[----:B0-----:R-:W-:Y:S01]  /*2510*/  FSEL R21, R21, -INF , P1 ;  /* 0xff80000015157808 */ /* 0x001fe20000800000 */
[C---:B------:R-:W-:Y:S01]  /*2520*/  FMUL.FTZ R38, R0.reuse, R38 ;  /* 0x0000002600267220 */ /* 0x040fe20000410000 */
[C---:B------:R-:W-:Y:S01]  /*2530*/  FMUL.FTZ R77, R0.reuse, R96 ;  /* 0x00000060004d7220 */ /* 0x040fe20000410000 */
[C---:B------:R-:W-:Y:S01]  /*2540*/  FMUL.FTZ R62, R0.reuse, R62 ;  /* 0x0000003e003e7220 */ /* 0x040fe20000410000 */
[C---:B------:R-:W-:Y:S01]  /*2550*/  FMUL.FTZ R71, R0.reuse, R71 ;  /* 0x0000004700477220 */ /* 0x040fe20000410000 */
[C---:B------:R-:W-:Y:S01]  /*2560*/  FMUL.FTZ R76, R0.reuse, R97 ;  /* 0x00000061004c7220 */ /* 0x040fe20000410000 */
[C---:B------:R-:W-:Y:S01]  /*2570*/  FMUL.FTZ R47, R0.reuse, R47 ;  /* 0x0000002f002f7220 */ /* 0x040fe20000410000 */
[----:B------:R-:W-:Y:S01]  /*2580*/  MUFU.TANH R74, R74 ;  /* 0x0000004a004a7308 */ /* 0x000fe20000002400 */
[----:B-1----:R-:W-:Y:S01]  /*2590*/  FSEL R75, R75, -INF , P6 ;  /* 0xff8000004b4b7808 */ /* 0x002fe20003000000 */
        /* <DEDUP_REMOVED lines=14> */
[----:B------:R1:W-:Y:S01]  /*2680*/  MUFU.TANH R113, R25 ;  /* 0x0000001900717308 */ /* 0x0003e20000002400 */
[----:B0-----:R-:W-:Y:S01]  /*2690*/  FSEL R82, R10, -INF , P4 ;  /* 0xff8000000a527808 */ /* 0x001fe20002000000 */
[C---:B------:R-:W-:Y:S01]  /*26a0*/  FMUL.FTZ R51, R0.reuse, R51 ;  /* 0x0000003300337220 */ /* 0x040fe20000410000 */
[C---:B------:R-:W-:Y:S01]  /*26b0*/  FMUL.FTZ R44, R0.reuse, R44 ;  /* 0x0000002c002c7220 */ /* 0x040fe20000410000 */
[C---:B------:R-:W-:Y:S01]  /*26c0*/  FMUL.FTZ R43, R0.reuse, R43 ;  /* 0x0000002b002b7220 */ /* 0x040fe20000410000 */
[C---:B------:R-:W-:Y:S01]  /*26d0*/  FMUL.FTZ R49, R0.reuse, R49 ;  /* 0x0000003100317220 */ /* 0x040fe20000410000 */
[C---:B------:R-:W-:Y:S01]  /*26e0*/  FMUL.FTZ R46, R0.reuse, R46 ;  /* 0x0000002e002e7220 */ /* 0x040fe20000410000 */
[C---:B------:R-:W-:Y:S01]  /*26f0*/  FMUL.FTZ R39, R0.reuse, R39 ;  /* 0x0000002700277220 */ /* 0x040fe20000410000 */
[----:B------:R-:W0:Y:S01]  /*2700*/  MUFU.TANH R4, R4 ;  /* 0x0000000400047308 */ /* 0x000e220000002400 */
[----:B-1----:R-:W-:Y:S01]  /*2710*/  FSEL R25, R11, -INF , P3 ;  /* 0xff8000000b197808 */ /* 0x002fe20001800000 */
[C---:B------:R-:W-:Y:S01]  /*2720*/  FMUL.FTZ R50, R0.reuse, R50 ;  /* 0x0000003200327220 */ /* 0x040fe20000410000 */
[C---:B------:R-:W-:Y:S01]  /*2730*/  FMUL.FTZ R31, R0.reuse, R31 ;  /* 0x0000001f001f7220 */ /* 0x040fe20000410000 */
[----:B------:R-:W-:Y:S01]  /*2740*/  FMUL.FTZ R48, R0, R48 ;  /* 0x0000003000307220 */ /* 0x000fe20000410000 */
[----:B------:R-:W-:Y:S01]  /*2750*/  FMNMX.FTZ R11, R82, R25, !PT ;  /* 0x00000019520b7209 */ /* 0x000fe20007810000 */
[C---:B------:R-:W-:Y:S01]  /*2760*/  FMUL.FTZ R41, R0.reuse, R41 ;  /* 0x0000002900297220 */ /* 0x040fe20000410000 */
[C---:B------:R-:W-:Y:S01]  /*2770*/  FMUL.FTZ R52, R0.reuse, R52 ;  /* 0x0000003400347220 */ /* 0x040fe20000410000 */
[----:B------:R-:W-:Y:S01]  /*2780*/  MUFU.TANH R81, R81 ;  /* 0x0000005100517308 */ /* 0x000fe20000002400 */
[C---:B------:R-:W-:Y:S01]  /*2790*/  FMUL.FTZ R54, R0.reuse, R54 ;  /* 0x0000003600367220 */ /* 0x040fe20000410000 */
[C---:B------:R-:W-:Y:S01]  /*27a0*/  FMUL.FTZ R27, R0.reuse, R27 ;  /* 0x0000001b001b7220 */ /* 0x040fe20000410000 */
[C---:B------:R-:W-:Y:S01]  /*27b0*/  FMUL.FTZ R35, R0.reuse, R35 ;  /* 0x0000002300237220 */ /* 0x040fe20000410000 */
[----:B------:R-:W-:Y:S01]  /*27c0*/  ULDC UR6, c[0x0][0x988] ;  /* 0x0002620000067ab9 */ /* 0x000fe20000000800 */
[----:B------:R-:W-:Y:S01]  /*27d0*/  P2R R120, PR, RZ, 0x1 ;  /* 0x00000001ff787803 */ /* 0x000fe20000000000 */
[C---:B------:R-:W-:Y:S01]  /*27e0*/  FMUL.FTZ R32, R0.reuse, R32 ;  /* 0x0000002000207220 */ /* 0x040fe20000410000 */
[----:B------:R-:W-:Y:S01]  /*27f0*/  FMUL.FTZ R28, R0, R28 ;  /* 0x0000001c001c7220 */ /* 0x000fe20000410000 */
[----:B------:R1:W-:Y:S01]  /*2800*/  MUFU.TANH R88, R86 ;  /* 0x0000005600587308 */ /* 0x0003e20000002400 */
[----:B0-----:R-:W-:Y:S01]  /*2810*/  FSEL R4, R4, -INF , P3 ;  /* 0xff80000004047808 */ /* 0x001fe20001800000 */
[C---:B------:R-:W-:Y:S01]  /*2820*/  FMUL.FTZ R29, R0.reuse, R29 ;  /* 0x0000001d001d7220 */ /* 0x040fe20000410000 */
[----:B------:R-:W-:Y:S01]  /*2830*/  ISETP.GT.AND P3, PT, R121, 0x19, PT ;  /* 0x000000197900780c */ /* 0x000fe20003f64270 */
[C---:B------:R-:W-:Y:S01]  /*2840*/  FMUL.FTZ R33, R0.reuse, R33 ;  /* 0x0000002100217220 */ /* 0x040fe20000410000 */
[C---:B------:R-:W-:Y:S01]  /*2850*/  FMUL.FTZ R37, R0.reuse, R37 ;  /* 0x0000002500257220 */ /* 0x040fe20000410000 */
[----:B------:R-:W-:Y:S01]  /*2860*/  FMUL.FTZ R36, R0, R36 ;  /* 0x0000002400247220 */ /* 0x000fe20000410000 */
[----:B------:R-:W-:Y:S01]  /*2870*/  UISETP.GE.AND UP0, UPT, UR51, 0xa1, UPT ;  /* 0x000000a13300788c */ /* 0x000fe2000bf06270 */
[----:B------:R-:W0:Y:S01]  /*2880*/  MUFU.TANH R6, R6 ;  /* 0x0000000600067308 */ /* 0x000e220000002400 */
[----:B-1----:R-:W-:-:S04]  /*2890*/  FSEL R86, R14, -INF , P2 ;  /* 0xff8000000e567808 */ /* 0x002fc80001000000 */
[----:B------:R-:W-:-:S03]  /*28a0*/  FMNMX.FTZ R14, R86, R11, !PT ;  /* 0x0000000b560e7209 */ /* 0x000fc60007810000 */
[----:B------:R-:W1:Y:S01]  /*28b0*/  MUFU.TANH R78, R78 ;  /* 0x0000004e004e7308 */ /* 0x000e620000002400 */
[----:B------:R-:W-:Y:S02]  /*28c0*/  FMNMX.FTZ R24, R21, R14, !PT ;  /* 0x0000000e15187209 */ /* 0x000fe40007810000 */
[----:B------:R-:W-:Y:S02]  /*28d0*/  FSEL R14, R5, -INF , P4 ;  /* 0xff800000050e7808 */ /* 0x000fe40002000000 */
[----:B------:R-:W-:Y:S02]  /*28e0*/  ISETP.GT.AND P4, PT, R121, 0x18, PT ;  /* 0x000000187900780c */ /* 0x000fe40003f84270 */
[----:B------:R-:W-:Y:S01]  /*28f0*/  FMNMX.FTZ R24, R75, R24, !PT ;  /* 0x000000184b187209 */ /* 0x000fe20007810000 */
[----:B------:R-:W-:Y:S01]  /*2900*/  MUFU.TANH R7, R7 ;  /* 0x0000000700077308 */ /* 0x000fe20000002400 */
[----:B0-----:R-:W-:Y:S02]  /*2910*/  FSEL R6, R6, -INF , P2 ;  /* 0xff80000006067808 */ /* 0x001fe40001000000 */
[----:B------:R-:W-:-:S05]  /*2920*/  ISETP.GT.AND P2, PT, R121, 0x20, PT ;  /* 0x000000207900780c */ /* 0x000fca0003f44270 */
[----:B------:R-:W0:Y:S01]  /*2930*/  MUFU.TANH R85, R90 ;  /* 0x0000005a00557308 */ /* 0x000e220000002400 */
[----:B-1----:R-:W-:-:S07]  /*2940*/  FSEL R93, R78, -INF , P3 ;  /* 0xff8000004e5d7808 */ /* 0x002fce0001800000 */
[----:B------:R-:W-:Y:S08]  /*2950*/  MUFU.TANH R9, R9 ;  /* 0x0000000900097308 */ /* 0x000ff00000002400 */
[----:B------:R-:W-:Y:S01]  /*2960*/  MUFU.TANH R83, R91 ;  /* 0x0000005b00537308 */ /* 0x000fe20000002400 */
[----:B0-----:R-:W-:-:S07]  /*2970*/  FSEL R85, R85, -INF , P2 ;  /* 0xff80000055557808 */ /* 0x001fce0001000000 */
[----:B------:R0:W-:Y:S08]  /*2980*/  MUFU.TANH R100, R45 ;  /* 0x0000002d00647308 */ /* 0x0001f00000002400 */
[----:B------:R-:W1:Y:S01]  /*2990*/  MUFU.TANH R8, R8 ;  /* 0x0000000800087308 */ /* 0x000e620000002400 */
[----:B0-----:R-:W-:-:S04]  /*29a0*/  FSEL R45, R74, -INF , P5 ;  /* 0xff8000004a2d7808 */ /* 0x001fc80002800000 */
[----:B------:R-:W-:-:S03]  /*29b0*/  FMNMX.FTZ R24, R45, R24, !PT ;  /* 0x000000182d187209 */ /* 0x000fc60007810000 */
[----:B------:R-:W-:Y:S08]  /*29c0*/  MUFU.TANH R94, R94 ;  /* 0x0000005e005e7308 */ /* 0x000ff00000002400 */
[----:B------:R0:W-:Y:S01]  /*29d0*/  MUFU.TANH R111, R55 ;  /* 0x00000037006f7308 */ /* 0x0001e20000002400 */
[----:B-1----:R-:W-:Y:S02]  /*29e0*/  FSEL R8, R8, -INF , P5 ;  /* 0xff80000008087808 */ /* 0x002fe40002800000 */
[----:B------:R-:W-:-:S05]  /*29f0*/  ISETP.GT.AND P5, PT, R121, 0x29, PT ;  /* 0x000000297900780c */ /* 0x000fca0003fa4270 */
[----:B------:R-:W-:Y:S01]  /*2a00*/  MUFU.TANH R13, R13 ;  /* 0x0000000d000d7308 */ /* 0x000fe20000002400 */
[----:B0-----:R-:W-:-:S07]  /*2a10*/  FSEL R55, R81, -INF , P4 ;  /* 0xff80000051377808 */ /* 0x001fce0002000000 */
[----:B------:R-:W0:Y:S08]  /*2a20*/  MUFU.TANH R95, R95 ;  /* 0x0000005f005f7308 */ /* 0x000e300000002400 */
[----:B------:R1:W-:Y:S08]  /*2a30*/  MUFU.TANH R114, R26 ;  /* 0x0000001a00727308 */ /* 0x0003f00000002400 */
[----:B------:R-:W-:Y:S01]  /*2a40*/  MUFU.TANH R12, R12 ;  /* 0x0000000c000c7308 */ /* 0x000fe20000002400 */
[----:B-1----:R-:W-:-:S02]  /*2a50*/  FMNMX.FTZ R26, R55, R24, !PT ;  /* 0x00000018371a7209 */ /* 0x002fc40007810000 */
[----:B------:R-:W-:Y:S02]  /*2a60*/  FSEL R24, R7, -INF , P1 ;  /* 0xff80000007187808 */ /* 0x000fe40000800000 */
[----:B------:R-:W-:Y:S02]  /*2a70*/  ISETP.GT.AND P1, PT, R121, 0x21, PT ;  /* 0x000000217900780c */ /* 0x000fe40003f24270 */
[----:B0-----:R-:W-:Y:S01]  /*2a80*/  FSEL R91, R95, -INF , P5 ;  /* 0xff8000005f5b7808 */ /* 0x001fe20002800000 */
[----:B------:R-:W-:Y:S01]  /*2a90*/  MUFU.TANH R98, R98 ;  /* 0x0000006200627308 */ /* 0x000fe20000002400 */
[----:B------:R-:W-:-:S07]  /*2aa0*/  FSEL R83, R83, -INF , P1 ;  /* 0xff80000053537808 */ /* 0x000fce0000800000 */
[----:B------:R0:W-:Y:S08]  /*2ab0*/  MUFU.TANH R116, R30 ;  /* 0x0000001e00747308 */ /* 0x0001f00000002400 */
[----:B------:R-:W1:Y:S01]  /*2ac0*/  MUFU.TANH R20, R20 ;  /* 0x0000001400147308 */ /* 0x000e620000002400 */
[----:B0-----:R-:W-:Y:S02]  /*2ad0*/  FMNMX.FTZ R30, R93, R26, !PT ;  /* 0x0000001a5d1e7209 */ /* 0x001fe40007810000 */
[----:B------:R-:W-:-:S02]  /*2ae0*/  FSEL R26, R9, -INF , P6 ;  /* 0xff800000091a7808 */ /* 0x000fc40003000000 */
[----:B------:R-:W-:Y:S02]  /*2af0*/  ISETP.GT.AND P6, PT, R121, 0x28, PT ;  /* 0x000000287900780c */ /* 0x000fe40003fc4270 */
[----:B------:R-:W-:Y:S01]  /*2b00*/  FMNMX.FTZ R30, R85, R30, !PT ;  /* 0x0000001e551e7209 */ /* 0x000fe20007810000 */
[----:B------:R-:W-:Y:S08]  /*2b10*/  MUFU.TANH R99, R99 ;  /* 0x0000006300637308 */ /* 0x000ff00000002400 */
[----:B------:R-:W-:Y:S01]  /*2b20*/  MUFU.TANH R15, R15 ;  /* 0x0000000f000f7308 */ /* 0x000fe20000002400 */
[----:B-1----:R-:W-:-:S02]  /*2b30*/  FSEL R20, R20, -INF , P2 ;  /* 0xff80000014147808 */ /* 0x002fc40001000000 */
[----:B------:R-:W-:-:S05]  /*2b40*/  ISETP.GT.AND P2, PT, R121, 0x38, PT ;  /* 0x000000387900780c */ /* 0x000fca0003f44270 */
[----:B------:R-:W-:Y:S08]  /*2b50*/  MUFU.TANH R102, R102 ;  /* 0x0000006600667308 */ /* 0x000ff00000002400 */
[----:B------:R0:W-:Y:S08]  /*2b60*/  MUFU.TANH R109, R53 ;  /* 0x00000035006d7308 */ /* 0x0001f00000002400 */
[----:B------:R1:W-:Y:S01]  /*2b70*/  MUFU.TANH R118, R34 ;  /* 0x0000002200767308 */ /* 0x0003e20000002400 */
[----:B0-----:R-:W-:-:S07]  /*2b80*/  FSEL R53, R94, -INF , P6 ;  /* 0xff8000005e357808 */ /* 0x001fce0003000000 */
[----:B------:R-:W0:Y:S01]  /*2b90*/  MUFU.TANH R73, R73 ;  /* 0x0000004900497308 */ /* 0x000e220000002400 */
[----:B-1----:R-:W-:Y:S02]  /*2ba0*/  FMNMX.FTZ R34, R83, R30, !PT ;  /* 0x0000001e53227209 */ /* 0x002fe40007810000 */
[----:B------:R-:W-:Y:S02]  /*2bb0*/  FSEL R30, R13, -INF , P4 ;  /* 0xff8000000d1e7808 */ /* 0x000fe40002000000 */
[----:B------:R-:W-:Y:S02]  /*2bc0*/  ISETP.GT.AND P4, PT, R121, 0x30, PT ;  /* 0x000000307900780c */ /* 0x000fe40003f84270 */
[----:B------:R-:W-:Y:S01]  /*2bd0*/  FMNMX.FTZ R13, R14, R4, !PT ;  /* 0x000000040e0d7209 */ /* 0x000fe20007810000 */
[----:B------:R-:W-:Y:S01]  /*2be0*/  MUFU.TANH R89, R103 ;  /* 0x0000006700597308 */ /* 0x000fe20000002400 */
[----:B------:R-:W-:-:S07]  /*2bf0*/  FSEL R81, R98, -INF , P4 ;  /* 0xff80000062517808 */ /* 0x000fce0002000000 */
[----:B------:R1:W-:Y:S01]  /*2c00*/  MUFU.TANH R10, R38 ;  /* 0x00000026000a7308 */ /* 0x0003e20000002400 */
[----:B0-----:R-:W-:Y:S02]  /*2c10*/  FSEL R40, R73, -INF , P6 ;  /* 0xff80000049287808 */ /* 0x001fe40003000000 */
[----:B------:R-:W-:-:S05]  /*2c20*/  ISETP.GT.AND P6, PT, R121, 0x40, PT ;  /* 0x000000407900780c */ /* 0x000fca0003fc4270 */
[----:B------:R-:W0:Y:S01]  /*2c30*/  MUFU.TANH R72, R72 ;  /* 0x0000004800487308 */ /* 0x000e220000002400 */
[----:B-1----:R-:W-:Y:S02]  /*2c40*/  FMNMX.FTZ R38, R53, R34, !PT ;  /* 0x0000002235267209 */ /* 0x002fe40007810000 */
[----:B------:R-:W-:Y:S02]  /*2c50*/  FSEL R34, R12, -INF , P3 ;  /* 0xff8000000c227808 */ /* 0x000fe40001800000 */
[----:B------:R-:W-:Y:S02]  /*2c60*/  ISETP.GT.AND P3, PT, R121, 0x31, PT ;  /* 0x000000317900780c */ /* 0x000fe40003f64270 */
[----:B------:R-:W-:Y:S01]  /*2c70*/  FMNMX.FTZ R38, R91, R38, !PT ;  /* 0x000000265b267209 */ /* 0x000fe20007810000 */
[----:B------:R1:W-:Y:S03]  /*2c80*/  MUFU.TANH R90, R62 ;  /* 0x0000003e005a7308 */ /* 0x0003e60000002400 */
[----:B------:R-:W-:-:S02]  /*2c90*/  FMNMX.FTZ R12, R81, R38, !PT ;  /* 0x00000026510c7209 */ /* 0x000fc40007810000 */
[----:B------:R-:W-:Y:S02]  /*2ca0*/  FSEL R38, R15, -INF , P1 ;  /* 0xff8000000f267808 */ /* 0x000fe40000800000 */
[----:B------:R-:W-:Y:S01]  /*2cb0*/  ISETP.GT.AND P1, PT, R121, 0x39, PT ;  /* 0x000000397900780c */ /* 0x000fe20003f24270 */
[----:B------:R-:W-:Y:S01]  /*2cc0*/  MUFU.TANH R77, R77 ;  /* 0x0000004d004d7308 */ /* 0x000fe20000002400 */
[----:B-1----:R-:W-:Y:S01]  /*2cd0*/  FMUL.FTZ R62, R0, R68 ;  /* 0x00000044003e7220 */ /* 0x002fe20000410000 */
[----:B0-----:R-:W-:Y:S02]  /*2ce0*/  FSEL R72, R72, -INF , P5 ;  /* 0xff80000048487808 */ /* 0x001fe40002800000 */
[----:B------:R-:W-:Y:S02]  /*2cf0*/  FSEL R89, R89, -INF , P1 ;  /* 0xff80000059597808 */ /* 0x000fe40000800000 */
[----:B------:R-:W-:Y:S02]  /*2d00*/  ISETP.GT.AND P5, PT, R121, 0x41, PT ;  /* 0x000000417900780c */ /* 0x000fe40003fa4270 */
[----:B------:R0:W-:Y:S01]  /*2d10*/  MUFU.TANH R68, R71 ;  /* 0x0000004700447308 */ /* 0x0001e20000002400 */
[----:B------:R-:W-:-:S04]  /*2d20*/  FMNMX.FTZ R15, R6, R13, !PT ;  /* 0x0000000d060f7209 */ /* 0x000fc80007810000 */
[----:B------:R-:W-:-:S03]  /*2d30*/  FMNMX.FTZ R15, R24, R15, !PT ;  /* 0x0000000f180f7209 */ /* 0x000fc60007810000 */
[----:B------:R-:W1:Y:S01]  /*2d40*/  MUFU.TANH R76, R76 ;  /* 0x0000004c004c7308 */ /* 0x000e620000002400 */
[----:B0-----:R-:W-:Y:S02]  /*2d50*/  FSEL R71, R99, -INF , P3 ;  /* 0xff80000063477808 */ /* 0x001fe40001800000 */
[----:B------:R-:W-:Y:S02]  /*2d60*/  FMNMX.FTZ R15, R26, R15, !PT ;  /* 0x0000000f1a0f7209 */ /* 0x000fe40007810000 */
[----:B------:R-:W-:Y:S02]  /*2d70*/  FMNMX.FTZ R12, R71, R12, !PT ;  /* 0x0000000c470c7209 */ /* 0x000fe40007810000 */
[----:B------:R-:W-:Y:S01]  /*2d80*/  FMNMX.FTZ R15, R8, R15, !PT ;  /* 0x0000000f080f7209 */ /* 0x000fe20007810000 */
[----:B------:R0:W-:Y:S08]  /*2d90*/  MUFU.TANH R103, R47 ;  /* 0x0000002f00677308 */ /* 0x0001f00000002400 */
[----:B------:R-:W2:Y:S01]  /*2da0*/  MUFU.TANH R80, R80 ;  /* 0x0000005000507308 */ /* 0x000ea20000002400 */
[----:B0-----:R-:W-:-:S02]  /*2db0*/  FSEL R47, R102, -INF , P2 ;  /* 0xff800000662f7808 */ /* 0x001fc40001000000 */
[----:B-1----:R-:W-:Y:S02]  /*2dc0*/  FSEL R76, R76, -INF , P3 ;  /* 0xff8000004c4c7808 */ /* 0x002fe40001800000 */
[----:B------:R-:W-:Y:S02]  /*2dd0*/  FMNMX.FTZ R12, R47, R12, !PT ;  /* 0x0000000c2f0c7209 */ /* 0x000fe40007810000 */
[----:B------:R-:W-:Y:S01]  /*2de0*/  ISETP.GT.AND P3, PT, R121, 0x49, PT ;  /* 0x000000497900780c */ /* 0x000fe20003f64270 */
[----:B------:R0:W1:Y:S01]  /*2df0*/  MUFU.TANH R92, R63 ;  /* 0x0000003f005c7308 */ /* 0x0000620000002400 */
[----:B------:R-:W-:-:S07]  /*2e00*/  FMNMX.FTZ R12, R89, R12, !PT ;  /* 0x0000000c590c7209 */ /* 0x000fce0007810000 */
[----:B------:R-:W-:Y:S01]  /*2e10*/  MUFU.TANH R79, R79 ;  /* 0x0000004f004f7308 */ /* 0x000fe20000002400 */
[----:B0-----:R-:W-:Y:S01]  /*2e20*/  FMUL.FTZ R63, R0, R69 ;  /* 0x00000045003f7220 */ /* 0x001fe20000410000 */
[----:B------:R-:W-:Y:S02]  /*2e30*/  FSEL R69, R84, -INF , P6 ;  /* 0xff80000054457808 */ /* 0x000fe40003000000 */
[----:B--2---:R-:W-:Y:S02]  /*2e40*/  FSEL R80, R80, -INF , P2 ;  /* 0xff80000050507808 */ /* 0x004fe40001000000 */
[----:B------:R-:W-:Y:S02]  /*2e50*/  FMNMX.FTZ R12, R69, R12, !PT ;  /* 0x0000000c450c7209 */ /* 0x000fe40007810000 */
[----:B------:R-:W0:Y:S01]  /*2e60*/  MUFU.TANH R65, R66 ;  /* 0x0000004200417308 */ /* 0x000e220000002400 */
[----:B------:R-:W-:Y:S02]  /*2e70*/  ISETP.GT.AND P2, PT, R121, 0x50, PT ;  /* 0x000000507900780c */ /* 0x000fe40003f44270 */
[----:B-1----:R-:W-:-:S05]  /*2e80*/  FSEL R73, R92, -INF , P3 ;  /* 0xff8000005c497808 */ /* 0x002fca0001800000 */
[----:B------:R-:W1:Y:S08]  /*2e90*/  MUFU.TANH R56, R56 ;  /* 0x0000003800387308 */ /* 0x000e700000002400 */
[----:B------:R2:W-:Y:S01]  /*2ea0*/  MUFU.TANH R66, R42 ;  /* 0x0000002a00427308 */ /* 0x0005e20000002400 */
[----:B0-----:R-:W-:-:S07]  /*2eb0*/  FSEL R65, R65, -INF , P2 ;  /* 0xff80000041417808 */ /* 0x001fce0001000000 */
[----:B------:R0:W-:Y:S01]  /*2ec0*/  MUFU.TANH R96, R67 ;  /* 0x0000004300607308 */ /* 0x0001e20000002400 */
[----:B--2---:R-:W-:Y:S02]  /*2ed0*/  FSEL R42, R77, -INF , P4 ;  /* 0xff8000004d2a7808 */ /* 0x004fe40002000000 */
[C---:B------:R-:W-:Y:S02]  /*2ee0*/  ISETP.GT.AND P4, PT, R121.reuse, 0x48, PT ;  /* 0x000000487900780c */ /* 0x040fe40003f84270 */
[----:B-1----:R-:W-:Y:S02]  /*2ef0*/  FSEL R56, R56, -INF , P6 ;  /* 0xff80000038387808 */ /* 0x002fe40003000000 */
[----:B------:R-:W-:Y:S01]  /*2f00*/  ISETP.GT.AND P6, PT, R121, 0x58, PT ;  /* 0x000000587900780c */ /* 0x000fe20003fc4270 */
[----:B------:R-:W-:Y:S01]  /*2f10*/  MUFU.TANH R57, R57 ;  /* 0x0000003900397308 */ /* 0x000fe20000002400 */
[----:B0-----:R-:W-:-:S04]  /*2f20*/  FSEL R67, R88, -INF , P5 ;  /* 0xff80000058437808 */ /* 0x001fc80002800000 */
[----:B------:R-:W-:-:S03]  /*2f30*/  FMNMX.FTZ R12, R67, R12, !PT ;  /* 0x0000000c430c7209 */ /* 0x000fc60007810000 */
[----:B------:R-:W-:Y:S08]  /*2f40*/  MUFU.TANH R70, R70 ;  /* 0x0000004600467308 */ /* 0x000ff00000002400 */
[----:B------:R0:W-:Y:S08]  /*2f50*/  MUFU.TANH R107, R51 ;  /* 0x00000033006b7308 */ /* 0x0001f00000002400 */
[----:B------:R-:W1:Y:S01]  /*2f60*/  MUFU.TANH R58, R58 ;  /* 0x0000003a003a7308 */ /* 0x000e620000002400 */
[----:B0-----:R-:W-:-:S04]  /*2f70*/  FSEL R51, R90, -INF , P4 ;  /* 0xff8000005a337808 */ /* 0x001fc80002000000 */
[----:B------:R-:W-:-:S03]  /*2f80*/  FMNMX.FTZ R12, R51, R12, !PT ;  /* 0x0000000c330c7209 */ /* 0x000fc60007810000 */
[----:B------:R-:W-:Y:S01]  /*2f90*/  MUFU.TANH R59, R59 ;  /* 0x0000003b003b7308 */ /* 0x000fe20000002400 */
[----:B------:R-:W-:-:S04]  /*2fa0*/  FMNMX.FTZ R12, R73, R12, !PT ;  /* 0x0000000c490c7209 */ /* 0x000fc80007810000 */
[----:B------:R-:W-:-:S03]  /*2fb0*/  FMNMX.FTZ R12, R65, R12, !PT ;  /* 0x0000000c410c7209 */ /* 0x000fc60007810000 */
[----:B------:R0:W-:Y:S01]  /*2fc0*/  MUFU.TANH R97, R44 ;  /* 0x0000002c00617308 */ /* 0x0001e20000002400 */
[----:B-1----:R-:W-:Y:S02]  /*2fd0*/  FSEL R58, R58, -INF , P4 ;  /* 0xff8000003a3a7808 */ /* 0x002fe40002000000 */
[----:B------:R-:W-:-:S05]  /*2fe0*/  ISETP.GT.AND P4, PT, R121, 0x60, PT ;  /* 0x000000607900780c */ /* 0x000fca0003f84270 */
[----:B------:R-:W-:Y:S01]  /*2ff0*/  MUFU.TANH R61, R61 ;  /* 0x0000003d003d7308 */ /* 0x000fe20000002400 */
[----:B0-----:R-:W-:Y:S02]  /*3000*/  FSEL R44, R79, -INF , P1 ;  /* 0xff8000004f2c7808 */ /* 0x001fe40000800000 */
[----:B------:R-:W-:-:S05]  /*3010*/  ISETP.GT.AND P1, PT, R121, 0x51, PT ;  /* 0x000000517900780c */ /* 0x000fca0003f24270 */
[----:B------:R-:W-:Y:S08]  /*3020*/  MUFU.TANH R43, R43 ;  /* 0x0000002b002b7308 */ /* 0x000ff00000002400 */
[----:B------:R0:W-:Y:S08]  /*3030*/  MUFU.TANH R105, R49 ;  /* 0x0000003100697308 */ /* 0x0001f00000002400 */
[----:B------:R-:W1:Y:S01]  /*3040*/  MUFU.TANH R60, R60 ;  /* 0x0000003c003c7308 */ /* 0x000e620000002400 */
[----:B0-----:R-:W-:-:S04]  /*3050*/  FSEL R49, R96, -INF , P1 ;  /* 0xff80000060317808 */ /* 0x001fc80000800000 */
[----:B------:R-:W-:-:S03]  /*3060*/  FMNMX.FTZ R12, R49, R12, !PT ;  /* 0x0000000c310c7209 */ /* 0x000fc60007810000 */
[----:B------:R0:W-:Y:S08]  /*3070*/  MUFU.TANH R101, R46 ;  /* 0x0000002e00657308 */ /* 0x0001f00000002400 */
[----:B------:R2:W-:Y:S01]  /*3080*/  MUFU.TANH R11, R39 ;  /* 0x00000027000b7308 */ /* 0x0005e20000002400 */
[----:B0-----:R-:W-:Y:S02]  /*3090*/  FSEL R46, R57, -INF , P5 ;  /* 0xff800000392e7808 */ /* 0x001fe40002800000 */
[----:B------:R-:W-:-:S02]  /*30a0*/  ISETP.GT.AND P5, PT, R121, 0x59, PT ;  /* 0x000000597900780c */ /* 0x000fc40003fa4270 */
[----:B-1----:R-:W-:Y:S02]  /*30b0*/  FSEL R60, R60, -INF , P1 ;  /* 0xff8000003c3c7808 */ /* 0x002fe40000800000 */
[----:B------:R-:W-:Y:S01]  /*30c0*/  ISETP.GT.AND P1, PT, R121, 0x69, PT ;  /* 0x000000697900780c */ /* 0x000fe20003f24270 */
[----:B------:R-:W0:Y:S01]  /*30d0*/  MUFU.TANH R62, R62 ;  /* 0x0000003e003e7308 */ /* 0x000e220000002400 */
[----:B--2---:R-:W-:-:S07]  /*30e0*/  FSEL R39, R70, -INF , P6 ;  /* 0xff80000046277808 */ /* 0x004fce0003000000 */
[----:B------:R1:W2:Y:S08]  /*30f0*/  MUFU.TANH R106, R50 ;  /* 0x00000032006a7308 */ /* 0x0002b00000002400 */
[----:B------:R3:W-:Y:S01]  /*3100*/  MUFU.TANH R117, R31 ;  /* 0x0000001f00757308 */ /* 0x0007e20000002400 */
[----:B-1----:R-:W-:Y:S02]  /*3110*/  FMNMX.FTZ R50, R39, R12, !PT ;  /* 0x0000000c27327209 */ /* 0x002fe40007810000 */
[----:B------:R-:W-:-:S02]  /*3120*/  FSEL R12, R66, -INF , P4 ;  /* 0xff800000420c7808 */ /* 0x000fc40002000000 */
[----:B0-----:R-:W-:Y:S02]  /*3130*/  FSEL R62, R62, -INF , P6 ;  /* 0xff8000003e3e7808 */ /* 0x001fe40003000000 */
[----:B------:R-:W-:Y:S01]  /*3140*/  ISETP.GT.AND P6, PT, R121, 0x70, PT ;  /* 0x000000707900780c */ /* 0x000fe20003fc4270 */
[----:B------:R-:W0:Y:S01]  /*3150*/  MUFU.TANH R63, R63 ;  /* 0x0000003f003f7308 */ /* 0x000e220000002400 */
[----:B---3--:R-:W-:-:S04]  /*3160*/  FSEL R31, R68, -INF , P5 ;  /* 0xff800000441f7808 */ /* 0x008fc80002800000 */
[----:B------:R-:W-:Y:S02]  /*3170*/  FMNMX.FTZ R5, R31, R50, !PT ;  /* 0x000000321f057209 */ /* 0x000fe40007810000 */
[----:B------:R-:W-:Y:S01]  /*3180*/  FSEL R50, R61, -INF , P2 ;  /* 0xff8000003d327808 */ /* 0x000fe20001000000 */
[----:B------:R1:W-:Y:S01]  /*3190*/  MUFU.TANH R104, R48 ;  /* 0x0000003000687308 */ /* 0x0003e20000002400 */
[----:B------:R-:W-:Y:S02]  /*31a0*/  ISETP.GT.AND P2, PT, R121, 0x68, PT ;  /* 0x000000687900780c */ /* 0x000fe40003f44270 */
[----:B------:R-:W-:-:S05]  /*31b0*/  FMNMX.FTZ R5, R12, R5, !PT ;  /* 0x000000050c057209 */ /* 0x000fca0007810000 */
[----:B------:R-:W3:Y:S01]  /*31c0*/  MUFU.TANH R64, R64 ;  /* 0x0000004000407308 */ /* 0x000ee20000002400 */
[----:B-1----:R-:W-:Y:S02]  /*31d0*/  FSEL R48, R59, -INF , P3 ;  /* 0xff8000003b307808 */ /* 0x002fe40001800000 */
[----:B------:R-:W-:-:S04]  /*31e0*/  ISETP.GT.AND P3, PT, R121, 0x61, PT ;  /* 0x000000617900780c */ /* 0x000fc80003f64270 */
[----:B------:R-:W-:Y:S01]  /*31f0*/  FSEL R84, R43, -INF , P3 ;  /* 0xff8000002b547808 */ /* 0x000fe20001800000 */
[----:B------:R-:W1:Y:S01]  /*3200*/  MUFU.TANH R41, R41 ;  /* 0x0000002900297308 */ /* 0x000e620000002400 */
[----:B--2---:R-:W-:-:S07]  /*3210*/  FSEL R43, R106, -INF , P6 ;  /* 0xff8000006a2b7808 */ /* 0x004fce0003000000 */
[----:B------:R2:W-:Y:S08]  /*3220*/  MUFU.TANH R108, R52 ;  /* 0x00000034006c7308 */ /* 0x0005f00000002400 */
[----:B------:R-:W4:Y:S01]  /*3230*/  MUFU.TANH R110, R54 ;  /* 0x00000036006e7308 */ /* 0x000f220000002400 */
[----:B--2---:R-:W-:-:S07]  /*3240*/  FMNMX.FTZ R52, R84, R5, !PT ;  /* 0x0000000554347209 */ /* 0x004fce0007810000 */
[----:B------:R2:W5:Y:S08]  /*3250*/  MUFU.TANH R115, R27 ;  /* 0x0000001b00737308 */ /* 0x0005700000002400 */
[----:B------:R3:W5:Y:S01]  /*3260*/  MUFU.TANH R119, R35 ;  /* 0x0000002300777308 */ /* 0x0007620000002400 */
[----:B--2---:R-:W-:-:S04]  /*3270*/  FSEL R27, R101, -INF , P2 ;  /* 0xff800000651b7808 */ /* 0x004fc80001000000 */
[----:B------:R-:W-:Y:S02]  /*3280*/  FMNMX.FTZ R54, R27, R52, !PT ;  /* 0x000000341b367209 */ /* 0x000fe40007810000 */
[----:B0-----:R-:W-:Y:S01]  /*3290*/  FSEL R52, R63, -INF , P5 ;  /* 0xff8000003f347808 */ /* 0x001fe20002800000 */
[----:B------:R-:W-:Y:S01]  /*32a0*/  MUFU.TANH R122, R37 ;  /* 0x00000025007a7308 */ /* 0x000fe20000002400 */
[----:B---3--:R-:W-:Y:S02]  /*32b0*/  FSEL R35, R103, -INF , P1 ;  /* 0xff80000067237808 */ /* 0x008fe40000800000 */
[----:B------:R-:W-:Y:S02]  /*32c0*/  ISETP.GT.AND P5, PT, R121, 0x71, PT ;  /* 0x000000717900780c */ /* 0x000fe40003fa4270 */
[----:B------:R-:W-:Y:S02]  /*32d0*/  FMNMX.FTZ R66, R35, R54, !PT ;  /* 0x0000003623427209 */ /* 0x000fe40007810000 */
[----:B------:R-:W-:-:S02]  /*32e0*/  FSEL R54, R64, -INF , P4 ;  /* 0xff80000040367808 */ /* 0x000fc40002000000 */
[----:B------:R-:W-:Y:S02]  /*32f0*/  ISETP.GT.AND P4, PT, R121, 0x78, PT ;  /* 0x000000787900780c */ /* 0x000fe40003f84270 */
[----:B------:R-:W-:Y:S02]  /*3300*/  FSEL R57, R107, -INF , P5 ;  /* 0xff8000006b397808 */ /* 0x000fe40002800000 */
[----:B------:R-:W-:Y:S02]  /*3310*/  FMNMX.FTZ R66, R43, R66, !PT ;  /* 0x000000422b427209 */ /* 0x000fe40007810000 */
[----:B-1----:R-:W-:Y:S02]  /*3320*/  FSEL R64, R41, -INF , P3 ;  /* 0xff80000029407808 */ /* 0x002fe40001800000 */
[----:B------:R-:W-:Y:S02]  /*3330*/  ISETP.GT.AND P3, PT, R121, 0x79, PT ;  /* 0x000000797900780c */ /* 0x000fe40003f64270 */
[----:B----4-:R-:W-:-:S02]  /*3340*/  FSEL R41, R110, -INF , P4 ;  /* 0xff8000006e297808 */ /* 0x010fc40002000000 */
[----:B------:R-:W-:Y:S01]  /*3350*/  FMNMX.FTZ R68, R57, R66, !PT ;  /* 0x0000004239447209 */ /* 0x000fe20007810000 */
[----:B------:R-:W0:Y:S01]  /*3360*/  MUFU.TANH R110, R28 ;  /* 0x0000001c006e7308 */ /* 0x000e220000002400 */
[----:B------:R-:W-:Y:S02]  /*3370*/  FSEL R66, R97, -INF , P2 ;  /* 0xff80000061427808 */ /* 0x000fe40001000000 */
[----:B------:R-:W-:Y:S02]  /*3380*/  ISETP.GT.AND P2, PT, R121, 0x80, PT ;  /* 0x000000807900780c */ /* 0x000fe40003f44270 */
[----:B------:R-:W-:Y:S02]  /*3390*/  FSEL R59, R111, -INF , P3 ;  /* 0xff8000006f3b7808 */ /* 0x000fe40001800000 */
[----:B------:R-:W-:Y:S02]  /*33a0*/  FMNMX.FTZ R70, R41, R68, !PT ;  /* 0x0000004429467209 */ /* 0x000fe40007810000 */
[----:B------:R-:W-:-:S02]  /*33b0*/  FSEL R68, R100, -INF , P1 ;  /* 0xff80000064447808 */ /* 0x000fc40000800000 */
[----:B------:R-:W-:Y:S02]  /*33c0*/  ISETP.GT.AND P1, PT, R121, 0x81, PT ;  /* 0x000000817900780c */ /* 0x000fe40003f24270 */
[----:B------:R-:W-:Y:S02]  /*33d0*/  FSEL R61, R114, -INF , P2 ;  /* 0xff800000723d7808 */ /* 0x000fe40001000000 */
[----:B------:R-:W-:Y:S01]  /*33e0*/  FMNMX.FTZ R74, R59, R70, !PT ;  /* 0x000000463b4a7209 */ /* 0x000fe20007810000 */
[----:B------:R-:W1:Y:S01]  /*33f0*/  MUFU.TANH R114, R29 ;  /* 0x0000001d00727308 */ /* 0x000e620000002400 */
[----:B------:R-:W-:Y:S02]  /*3400*/  FSEL R70, R104, -INF , P6 ;  /* 0xff80000068467808 */ /* 0x000fe40003000000 */
[----:B------:R-:W-:Y:S02]  /*3410*/  ISETP.GT.AND P6, PT, R121, 0x88, PT ;  /* 0x000000887900780c */ /* 0x000fe40003fc4270 */
[----:B-----5:R-:W-:-:S02]  /*3420*/  FSEL R63, R115, -INF , P1 ;  /* 0xff800000733f7808 */ /* 0x020fc40000800000 */
[----:B------:R-:W-:Y:S02]  /*3430*/  FMNMX.FTZ R78, R61, R74, !PT ;  /* 0x0000004a3d4e7209 */ /* 0x000fe40007810000 */
[----:B------:R-:W-:Y:S02]  /*3440*/  FSEL R74, R105, -INF , P5 ;  /* 0xff800000694a7808 */ /* 0x000fe40002800000 */
[----:B------:R-:W-:Y:S02]  /*3450*/  ISETP.GT.AND P5, PT, R121, 0x89, PT ;  /* 0x000000897900780c */ /* 0x000fe40003fa4270 */
[----:B------:R-:W-:Y:S02]  /*3460*/  FSEL R77, R116, -INF , P6 ;  /* 0xff800000744d7808 */ /* 0x000fe40003000000 */
[----:B------:R-:W-:Y:S01]  /*3470*/  FMNMX.FTZ R88, R63, R78, !PT ;  /* 0x0000004e3f587209 */ /* 0x000fe20007810000 */
[----:B------:R-:W2:Y:S01]  /*3480*/  MUFU.TANH R116, R32 ;  /* 0x0000002000747308 */ /* 0x000ea20000002400 */
[----:B------:R-:W-:-:S02]  /*3490*/  FSEL R78, R108, -INF , P4 ;  /* 0xff8000006c4e7808 */ /* 0x000fc40002000000 */
[----:B------:R-:W-:Y:S02]  /*34a0*/  ISETP.GT.AND P4, PT, R121, 0x90, PT ;  /* 0x000000907900780c */ /* 0x000fe40003f84270 */
[----:B------:R-:W-:Y:S02]  /*34b0*/  FSEL R79, R117, -INF , P5 ;  /* 0xff800000754f7808 */ /* 0x000fe40002800000 */
[----:B------:R-:W-:Y:S02]  /*34c0*/  FMNMX.FTZ R90, R77, R88, !PT ;  /* 0x000000584d5a7209 */ /* 0x000fe40007810000 */
[----:B------:R-:W-:Y:S02]  /*34d0*/  FSEL R88, R109, -INF , P3 ;  /* 0xff8000006d587808 */ /* 0x000fe40001800000 */
[----:B------:R-:W-:Y:S02]  /*34e0*/  ISETP.GT.AND P3, PT, R121, 0x91, PT ;  /* 0x000000917900780c */ /* 0x000fe40003f64270 */
[----:B------:R-:W-:-:S02]  /*34f0*/  FSEL R95, R118, -INF , P4 ;  /* 0xff800000765f7808 */ /* 0x000fc40002000000 */
[----:B------:R-:W-:Y:S01]  /*3500*/  FMNMX.FTZ R92, R79, R90, !PT ;  /* 0x0000005a4f5c7209 */ /* 0x000fe20007810000 */
[----:B------:R-:W3:Y:S01]  /*3510*/  MUFU.TANH R118, R33 ;  /* 0x0000002100767308 */ /* 0x000ee20000002400 */
[----:B------:R-:W-:Y:S02]  /*3520*/  FSEL R90, R112, -INF , P2 ;  /* 0xff800000705a7808 */ /* 0x000fe40001000000 */
[----:B------:R-:W-:Y:S02]  /*3530*/  ISETP.GT.AND P2, PT, R121, 0x98, PT ;  /* 0x000000987900780c */ /* 0x000fe40003f44270 */
[----:B------:R-:W-:Y:S02]  /*3540*/  FSEL R97, R119, -INF , P3 ;  /* 0xff80000077617808 */ /* 0x000fe40001800000 */
[----:B------:R-:W-:Y:S02]  /*3550*/  FMNMX.FTZ R94, R95, R92, !PT ;  /* 0x0000005c5f5e7209 */ /* 0x000fe40007810000 */
[----:B------:R-:W-:-:S02]  /*3560*/  FSEL R92, R113, -INF , P1 ;  /* 0xff800000715c7808 */ /* 0x000fc40000800000 */
[----:B------:R-:W-:Y:S02]  /*3570*/  FSEL R99, R10, -INF , P2 ;  /* 0xff8000000a637808 */ /* 0x000fe40001000000 */
[----:B------:R-:W-:Y:S02]  /*3580*/  ISETP.GT.AND P1, PT, R121, 0x99, PT ;  /* 0x000000997900780c */ /* 0x000fe40003f24270 */
[----:B------:R-:W-:Y:S02]  /*3590*/  FMNMX.FTZ R10, R97, R94, !PT ;  /* 0x0000005e610a7209 */ /* 0x000fe40007810000 */
[----:B------:R-:W-:Y:S01]  /*35a0*/  FSEL R94, R11, -INF , P1 ;  /* 0xff8000000b5e7808 */ /* 0x000fe20000800000 */
[----:B------:R-:W-:Y:S01]  /*35b0*/  IMAD.U32 R11, RZ, RZ, UR6 ;  /* 0x00000006ff0b7e24 */ /* 0x000fe2000f8e00ff */
[----:B------:R-:W-:Y:S02]  /*35c0*/  FMNMX.FTZ R5, R99, R10, !PT ;  /* 0x0000000a63057209 */ /* 0x000fe40007810000 */
[----:B0-----:R-:W-:-:S02]  /*35d0*/  FSEL R110, R110, -INF , P6 ;  /* 0xff8000006e6e7808 */ /* 0x001fc40003000000 */
[----:B------:R-:W-:Y:S02]  /*35e0*/  FMNMX.FTZ R5, R94, R5, !PT ;  /* 0x000000055e057209 */ /* 0x000fe40007810000 */
[----:B-1----:R-:W-:Y:S02]  /*35f0*/  FSEL R114, R114, -INF , P5 ;  /* 0xff80000072727808 */ /* 0x002fe40002800000 */
[----:B--2---:R-:W-:Y:S01]  /*3600*/  FSEL R116, R116, -INF , P4 ;  /* 0xff80000074747808 */ /* 0x004fe20002000000 */
[----:B------:R-:W0:Y:S01]  /*3610*/  SHFL.BFLY PT, R10, R5, 0x2, 0x1f ;  /* 0x0c401f00050a7f89 */ /* 0x000e2200000e0000 */
[----:B---3--:R-:W-:Y:S02]  /*3620*/  FSEL R118, R118, -INF , P3 ;  /* 0xff80000076767808 */ /* 0x008fe40001800000 */
[----:B------:R-:W-:Y:S02]  /*3630*/  FSEL R122, R122, -INF , P1 ;  /* 0xff8000007a7a7808 */ /* 0x000fe40000800000 */
[----:B------:R-:W-:-:S13]  /*3640*/  R2UR UR6, R3 ;  /* 0x00000000030672ca */ /* 0x000fda00000e0000 */
[----:B------:R-:W-:-:S04]  /*3650*/  UIADD3 UR6, UR6, 0x29840, URZ ;  /* 0x0002984006067890 */ /* 0x000fc8000fffe03f */
[----:B------:R-:W-:Y:S01]  /*3660*/  UPRMT UR6, UR37, 0x654, UR6 ;  /* 0x0000065425067896 */ /* 0x000fe20008000006 */
[----:B0-----:R-:W-:-:S05]  /*3670*/  FMNMX.FTZ R7, R5, R10, !PT ;  /* 0x0000000a05077209 */ /* 0x001fca0007810000 */
[----:B------:R-:W0:Y:S03]  /*3680*/  SHFL.BFLY PT, R10, R7, 0x1, 0x1f ;  /* 0x0c201f00070a7f89 */ /* 0x000e2600000e0000 */
[----:B------:R-:W-:Y:S01]  /*3690*/  SYNCS.ARRIVE.TRANS64.RED.A1T0 RZ, [UR6], RZ ;  /* 0x000000ffffff79a7 */ /* 0x000fe20008100406 */
[----:B0-----:R-:W-:-:S04]  /*36a0*/  FMNMX.FTZ R10, R7, R10, !PT ;  /* 0x0000000a070a7209 */ /* 0x001fc80007810000 */
[C---:B------:R-:W-:Y:S01]  /*36b0*/  FSETP.NEU.FTZ.AND P0, PT, R10.reuse, -INF , PT ;  /* 0xff8000000a00780b */ /* 0x040fe20003f1d000 */
[----:B------:R-:W-:-:S05]  /*36c0*/  FFMA.FTZ R96, R10, R11, -8 ;  /* 0xc10000000a607423 */ /* 0x000fca000001000b */
[----:B------:R-:W-:Y:S02]  /*36d0*/  FSEL R96, R96, RZ, P0 ;  /* 0x000000ff60607208 */ /* 0x000fe40000000000 */
[----:B------:R-:W-:Y:S02]  /*36e0*/  ISETP.NE.AND P0, PT, R120, RZ, PT ;  /* 0x000000ff7800720c */ /* 0x000fe40003f05270 */
[----:B------:R0:W1:Y:S01]  /*36f0*/  MUFU.TANH R120, R36 ;  /* 0x0000002400787308 */ /* 0x0000620000002400 */
[----:B------:R-:W-:-:S01]  /*3700*/  FFMA.FTZ R32, R21, R11, -R96 ;  /* 0x0000000b15207223 */ /* 0x000fc20000010860 */
[----:B------:R-:W-:Y:S01]  /*3710*/  FMNMX.FTZ R21, R30, R15, !PT ;  /* 0x0000000f1e157209 */ /* 0x000fe20007810000 */
[----:B------:R-:W-:-:S01]  /*3720*/  FFMA.FTZ R28, R25, R11, -R96 ;  /* 0x0000000b191c7223 */ /* 0x000fc20000010860 */
[-CC-:B------:R-:W-:Y:S01]  /*3730*/  FFMA.FTZ R47, R47, R11.reuse, -R96.reuse ;  /* 0x0000000b2f2f7223 */ /* 0x180fe20000010860 */
[----:B------:R-:W-:-:S01]  /*3740*/  FFMA.FTZ R112, R31, R11, -R96 ;  /* 0x0000000b1f707223 */ /* 0x000fc20000010860 */
[----:B------:R-:W-:Y:S01]  /*3750*/  FMNMX.FTZ R21, R34, R21, !PT ;  /* 0x0000001522157209 */ /* 0x000fe20007810000 */
[----:B------:R-:W-:-:S01]  /*3760*/  FFMA.FTZ R31, R12, R11, -R96 ;  /* 0x0000000b0c1f7223 */ /* 0x000fc20000010860 */
[-CC-:B------:R-:W-:Y:S01]  /*3770*/  FFMA.FTZ R108, R49, R11.reuse, -R96.reuse ;  /* 0x0000000b316c7223 */ /* 0x180fe20000010860 */
[----:B0-----:R-:W-:-:S01]  /*3780*/  FFMA.FTZ R36, R45, R11, -R96 ;  /* 0x0000000b2d247223 */ /* 0x001fc20000010860 */
[----:B------:R-:W-:Y:S01]  /*3790*/  FMNMX.FTZ R21, R20, R21, !PT ;  /* 0x0000001514157209 */ /* 0x000fe20007810000 */
[----:B------:R-:W-:-:S01]  /*37a0*/  FFMA.FTZ R51, R51, R11, -R96 ;  /* 0x0000000b33337223 */ /* 0x000fc20000010860 */
[-CC-:B------:R-:W-:Y:S01]  /*37b0*/  FFMA.FTZ R65, R65, R11.reuse, -R96.reuse ;  /* 0x0000000b41417223 */ /* 0x180fe20000010860 */
[----:B------:R-:W-:-:S01]  /*37c0*/  FFMA.FTZ R53, R53, R11, -R96 ;  /* 0x0000000b35357223 */ /* 0x000fc20000010860 */
[----:B------:R-:W-:Y:S01]  /*37d0*/  FMNMX.FTZ R21, R38, R21, !PT ;  /* 0x0000001526157209 */ /* 0x000fe20007810000 */
[----:B------:R-:W-:-:S01]  /*37e0*/  FFMA.FTZ R5, R82, R11, -R96 ;  /* 0x0000000b52057223 */ /* 0x000fc20000010860 */
[--C-:B------:R-:W-:Y:S01]  /*37f0*/  FFMA.FTZ R7, R86, R11, -R96.reuse ;  /* 0x0000000b56077223 */ /* 0x100fe20000010860 */
[----:B-1----:R-:W-:Y:S01]  /*3800*/  FSEL R120, R120, -INF , P2 ;  /* 0xff80000078787808 */ /* 0x002fe20001000000 */
[----:B------:R-:W-:Y:S01]  /*3810*/  MUFU.EX2 R28, R28 ;  /* 0x0000001c001c7308 */ /* 0x000fe20000000800 */
[----:B------:R-:W-:Y:S01]  /*3820*/  FMNMX.FTZ R25, R40, R21, !PT ;  /* 0x0000001528197209 */ /* 0x000fe20007810000 */
[-CC-:B------:R-:W-:Y:S01]  /*3830*/  FFMA.FTZ R104, R67, R11.reuse, -R96.reuse ;  /* 0x0000000b43687223 */ /* 0x180fe20000010860 */
[----:B------:R-:W-:-:S01]  /*3840*/  FFMA.FTZ R9, R75, R11, -R96 ;  /* 0x0000000b4b097223 */ /* 0x000fc20000010860 */
[--C-:B------:R-:W-:Y:S01]  /*3850*/  FFMA.FTZ R55, R55, R11, -R96.reuse ;  /* 0x0000000b37377223 */ /* 0x100fe20000010860 */
[----:B------:R-:W-:Y:S01]  /*3860*/  FMNMX.FTZ R25, R72, R25, !PT ;  /* 0x0000001948197209 */ /* 0x000fe20007810000 */
[-CC-:B------:R-:W-:Y:S01]  /*3870*/  FFMA.FTZ R69, R69, R11.reuse, -R96.reuse ;  /* 0x0000000b45457223 */ /* 0x180fe20000010860 */
[----:B------:R-:W-:-:S01]  /*3880*/  FFMA.FTZ R126, R57, R11, -R96 ;  /* 0x0000000b397e7223 */ /* 0x000fc20000010860 */
        /* <DEDUP_REMOVED lines=8> */
[----:B------:R-:W0:Y:S01]  /*3910*/  MUFU.EX2 R5, R5 ;  /* 0x0000000500057308 */ /* 0x000e220000000800 */
[----:B------:R-:W-:Y:S01]  /*3920*/  FMNMX.FTZ R29, R80, R25, !PT ;  /* 0x00000019501d7209 */ /* 0x000fe20007810000 */
[-CC-:B------:R-:W-:Y:S01]  /*3930*/  FFMA.FTZ R98, R91, R11.reuse, -R96.reuse ;  /* 0x0000000b5b627223 */ /* 0x180fe20000010860 */
[----:B------:R-:W-:-:S01]  /*3940*/  FFMA.FTZ R100, R71, R11, -R96 ;  /* 0x0000000b47647223 */ /* 0x000fc20000010860 */
[--C-:B------:R-:W-:Y:S01]  /*3950*/  FFMA.FTZ R128, R59, R11, -R96.reuse ;  /* 0x0000000b3b807223 */ /* 0x100fe20000010860 */
[----:B------:R-:W-:Y:S01]  /*3960*/  FMNMX.FTZ R29, R44, R29, !PT ;  /* 0x0000001d2c1d7209 */ /* 0x000fe20007810000 */
[-CC-:B------:R-:W-:Y:S01]  /*3970*/  FFMA.FTZ R102, R89, R11.reuse, -R96.reuse ;  /* 0x0000000b59667223 */ /* 0x180fe20000010860 */
[----:B------:R-:W-:-:S01]  /*3980*/  FFMA.FTZ R106, R73, R11, -R96 ;  /* 0x0000000b496a7223 */ /* 0x000fc20000010860 */
[----:B------:R-:W1:Y:S01]  /*3990*/  MUFU.EX2 R7, R7 ;  /* 0x0000000700077308 */ /* 0x000e620000000800 */
        /* <DEDUP_REMOVED lines=15> */
[----:B------:R2:W-:Y:S01]  /*3a90*/  MUFU.EX2 R29, R47 ;  /* 0x0000002f001d7308 */ /* 0x0005e20000000800 */
[----:B------:R-:W-:-:S04]  /*3aa0*/  FMNMX.FTZ R33, R50, R33, !PT ;  /* 0x0000002132217209 */ /* 0x000fc80007810000 */
[----:B------:R-:W-:-:S03]  /*3ab0*/  FMNMX.FTZ R33, R60, R33, !PT ;  /* 0x000000213c217209 */ /* 0x000fc60007810000 */
[----:B------:R-:W-:Y:S01]  /*3ac0*/  MUFU.EX2 R13, R55 ;  /* 0x00000037000d7308 */ /* 0x000fe20000000800 */
        /* <DEDUP_REMOVED lines=8> */
[----:B------:R3:W-:Y:S01]  /*3b50*/  MUFU.EX2 R37, R51 ;  /* 0x0000003300257308 */ /* 0x0007e20000000800 */
[----:B------:R-:W-:-:S04]  /*3b60*/  FMNMX.FTZ R45, R70, R45, !PT ;  /* 0x0000002d462d7209 */ /* 0x000fc80007810000 */
[----:B------:R-:W-:-:S03]  /*3b70*/  FMNMX.FTZ R45, R74, R45, !PT ;  /* 0x0000002d4a2d7209 */ /* 0x000fc60007810000 */
[----:B------:R-:W-:Y:S01]  /*3b80*/  MUFU.EX2 R33, R69 ;  /* 0x0000004500217308 */ /* 0x000fe20000000800 */
[----:B--2---:R-:W-:-:S04]  /*3b90*/  FMNMX.FTZ R47, R78, R45, !PT ;  /* 0x0000002d4e2f7209 */ /* 0x004fc80007810000 */
[----:B------:R-:W-:-:S03]  /*3ba0*/  FMNMX.FTZ R47, R88, R47, !PT ;  /* 0x0000002f582f7209 */ /* 0x000fc60007810000 */
[----:B------:R2:W-:Y:S01]  /*3bb0*/  MUFU.EX2 R45, R65 ;  /* 0x00000041002d7308 */ /* 0x0005e20000000800 */
[----:B------:R-:W-:-:S04]  /*3bc0*/  FMNMX.FTZ R47, R90, R47, !PT ;  /* 0x0000002f5a2f7209 */ /* 0x000fc80007810000 */
[----:B------:R-:W-:-:S03]  /*3bd0*/  FMNMX.FTZ R47, R92, R47, !PT ;  /* 0x0000002f5c2f7209 */ /* 0x000fc60007810000 */
        /* <DEDUP_REMOVED lines=9> */
[----:B------:R-:W-:Y:S02]  /*3c70*/  MUFU.EX2 R86, R86 ;  /* 0x0000005600567308 */ /* 0x000fe40000000800 */
[----:B------:R-:W4:Y:S06]  /*3c80*/  SHFL.BFLY PT, R12, R47, 0x2, 0x1f ;  /* 0x0c401f002f0c7f89 */ /* 0x000f2c00000e0000 */
[----:B------:R-:W-:Y:S08]  /*3c90*/  MUFU.EX2 R98, R98 ;  /* 0x0000006200627308 */ /* 0x000ff00000000800 */
[----:B------:R-:W-:Y:S08]  /*3ca0*/  MUFU.EX2 R100, R100 ;  /* 0x0000006400647308 */ /* 0x000ff00000000800 */
[----:B------:R-:W-:Y:S01]  /*3cb0*/  MUFU.EX2 R102, R102 ;  /* 0x0000006600667308 */ /* 0x000fe20000000800 */
[----:B----4-:R-:W-:Y:S01]  /*3cc0*/  FMNMX.FTZ R49, R47, R12, !PT ;  /* 0x0000000c2f317209 */ /* 0x010fe20007810000 */
[----:B------:R-:W-:-:S04]  /*3cd0*/  FFMA.FTZ R47, R77, R11, -R96 ;  /* 0x0000000b4d2f7223 */ /* 0x000fc80000010860 */
[----:B------:R-:W4:Y:S02]  /*3ce0*/  SHFL.BFLY PT, R12, R49, 0x1, 0x1f ;  /* 0x0c201f00310c7f89 */ /* 0x000f2400000e0000 */
[----:B------:R-:W-:Y:S08]  /*3cf0*/  MUFU.EX2 R104, R104 ;  /* 0x0000006800687308 */ /* 0x000ff00000000800 */
[----:B------:R-:W-:Y:S08]  /*3d00*/  MUFU.EX2 R106, R106 ;  /* 0x0000006a006a7308 */ /* 0x000ff00000000800 */
[----:B------:R-:W-:Y:S01]  /*3d10*/  MUFU.EX2 R108, R108 ;  /* 0x0000006c006c7308 */ /* 0x000fe20000000800 */
[----:B----4-:R-:W-:-:S07]  /*3d20*/  FMNMX.FTZ R12, R49, R12, !PT ;  /* 0x0000000c310c7209 */ /* 0x010fce0007810000 */
[----:B------:R-:W-:Y:S01]  /*3d30*/  MUFU.EX2 R39, R39 ;  /* 0x0000002700277308 */ /* 0x000fe20000000800 */
[----:B------:R-:W-:-:S01]  /*3d40*/  FFMA.FTZ R49, R95, R11, -R96 ;  /* 0x0000000b5f317223 */ /* 0x000fc20000010860 */
[C---:B------:R-:W-:Y:S01]  /*3d50*/  FSETP.NEU.FTZ.AND P1, PT, R12.reuse, -INF , PT ;  /* 0xff8000000c00780b */ /* 0x040fe20003f3d000 */
[----:B---3--:R-:W-:-:S05]  /*3d60*/  FFMA.FTZ R51, R12, R11, -8 ;  /* 0xc10000000c337423 */ /* 0x008fca000001000b */
[----:B------:R-:W-:Y:S01]  /*3d70*/  MUFU.EX2 R112, R112 ;  /* 0x0000007000707308 */ /* 0x000fe20000000800 */
[----:B--2---:R-:W-:Y:S01]  /*3d80*/  FSEL R65, R51, RZ, P1 ;  /* 0x000000ff33417208 */ /* 0x004fe20000800000 */
[----:B------:R-:W-:Y:S01]  /*3d90*/  FFMA.FTZ R51, R99, R11, -R96 ;  /* 0x0000000b63337223 */ /* 0x000fe20000010860 */
[----:B------:R-:W-:-:S03]  /*3da0*/  PLOP3.LUT P1, PT, PT, PT, UP0, 0x80, 0x0 ;  /* 0x000000000000781c */ /* 0x000fc60003f2f008 */
[-CC-:B------:R-:W-:Y:S01]  /*3db0*/  FFMA.FTZ R14, R14, R11.reuse, -R65.reuse ;  /* 0x0000000b0e0e7223 */ /* 0x180fe20000010841 */
[----:B------:R-:W-:-:S01]  /*3dc0*/  FFMA.FTZ R53, R4, R11, -R65 ;  /* 0x0000000b04357223 */ /* 0x000fc20000010841 */
[-CC-:B------:R-:W-:Y:S01]  /*3dd0*/  FFMA.FTZ R6, R6, R11.reuse, -R65.reuse ;  /* 0x0000000b06067223 */ /* 0x180fe20000010841 */
[----:B------:R-:W-:-:S01]  /*3de0*/  FFMA.FTZ R24, R24, R11, -R65 ;  /* 0x0000000b18187223 */ /* 0x000fc20000010841 */
[-CC-:B------:R-:W-:Y:S01]  /*3df0*/  FFMA.FTZ R4, R26, R11.reuse, -R65.reuse ;  /* 0x0000000b1a047223 */ /* 0x180fe20000010841 */
[----:B------:R-:W-:-:S01]  /*3e00*/  FFMA.FTZ R55, R8, R11, -R65 ;  /* 0x0000000b08377223 */ /* 0x000fc20000010841 */
[----:B------:R-:W-:Y:S01]  /*3e10*/  MUFU.EX2 R14, R14 ;  /* 0x0000000e000e7308 */ /* 0x000fe20000000800 */
[----:B------:R-:W-:-:S01]  /*3e20*/  FFMA.FTZ R34, R34, R11, -R65 ;  /* 0x0000000b22227223 */ /* 0x000fc20000010841 */
[-CC-:B------:R-:W-:Y:S01]  /*3e30*/  FFMA.FTZ R30, R30, R11.reuse, -R65.reuse ;  /* 0x0000000b1e1e7223 */ /* 0x180fe20000010841 */
[----:B------:R-:W-:-:S01]  /*3e40*/  FFMA.FTZ R57, R38, R11, -R65 ;  /* 0x0000000b26397223 */ /* 0x000fc20000010841 */
[----:B0-----:R-:W-:Y:S01]  /*3e50*/  FADD.FTZ R38, R5, R28 ;  /* 0x0000001c05267221 */ /* 0x001fe20000010000 */
[----:B------:R-:W-:-:S01]  /*3e60*/  FFMA.FTZ R40, R40, R11, -R65 ;  /* 0x0000000b28287223 */ /* 0x000fc20000010841 */
[-CC-:B------:R-:W-:Y:S01]  /*3e70*/  FFMA.FTZ R72, R72, R11.reuse, -R65.reuse ;  /* 0x0000000b48487223 */ /* 0x180fe20000010841 */
[----:B------:R-:W-:-:S01]  /*3e80*/  FFMA.FTZ R8, R42, R11, -R65 ;  /* 0x0000000b2a087223 */ /* 0x000fc20000010841 */
[----:B------:R-:W0:Y:S01]  /*3e90*/  MUFU.EX2 R53, R53 ;  /* 0x0000003500357308 */ /* 0x000e220000000800 */
[----:B-1----:R-:W-:-:S01]  /*3ea0*/  FADD.FTZ R81, R7, R38 ;  /* 0x0000002607517221 */ /* 0x002fc20000010000 */
[-CC-:B------:R-:W-:Y:S01]  /*3eb0*/  FFMA.FTZ R59, R76, R11.reuse, -R65.reuse ;  /* 0x0000000b4c3b7223 */ /* 0x180fe20000010841 */
[----:B------:R-:W-:-:S01]  /*3ec0*/  FFMA.FTZ R80, R80, R11, -R65 ;  /* 0x0000000b50507223 */ /* 0x000fc20000010841 */
[-CC-:B------:R-:W-:Y:S01]  /*3ed0*/  FFMA.FTZ R44, R44, R11.reuse, -R65.reuse ;  /* 0x0000000b2c2c7223 */ /* 0x180fe20000010841 */
[----:B------:R-:W-:-:S01]  /*3ee0*/  FFMA.FTZ R61, R46, R11, -R65 ;  /* 0x0000000b2e3d7223 */ /* 0x000fc20000010841 */
[-CC-:B------:R-:W-:Y:S01]  /*3ef0*/  FFMA.FTZ R58, R58, R11.reuse, -R65.reuse ;  /* 0x0000000b3a3a7223 */ /* 0x180fe20000010841 */
[----:B------:R-:W-:-:S01]  /*3f00*/  FFMA.FTZ R48, R48, R11, -R65 ;  /* 0x0000000b30307223 */ /* 0x000fc20000010841 */
[----:B------:R1:W2:Y:S01]  /*3f10*/  MUFU.EX2 R67, R6 ;  /* 0x0000000600437308 */ /* 0x0002a20000000800 */
[----:B------:R-:W-:-:S01]  /*3f20*/  FFMA.FTZ R63, R60, R11, -R65 ;  /* 0x0000000b3c3f7223 */ /* 0x000fc20000010841 */
[-CC-:B------:R-:W-:Y:S01]  /*3f30*/  FFMA.FTZ R62, R62, R11.reuse, -R65.reuse ;  /* 0x0000000b3e3e7223 */ /* 0x180fe20000010841 */
[----:B------:R-:W-:-:S01]  /*3f40*/  FFMA.FTZ R52, R52, R11, -R65 ;  /* 0x0000000b34347223 */ /* 0x000fc20000010841 */
[-CC-:B------:R-:W-:Y:S01]  /*3f50*/  FFMA.FTZ R26, R54, R11.reuse, -R65.reuse ;  /* 0x0000000b361a7223 */ /* 0x180fe20000010841 */
[----:B------:R-:W-:-:S01]  /*3f60*/  FFMA.FTZ R64, R64, R11, -R65 ;  /* 0x0000000b40407223 */ /* 0x000fc20000010841 */
[-CC-:B------:R-:W-:Y:S01]  /*3f70*/  FFMA.FTZ R66, R66, R11.reuse, -R65.reuse ;  /* 0x0000000b42427223 */ /* 0x180fe20000010841 */
[----:B------:R-:W-:-:S01]  /*3f80*/  FFMA.FTZ R68, R68, R11, -R65 ;  /* 0x0000000b44447223 */ /* 0x000fc20000010841 */
[----:B------:R3:W4:Y:S01]  /*3f90*/  MUFU.EX2 R136, R24 ;  /* 0x0000001800887308 */ /* 0x0007220000000800 */
[----:B-1----:R-:W-:-:S01]  /*3fa0*/  FFMA.FTZ R6, R20, R11, -R65 ;  /* 0x0000000b14067223 */ /* 0x002fc20000010841 */
[-CC-:B------:R-:W-:Y:S01]  /*3fb0*/  FFMA.FTZ R20, R56, R11.reuse, -R65.reuse ;  /* 0x0000000b38147223 */ /* 0x180fe20000010841 */
[----:B------:R-:W-:-:S01]  /*3fc0*/  FFMA.FTZ R70, R70, R11, -R65 ;  /* 0x0000000b46467223 */ /* 0x000fc20000010841 */
[-CC-:B------:R-:W-:Y:S01]  /*3fd0*/  FFMA.FTZ R74, R74, R11.reuse, -R65.reuse ;  /* 0x0000000b4a4a7223 */ /* 0x180fe20000010841 */
[----:B------:R-:W-:-:S01]  /*3fe0*/  FFMA.FTZ R78, R78, R11, -R65 ;  /* 0x0000000b4e4e7223 */ /* 0x000fc20000010841 */
[-CC-:B------:R-:W-:Y:S01]  /*3ff0*/  FFMA.FTZ R88, R88, R11.reuse, -R65.reuse ;  /* 0x0000000b58587223 */ /* 0x180fe20000010841 */
[----:B------:R-:W-:-:S01]  /*4000*/  FFMA.FTZ R90, R90, R11, -R65 ;  /* 0x0000000b5a5a7223 */ /* 0x000fc20000010841 */
[----:B------:R-:W1:Y:S01]  /*4010*/  MUFU.EX2 R4, R4 ;  /* 0x0000000400047308 */ /* 0x000e620000000800 */
[----:B---3--:R-:W-:-:S01]  /*4020*/  FFMA.FTZ R24, R50, R11, -R65 ;  /* 0x0000000b32187223 */ /* 0x008fc20000010841 */
[-CC-:B------:R-:W-:Y:S01]  /*4030*/  FFMA.FTZ R92, R92, R11.reuse, -R65.reuse ;  /* 0x0000000b5c5c7223 */ /* 0x180fe20000010841 */
[----:B------:R-:W-:-:S01]  /*4040*/  FFMA.FTZ R110, R110, R11, -R65 ;  /* 0x0000000b6e6e7223 */ /* 0x000fc20000010841 */
[-CC-:B------:R-:W-:Y:S01]  /*4050*/  FFMA.FTZ R114, R114, R11.reuse, -R65.reuse ;  /* 0x0000000b72727223 */ /* 0x180fe20000010841 */
[----:B------:R-:W-:-:S01]  /*4060*/  FFMA.FTZ R116, R116, R11, -R65 ;  /* 0x0000000b74747223 */ /* 0x000fc20000010841 */
[-CC-:B------:R-:W-:Y:S01]  /*4070*/  FFMA.FTZ R118, R118, R11.reuse, -R65.reuse ;  /* 0x0000000b76767223 */ /* 0x180fe20000010841 */
[----:B------:R-:W-:-:S01]  /*4080*/  FFMA.FTZ R120, R120, R11, -R65 ;  /* 0x0000000b78787223 */ /* 0x000fc20000010841 */
[----:B------:R-:W3:Y:S01]  /*4090*/  MUFU.EX2 R55, R55 ;  /* 0x0000003700377308 */ /* 0x000ee20000000800 */
[----:B------:R-:W-:-:S01]  /*40a0*/  FFMA.FTZ R65, R122, R11, -R65 ;  /* 0x0000000b7a417223 */ /* 0x000fc20000010841 */
[--C-:B------:R-:W-:Y:S01]  /*40b0*/  IMAD.MOV.U32 R76, RZ, RZ, R87.reuse ;  /* 0x000000ffff4c7224 */ /* 0x100fe200078e0057 */
[-C--:B------:R-:W-:Y:S01]  /*40c0*/  MOV R60, R87.reuse ;  /* 0x00000057003c7202 */ /* 0x080fe20000000f00 */
[--C-:B------:R-:W-:Y:S01]  /*40d0*/  IMAD.MOV.U32 R56, RZ, RZ, R87.reuse ;  /* 0x000000ffff387224 */ /* 0x100fe200078e0057 */
[----:B------:R-:W-:Y:S01]  /*40e0*/  MOV R46, R87 ;  /* 0x00000057002e7202 */ /* 0x000fe20000000f00 */
[----:B------:R-:W-:-:S02]  /*40f0*/  IMAD.MOV.U32 R54, RZ, RZ, R87 ;  /* 0x000000ffff367224 */ /* 0x000fc400078e0057 */
[----:B------:R0:W-:Y:S01]  /*4100*/  MUFU.EX2 R69, R34 ;  /* 0x0000002200457308 */ /* 0x0001e20000000800 */
[--C-:B------:R-:W-:Y:S02]  /*4110*/  IMAD.MOV.U32 R50, RZ, RZ, R87.reuse ;  /* 0x000000ffff327224 */ /* 0x100fe400078e0057 */
[----:B------:R-:W-:-:S05]  /*4120*/  IMAD.MOV.U32 R42, RZ, RZ, R87 ;  /* 0x000000ffff2a7224 */ /* 0x000fca00078e0057 */
[----:B------:R-:W5:Y:S01]  /*4130*/  MUFU.EX2 R30, R30 ;  /* 0x0000001e001e7308 */ /* 0x000f620000000800 */
[----:B0-----:R-:W-:-:S04]  /*4140*/  FADD.FTZ R34, R14, R53 ;  /* 0x000000350e227221 */ /* 0x001fc80000010000 */
[----:B--2---:R-:W-:Y:S01]  /*4150*/  FADD.FTZ R79, R67, R34 ;  /* 0x00000022434f7221 */ /* 0x004fe20000010000 */
[----:B------:R-:W-:-:S01]  /*4160*/  FADD.FTZ R34, R32, R81 ;  /* 0x0000005120227221 */ /* 0x000fc20000010000 */
[C---:B----4-:R-:W-:Y:S01]  /*4170*/  F2FP.SATFINITE.E4M3.F32.PACK_AB_MERGE_C R67, R136.reuse, R67, RZ ;  /* 0x000000438843723e */ /* 0x050fe200048070ff */
[----:B------:R-:W0:Y:S01]  /*4180*/  MUFU.EX2 R6, R6 ;  /* 0x0000000600067308 */ /* 0x000e220000000800 */
[----:B------:R-:W-:-:S01]  /*4190*/  FADD.FTZ R81, R136, R79 ;  /* 0x0000004f88517221 */ /* 0x000fc20000010000 */
[----:B------:R-:W-:Y:S01]  /*41a0*/  FADD.FTZ R83, R9, R34 ;  /* 0x0000002209537221 */ /* 0x000fe20000010000 */
[----:B------:R-:W-:Y:S02]  /*41b0*/  F2FP.SATFINITE.E4M3.F32.PACK_AB_MERGE_C R172, R53, R14, R67 ;  /* 0x0000000e35ac723e */ /* 0x000fe40004807043 */
[----:B-1----:R-:W-:Y:S01]  /*41c0*/  FADD.FTZ R34, R4, R81 ;  /* 0x0000005104227221 */ /* 0x002fe20000010000 */
[----:B------:R-:W-:-:S01]  /*41d0*/  FADD.FTZ R38, R36, R83 ;  /* 0x0000005324267221 */ /* 0x000fc20000010000 */
[----:B------:R-:W-:Y:S01]  /*41e0*/  MOV R67, R87 ;  /* 0x0000005700437202 */ /* 0x000fe20000000f00 */
[----:B------:R-:W1:Y:S01]  /*41f0*/  MUFU.EX2 R57, R57 ;  /* 0x0000003900397308 */ /* 0x000e620000000800 */
[----:B---3--:R-:W-:-:S01]  /*4200*/  FADD.FTZ R3, R55, R34 ;  /* 0x0000002237037221 */ /* 0x008fc20000010000 */
[----:B------:R-:W-:Y:S01]  /*4210*/  FADD.FTZ R81, R13, R38 ;  /* 0x000000260d517221 */ /* 0x000fe20000010000 */
[----:B------:R-:W-:-:S02]  /*4220*/  MOV R53, R87 ;  /* 0x0000005700357202 */ /* 0x000fc40000000f00 */
[----:B-----5:R-:W-:Y:S01]  /*4230*/  FADD.FTZ R34, R30, R3 ;  /* 0x000000031e227221 */ /* 0x020fe20000010000 */
[----:B------:R-:W-:-:S01]  /*4240*/  FADD.FTZ R38, R82, R81 ;  /* 0x0000005152267221 */ /* 0x000fc20000010000 */
[----:B------:R-:W-:Y:S01]  /*4250*/  F2FP.SATFINITE.E4M3.F32.PACK_AB_MERGE_C R82, R82, R13, RZ ;  /* 0x0000000d5252723e */ /* 0x000fe200048070ff */
[----:B------:R-:W2:Y:S01]  /*4260*/  MUFU.EX2 R40, R40 ;  /* 0x0000002800287308 */ /* 0x000ea20000000800 */
[----:B------:R-:W-:-:S01]  /*4270*/  FADD.FTZ R81, R69, R34 ;  /* 0x0000002245517221 */ /* 0x000fc20000010000 */
[----:B------:R-:W-:Y:S01]  /*4280*/  FADD.FTZ R83, R15, R38 ;  /* 0x000000260f537221 */ /* 0x000fe20000010000 */
[----:B------:R-:W-:Y:S02]  /*4290*/  F2FP.SATFINITE.E4M3.F32.PACK_AB_MERGE_C R69, R69, R30, RZ ;  /* 0x0000001e4545723e */ /* 0x000fe400048070ff */
[----:B0-----:R-:W-:Y:S01]  /*42a0*/  FADD.FTZ R34, R6, R81 ;  /* 0x0000005106227221 */ /* 0x001fe20000010000 */
[----:B------:R-:W-:-:S01]  /*42b0*/  FADD.FTZ R38, R86, R83 ;  /* 0x0000005356267221 */ /* 0x000fc20000010000 */
[----:B------:R-:W-:Y:S01]  /*42c0*/  F2FP.SATFINITE.E4M3.F32.PACK_AB_MERGE_C R175, R36, R9, R82 ;  /* 0x0000000924af723e */ /* 0x000fe20004807052 */
[----:B------:R0:W3:Y:S01]  /*42d0*/  MUFU.EX2 R71, R72 ;  /* 0x0000004800477308 */ /* 0x0000e20000000800 */
[----:B-1----:R-:W-:-:S01]  /*42e0*/  FADD.FTZ R81, R57, R34 ;  /* 0x0000002239517221 */ /* 0x002fc20000010000 */
[----:B------:R-:W-:Y:S01]  /*42f0*/  FADD.FTZ R83, R21, R38 ;  /* 0x0000002615537221 */ /* 0x000fe20000010000 */
[----:B------:R-:W-:Y:S01]  /*4300*/  F2FP.SATFINITE.E4M3.F32.PACK_AB_MERGE_C R174, R55, R4, R69 ;  /* 0x0000000437ae723e */ /* 0x000fe20004807045 */
[----:B------:R-:W-:-:S02]  /*4310*/  IMAD.MOV.U32 R82, RZ, RZ, R87 ;  /* 0x000000ffff527224 */ /* 0x000fc400078e0057 */
[----:B------:R-:W-:-:S01]  /*4320*/  FADD.FTZ R38, R98, R83 ;  /* 0x0000005362267221 */ /* 0x000fc20000010000 */
[----:B------:R-:W-:Y:S01]  /*4330*/  F2FP.SATFINITE.E4M3.F32.PACK_AB_MERGE_C R98, R98, R21, RZ ;  /* 0x000000156262723e */ /* 0x000fe200048070ff */
[----:B------:R-:W1:Y:S01]  /*4340*/  MUFU.EX2 R8, R8 ;  /* 0x0000000800087308 */ /* 0x000e620000000800 */
[----:B--2---:R-:W-:-:S01]  /*4350*/  FADD.FTZ R34, R40, R81 ;  /* 0x0000005128227221 */ /* 0x004fc20000010000 */
[----:B------:R-:W-:Y:S01]  /*4360*/  FADD.FTZ R85, R25, R38 ;  /* 0x0000002619557221 */ /* 0x000fe20000010000 */
[----:B------:R-:W-:Y:S01]  /*4370*/  F2FP.SATFINITE.E4M3.F32.PACK_AB_MERGE_C R177, R86, R15, R98 ;  /* 0x0000000f56b1723e */ /* 0x000fe20004807062 */
[----:B------:R-:W-:Y:S02]  /*4380*/  IMAD.MOV.U32 R86, RZ, RZ, R87 ;  /* 0x000000ffff567224 */ /* 0x000fe400078e0057 */
[----:B------:R-:W-:-:S01]  /*4390*/  FADD.FTZ R38, R100, R85 ;  /* 0x0000005564267221 */ /* 0x000fc20000010000 */
[----:B0-----:R-:W-:Y:S01]  /*43a0*/  IMAD.MOV.U32 R72, RZ, RZ, R87 ;  /* 0x000000ffff487224 */ /* 0x001fe200078e0057 */
[----:B------:R-:W0:Y:S01]  /*43b0*/  MUFU.EX2 R59, R59 ;  /* 0x0000003b003b7308 */ /* 0x000e220000000800 */
[----:B---3--:R-:W-:-:S01]  /*43c0*/  FADD.FTZ R83, R71, R34 ;  /* 0x0000002247537221 */ /* 0x008fc20000010000 */
[----:B------:R-:W-:Y:S01]  /*43d0*/  FADD.FTZ R85, R29, R38 ;  /* 0x000000261d557221 */ /* 0x000fe20000010000 */
[----:B------:R-:W-:Y:S01]  /*43e0*/  F2FP.SATFINITE.E4M3.F32.PACK_AB_MERGE_C R38, R32, R7, RZ ;  /* 0x000000072026723e */ /* 0x000fe200048070ff */
[----:B------:R-:W-:Y:S01]  /*43f0*/  IMAD.MOV.U32 R69, RZ, RZ, R87 ;  /* 0x000000ffff457224 */ /* 0x000fe200078e0057 */
[----:B------:R-:W-:Y:S01]  /*4400*/  F2FP.SATFINITE.E4M3.F32.PACK_AB_MERGE_C R40, R71, R40, RZ ;  /* 0x000000284728723e */ /* 0x000fe200048070ff */
[C---:B------:R-:W-:Y:S01]  /*4410*/  FADD.FTZ R32, R102.reuse, R85 ;  /* 0x0000005566207221 */ /* 0x040fe20000010000 */
[----:B------:R-:W-:Y:S01]  /*4420*/  F2FP.SATFINITE.E4M3.F32.PACK_AB_MERGE_C R102, R102, R29, RZ ;  /* 0x0000001d6666723e */ /* 0x000fe200048070ff */
[----:B------:R-:W2:Y:S01]  /*4430*/  MUFU.EX2 R80, R80 ;  /* 0x0000005000507308 */ /* 0x000ea20000000800 */
[----:B-1----:R-:W-:-:S01]  /*4440*/  FADD.FTZ R34, R8, R83 ;  /* 0x0000005308227221 */ /* 0x002fc20000010000 */
[----:B------:R-:W-:Y:S01]  /*4450*/  F2FP.SATFINITE.E4M3.F32.PACK_AB_MERGE_C R173, R28, R5, R38 ;  /* 0x000000051cad723e */ /* 0x000fe20004807026 */
[--C-:B------:R-:W-:Y:S01]  /*4460*/  IMAD.MOV.U32 R85, RZ, RZ, R87.reuse ;  /* 0x000000ffff557224 */ /* 0x100fe200078e0057 */
[----:B------:R-:W-:Y:S01]  /*4470*/  F2FP.SATFINITE.E4M3.F32.PACK_AB_MERGE_C R176, R57, R6, R40 ;  /* 0x0000000639b0723e */ /* 0x000fe20004807028 */
[--C-:B------:R-:W-:Y:S01]  /*4480*/  IMAD.MOV.U32 R71, RZ, RZ, R87.reuse ;  /* 0x000000ffff477224 */ /* 0x100fe200078e0057 */
[----:B------:R-:W-:Y:S01]  /*4490*/  F2FP.SATFINITE.E4M3.F32.PACK_AB_MERGE_C R179, R100, R25, R102 ;  /* 0x0000001964b3723e */ /* 0x000fe20004807066 */
[----:B------:R-:W-:Y:S01]  /*44a0*/  IMAD.MOV.U32 R57, RZ, RZ, R87 ;  /* 0x000000ffff397224 */ /* 0x000fe200078e0057 */
[----:B------:R1:W3:Y:S01]  /*44b0*/  MUFU.EX2 R73, R44 ;  /* 0x0000002c00497308 */ /* 0x0002e20000000800 */
[----:B0-----:R-:W-:-:S01]  /*44c0*/  FADD.FTZ R83, R59, R34 ;  /* 0x000000223b537221 */ /* 0x001fc20000010000 */
[--C-:B------:R-:W-:Y:S01]  /*44d0*/  IMAD.MOV.U32 R55, RZ, RZ, R87.reuse ;  /* 0x000000ffff377224 */ /* 0x100fe200078e0057 */
[----:B------:R-:W-:Y:S01]  /*44e0*/  MOV R25, R87 ;  /* 0x0000005700197202 */ /* 0x000fe20000000f00 */
[----:B------:R-:W-:-:S02]  /*44f0*/  IMAD.MOV.U32 R40, RZ, RZ, R87 ;  /* 0x000000ffff287224 */ /* 0x000fc400078e0057 */
[----:B------:R-:W-:Y:S02]  /*4500*/  IMAD.MOV.U32 R38, RZ, RZ, R87 ;  /* 0x000000ffff267224 */ /* 0x000fe400078e0057 */
[----:B------:R-:W0:Y:S01]  /*4510*/  MUFU.EX2 R20, R20 ;  /* 0x0000001400147308 */ /* 0x000e220000000800 */
[----:B--2---:R-:W-:-:S01]  /*4520*/  FADD.FTZ R34, R80, R83 ;  /* 0x0000005350227221 */ /* 0x004fc20000010000 */
[----:B------:R-:W-:Y:S01]  /*4530*/  FADD.FTZ R83, R33, R32 ;  /* 0x0000002021537221 */ /* 0x000fe20000010000 */
[--C-:B-1----:R-:W-:Y:S02]  /*4540*/  IMAD.MOV.U32 R44, RZ, RZ, R87.reuse ;  /* 0x000000ffff2c7224 */ /* 0x102fe400078e0057 */
[----:B------:R-:W-:-:S03]  /*4550*/  IMAD.MOV.U32 R36, RZ, RZ, R87 ;  /* 0x000000ffff247224 */ /* 0x000fc600078e0057 */
[----:B------:R-:W1:Y:S01]  /*4560*/  MUFU.EX2 R61, R61 ;  /* 0x0000003d003d7308 */ /* 0x000e620000000800 */
[----:B---3--:R-:W-:-:S01]  /*4570*/  FADD.FTZ R13, R73, R34 ;  /* 0x00000022490d7221 */ /* 0x008fc20000010000 */
[----:B------:R-:W-:Y:S01]  /*4580*/  FADD.FTZ R34, R104, R83 ;  /* 0x0000005368227221 */ /* 0x000fe20000010000 */
[----:B------:R-:W-:Y:S01]  /*4590*/  F2FP.SATFINITE.E4M3.F32.PACK_AB_MERGE_C R73, R73, R80, RZ ;  /* 0x000000504949723e */ /* 0x000fe200048070ff */
[----:B------:R-:W-:Y:S02]  /*45a0*/  IMAD.MOV.U32 R83, RZ, RZ, R87 ;  /* 0x000000ffff537224 */ /* 0x000fe400078e0057 */
[----:B------:R-:W-:-:S01]  /*45b0*/  FADD.FTZ R21, R37, R34 ;  /* 0x0000002225157221 */ /* 0x000fc20000010000 */
[----:B------:R-:W-:Y:S01]  /*45c0*/  F2FP.SATFINITE.E4M3.F32.PACK_AB_MERGE_C R37, R106, R37, RZ ;  /* 0x000000256a25723e */ /* 0x000fe200048070ff */
[----:B------:R-:W2:Y:S01]  /*45d0*/  MUFU.EX2 R58, R58 ;  /* 0x0000003a003a7308 */ /* 0x000ea20000000800 */
[----:B0-----:R-:W-:-:S01]  /*45e0*/  FADD.FTZ R32, R20, R13 ;  /* 0x0000000d14207221 */ /* 0x001fc20000010000 */
[----:B------:R-:W-:Y:S01]  /*45f0*/  FADD.FTZ R106, R106, R21 ;  /* 0x000000156a6a7221 */ /* 0x000fe20000010000 */
[----:B------:R-:W-:Y:S01]  /*4600*/  F2FP.SATFINITE.E4M3.F32.PACK_AB_MERGE_C R178, R59, R8, R73 ;  /* 0x000000083bb2723e */ /* 0x000fe20004807049 */
[----:B------:R-:W-:Y:S01]  /*4610*/  IMAD.MOV.U32 R80, RZ, RZ, R87 ;  /* 0x000000ffff507224 */ /* 0x000fe200078e0057 */
[----:B------:R-:W-:Y:S01]  /*4620*/  F2FP.SATFINITE.E4M3.F32.PACK_AB_MERGE_C R181, R104, R33, R37 ;  /* 0x0000002168b5723e */ /* 0x000fe20004807025 */
[----:B------:R-:W-:Y:S01]  /*4630*/  FADD.FTZ R29, R45, R106 ;  /* 0x0000006a2d1d7221 */ /* 0x000fe20000010000 */
[----:B------:R-:W-:Y:S01]  /*4640*/  IMAD.MOV.U32 R73, RZ, RZ, R87 ;  /* 0x000000ffff497224 */ /* 0x000fe200078e0057 */
[----:B------:R0:W3:Y:S01]  /*4650*/  MUFU.EX2 R75, R48 ;  /* 0x00000030004b7308 */ /* 0x0000e20000000800 */
[----:B-1----:R-:W-:-:S01]  /*4660*/  FADD.FTZ R13, R61, R32 ;  /* 0x000000203d0d7221 */ /* 0x002fc20000010000 */
[----:B------:R-:W-:Y:S01]  /*4670*/  FADD.FTZ R32, R108, R29 ;  /* 0x0000001d6c207221 */ /* 0x000fe20000010000 */
[----:B------:R-:W-:-:S02]  /*4680*/  IMAD.MOV.U32 R59, RZ, RZ, R87 ;  /* 0x000000ffff3b7224 */ /* 0x000fc400078e0057 */
[--C-:B------:R-:W-:Y:S02]  /*4690*/  IMAD.MOV.U32 R37, RZ, RZ, R87.reuse ;  /* 0x000000ffff257224 */ /* 0x100fe400078e0057 */
[----:B------:R-:W-:Y:S01]  /*46a0*/  IMAD.MOV.U32 R34, RZ, RZ, R87 ;  /* 0x000000ffff227224 */ /* 0x000fe200078e0057 */
[----:B------:R-:W1:Y:S01]  /*46b0*/  MUFU.EX2 R24, R24 ;  /* 0x0000001800187308 */ /* 0x000e620000000800 */
[----:B--2---:R-:W-:-:S01]  /*46c0*/  FADD.FTZ R30, R58, R13 ;  /* 0x0000000d3a1e7221 */ /* 0x004fc20000010000 */
[--C-:B0-----:R-:W-:Y:S02]  /*46d0*/  IMAD.MOV.U32 R48, RZ, RZ, R87.reuse ;  /* 0x000000ffff307224 */ /* 0x101fe400078e0057 */
[--C-:B------:R-:W-:Y:S02]  /*46e0*/  IMAD.MOV.U32 R33, RZ, RZ, R87.reuse ;  /* 0x000000ffff217224 */ /* 0x100fe400078e0057 */
[----:B------:R-:W-:Y:S02]  /*46f0*/  IMAD.MOV.U32 R29, RZ, RZ, R87 ;  /* 0x000000ffff1d7224 */ /* 0x000fe400078e0057 */
[----:B------:R-:W0:Y:S01]  /*4700*/  MUFU.EX2 R63, R63 ;  /* 0x0000003f003f7308 */ /* 0x000e220000000800 */
[----:B---3--:R-:W-:-:S01]  /*4710*/  FADD.FTZ R21, R75, R30 ;  /* 0x0000001e4b157221 */ /* 0x008fc20000010000 */
[----:B------:R-:W-:Y:S01]  /*4720*/  F2FP.SATFINITE.E4M3.F32.PACK_AB_MERGE_C R58, R75, R58, RZ ;  /* 0x0000003a4b3a723e */ /* 0x000fe200048070ff */
[----:B------:R-:W-:-:S03]  /*4730*/  IMAD.MOV.U32 R75, RZ, RZ, R87 ;  /* 0x000000ffff4b7224 */ /* 0x000fc600078e0057 */
[----:B------:R-:W-:Y:S01]  /*4740*/  F2FP.SATFINITE.E4M3.F32.PACK_AB_MERGE_C R180, R61, R20, R58 ;  /* 0x000000143db4723e */ /* 0x000fe2000480703a */
[----:B------:R-:W-:Y:S01]  /*4750*/  IMAD.MOV.U32 R61, RZ, RZ, R87 ;  /* 0x000000ffff3d7224 */ /* 0x000fe200078e0057 */
[----:B------:R-:W2:Y:S01]  /*4760*/  MUFU.EX2 R62, R62 ;  /* 0x0000003e003e7308 */ /* 0x000ea20000000800 */
[----:B-1----:R-:W-:-:S01]  /*4770*/  FADD.FTZ R30, R24, R21 ;  /* 0x00000015181e7221 */ /* 0x002fc20000010000 */
[----:B------:R-:W-:Y:S01]  /*4780*/  FADD.FTZ R21, R39, R32 ;  /* 0x0000002027157221 */ /* 0x000fe20000010000 */
[C---:B------:R-:W-:Y:S01]  /*4790*/  F2FP.SATFINITE.E4M3.F32.PACK_AB_MERGE_C R39, R112.reuse, R39, RZ ;  /* 0x000000277027723e */ /* 0x040fe200048070ff */
[----:B------:R-:W-:Y:S01]  /*47a0*/  IMAD.MOV.U32 R58, RZ, RZ, R87 ;  /* 0x000000ffff3a7224 */ /* 0x000fe200078e0057 */
[----:B------:R-:W-:Y:S01]  /*47b0*/  MOV R32, R87 ;  /* 0x0000005700207202 */ /* 0x000fe20000000f00 */
[----:B------:R-:W-:Y:S01]  /*47c0*/  FADD.FTZ R112, R112, R21 ;  /* 0x0000001570707221 */ /* 0x000fe20000010000 */
[----:B------:R-:W-:Y:S01]  /*47d0*/  F2FP.SATFINITE.E4M3.F32.PACK_AB_MERGE_C R183, R108, R45, R39 ;  /* 0x0000002d6cb7723e */ /* 0x000fe20004807027 */
[----:B------:R1:W3:Y:S01]  /*47e0*/  MUFU.EX2 R77, R52 ;  /* 0x00000034004d7308 */ /* 0x0002e20000000800 */
[----:B0-----:R-:W-:-:S01]  /*47f0*/  FADD.FTZ R5, R63, R30 ;  /* 0x0000001e3f057221 */ /* 0x001fc20000010000 */
[----:B------:R-:W-:Y:S01]  /*4800*/  IMAD.MOV.U32 R45, RZ, RZ, R87 ;  /* 0x000000ffff2d7224 */ /* 0x000fe200078e0057 */
[----:B------:R-:W-:-:S05]  /*4810*/  MOV R39, R87 ;  /* 0x0000005700277202 */ /* 0x000fca0000000f00 */
[----:B------:R-:W0:Y:S01]  /*4820*/  MUFU.EX2 R31, R31 ;  /* 0x0000001f001f7308 */ /* 0x000e220000000800 */
[----:B--2---:R-:W-:-:S01]  /*4830*/  FADD.FTZ R28, R62, R5 ;  /* 0x000000053e1c7221 */ /* 0x004fc20000010000 */
[----:B-1----:R-:W-:-:S06]  /*4840*/  IMAD.MOV.U32 R52, RZ, RZ, R87 ;  /* 0x000000ffff347224 */ /* 0x002fcc00078e0057 */
[----:B------:R-:W1:Y:S01]  /*4850*/  MUFU.EX2 R26, R26 ;  /* 0x0000001a001a7308 */ /* 0x000e620000000800 */
[C---:B---3--:R-:W-:Y:S01]  /*4860*/  F2FP.SATFINITE.E4M3.F32.PACK_AB_MERGE_C R62, R77.reuse, R62, RZ ;  /* 0x0000003e4d3e723e */ /* 0x048fe200048070ff */
[----:B------:R-:W-:-:S03]  /*4870*/  FADD.FTZ R77, R77, R28 ;  /* 0x0000001c4d4d7221 */ /* 0x000fc60000010000 */
[----:B------:R-:W-:Y:S01]  /*4880*/  F2FP.SATFINITE.E4M3.F32.PACK_AB_MERGE_C R182, R63, R24, R62 ;  /* 0x000000183fb6723e */ /* 0x000fe2000480703e */
[----:B------:R-:W-:Y:S02]  /*4890*/  IMAD.MOV.U32 R63, RZ, RZ, R87 ;  /* 0x000000ffff3f7224 */ /* 0x000fe400078e0057 */
[----:B------:R-:W2:Y:S01]  /*48a0*/  MUFU.EX2 R84, R84 ;  /* 0x0000005400547308 */ /* 0x000ea20000000800 */
[----:B0-----:R-:W-:-:S01]  /*48b0*/  FADD.FTZ R9, R31, R112 ;  /* 0x000000701f097221 */ /* 0x001fc20000010000 */
[--C-:B------:R-:W-:Y:S02]  /*48c0*/  IMAD.MOV.U32 R62, RZ, RZ, R87.reuse ;  /* 0x000000ffff3e7224 */ /* 0x100fe400078e0057 */
[----:B------:R-:W-:-:S04]  /*48d0*/  IMAD.MOV.U32 R24, RZ, RZ, R87 ;  /* 0x000000ffff187224 */ /* 0x000fc800078e0057 */
[----:B------:R0:W3:Y:S01]  /*48e0*/  MUFU.EX2 R79, R64 ;  /* 0x00000040004f7308 */ /* 0x0000e20000000800 */
[----:B-1----:R-:W-:-:S01]  /*48f0*/  FADD.FTZ R28, R26, R77 ;  /* 0x0000004d1a1c7221 */ /* 0x002fc20000010000 */
[----:B------:R-:W-:-:S06]  /*4900*/  IMAD.MOV.U32 R77, RZ, RZ, R87 ;  /* 0x000000ffff4d7224 */ /* 0x000fcc00078e0057 */
[----:B------:R-:W1:Y:S01]  /*4910*/  MUFU.EX2 R27, R27 ;  /* 0x0000001b001b7308 */ /* 0x000e620000000800 */
[----:B--2---:R-:W-:-:S01]  /*4920*/  FADD.FTZ R30, R84, R9 ;  /* 0x00000009541e7221 */ /* 0x004fc20000010000 */
[----:B0-----:R-:W-:-:S06]  /*4930*/  IMAD.MOV.U32 R64, RZ, RZ, R87 ;  /* 0x000000ffff407224 */ /* 0x001fcc00078e0057 */
[----:B------:R-:W0:Y:S01]  /*4940*/  MUFU.EX2 R66, R66 ;  /* 0x0000004200427308 */ /* 0x000e220000000800 */
[----:B---3--:R-:W-:-:S07]  /*4950*/  FADD.FTZ R9, R79, R28 ;  /* 0x0000001c4f097221 */ /* 0x008fce0000010000 */
[----:B------:R-:W2:Y:S01]  /*4960*/  MUFU.EX2 R124, R124 ;  /* 0x0000007c007c7308 */ /* 0x000ea20000000800 */
[----:B-1----:R-:W-:-:S07]  /*4970*/  FADD.FTZ R15, R27, R30 ;  /* 0x0000001e1b0f7221 */ /* 0x002fce0000010000 */
[----:B------:R1:W3:Y:S01]  /*4980*/  MUFU.EX2 R3, R68 ;  /* 0x0000004400037308 */ /* 0x0002e20000000800 */
[----:B0-----:R-:W-:-:S07]  /*4990*/  FADD.FTZ R28, R66, R9 ;  /* 0x00000009421c7221 */ /* 0x001fce0000010000 */
[----:B------:R-:W0:Y:S01]  /*49a0*/  MUFU.EX2 R35, R35 ;  /* 0x0000002300237308 */ /* 0x000e220000000800 */
[C---:B--2---:R-:W-:Y:S01]  /*49b0*/  F2FP.SATFINITE.E4M3.F32.PACK_AB_MERGE_C R27, R124.reuse, R27, RZ ;  /* 0x0000001b7c1b723e */ /* 0x044fe200048070ff */
[----:B------:R-:W-:Y:S01]  /*49c0*/  FADD.FTZ R124, R124, R15 ;  /* 0x0000000f7c7c7221 */ /* 0x000fe20000010000 */
[----:B-1----:R-:W-:Y:S02]  /*49d0*/  IMAD.MOV.U32 R68, RZ, RZ, R87 ;  /* 0x000000ffff447224 */ /* 0x002fe400078e0057 */
[----:B------:R-:W-:Y:S01]  /*49e0*/  F2FP.SATFINITE.E4M3.F32.PACK_AB_MERGE_C R185, R84, R31, R27 ;  /* 0x0000001f54b9723e */ /* 0x000fe2000480701b */
[----:B------:R-:W-:Y:S02]  /*49f0*/  IMAD.MOV.U32 R84, RZ, RZ, R87 ;  /* 0x000000ffff547224 */ /* 0x000fe400078e0057 */
[----:B------:R-:W1:Y:S01]  /*4a00*/  MUFU.EX2 R70, R70 ;  /* 0x0000004600467308 */ /* 0x000e620000000800 */
[----:B---3--:R-:W-:-:S01]  /*4a10*/  FADD.FTZ R9, R3, R28 ;  /* 0x0000001c03097221 */ /* 0x008fc20000010000 */
[----:B------:R-:W-:Y:S01]  /*4a20*/  F2FP.SATFINITE.E4M3.F32.PACK_AB_MERGE_C R66, R3, R66, RZ ;  /* 0x000000420342723e */ /* 0x000fe200048070ff */
[----:B------:R-:W-:-:S02]  /*4a30*/  IMAD.MOV.U32 R31, RZ, RZ, R87 ;  /* 0x000000ffff1f7224 */ /* 0x000fc400078e0057 */
[--C-:B------:R-:W-:Y:S01]  /*4a40*/  IMAD.MOV.U32 R27, RZ, RZ, R87.reuse ;  /* 0x000000ffff1b7224 */ /* 0x100fe200078e0057 */
[----:B------:R-:W-:Y:S01]  /*4a50*/  F2FP.SATFINITE.E4M3.F32.PACK_AB_MERGE_C R184, R79, R26, R66 ;  /* 0x0000001a4fb8723e */ /* 0x000fe20004807042 */
[----:B------:R-:W-:Y:S01]  /*4a60*/  IMAD.MOV.U32 R79, RZ, RZ, R87 ;  /* 0x000000ffff4f7224 */ /* 0x000fe200078e0057 */
[----:B------:R-:W2:Y:S01]  /*4a70*/  MUFU.EX2 R126, R126 ;  /* 0x0000007e007e7308 */ /* 0x000ea20000000800 */
[----:B0-----:R-:W-:-:S01]  /*4a80*/  FADD.FTZ R15, R35, R124 ;  /* 0x0000007c230f7221 */ /* 0x001fc20000010000 */
[--C-:B------:R-:W-:Y:S02]  /*4a90*/  IMAD.MOV.U32 R66, RZ, RZ, R87.reuse ;  /* 0x000000ffff427224 */ /* 0x100fe400078e0057 */
[----:B------:R-:W-:-:S04]  /*4aa0*/  IMAD.MOV.U32 R26, RZ, RZ, R87 ;  /* 0x000000ffff1a7224 */ /* 0x000fc800078e0057 */
[----:B------:R0:W3:Y:S01]  /*4ab0*/  MUFU.EX2 R81, R74 ;  /* 0x0000004a00517308 */ /* 0x0000e20000000800 */
[----:B-1----:R-:W-:-:S07]  /*4ac0*/  FADD.FTZ R28, R70, R9 ;  /* 0x00000009461c7221 */ /* 0x002fce0000010000 */
[----:B------:R-:W-:Y:S01]  /*4ad0*/  MUFU.EX2 R41, R41 ;  /* 0x0000002900297308 */ /* 0x000fe20000000800 */
[----:B--2---:R-:W-:-:S01]  /*4ae0*/  FADD.FTZ R30, R126, R15 ;  /* 0x0000000f7e1e7221 */ /* 0x004fc20000010000 */
[----:B0-----:R-:W-:-:S06]  /*4af0*/  MOV R74, R87 ;  /* 0x00000057004a7202 */ /* 0x001fcc0000000f00 */
[----:B------:R-:W0:Y:S01]  /*4b00*/  MUFU.EX2 R128, R128 ;  /* 0x0000008000807308 */ /* 0x000e220000000800 */
[----:B---3--:R-:W-:-:S01]  /*4b10*/  FADD.FTZ R9, R81, R28 ;  /* 0x0000001c51097221 */ /* 0x008fc20000010000 */
[----:B------:R-:W-:-:S06]  /*4b20*/  IMAD.MOV.U32 R28, RZ, RZ, R87 ;  /* 0x000000ffff1c7224 */ /* 0x000fcc00078e0057 */
[----:B------:R-:W1:Y:S08]  /*4b30*/  MUFU.EX2 R78, R78 ;  /* 0x0000004e004e7308 */ /* 0x000e700000000800 */
[----:B------:R-:W2:Y:S01]  /*4b40*/  MUFU.EX2 R7, R88 ;  /* 0x0000005800077308 */ /* 0x000ea20000000800 */
[----:B0-----:R-:W-:Y:S01]  /*4b50*/  F2FP.SATFINITE.E4M3.F32.PACK_AB_MERGE_C R21, R128, R41, RZ ;  /* 0x000000298015723e */ /* 0x001fe200048070ff */
[----:B------:R-:W-:Y:S01]  /*4b60*/  FADD.FTZ R41, R41, R30 ;  /* 0x0000001e29297221 */ /* 0x000fe20000010000 */
[----:B------:R-:W-:-:S02]  /*4b70*/  IMAD.MOV.U32 R30, RZ, RZ, R87 ;  /* 0x000000ffff1e7224 */ /* 0x000fc400078e0057 */
[----:B------:R-:W-:Y:S01]  /*4b80*/  F2FP.SATFINITE.E4M3.F32.PACK_AB_MERGE_C R187, R126, R35, R21 ;  /* 0x000000237ebb723e */ /* 0x000fe20004807015 */
[----:B------:R-:W-:-:S01]  /*4b90*/  FADD.FTZ R128, R128, R41 ;  /* 0x0000002980807221 */ /* 0x000fc20000010000 */
[----:B------:R-:W-:Y:S01]  /*4ba0*/  IMAD.MOV.U32 R41, RZ, RZ, R87 ;  /* 0x000000ffff297224 */ /* 0x000fe200078e0057 */
[----:B------:R-:W0:Y:S01]  /*4bb0*/  MUFU.EX2 R43, R43 ;  /* 0x0000002b002b7308 */ /* 0x000e220000000800 */
[----:B-1----:R-:W-:-:S01]  /*4bc0*/  FADD.FTZ R14, R78, R9 ;  /* 0x000000094e0e7221 */ /* 0x002fc20000010000 */
[----:B------:R-:W-:-:S06]  /*4bd0*/  IMAD.MOV.U32 R35, RZ, RZ, R87 ;  /* 0x000000ffff237224 */ /* 0x000fcc00078e0057 */
[----:B------:R-:W1:Y:S01]  /*4be0*/  MUFU.EX2 R90, R90 ;  /* 0x0000005a005a7308 */ /* 0x000e620000000800 */
[C---:B--2---:R-:W-:Y:S01]  /*4bf0*/  F2FP.SATFINITE.E4M3.F32.PACK_AB_MERGE_C R78, R7.reuse, R78, RZ ;  /* 0x0000004e074e723e */ /* 0x044fe200048070ff */
[----:B------:R-:W-:-:S03]  /*4c00*/  FADD.FTZ R7, R7, R14 ;  /* 0x0000000e07077221 */ /* 0x000fc60000010000 */
[----:B------:R-:W-:Y:S01]  /*4c10*/  F2FP.SATFINITE.E4M3.F32.PACK_AB_MERGE_C R186, R81, R70, R78 ;  /* 0x0000004651ba723e */ /* 0x000fe2000480704e */
[----:B------:R-:W-:Y:S01]  /*4c20*/  IMAD.MOV.U32 R78, RZ, RZ, R87 ;  /* 0x000000ffff4e7224 */ /* 0x000fe200078e0057 */
[----:B------:R-:W-:Y:S01]  /*4c30*/  MOV R81, R87 ;  /* 0x0000005700517202 */ /* 0x000fe20000000f00 */
[----:B------:R-:W2:Y:S01]  /*4c40*/  MUFU.EX2 R130, R130 ;  /* 0x0000008200827308 */ /* 0x000ea20000000800 */
[----:B0-----:R-:W-:-:S01]  /*4c50*/  FADD.FTZ R9, R43, R128 ;  /* 0x000000802b097221 */ /* 0x001fc20000010000 */
[----:B------:R-:W-:-:S06]  /*4c60*/  IMAD.MOV.U32 R70, RZ, RZ, R87 ;  /* 0x000000ffff467224 */ /* 0x000fcc00078e0057 */
[----:B------:R-:W0:Y:S01]  /*4c70*/  MUFU.EX2 R13, R92 ;  /* 0x0000005c000d7308 */ /* 0x000e220000000800 */
[----:B-1----:R-:W-:-:S07]  /*4c80*/  FADD.FTZ R4, R90, R7 ;  /* 0x000000075a047221 */ /* 0x002fce0000010000 */
[----:B------:R-:W1:Y:S01]  /*4c90*/  MUFU.EX2 R47, R47 ;  /* 0x0000002f002f7308 */ /* 0x000e620000000800 */
[----:B--2---:R-:W-:-:S07]  /*4ca0*/  FADD.FTZ R6, R130, R9 ;  /* 0x0000000982067221 */ /* 0x004fce0000010000 */
[----:B------:R-:W2:Y:S01]  /*4cb0*/  MUFU.EX2 R110, R110 ;  /* 0x0000006e006e7308 */ /* 0x000ea20000000800 */
[----:B0-----:R-:W-:-:S07]  /*4cc0*/  FADD.FTZ R7, R13, R4 ;  /* 0x000000040d077221 */ /* 0x001fce0000010000 */
[----:B------:R-:W0:Y:S01]  /*4cd0*/  MUFU.EX2 R132, R132 ;  /* 0x0000008400847308 */ /* 0x000e220000000800 */
[----:B-1----:R-:W-:-:S07]  /*4ce0*/  FADD.FTZ R9, R47, R6 ;  /* 0x000000062f097221 */ /* 0x002fce0000010000 */
[----:B------:R-:W1:Y:S01]  /*4cf0*/  MUFU.EX2 R5, R114 ;  /* 0x0000007200057308 */ /* 0x000e620000000800 */
[----:B--2---:R-:W-:-:S07]  /*4d00*/  FADD.FTZ R4, R110, R7 ;  /* 0x000000076e047221 */ /* 0x004fce0000010000 */
[----:B------:R-:W2:Y:S01]  /*4d10*/  MUFU.EX2 R49, R49 ;  /* 0x0000003100317308 */ /* 0x000ea20000000800 */
[C---:B0-----:R-:W-:Y:S01]  /*4d20*/  F2FP.SATFINITE.E4M3.F32.PACK_AB_MERGE_C R47, R132.reuse, R47, RZ ;  /* 0x0000002f842f723e */ /* 0x041fe200048070ff */
[----:B------:R-:W-:-:S03]  /*4d30*/  FADD.FTZ R132, R132, R9 ;  /* 0x0000000984847221 */ /* 0x000fc60000010000 */
[----:B------:R-:W-:Y:S01]  /*4d40*/  F2FP.SATFINITE.E4M3.F32.PACK_AB_MERGE_C R189, R130, R43, R47 ;  /* 0x0000002b82bd723e */ /* 0x000fe2000480702f */
[--C-:B------:R-:W-:Y:S02]  /*4d50*/  IMAD.MOV.U32 R47, RZ, RZ, R87.reuse ;  /* 0x000000ffff2f7224 */ /* 0x100fe400078e0057 */
[----:B------:R-:W0:Y:S01]  /*4d60*/  MUFU.EX2 R116, R116 ;  /* 0x0000007400747308 */ /* 0x000e220000000800 */
[C---:B-1----:R-:W-:Y:S01]  /*4d70*/  F2FP.SATFINITE.E4M3.F32.PACK_AB_MERGE_C R110, R5.reuse, R110, RZ ;  /* 0x0000006e056e723e */ /* 0x042fe200048070ff */
[----:B------:R-:W-:Y:S01]  /*4d80*/  FADD.FTZ R5, R5, R4 ;  /* 0x0000000405057221 */ /* 0x000fe20000010000 */
[----:B------:R-:W-:Y:S02]  /*4d90*/  IMAD.MOV.U32 R43, RZ, RZ, R87 ;  /* 0x000000ffff2b7224 */ /* 0x000fe400078e0057 */
[----:B------:R-:W-:-:S03]  /*4da0*/  F2FP.SATFINITE.E4M3.F32.PACK_AB_MERGE_C R188, R13, R90, R110 ;  /* 0x0000005a0dbc723e */ /* 0x000fc6000480706e */
[----:B------:R-:W1:Y:S01]  /*4db0*/  MUFU.EX2 R134, R134 ;  /* 0x0000008600867308 */ /* 0x000e620000000800 */
[----:B--2---:R-:W-:-:S07]  /*4dc0*/  FADD.FTZ R7, R49, R132 ;  /* 0x0000008431077221 */ /* 0x004fce0000010000 */
[----:B------:R-:W2:Y:S01]  /*4dd0*/  MUFU.EX2 R3, R118 ;  /* 0x0000007600037308 */ /* 0x000ea20000000800 */
[----:B0-----:R-:W-:-:S07]  /*4de0*/  FADD.FTZ R4, R116, R5 ;  /* 0x0000000574047221 */ /* 0x001fce0000010000 */
[----:B------:R-:W-:Y:S01]  /*4df0*/  MUFU.EX2 R51, R51 ;  /* 0x0000003300337308 */ /* 0x000fe20000000800 */
[----:B-1----:R-:W-:-:S07]  /*4e00*/  FADD.FTZ R6, R134, R7 ;  /* 0x0000000786067221 */ /* 0x002fce0000010000 */
[----:B------:R-:W0:Y:S01]  /*4e10*/  MUFU.EX2 R94, R94 ;  /* 0x0000005e005e7308 */ /* 0x000e220000000800 */
[----:B--2---:R-:W-:-:S07]  /*4e20*/  FADD.FTZ R5, R3, R4 ;  /* 0x0000000403057221 */ /* 0x004fce0000010000 */
[----:B------:R-:W1:Y:S08]  /*4e30*/  MUFU.EX2 R120, R120 ;  /* 0x0000007800787308 */ /* 0x000e700000000800 */
[----:B------:R-:W2:Y:S01]  /*4e40*/  MUFU.EX2 R65, R65 ;  /* 0x0000004100417308 */ /* 0x000ea20000000800 */
[----:B0-----:R-:W-:Y:S01]  /*4e50*/  F2FP.SATFINITE.E4M3.F32.PACK_AB_MERGE_C R8, R94, R51, RZ ;  /* 0x000000335e08723e */ /* 0x001fe200048070ff */
[----:B------:R-:W-:-:S03]  /*4e60*/  FADD.FTZ R51, R51, R6 ;  /* 0x0000000633337221 */ /* 0x000fc60000010000 */
[----:B------:R-:W-:Y:S01]  /*4e70*/  F2FP.SATFINITE.E4M3.F32.PACK_AB_MERGE_C R191, R134, R49, R8 ;  /* 0x0000003186bf723e */ /* 0x000fe20004807008 */
[----:B------:R-:W-:-:S01]  /*4e80*/  FADD.FTZ R6, R94, R51 ;  /* 0x000000335e067221 */ /* 0x000fc20000010000 */
[----:B------:R-:W-:Y:S02]  /*4e90*/  IMAD.MOV.U32 R51, RZ, RZ, R87 ;  /* 0x000000ffff337224 */ /* 0x000fe400078e0057 */
[----:B-1----:R-:W-:-:S01]  /*4ea0*/  FADD.FTZ R4, R120, R5 ;  /* 0x0000000578047221 */ /* 0x002fc20000010000 */
[--C-:B------:R-:W-:Y:S01]  /*4eb0*/  IMAD.MOV.U32 R49, RZ, RZ, R87.reuse ;  /* 0x000000ffff317224 */ /* 0x100fe200078e0057 */
[C---:B--2---:R-:W-:Y:S02]  /*4ec0*/  F2FP.SATFINITE.E4M3.F32.PACK_AB_MERGE_C R7, R65.reuse, R120, RZ ;  /* 0x000000784107723e */ /* 0x044fe400048070ff */
[----:B------:R-:W-:Y:S01]  /*4ed0*/  FADD.FTZ R4, R65, R4 ;  /* 0x0000000441047221 */ /* 0x000fe20000010000 */
[----:B------:R-:W-:Y:S01]  /*4ee0*/  IMAD.MOV.U32 R65, RZ, RZ, R87 ;  /* 0x000000ffff417224 */ /* 0x000fe200078e0057 */
[----:B------:R-:W-:Y:S01]  /*4ef0*/  F2FP.SATFINITE.E4M3.F32.PACK_AB_MERGE_C R190, R3, R116, R7 ;  /* 0x0000007403be723e */ /* 0x000fe20004807007 */
[----:B------:R-:W-:Y:S06]  /*4f00*/  @!P1 BRA `(.L_x_14) ;  /* 0x0000003800389947 */ /* 0x000fec0003800000 */
[----:B------:R-:W-:Y:S01]  /*4f10*/  IMAD.MOV.U32 R5, RZ, RZ, R10 ;  /* 0x000000ffff057224 */ /* 0x000fe200078e000a */
[----:B------:R-:W-:Y:S01]  /*4f20*/  CS2R R86, SRZ ;  /* 0x0000000000567805 */ /* 0x000fe2000001ff00 */
[----:B------:R-:W-:Y:S01]  /*4f30*/  IMAD.MOV.U32 R3, RZ, RZ, R12 ;  /* 0x000000ffff037224 */ /* 0x000fe200078e000c */
[----:B------:R-:W-:Y:S02]  /*4f40*/  CS2R R84, SRZ ;  /* 0x0000000000547805 */ /* 0x000fe4000001ff00 */
[----:B------:R-:W-:Y:S02]  /*4f50*/  CS2R R82, SRZ ;  /* 0x0000000000527805 */ /* 0x000fe4000001ff00 */
[----:B------:R-:W-:Y:S02]  /*4f60*/  CS2R R80, SRZ ;  /* 0x0000000000507805 */ /* 0x000fe4000001ff00 */
[----:B------:R-:W-:Y:S02]  /*4f70*/  CS2R R78, SRZ ;  /* 0x00000000004e7805 */ /* 0x000fe4000001ff00 */
[----:B------:R-:W-:-:S02]  /*4f80*/  CS2R R76, SRZ ;  /* 0x00000000004c7805 */ /* 0x000fc4000001ff00 */
[----:B------:R-:W-:Y:S02]  /*4f90*/  CS2R R74, SRZ ;  /* 0x00000000004a7805 */ /* 0x000fe4000001ff00 */
        /* <DEDUP_REMOVED lines=24> */
[----:B------:R-:W-:Y:S01]  /*5120*/  CS2R R24, SRZ ;  /* 0x0000000000187805 */ /* 0x000fe2000001ff00 */
[----:B------:R-:W-:Y:S01]  /*5130*/  UIADD3 UR51, UR50, -0x2, URZ ;  /* 0xfffffffe32337890 */ /* 0x000fe2000fffe03f */
[----:B------:R-:W-:Y:S02]  /*5140*/  UMOV UR52, UR44 ;  /* 0x0000002c00347c82 */ /* 0x000fe40008000000 */
[----:B------:R-:W-:-:S09]  /*5150*/  UMOV UR50, UR43 ;  /* 0x0000002b00327c82 */ /* 0x000fd20008000000 */
.L_x_25:
[----:B------:R-:W-:Y:S01]  /*5160*/  ISETP.NE.AND P2, PT, RZ, UR38, PT ;  /* 0x00000026ff007c0c */ /* 0x000fe2000bf45270 */
[----:B------:R-:W-:-:S04]  /*5170*/  UISETP.NE.AND UP0, UPT, UR50, 0x1, UPT ;  /* 0x000000013200788c */ /* 0x000fc8000bf05270 */
[----:B------:R-:W-:-:S04]  /*5180*/  USEL UR44, URZ, 0x1, UP0 ;  /* 0x000000013f2c7887 */ /* 0x000fc80008000000 */
[----:B------:R-:W-:-:S04]  /*5190*/  ULOP3.LUT UR44, UR52, UR44, URZ, 0x3c, !UPT ;  /* 0x0000002c342c7292 */ /* 0x000fc8000f8e3c3f */
[----:B------:R-:W-:Y:S08]  /*51a0*/  @P2 BRA `(.L_x_15) ;  /* 0x0000000000382947 */ /* 0x000ff00003800000 */
[----:B------:R-:W-:Y:S05]  /*51b0*/  @!P0 BRA `(.L_x_16) ;  /* 0x0000000000048947 */ /* 0x000fea0003800000 */
[----:B------:R-:W-:Y:S01]  /*51c0*/  BPT.TRAP 0x1 ;  /* 0x000000040000795c */ /* 0x000fe20000300000 */
.L_x_16:
[----:B------:R-:W-:Y:S01]  /*51d0*/  UIADD3 UR6, UR50, 0x1, URZ ;  /* 0x0000000132067890 */ /* 0x000fe2000fffe03f */
[----:B------:R-:W-:-:S03]  /*51e0*/  IMAD.U32 R7, RZ, RZ, UR44 ;  /* 0x0000002cff077e24 */ /* 0x000fc6000f8e00ff */
[----:B------:R-:W-:Y:S02]  /*51f0*/  UISETP.NE.AND UP0, UPT, UR6, 0x2, UPT ;  /* 0x000000020600788c */ /* 0x000fe4000bf05270 */
[----:B------:R-:W-:Y:S02]  /*5200*/  SHF.L.U32 R7, R7, 0x1f, RZ ;  /* 0x0000001f07077819 */ /* 0x000fe400000006ff */
[----:B------:R-:W-:-:S04]  /*5210*/  USEL UR6, UR6, URZ, UP0 ;  /* 0x0000003f06067287 */ /* 0x000fc80008000000 */
[----:B------:R-:W-:-:S09]  /*5220*/  ULEA UR6, UR6, UR39, 0x3 ;  /* 0x0000002706067291 */ /* 0x000fd2000f8e183f */
[----:B------:R0:W1:Y:S01]  /*5230*/  SYNCS.PHASECHK.TRANS64.TRYWAIT P1, [UR6+0x29830], R7 ;  /* 0x02983007ff0075a7 */ /* 0x0000620008020146 */
[----:B------:R-:W-:Y:S05]  /*5240*/  @!P0 BRA `(.L_x_17) ;  /* 0x0000000000048947 */ /* 0x000fea0003800000 */
[----:B------:R-:W-:Y:S01]  /*5250*/  BPT.TRAP 0x1 ;  /* 0x000000040000795c */ /* 0x000fe20000300000 */
.L_x_17:
[----:B-1----:R-:W-:Y:S05]  /*5260*/  @P1 BRA `(.L_x_15) ;  /* 0x0000000000081947 */ /* 0x002fea0003800000 */
[----:B------:R-:W1:Y:S02]  /*5270*/  SYNCS.PHASECHK.TRANS64.TRYWAIT P1, [UR6+0x29830], R7 ;  /* 0x02983007ff0075a7 */ /* 0x000e640008020146 */
[----:B-1----:R-:W-:Y:S05]  /*5280*/  @!P1 BRA `(.L_x_18) ;  /* 0x000000a400f49947 */ /* 0x002fea0003800000 */
.L_x_15:
[----:B01----:R-:W-:Y:S01]  /*5290*/  VIADD R7, R22, 0x8 ;  /* 0x0000000816077836 */ /* 0x003fe20000000000 */
[----:B------:R-:W-:Y:S01]  /*52a0*/  UIADD3 UR43, UR50, 0x1, URZ ;  /* 0x00000001322b7890 */ /* 0x000fe2000fffe03f */
[----:B------:R-:W-:Y:S01]  /*52b0*/  UMOV UR27, 0x80000020 ;  /* 0x80000020001b7882 */ /* 0x000fe20000000000 */
[----:B------:R-:W-:Y:S02]  /*52c0*/  UMOV UR28, UR24 ;  /* 0x00000018001c7c82 */ /* 0x000fe40008000000 */
[----:B------:R0:W-:Y:S01]  /*52d0*/  BAR.SYNC.DEFER_BLOCKING R7, 0x100 ;  /* 0x000400070000751d */ /* 0x0001e20000010000 */
[----:B------:R-:W-:-:S04]  /*52e0*/  UISETP.NE.AND UP0, UPT, UR43, 0x2, UPT ;  /* 0x000000022b00788c */ /* 0x000fc8000bf05270 */
[----:B------:R-:W-:Y:S01]  /*52f0*/  USEL UR43, UR43, URZ, UP0 ;  /* 0x0000003f2b2b7287 */ /* 0x000fe20008000000 */
[----:B------:R-:W-:Y:S01]  /*5300*/  UMOV UR29, UR25 ;  /* 0x00000019001d7c82 */ /* 0x000fe20008000000 */
[----:B------:R-:W-:Y:S02]  /*5310*/  UMOV UR31, 0x80000020 ;  /* 0x80000020001f7882 */ /* 0x000fe40000000000 */
[----:B------:R-:W-:Y:S01]  /*5320*/  UIMAD UR53, UR43, 0x780, UR47 ;  /* 0x000007802b3578a4 */ /* 0x000fe2000f8e022f */
[----:B------:R-:W-:Y:S01]  /*5330*/  UMOV UR32, UR24 ;  /* 0x0000001800207c82 */ /* 0x000fe20008000000 */
[----:B------:R-:W-:Y:S02]  /*5340*/  UMOV UR33, UR25 ;  /* 0x0000001900217c82 */ /* 0x000fe40008000000 */
[----:B------:R-:W-:Y:S02]  /*5350*/  UIADD3 UR30, UR53, 0x80, URZ ;  /* 0x00000080351e7890 */ /* 0x000fe4000fffe03f */
[----:B------:R-:W-:-:S02]  /*5360*/  UIADD3 UR34, UR53, 0x100, URZ ;  /* 0x0000010035227890 */ /* 0x000fc4000fffe03f */
[----:B------:R-:W-:Y:S01]  /*5370*/  UMOV UR26, UR53 ;  /* 0x00000035001a7c82 */ /* 0x000fe20008000000 */
[----:B------:R-:W-:Y:S01]  /*5380*/  UMOV UR35, 0x80000020 ;  /* 0x8000002000237882 */ /* 0x000fe20000000000 */
[----:B------:R-:W-:Y:S01]  /*5390*/  UIADD3 UR6, UR53, 0x200, URZ ;  /* 0x0000020035067890 */ /* 0x000fe2000fffe03f */
[----:B------:R-:W-:Y:S01]  /*53a0*/  UMOV UR7, 0x80000020 ;  /* 0x8000002000077882 */ /* 0x000fe20000000000 */
[----:B------:R-:W-:Y:S01]  /*53b0*/  UIADD3 UR10, UR53, 0x202, URZ ;  /* 0x00000202350a7890 */ /* 0x000fe2000fffe03f */
[----:B------:R-:W-:Y:S01]  /*53c0*/  WARPGROUP.ARRIVE ;  /* 0x00000000000079c5 */ /* 0x000fe20000000000 */
[----:B------:R-:W-:Y:S01]  /*53d0*/  UMOV UR11, 0x80000020 ;  /* 0x80000020000b7882 */ /* 0x000fe20000000000 */
[----:B------:R-:W-:Y:S01]  /*53e0*/  UIADD3 UR14, UR53, 0x282, URZ ;  /* 0x00000282350e7890 */ /* 0x000fe2000fffe03f */
[----:B------:R-:W-:Y:S01]  /*53f0*/  UMOV UR15, 0x80000020 ;  /* 0x80000020000f7882 */ /* 0x000fe20000000000 */
[----:B------:R-:W-:Y:S02]  /*5400*/  UIADD3 UR18, UR53, 0x500, URZ ;  /* 0x0000050035127890 */ /* 0x000fe4000fffe03f */
[----:B------:R-:W-:Y:S01]  /*5410*/  QGMMA.64x32x32.F32.E4M3.E4M3 R152, gdesc[UR24], RZ, !UPT, gsb0 ;  /* 0x00600000189879f3 */ /* 0x000fe2000c0008ff */
[----:B------:R-:W-:Y:S01]  /*5420*/  UIADD3 UR26, UR53, 0x180, URZ ;  /* 0x00000180351a7890 */ /* 0x000fe2000fffe03f */
[----:B------:R-:W-:Y:S01]  /*5430*/  UMOV UR27, 0x80000020 ;  /* 0x80000020001b7882 */ /* 0x000fe20000000000 */
[----:B------:R-:W-:Y:S01]  /*5440*/  UMOV UR19, 0x80000020 ;  /* 0x8000002000137882 */ /* 0x000fe20000000000 */
[----:B------:R-:W-:Y:S01]  /*5450*/  UIADD3 UR22, UR53, 0x502, URZ ;  /* 0x0000050235167890 */ /* 0x000fe2000fffe03f */
[----:B------:R-:W-:Y:S01]  /*5460*/  UMOV UR23, 0x80000020 ;  /* 0x8000002000177882 */ /* 0x000fe20000000000 */
[----:B------:R-:W-:-:S02]  /*5470*/  WARPGROUP.DEPBAR.LE gsb0, 0x0 ;  /* 0x00008000000079c5 */ /* 0x000fc40000010000 */
[----:B------:R-:W-:-:S06]  /*5480*/  WARPGROUP.ARRIVE ;  /* 0x00000000000079c5 */ /* 0x000fcc0000000000 */
[----:B------:R-:W-:Y:S01]  /*5490*/  QGMMA.64x32x32.F32.E4M3.E4M3 R136, gdesc[UR28], RZ, !UPT, gsb0 ;  /* 0x006000001c8879f3 */ /* 0x000fe2000c0008ff */
[----:B------:R-:W-:Y:S01]  /*54a0*/  UIADD3 UR30, UR53, 0x82, URZ ;  /* 0x00000082351e7890 */ /* 0x000fe2000fffe03f */
[----:B------:R-:W-:Y:S01]  /*54b0*/  UMOV UR28, UR4 ;  /* 0x00000004001c7c82 */ /* 0x000fe20008000000 */
[----:B------:R-:W-:Y:S01]  /*54c0*/  UMOV UR29, UR5 ;  /* 0x00000005001d7c82 */ /* 0x000fe20008000000 */
[----:B------:R-:W-:Y:S01]  /*54d0*/  UMOV UR31, 0x80000020 ;  /* 0x80000020001f7882 */ /* 0x000fe20000000000 */
[----:B------:R-:W-:Y:S02]  /*54e0*/  WARPGROUP.DEPBAR.LE gsb0, 0x0 ;  /* 0x00008000000079c5 */ /* 0x000fe40000010000 */
        /* <DEDUP_REMOVED lines=18> */
[----:B------:R-:W-:Y:S01]  /*5610*/  UIADD3 UR6, UR53, 0x182, URZ ;  /* 0x0000018235067890 */ /* 0x000fe2000fffe03f */
[----:B------:R-:W-:Y:S01]  /*5620*/  UMOV UR7, 0x80000020 ;  /* 0x8000002000077882 */ /* 0x000fe20000000000 */
[----:B------:R-:W-:Y:S02]  /*5630*/  WARPGROUP.DEPBAR.LE gsb0, 0x0 ;  /* 0x00008000000079c5 */ /* 0x000fe40000010000 */
[----:B------:R-:W-:-:S06]  /*5640*/  WARPGROUP.ARRIVE ;  /* 0x00000000000079c5 */ /* 0x000fcc0000000000 */
[----:B------:R-:W-:Y:S01]  /*5650*/  QGMMA.64x32x32.F32.E4M3.E4M3 R136, gdesc[UR28], R136, gsb0 ;  /* 0x006000001c8879f3 */ /* 0x000fe20008000888 */
[----:B------:R-:W-:Y:S01]  /*5660*/  UIADD3 UR30, UR53, 0x300, URZ ;  /* 0x00000300351e7890 */ /* 0x000fe2000fffe03f */
[----:B------:R-:W-:Y:S01]  /*5670*/  UMOV UR28, UR8 ;  /* 0x00000008001c7c82 */ /* 0x000fe20008000000 */
[----:B------:R-:W-:Y:S01]  /*5680*/  UMOV UR29, UR9 ;  /* 0x00000009001d7c82 */ /* 0x000fe20008000000 */
        /* <DEDUP_REMOVED lines=106> */
[----:B------:R-:W-:Y:S01]  /*5d30*/  UIADD3 UR53, UR53, 0x702, URZ ;  /* 0x0000070235357890 */ /* 0x000fe2000fffe03f */
[----:B------:R-:W-:Y:S02]  /*5d40*/  WARPGROUP.DEPBAR.LE gsb0, 0x0 ;  /* 0x00008000000079c5 */ /* 0x000fe40000010000 */
[----:B------:R-:W-:-:S06]  /*5d50*/  WARPGROUP.ARRIVE ;  /* 0x00000000000079c5 */ /* 0x000fcc0000000000 */
[----:B------:R-:W-:Y:S03]  /*5d60*/  QGMMA.64x32x32.F32.E4M3.E4M3 R136, gdesc[UR28], R136, gsb0 ;  /* 0x006000001c8879f3 */ /* 0x000fe60008000888 */
        /* <DEDUP_REMOVED lines=12> */
[----:B0-----:R-:W-:Y:S05]  /*5e30*/  @P2 BRA `(.L_x_19) ;  /* 0x00000000002c2947 */ /* 0x001fea0003800000 */
[----:B------:R-:W-:Y:S05]  /*5e40*/  @!P0 BRA `(.L_x_20) ;  /* 0x0000000000048947 */ /* 0x000fea0003800000 */
[----:B------:R-:W-:Y:S01]  /*5e50*/  BPT.TRAP 0x1 ;  /* 0x000000040000795c */ /* 0x000fe20000300000 */
.L_x_20:
[----:B------:R-:W-:Y:S01]  /*5e60*/  ULEA UR6, UR50, UR39, 0x3 ;  /* 0x0000002732067291 */ /* 0x000fe2000f8e183f */
[----:B------:R-:W-:-:S05]  /*5e70*/  IMAD.U32 R7, RZ, RZ, UR52 ;  /* 0x00000034ff077e24 */ /* 0x000fca000f8e00ff */
[----:B------:R-:W-:-:S04]  /*5e80*/  SHF.L.U32 R7, R7, 0x1f, RZ ;  /* 0x0000001f07077819 */ /* 0x000fc800000006ff */
[----:B------:R0:W1:Y:S01]  /*5e90*/  SYNCS.PHASECHK.TRANS64.TRYWAIT P1, [UR6+0x29850], R7 ;  /* 0x02985007ff0075a7 */ /* 0x0000620008020146 */
[----:B------:R-:W-:Y:S05]  /*5ea0*/  @!P0 BRA `(.L_x_21) ;  /* 0x0000000000048947 */ /* 0x000fea0003800000 */
[----:B------:R-:W-:Y:S01]  /*5eb0*/  BPT.TRAP 0x1 ;  /* 0x000000040000795c */ /* 0x000fe20000300000 */
.L_x_21:
[----:B-1----:R-:W-:Y:S05]  /*5ec0*/  @P1 BRA `(.L_x_19) ;  /* 0x0000000000081947 */ /* 0x002fea0003800000 */
[----:B------:R-:W1:Y:S02]  /*5ed0*/  SYNCS.PHASECHK.TRANS64.TRYWAIT P1, [UR6+0x29850], R7 ;  /* 0x02985007ff0075a7 */ /* 0x000e640008020146 */
[----:B-1----:R-:W-:Y:S05]  /*5ee0*/  @!P1 BRA `(.L_x_22) ;  /* 0x0000009800f49947 */ /* 0x002fea0003800000 */
.L_x_19:
[----:B------:R-:W-:Y:S01]  /*5ef0*/  UIADD3 UR6, UR39, 0x400, URZ ;  /* 0x0000040027067890 */ /* 0x000fe2000fffe03f */
[----:B------:R-:W-:Y:S01]  /*5f00*/  WARPGROUP.ARRIVE ;  /* 0x00000000000079c5 */ /* 0x000fe20000000000 */
[----:B------:R-:W-:Y:S01]  /*5f10*/  UMOV UR7, 0xc0000010 ;  /* 0xc000001000077882 */ /* 0x000fe20000000000 */
[----:B01----:R-:W-:Y:S01]  /*5f20*/  IADD3 R7, -R22, 0xb, RZ ;  /* 0x0000000b16077810 */ /* 0x003fe20007ffe1ff */
[----:B------:R-:W-:-:S04]  /*5f30*/  USHF.R.U32.HI UR6, URZ, 0x4, UR6 ;  /* 0x000000043f067899 */ /* 0x000fc80008011606 */
[----:B------:R-:W-:-:S04]  /*5f40*/  ULOP3.LUT UR6, UR6, 0x3fff, URZ, 0xc0, !UPT ;  /* 0x00003fff06067892 */ /* 0x000fc8000f8ec03f */
[----:B------:R-:W-:-:S04]  /*5f50*/  ULOP3.LUT UR6, UR6, 0x10000, URZ, 0xfc, !UPT ;  /* 0x0001000006067892 */ /* 0x000fc8000f8efc3f */
[----:B------:R-:W-:-:S07]  /*5f60*/  UIMAD UR10, UR50, 0x500, UR6 ;  /* 0x00000500320a78a4 */ /* 0x000fce000f8e0206 */
[----:B------:R-:W-:Y:S02]  /*5f70*/  UMOV UR6, UR10 ;  /* 0x0000000a00067c82 */ /* 0x000fe40008000000 */
[----:B------:R-:W-:Y:S01]  /*5f80*/  QGMMA.64x128x32.F32.E4M3.E4M3 R24, R172, gdesc[UR4], R24, gsb0 ;  /* 0x01e00004ac187df3 */ /* 0x000fe20008000818 */
[----:B------:R-:W-:Y:S01]  /*5f90*/  UIADD3 UR6, UR10, 0x100, URZ ;  /* 0x000001000a067890 */ /* 0x000fe2000fffe03f */
[----:B------:R-:W-:Y:S01]  /*5fa0*/  UMOV UR7, 0xc0000010 ;  /* 0xc000001000077882 */ /* 0x000fe20000000000 */
[----:B------:R-:W-:Y:S02]  /*5fb0*/  WARPGROUP.DEPBAR.LE gsb0, 0x0 ;  /* 0x00008000000079c5 */ /* 0x000fe40000010000 */
[----:B------:R-:W-:-:S07]  /*5fc0*/  WARPGROUP.ARRIVE ;  /* 0x00000000000079c5 */ /* 0x000fce0000000000 */
        /* <DEDUP_REMOVED lines=15> */
[----:B------:R-:W-:Y:S03]  /*60c0*/  QGMMA.64x128x32.F32.E4M3.E4M3 R24, R188, gdesc[UR4], R24, gsb0 ;  /* 0x01e00004bc187df3 */ /* 0x000fe60008000818 */
[----:B------:R-:W-:Y:S02]  /*60d0*/  WARPGROUP.DEPBAR.LE gsb0, 0x0 ;  /* 0x00008000000079c5 */ /* 0x000fe40000010000 */
[----:B------:R0:W-:Y:S06]  /*60e0*/  BAR.ARV R7, 0x100 ;  /* 0x000400070000751d */ /* 0x0001ec0000002000 */
[----:B------:R-:W-:Y:S05]  /*60f0*/  @!P0 BRA `(.L_x_23) ;  /* 0x0000000000048947 */ /* 0x000fea0003800000 */
[----:B------:R-:W-:Y:S01]  /*6100*/  BPT.TRAP 0x1 ;  /* 0x000000040000795c */ /* 0x000fe20000300000 */
.L_x_23:
[C---:B------:R-:W-:Y:S01]  /*6110*/  FMUL.FTZ R172, R0.reuse, R152 ;  /* 0x0000009800ac7220 */ /* 0x040fe20000410000 */
[C---:B------:R-:W-:Y:S01]  /*6120*/  FMUL.FTZ R174, R0.reuse, R153 ;  /* 0x0000009900ae7220 */ /* 0x040fe20000410000 */
[C---:B------:R-:W-:Y:S01]  /*6130*/  FMUL.FTZ R8, R0.reuse, R154 ;  /* 0x0000009a00087220 */ /* 0x040fe20000410000 */
[C---:B0-----:R-:W-:Y:S01]  /*6140*/  FMUL.FTZ R7, R0.reuse, R155 ;  /* 0x0000009b00077220 */ /* 0x041fe20000410000 */
[C---:B------:R-:W-:Y:S01]  /*6150*/  FMUL.FTZ R154, R0.reuse, R156 ;  /* 0x0000009c009a7220 */ /* 0x040fe20000410000 */
[C---:B------:R-:W-:Y:S01]  /*6160*/  FMUL.FTZ R156, R0.reuse, R157 ;  /* 0x0000009d009c7220 */ /* 0x040fe20000410000 */
[----:B------:R-:W0:Y:S01]  /*6170*/  MUFU.TANH R172, R172 ;  /* 0x000000ac00ac7308 */ /* 0x000e220000002400 */
[C---:B------:R-:W-:Y:S01]  /*6180*/  FMUL.FTZ R9, R0.reuse, R158 ;  /* 0x0000009e00097220 */ /* 0x040fe20000410000 */
[C---:B------:R-:W-:Y:S01]  /*6190*/  FMUL.FTZ R14, R0.reuse, R159 ;  /* 0x0000009f000e7220 */ /* 0x040fe20000410000 */
[C---:B------:R-:W-:Y:S01]  /*61a0*/  FMUL.FTZ R176, R0.reuse, R160 ;  /* 0x000000a000b07220 */ /* 0x040fe20000410000 */
[C---:B------:R-:W-:Y:S01]  /*61b0*/  FMUL.FTZ R178, R0.reuse, R161 ;  /* 0x000000a100b27220 */ /* 0x040fe20000410000 */
[C---:B------:R-:W-:Y:S01]  /*61c0*/  FMUL.FTZ R20, R0.reuse, R162 ;  /* 0x000000a200147220 */ /* 0x040fe20000410000 */
[C---:B------:R-:W-:Y:S01]  /*61d0*/  FMUL.FTZ R152, R0.reuse, R163 ;  /* 0x000000a300987220 */ /* 0x040fe20000410000 */
[C---:B------:R-:W-:Y:S01]  /*61e0*/  FMUL.FTZ R162, R0.reuse, R164 ;  /* 0x000000a400a27220 */ /* 0x040fe20000410000 */
[----:B------:R-:W1:Y:S01]  /*61f0*/  MUFU.TANH R174, R174 ;  /* 0x000000ae00ae7308 */ /* 0x000e620000002400 */
[C---:B------:R-:W-:Y:S01]  /*6200*/  FMUL.FTZ R164, R0.reuse, R165 ;  /* 0x000000a500a47220 */ /* 0x040fe20000410000 */
[C---:B------:R-:W-:Y:S01]  /*6210*/  FMUL.FTZ R158, R0.reuse, R166 ;  /* 0x000000a6009e7220 */ /* 0x040fe20000410000 */
[C---:B------:R-:W-:Y:S01]  /*6220*/  FMUL.FTZ R160, R0.reuse, R167 ;  /* 0x000000a700a07220 */ /* 0x040fe20000410000 */
[C---:B------:R-:W-:Y:S01]  /*6230*/  FMUL.FTZ R166, R0.reuse, R136 ;  /* 0x0000008800a67220 */ /* 0x040fe20000410000 */
[C---:B------:R-:W-:Y:S01]  /*6240*/  FMUL.FTZ R180, R0.reuse, R137 ;  /* 0x0000008900b47220 */ /* 0x040fe20000410000 */
[C---:B------:R-:W-:Y:S01]  /*6250*/  FMUL.FTZ R136, R0.reuse, R138 ;  /* 0x0000008a00887220 */ /* 0x040fe20000410000 */
[----:B------:R-:W-:Y:S01]  /*6260*/  FMUL.FTZ R138, R0, R139 ;  /* 0x0000008b008a7220 */ /* 0x000fe20000410000 */
[----:B------:R-:W2:Y:S01]  /*6270*/  MUFU.TANH R8, R8 ;  /* 0x0000000800087308 */ /* 0x000ea20000002400 */
[----:B0-----:R-:W-:Y:S01]  /*6280*/  FMNMX.FTZ R11, R172, R3, !PT ;  /* 0x00000003ac0b7209 */ /* 0x001fe20007810000 */
[C---:B------:R-:W-:Y:S01]  /*6290*/  FMUL.FTZ R140, R0.reuse, R140 ;  /* 0x0000008c008c7220 */ /* 0x040fe20000410000 */
[C---:B------:R-:W-:Y:S01]  /*62a0*/  FMUL.FTZ R182, R0.reuse, R141 ;  /* 0x0000008d00b67220 */ /* 0x040fe20000410000 */
[C---:B------:R-:W-:Y:S01]  /*62b0*/  FMUL.FTZ R142, R0.reuse, R142 ;  /* 0x0000008e008e7220 */ /* 0x040fe20000410000 */
[C---:B------:R-:W-:Y:S01]  /*62c0*/  FMUL.FTZ R184, R0.reuse, R143 ;  /* 0x0000008f00b87220 */ /* 0x040fe20000410000 */
[C---:B------:R-:W-:Y:S01]  /*62d0*/  FMUL.FTZ R144, R0.reuse, R144 ;  /* 0x0000009000907220 */ /* 0x040fe20000410000 */
[----:B------:R-:W-:Y:S01]  /*62e0*/  FMUL.FTZ R186, R0, R145 ;  /* 0x0000009100ba7220 */ /* 0x000fe20000410000 */
[----:B------:R-:W0:Y:S01]  /*62f0*/  MUFU.TANH R7, R7 ;  /* 0x0000000700077308 */ /* 0x000e220000002400 */
[----:B-1----:R-:W-:Y:S01]  /*6300*/  FMNMX.FTZ R11, R174, R11, !PT ;  /* 0x0000000bae0b7209 */ /* 0x002fe20007810000 */
[C---:B------:R-:W-:Y:S01]  /*6310*/  FMUL.FTZ R146, R0.reuse, R146 ;  /* 0x0000009200927220 */ /* 0x040fe20000410000 */
[C---:B------:R-:W-:Y:S01]  /*6320*/  FMUL.FTZ R188, R0.reuse, R147 ;  /* 0x0000009300bc7220 */ /* 0x040fe20000410000 */
[C---:B------:R-:W-:Y:S01]  /*6330*/  FMUL.FTZ R148, R0.reuse, R148 ;  /* 0x0000009400947220 */ /* 0x040fe20000410000 */
[C---:B------:R-:W-:Y:S01]  /*6340*/  FMUL.FTZ R190, R0.reuse, R149 ;  /* 0x0000009500be7220 */ /* 0x040fe20000410000 */
[C---:B------:R-:W-:Y:S01]  /*6350*/  FMUL.FTZ R150, R0.reuse, R150 ;  /* 0x0000009600967220 */ /* 0x040fe20000410000 */
[----:B------:R-:W-:Y:S01]  /*6360*/  FMUL.FTZ R194, R0, R151 ;  /* 0x0000009700c27220 */ /* 0x000fe20000410000 */
[----:B------:R-:W1:Y:S01]  /*6370*/  MUFU.TANH R154, R154 ;  /* 0x0000009a009a7308 */ /* 0x000e620000002400 */
[----:B--2---:R-:W-:Y:S01]  /*6380*/  FMNMX.FTZ R10, R8, R5, !PT ;  /* 0x00000005080a7209 */ /* 0x004fe20007810000 */
[C---:B------:R-:W-:Y:S01]  /*6390*/  FMUL.FTZ R120, R0.reuse, R120 ;  /* 0x0000007800787220 */ /* 0x040fe20000410000 */
[C---:B------:R-:W-:Y:S01]  /*63a0*/  FMUL.FTZ R196, R0.reuse, R121 ;  /* 0x0000007900c47220 */ /* 0x040fe20000410000 */
[C---:B------:R-:W-:Y:S01]  /*63b0*/  FMUL.FTZ R122, R0.reuse, R122 ;  /* 0x0000007a007a7220 */ /* 0x040fe20000410000 */
[C---:B------:R-:W-:Y:S01]  /*63c0*/  FMUL.FTZ R198, R0.reuse, R123 ;  /* 0x0000007b00c67220 */ /* 0x040fe20000410000 */
[C---:B------:R-:W-:Y:S01]  /*63d0*/  FMUL.FTZ R200, R0.reuse, R124 ;  /* 0x0000007c00c87220 */ /* 0x040fe20000410000 */
[C---:B------:R-:W-:Y:S01]  /*63e0*/  FMUL.FTZ R202, R0.reuse, R125 ;  /* 0x0000007d00ca7220 */ /* 0x040fe20000410000 */
        /* <DEDUP_REMOVED lines=58> */
[----:B------:R-:W-:-:S04]  /*6790*/  ULEA UR6, UR43, UR39, 0x3 ;  /* 0x000000272b067291 */ /* 0x000fc8000f8e183f */
[----:B------:R-:W-:Y:S02]  /*67a0*/  UIADD3 UR6, UR6, 0x29840, URZ ;  /* 0x0002984006067890 */ /* 0x000fe4000fffe03f */
[----:B------:R-:W1:Y:S01]  /*67b0*/  MUFU.TANH R164, R164 ;  /* 0x000000a400a47308 */ /* 0x000e620000002400 */
[----:B--2---:R-:W-:Y:S01]  /*67c0*/  FMNMX.FTZ R13, R152, R13, !PT ;  /* 0x0000000d980d7209 */ /* 0x004fe20007810000 */
[----:B------:R-:W-:-:S06]  /*67d0*/  UPRMT UR6, UR37, 0x654, UR6 ;  /* 0x0000065425067896 */ /* 0x000fcc0008000006 */
[----:B------:R-:W2:Y:S01]  /*67e0*/  MUFU.TANH R158, R158 ;  /* 0x0000009e009e7308 */ /* 0x000ea20000002400 */
[----:B0-----:R-:W-:Y:S02]  /*67f0*/  FMNMX.FTZ R11, R162, R11, !PT ;  /* 0x0000000ba20b7209 */ /* 0x001fe40007810000 */
[----:B------:R-:W-:Y:S05]  /*6800*/  SYNCS.ARRIVE.TRANS64.RED.A1T0 RZ, [UR6], RZ ;  /* 0x000000ffffff79a7 */ /* 0x000fea0008100406 */
[----:B------:R-:W0:Y:S01]  /*6810*/  MUFU.TANH R160, R160 ;  /* 0x000000a000a07308 */ /* 0x000e220000002400 */
[----:B-1----:R-:W-:-:S07]  /*6820*/  FMNMX.FTZ R11, R164, R11, !PT ;  /* 0x0000000ba40b7209 */ /* 0x002fce0007810000 */
[----:B------:R-:W1:Y:S01]  /*6830*/  MUFU.TANH R166, R166 ;  /* 0x000000a600a67308 */ /* 0x000e620000002400 */
[----:B--2---:R-:W-:-:S07]  /*6840*/  FMNMX.FTZ R13, R158, R13, !PT ;  /* 0x0000000d9e0d7209 */ /* 0x004fce0007810000 */
[----:B------:R-:W2:Y:S01]  /*6850*/  MUFU.TANH R180, R180 ;  /* 0x000000b400b47308 */ /* 0x000ea20000002400 */
[----:B0-----:R-:W-:-:S07]  /*6860*/  FMNMX.FTZ R13, R160, R13, !PT ;  /* 0x0000000da00d7209 */ /* 0x001fce0007810000 */
        /* <DEDUP_REMOVED lines=97> */
[----:B-1----:R-:W-:Y:S02]  /*6e80*/  FMNMX.FTZ R10, R228, R11, !PT ;  /* 0x0000000be40a7209 */ /* 0x002fe40007810000 */
[----:B------:R-:W1:Y:S05]  /*6e90*/  LDC R11, c[0x0][0x988] ;  /* 0x00026200ff0b7b82 */ /* 0x000e6a0000000800 */
[----:B------:R-:W3:Y:S01]  /*6ea0*/  MUFU.TANH R90, R90 ;  /* 0x0000005a005a7308 */ /* 0x000ee20000002400 */
[----:B--2---:R-:W-:-:S07]  /*6eb0*/  FMNMX.FTZ R10, R105, R10, !PT ;  /* 0x0000000a690a7209 */ /* 0x004fce0007810000 */
[----:B------:R-:W2:Y:S01]  /*6ec0*/  MUFU.TANH R107, R107 ;  /* 0x0000006b006b7308 */ /* 0x000ea20000002400 */
[----:B0-----:R-:W-:-:S07]  /*6ed0*/  FMNMX.FTZ R13, R88, R13, !PT ;  /* 0x0000000d580d7209 */ /* 0x001fce0007810000 */
[----:B------:R-:W0:Y:S01]  /*6ee0*/  MUFU.TANH R109, R109 ;  /* 0x0000006d006d7308 */ /* 0x000e220000002400 */
[----:B---3--:R-:W-:-:S07]  /*6ef0*/  FMNMX.FTZ R13, R90, R13, !PT ;  /* 0x0000000d5a0d7209 */ /* 0x008fce0007810000 */
        /* <DEDUP_REMOVED lines=19> */
[----:B--2---:R-:W-:-:S05]  /*7030*/  FMNMX.FTZ R15, R101, R10, !PT ;  /* 0x0000000a650f7209 */ /* 0x004fca0007810000 */
[----:B------:R-:W2:Y:S01]  /*7040*/  SHFL.BFLY PT, R10, R15, 0x2, 0x1f ;  /* 0x0c401f000f0a7f89 */ /* 0x000ea200000e0000 */
[----:B0-----:R-:W-:-:S04]  /*7050*/  FMNMX.FTZ R13, R100, R13, !PT ;  /* 0x0000000d640d7209 */ /* 0x001fc80007810000 */
[----:B---3--:R-:W-:-:S05]  /*7060*/  FMNMX.FTZ R13, R102, R13, !PT ;  /* 0x0000000d660d7209 */ /* 0x008fca0007810000 */
[----:B------:R-:W0:Y:S01]  /*7070*/  SHFL.BFLY PT, R12, R13, 0x2, 0x1f ;  /* 0x0c401f000d0c7f89 */ /* 0x000e2200000e0000 */
[----:B--2---:R-:W-:Y:S02]  /*7080*/  FMNMX.FTZ R21, R15, R10, !PT ;  /* 0x0000000a0f157209 */ /* 0x004fe40007810000 */
[----:B0-----:R-:W-:-:S03]  /*7090*/  FMNMX.FTZ R89, R13, R12, !PT ;  /* 0x0000000c0d597209 */ /* 0x001fc60007810000 */
[----:B------:R-:W0:Y:S04]  /*70a0*/  SHFL.BFLY PT, R12, R21, 0x1, 0x1f ;  /* 0x0c201f00150c7f89 */ /* 0x000e2800000e0000 */
[----:B------:R-:W2:Y:S01]  /*70b0*/  SHFL.BFLY PT, R10, R89, 0x1, 0x1f ;  /* 0x0c201f00590a7f89 */ /* 0x000ea200000e0000 */
[----:B0-----:R-:W-:Y:S02]  /*70c0*/  FMNMX.FTZ R12, R21, R12, !PT ;  /* 0x0000000c150c7209 */ /* 0x001fe40007810000 */
[----:B--2---:R-:W-:-:S03]  /*70d0*/  FMNMX.FTZ R10, R89, R10, !PT ;  /* 0x0000000a590a7209 */ /* 0x004fc60007810000 */
[C---:B-1----:R-:W-:Y:S01]  /*70e0*/  FFMA.FTZ R115, R12.reuse, R11, -8 ;  /* 0xc10000000c737423 */ /* 0x042fe2000001000b */
[----:B------:R-:W-:-:S03]  /*70f0*/  FADD.FTZ R3, -R12, R3 ;  /* 0x000000030c037221 */ /* 0x000fc60000010100 */
[-CC-:B------:R-:W-:Y:S01]  /*7100*/  FFMA.FTZ R117, R200, R11.reuse, -R115.reuse ;  /* 0x0000000bc8757223 */ /* 0x180fe20000010873 */
[----:B------:R-:W-:-:S01]  /*7110*/  FFMA.FTZ R200, R97, R11, -R115 ;  /* 0x0000000b61c87223 */ /* 0x000fc20000010873 */
[-C--:B------:R-:W-:Y:S01]  /*7120*/  FMUL.FTZ R91, R3, R11.reuse ;  /* 0x0000000b035b7220 */ /* 0x080fe20000410000 */
[----:B------:R-:W-:-:S01]  /*7130*/  FFMA.FTZ R97, R99, R11, -R115 ;  /* 0x0000000b63617223 */ /* 0x000fc20000010873 */
[C---:B------:R-:W-:Y:S01]  /*7140*/  FADD.FTZ R3, -R10.reuse, R5 ;  /* 0x000000050a037221 */ /* 0x040fe20000010100 */
[----:B------:R-:W-:-:S01]  /*7150*/  FFMA.FTZ R99, R10, R11, -8 ;  /* 0xc10000000a637423 */ /* 0x000fc2000001000b */
[-CC-:B------:R-:W-:Y:S01]  /*7160*/  FFMA.FTZ R172, R172, R11.reuse, -R115.reuse ;  /* 0x0000000bacac7223 */ /* 0x180fe20000010873 */
[----:B------:R-:W-:-:S01]  /*7170*/  FFMA.FTZ R13, R174, R11, -R115 ;  /* 0x0000000bae0d7223 */ /* 0x000fc20000010873 */
[-C--:B------:R-:W-:Y:S01]  /*7180*/  FMUL.FTZ R3, R3, R11.reuse ;  /* 0x0000000b03037220 */ /* 0x080fe20000410000 */
[----:B------:R-:W-:-:S01]  /*7190*/  FFMA.FTZ R8, R8, R11, -R99 ;  /* 0x0000000b08087223 */ /* 0x000fc20000010863 */
[-C--:B------:R-:W-:Y:S01]  /*71a0*/  FFMA.FTZ R7, R7, R11.reuse, -R99 ;  /* 0x0000000b07077223 */ /* 0x080fe20000010863 */
[----:B------:R0:W-:Y:S01]  /*71b0*/  MUFU.EX2 R5, R91 ;  /* 0x0000005b00057308 */ /* 0x0001e20000000800 */
[----:B------:R-:W-:-:S01]  /*71c0*/  FFMA.FTZ R15, R154, R11, -R115 ;  /* 0x0000000b9a0f7223 */ /* 0x000fc20000010873 */
[-C--:B------:R-:W-:Y:S01]  /*71d0*/  FFMA.FTZ R9, R9, R11.reuse, -R99 ;  /* 0x0000000b09097223 */ /* 0x080fe20000010863 */
[----:B------:R-:W-:-:S01]  /*71e0*/  FFMA.FTZ R154, R156, R11, -R115 ;  /* 0x0000000b9c9a7223 */ /* 0x000fc20000010873 */
[-C--:B------:R-:W-:Y:S01]  /*71f0*/  FFMA.FTZ R14, R14, R11.reuse, -R99 ;  /* 0x0000000b0e0e7223 */ /* 0x080fe20000010863 */
[----:B------:R-:W-:-:S01]  /*7200*/  FFMA.FTZ R21, R176, R11, -R115 ;  /* 0x0000000bb0157223 */ /* 0x000fc20000010873 */
[-C--:B------:R-:W-:Y:S01]  /*7210*/  FFMA.FTZ R20, R20, R11.reuse, -R99 ;  /* 0x0000000b14147223 */ /* 0x080fe20000010863 */
[----:B------:R-:W-:-:S01]  /*7220*/  FFMA.FTZ R156, R178, R11, -R115 ;  /* 0x0000000bb29c7223 */ /* 0x000fc20000010873 */
[----:B------:R-:W1:Y:S01]  /*7230*/  MUFU.EX2 R172, R172 ;  /* 0x000000ac00ac7308 */ /* 0x000e620000000800 */
[----:B0-----:R-:W-:-:S01]  /*7240*/  FFMA.FTZ R91, R166, R11, -R115 ;  /* 0x0000000ba65b7223 */ /* 0x001fc20000010873 */
[-CC-:B------:R-:W-:Y:S01]  /*7250*/  FFMA.FTZ R166, R202, R11.reuse, -R115.reuse ;  /* 0x0000000bcaa67223 */ /* 0x180fe20000010873 */
[----:B------:R-:W-:-:S01]  /*7260*/  FFMA.FTZ R202, R101, R11, -R115 ;  /* 0x0000000b65ca7223 */ /* 0x000fc20000010873 */
[-C--:B------:R-:W-:Y:S01]  /*7270*/  FFMA.FTZ R111, R148, R11.reuse, -R115 ;  /* 0x0000000b946f7223 */ /* 0x080fe20000010873 */
[----:B------:R-:W-:-:S01]  /*7280*/  FFMA.FTZ R101, R152, R11, -R99 ;  /* 0x0000000b98657223 */ /* 0x000fc20000010863 */
[-CC-:B------:R-:W-:Y:S01]  /*7290*/  FFMA.FTZ R148, R190, R11.reuse, -R115.reuse ;  /* 0x0000000bbe947223 */ /* 0x180fe20000010873 */
[----:B------:R-:W-:-:S01]  /*72a0*/  FFMA.FTZ R190, R105, R11, -R115 ;  /* 0x0000000b69be7223 */ /* 0x000fc20000010873 */
[----:B------:R-:W-:Y:S01]  /*72b0*/  MUFU.EX2 R3, R3 ;  /* 0x0000000300037308 */ /* 0x000fe20000000800 */
[----:B------:R-:W-:-:S01]  /*72c0*/  FFMA.FTZ R89, R162, R11, -R115 ;  /* 0x0000000ba2597223 */ /* 0x000fc20000010873 */
[-C--:B------:R-:W-:Y:S01]  /*72d0*/  FFMA.FTZ R105, R107, R11.reuse, -R115 ;  /* 0x0000000b6b697223 */ /* 0x080fe20000010873 */
[----:B------:R-:W-:-:S01]  /*72e0*/  FFMA.FTZ R107, R158, R11, -R99 ;  /* 0x0000000b9e6b7223 */ /* 0x000fc20000010863 */
[-C--:B------:R-:W-:Y:S01]  /*72f0*/  FFMA.FTZ R162, R164, R11.reuse, -R115 ;  /* 0x0000000ba4a27223 */ /* 0x080fe20000010873 */
[----:B------:R-:W-:-:S01]  /*7300*/  FFMA.FTZ R152, R160, R11, -R99 ;  /* 0x0000000ba0987223 */ /* 0x000fc20000010863 */
[-CC-:B------:R-:W-:Y:S01]  /*7310*/  FFMA.FTZ R113, R120, R11.reuse, -R115.reuse ;  /* 0x0000000b78717223 */ /* 0x180fe20000010873 */
[----:B------:R-:W-:-:S01]  /*7320*/  FFMA.FTZ R120, R196, R11, -R115 ;  /* 0x0000000bc4787223 */ /* 0x000fc20000010873 */
[----:B------:R-:W0:Y:S01]  /*7330*/  MUFU.EX2 R8, R8 ;  /* 0x0000000800087308 */ /* 0x000e220000000800 */
[----:B-1----:R-:W-:-:S01]  /*7340*/  FFMA.FTZ R4, R5, R4, R172 ;  /* 0x0000000405047223 */ /* 0x002fc200000100ac */
[-C--:B------:R-:W-:Y:S01]  /*7350*/  FFMA.FTZ R196, R109, R11.reuse, -R115 ;  /* 0x0000000b6dc47223 */ /* 0x080fe20000010873 */
[----:B------:R-:W-:-:S01]  /*7360*/  FFMA.FTZ R109, R136, R11, -R99 ;  /* 0x0000000b886d7223 */ /* 0x000fc20000010863 */
[-C--:B------:R-:W-:Y:S01]  /*7370*/  FFMA.FTZ R164, R180, R11.reuse, -R115 ;  /* 0x0000000bb4a47223 */ /* 0x080fe20000010873 */
[----:B------:R-:W-:-:S01]  /*7380*/  FFMA.FTZ R136, R138, R11, -R99 ;  /* 0x0000000b8a887223 */ /* 0x000fc20000010863 */
[-CC-:B------:R-:W-:Y:S01]  /*7390*/  FFMA.FTZ R93, R140, R11.reuse, -R115.reuse ;  /* 0x0000000b8c5d7223 */ /* 0x180fe20000010873 */
[----:B------:R-:W-:-:S01]  /*73a0*/  FFMA.FTZ R103, R144, R11, -R115 ;  /* 0x0000000b90677223 */ /* 0x000fc20000010873 */
[----:B------:R-:W1:Y:S01]  /*73b0*/  MUFU.EX2 R13, R13 ;  /* 0x0000000d000d7308 */ /* 0x000e620000000800 */
[----:B------:R-:W-:-:S01]  /*73c0*/  FFMA.FTZ R140, R182, R11, -R115 ;  /* 0x0000000bb68c7223 */ /* 0x000fc20000010873 */
[-CC-:B------:R-:W-:Y:S01]  /*73d0*/  FFMA.FTZ R144, R186, R11.reuse, -R115.reuse ;  /* 0x0000000bba907223 */ /* 0x180fe20000010873 */
[----:B------:R-:W-:-:S01]  /*73e0*/  FFMA.FTZ R119, R204, R11, -R115 ;  /* 0x0000000bcc777223 */ /* 0x000fc20000010873 */
[-CC-:B------:R-:W-:Y:S01]  /*73f0*/  FFMA.FTZ R174, R206, R11.reuse, -R115.reuse ;  /* 0x0000000bceae7223 */ /* 0x180fe20000010873 */
[----:B------:R-:W-:-:S01]  /*7400*/  FFMA.FTZ R121, R208, R11, -R115 ;  /* 0x0000000bd0797223 */ /* 0x000fc20000010873 */
[-CC-:B------:R-:W-:Y:S01]  /*7410*/  FFMA.FTZ R176, R210, R11.reuse, -R115.reuse ;  /* 0x0000000bd2b07223 */ /* 0x180fe20000010873 */
[----:B------:R-:W-:-:S01]  /*7420*/  FFMA.FTZ R123, R212, R11, -R115 ;  /* 0x0000000bd47b7223 */ /* 0x000fc20000010873 */
[----:B------:R-:W2:Y:S01]  /*7430*/  MUFU.EX2 R7, R7 ;  /* 0x0000000700077308 */ /* 0x000ea20000000800 */
[----:B0-----:R-:W-:-:S01]  /*7440*/  FFMA.FTZ R6, R3, R6, R8 ;  /* 0x0000000603067223 */ /* 0x001fc20000010008 */
[-CC-:B------:R-:W-:Y:S01]  /*7450*/  FFMA.FTZ R178, R214, R11.reuse, -R115.reuse ;  /* 0x0000000bd6b27223 */ /* 0x180fe20000010873 */
[----:B------:R-:W-:-:S01]  /*7460*/  FFMA.FTZ R125, R216, R11, -R115 ;  /* 0x0000000bd87d7223 */ /* 0x000fc20000010873 */
[-CC-:B------:R-:W-:Y:S01]  /*7470*/  FFMA.FTZ R180, R218, R11.reuse, -R115.reuse ;  /* 0x0000000bdab47223 */ /* 0x180fe20000010873 */
[----:B------:R-:W-:-:S01]  /*7480*/  FFMA.FTZ R127, R220, R11, -R115 ;  /* 0x0000000bdc7f7223 */ /* 0x000fc20000010873 */
[-CC-:B------:R-:W-:Y:S01]  /*7490*/  FFMA.FTZ R182, R222, R11.reuse, -R115.reuse ;  /* 0x0000000bdeb67223 */ /* 0x180fe20000010873 */
[----:B------:R-:W-:-:S01]  /*74a0*/  FFMA.FTZ R129, R224, R11, -R115 ;  /* 0x0000000be0817223 */ /* 0x000fc20000010873 */
[----:B------:R-:W0:Y:S01]  /*74b0*/  MUFU.EX2 R15, R15 ;  /* 0x0000000f000f7308 */ /* 0x000e220000000800 */
[----:B-1----:R-:W-:-:S01]  /*74c0*/  FADD.FTZ R4, R13, R4 ;  /* 0x000000040d047221 */ /* 0x002fc20000010000 */
[-CC-:B------:R-:W-:Y:S01]  /*74d0*/  FFMA.FTZ R186, R226, R11.reuse, -R115.reuse ;  /* 0x0000000be2ba7223 */ /* 0x180fe20000010873 */
[----:B------:R-:W-:-:S01]  /*74e0*/  FFMA.FTZ R131, R228, R11, -R115 ;  /* 0x0000000be4837223 */ /* 0x000fc20000010873 */
[-C--:B------:R-:W-:Y:S01]  /*74f0*/  FFMA.FTZ R95, R95, R11.reuse, -R115 ;  /* 0x0000000b5f5f7223 */ /* 0x080fe20000010873 */
[----:B------:R-:W-:-:S01]  /*7500*/  FFMA.FTZ R115, R142, R11, -R99 ;  /* 0x0000000b8e737223 */ /* 0x000fc20000010863 */
[-CC-:B------:R-:W-:Y:S01]  /*7510*/  FFMA.FTZ R138, R184, R11.reuse, -R99.reuse ;  /* 0x0000000bb88a7223 */ /* 0x180fe20000010863 */
[----:B------:R-:W-:-:S01]  /*7520*/  FFMA.FTZ R133, R146, R11, -R99 ;  /* 0x0000000b92857223 */ /* 0x000fc20000010863 */
[----:B------:R-:W1:Y:S01]  /*7530*/  MUFU.EX2 R9, R9 ;  /* 0x0000000900097308 */ /* 0x000e620000000800 */
[----:B--2---:R-:W-:-:S01]  /*7540*/  FADD.FTZ R6, R7, R6 ;  /* 0x0000000607067221 */ /* 0x004fc20000010000 */
[-CC-:B------:R-:W-:Y:S01]  /*7550*/  FFMA.FTZ R142, R188, R11.reuse, -R99.reuse ;  /* 0x0000000bbc8e7223 */ /* 0x180fe20000010863 */
[----:B------:R-:W-:-:S01]  /*7560*/  FFMA.FTZ R135, R150, R11, -R99 ;  /* 0x0000000b96877223 */ /* 0x000fc20000010863 */
[-CC-:B------:R-:W-:Y:S01]  /*7570*/  FFMA.FTZ R146, R194, R11.reuse, -R99.reuse ;  /* 0x0000000bc2927223 */ /* 0x180fe20000010863 */
[----:B------:R-:W-:-:S01]  /*7580*/  FFMA.FTZ R122, R122, R11, -R99 ;  /* 0x0000000b7a7a7223 */ /* 0x000fc20000010863 */
[-CC-:B------:R-:W-:Y:S01]  /*7590*/  FFMA.FTZ R137, R198, R11.reuse, -R99.reuse ;  /* 0x0000000bc6897223 */ /* 0x180fe20000010863 */
[----:B------:R-:W-:-:S01]  /*75a0*/  FFMA.FTZ R124, R124, R11, -R99 ;  /* 0x0000000b7c7c7223 */ /* 0x000fc20000010863 */
[----:B------:R-:W2:Y:S01]  /*75b0*/  MUFU.EX2 R154, R154 ;  /* 0x0000009a009a7308 */ /* 0x000ea20000000800 */
[----:B0-----:R-:W-:-:S01]  /*75c0*/  FADD.FTZ R145, R15, R4 ;  /* 0x000000040f917221 */ /* 0x001fc20000010000 */
        /* <DEDUP_REMOVED lines=12> */
[----:B------:R-:W-:-:S02]  /*7690*/  FFMA.FTZ R100, R100, R11, -R99 ;  /* 0x0000000b64647223 */ /* 0x000fc40000010863 */
        /* <DEDUP_REMOVED lines=9> */
[----:B0-----:R-:W-:-:S01]  /*7730*/  FADD.FTZ R6, R156, R145 ;  /* 0x000000919c067221 */ /* 0x001fc20000010000 */
[-CC-:B------:R-:W-:Y:S01]  /*7740*/  FFMA.FTZ R145, R106, R11.reuse, -R99.reuse ;  /* 0x0000000b6a917223 */ /* 0x180fe20000010863 */
[----:B------:R-:W-:-:S01]  /*7750*/  FFMA.FTZ R106, R108, R11, -R99 ;  /* 0x0000000b6c6a7223 */ /* 0x000fc20000010863 */
[----:B------:R-:W-:-:S04]  /*7760*/  FFMA.FTZ R108, R112, R11, -R99 ;  /* 0x0000000b706c7223 */ /* 0x000fc80000010863 */
        /* <DEDUP_REMOVED lines=15> */
[----:B--2---:R-:W-:-:S01]  /*7860*/  FADD.FTZ R4, R164, R147 ;  /* 0x00000093a4047221 */ /* 0x004fc20000010000 */
[-CC-:B------:R-:W-:Y:S01]  /*7870*/  FFMA.FTZ R147, R110, R11.reuse, -R99.reuse ;  /* 0x0000000b6e937223 */ /* 0x180fe20000010863 */
[----:B------:R-:W-:-:S05]  /*7880*/  FFMA.FTZ R110, R116, R11, -R99 ;  /* 0x0000000b746e7223 */ /* 0x000fca0000010863 */
        /* <DEDUP_REMOVED lines=15> */
[----:B-1----:R-:W-:-:S01]  /*7980*/  FADD.FTZ R4, R144, R149 ;  /* 0x0000009590047221 */ /* 0x002fc20000010000 */
[----:B------:R-:W-:-:S06]  /*7990*/  FFMA.FTZ R149, R114, R11, -R99 ;  /* 0x0000000b72957223 */ /* 0x000fcc0000010863 */
        /* <DEDUP_REMOVED lines=16> */
[----:B------:R-:W-:-:S06]  /*7aa0*/  FFMA.FTZ R151, R118, R11, -R99 ;  /* 0x0000000b76977223 */ /* 0x000fcc0000010863 */
        /* <DEDUP_REMOVED lines=14> */
[-CC-:B------:R-:W-:Y:S01]  /*7b90*/  FFMA.FTZ R153, R90, R11.reuse, -R99.reuse ;  /* 0x0000000b5a997223 */ /* 0x180fe20000010863 */
[----:B------:R-:W-:-:S01]  /*7ba0*/  FFMA.FTZ R90, R96, R11, -R99 ;  /* 0x0000000b605a7223 */ /* 0x000fc20000010863 */
[----:B------:R-:W-:-:S04]  /*7bb0*/  FFMA.FTZ R99, R102, R11, -R99 ;  /* 0x0000000b66637223 */ /* 0x000fc80000010863 */
        /* <DEDUP_REMOVED lines=72> */
[----:B--2---:R-:W-:-:S03]  /*8040*/  FADD.FTZ R4, R202, R157 ;  /* 0x0000009dca047221 */ /* 0x004fc60000010000 */
[----:B0-----:R-:W-:Y:S01]  /*8050*/  FADD.FTZ R6, R99, R155 ;  /* 0x0000009b63067221 */ /* 0x001fe20000010000 */
[----:B------:R-:W-:Y:S06]  /*8060*/  @!P0 BRA `(.L_x_24) ;  /* 0x0000000000048947 */ /* 0x000fec0003800000 */
[----:B------:R-:W-:Y:S01]  /*8070*/  BPT.TRAP 0x1 ;  /* 0x000000040000795c */ /* 0x000fe20000300000 */
.L_x_24:
[----:B------:R-:W-:Y:S01]  /*8080*/  ULEA UR6, UR50, UR39, 0x3 ;  /* 0x0000002732067291 */ /* 0x000fe2000f8e183f */
[----:B------:R-:W-:Y:S01]  /*8090*/  ISETP.LT.AND P1, PT, RZ, UR51, PT ;  /* 0x00000033ff007c0c */ /* 0x000fe2000bf21270 */
[----:B------:R-:W-:Y:S01]  /*80a0*/  UIADD3 UR7, UR51, -0x1, URZ ;  /* 0xffffffff33077890 */ /* 0x000fe2000fffe03f */
[----:B------:R-:W-:Y:S01]  /*80b0*/  F2FP.SATFINITE.E4M3.F32.PACK_AB_MERGE_C R89, R162, R89, RZ ;  /* 0x00000059a259723e */ /* 0x000fe200048070ff */
[----:B------:R-:W-:Y:S01]  /*80c0*/  UIADD3 UR6, UR6, 0x29860, URZ ;  /* 0x0002986006067890 */ /* 0x000fe2000fffe03f */
[----:B------:R-:W-:Y:S01]  /*80d0*/  F2FP.SATFINITE.E4M3.F32.PACK_AB_MERGE_C R111, R148, R111, RZ ;  /* 0x0000006f946f723e */ /* 0x000fe200048070ff */
[----:B------:R-:W-:Y:S01]  /*80e0*/  UMOV UR52, UR44 ;  /* 0x0000002c00347c82 */ /* 0x000fe20008000000 */
[----:B------:R-:W-:Y:S01]  /*80f0*/  F2FP.SATFINITE.E4M3.F32.PACK_AB_MERGE_C R121, R176, R121, RZ ;  /* 0x00000079b079723e */ /* 0x000fe200048070ff */
[----:B------:R-:W-:Y:S01]  /*8100*/  UPRMT UR6, UR37, 0x654, UR6 ;  /* 0x0000065425067896 */ /* 0x000fe20008000006 */
[----:B------:R-:W-:Y:S01]  /*8110*/  F2FP.SATFINITE.E4M3.F32.PACK_AB_MERGE_C R9, R14, R9, RZ ;  /* 0x000000090e09723e */ /* 0x000fe200048070ff */
[----:B------:R-:W-:Y:S01]  /*8120*/  UMOV UR51, UR7 ;  /* 0x0000000700337c82 */ /* 0x000fe20008000000 */
[----:B------:R-:W-:Y:S01]  /*8130*/  F2FP.SATFINITE.E4M3.F32.PACK_AB_MERGE_C R125, R180, R125, RZ ;  /* 0x0000007db47d723e */ /* 0x000fe200048070ff */
[----:B------:R-:W-:Y:S01]  /*8140*/  UMOV UR50, UR43 ;  /* 0x0000002b00327c82 */ /* 0x000fe20008000000 */
[----:B------:R-:W-:Y:S01]  /*8150*/  F2FP.SATFINITE.E4M3.F32.PACK_AB_MERGE_C R129, R186, R129, RZ ;  /* 0x00000081ba81723e */ /* 0x000fe200048070ff */
[----:B------:R-:W-:Y:S01]  /*8160*/  FMUL.FTZ R24, R24, R5 ;  /* 0x0000000518187220 */ /* 0x000fe20000410000 */
[----:B------:R-:W-:Y:S01]  /*8170*/  F2FP.SATFINITE.E4M3.F32.PACK_AB_MERGE_C R105, R196, R105, RZ ;  /* 0x00000069c469723e */ /* 0x000fe200048070ff */
[----:B------:R-:W-:Y:S01]  /*8180*/  FMUL.FTZ R25, R25, R5 ;  /* 0x0000000519197220 */ /* 0x000fe20000410000 */
[----:B------:R-:W-:Y:S01]  /*8190*/  F2FP.SATFINITE.E4M3.F32.PACK_AB_MERGE_C R89, R156, R21, R89 ;  /* 0x000000159c59723e */ /* 0x000fe20004807059 */
[----:B------:R-:W-:Y:S01]  /*81a0*/  SYNCS.ARRIVE.TRANS64.RED.A1T0 RZ, [UR6], RZ ;  /* 0x000000ffffff79a7 */ /* 0x000fe20008100406 */
[----:B------:R-:W-:Y:S01]  /*81b0*/  F2FP.SATFINITE.E4M3.F32.PACK_AB_MERGE_C R111, R144, R103, R111 ;  /* 0x00000067906f723e */ /* 0x000fe2000480706f */
[----:B------:R-:W-:Y:S01]  /*81c0*/  FMUL.FTZ R28, R28, R5 ;  /* 0x000000051c1c7220 */ /* 0x000fe20000410000 */
[----:B------:R-:W-:Y:S01]  /*81d0*/  F2FP.SATFINITE.E4M3.F32.PACK_AB_MERGE_C R121, R174, R119, R121 ;  /* 0x00000077ae79723e */ /* 0x000fe20004807079 */
[----:B------:R-:W-:Y:S01]  /*81e0*/  FMUL.FTZ R29, R29, R5 ;  /* 0x000000051d1d7220 */ /* 0x000fe20000410000 */
[----:B------:R-:W-:Y:S01]  /*81f0*/  F2FP.SATFINITE.E4M3.F32.PACK_AB_MERGE_C R15, R154, R15, RZ ;  /* 0x0000000f9a0f723e */ /* 0x000fe200048070ff */
        /* <DEDUP_REMOVED lines=10> */
[-C--:B------:R-:W-:Y:S01]  /*82a0*/  FMUL.FTZ R41, R41, R5.reuse ;  /* 0x0000000529297220 */ /* 0x080fe20000410000 */
[----:B------:R-:W-:Y:S01]  /*82b0*/  F2FP.SATFINITE.E4M3.F32.PACK_AB_MERGE_C R124, R139, R124, RZ ;  /* 0x0000007c8b7c723e */ /* 0x000fe200048070ff */
[-C--:B------:R-:W-:Y:S01]  /*82c0*/  FMUL.FTZ R44, R44, R5.reuse ;  /* 0x000000052c2c7220 */ /* 0x080fe20000410000 */
[----:B------:R-:W-:Y:S01]  /*82d0*/  F2FP.SATFINITE.E4M3.F32.PACK_AB_MERGE_C R128, R143, R128, RZ ;  /* 0x000000808f80723e */ /* 0x000fe200048070ff */
[-C--:B------:R-:W-:Y:S01]  /*82e0*/  FMUL.FTZ R45, R45, R5.reuse ;  /* 0x000000052d2d7220 */ /* 0x080fe20000410000 */
[----:B------:R-:W-:Y:S01]  /*82f0*/  F2FP.SATFINITE.E4M3.F32.PACK_AB_MERGE_C R106, R147, R106, RZ ;  /* 0x0000006a936a723e */ /* 0x000fe200048070ff */
[-C--:B------:R-:W-:Y:S01]  /*8300*/  FMUL.FTZ R48, R48, R5.reuse ;  /* 0x0000000530307220 */ /* 0x080fe20000410000 */
[----:B------:R-:W-:Y:S01]  /*8310*/  F2FP.SATFINITE.E4M3.F32.PACK_AB_MERGE_C R110, R151, R110, RZ ;  /* 0x0000006e976e723e */ /* 0x000fe200048070ff */
[----:B------:R-:W-:Y:S01]  /*8320*/  FMUL.FTZ R49, R49, R5 ;  /* 0x0000000531317220 */ /* 0x000fe20000410000 */
[----:B------:R-:W-:Y:S01]  /*8330*/  F2FP.SATFINITE.E4M3.F32.PACK_AB_MERGE_C R14, R94, R159, RZ ;  /* 0x0000009f5e0e723e */ /* 0x000fe200048070ff */
[----:B------:R-:W-:Y:S01]  /*8340*/  FMUL.FTZ R52, R52, R5 ;  /* 0x0000000534347220 */ /* 0x000fe20000410000 */
[----:B------:R-:W-:Y:S01]  /*8350*/  F2FP.SATFINITE.E4M3.F32.PACK_AB_MERGE_C R97, R202, R97, RZ ;  /* 0x00000061ca61723e */ /* 0x000fe200048070ff */
[-C--:B------:R-:W-:Y:S01]  /*8360*/  FMUL.FTZ R53, R53, R5.reuse ;  /* 0x0000000535357220 */ /* 0x080fe20000410000 */
[----:B------:R-:W-:Y:S01]  /*8370*/  F2FP.SATFINITE.E4M3.F32.PACK_AB_MERGE_C R99, R99, R100, RZ ;  /* 0x000000646363723e */ /* 0x000fe200048070ff */
[----:B------:R-:W-:Y:S01]  /*8380*/  FMUL.FTZ R56, R56, R5 ;  /* 0x0000000538387220 */ /* 0x000fe20000410000 */
[----:B------:R-:W-:Y:S01]  /*8390*/  F2FP.SATFINITE.E4M3.F32.PACK_AB_MERGE_C R184, R178, R123, R125 ;  /* 0x0000007bb2b8723e */ /* 0x000fe2000480707d */
[----:B------:R-:W-:Y:S01]  /*83a0*/  FMUL.FTZ R57, R57, R5 ;  /* 0x0000000539397220 */ /* 0x000fe20000410000 */
[----:B------:R-:W-:Y:S01]  /*83b0*/  F2FP.SATFINITE.E4M3.F32.PACK_AB_MERGE_C R186, R182, R127, R129 ;  /* 0x0000007fb6ba723e */ /* 0x000fe20004807081 */
[----:B------:R-:W-:Y:S01]  /*83c0*/  FMUL.FTZ R60, R60, R5 ;  /* 0x000000053c3c7220 */ /* 0x000fe20000410000 */
[----:B------:R-:W-:Y:S01]  /*83d0*/  F2FP.SATFINITE.E4M3.F32.PACK_AB_MERGE_C R188, R190, R131, R105 ;  /* 0x00000083bebc723e */ /* 0x000fe20004807069 */
[-C--:B------:R-:W-:Y:S01]  /*83e0*/  FMUL.FTZ R61, R61, R5.reuse ;  /* 0x000000053d3d7220 */ /* 0x080fe20000410000 */
        /* <DEDUP_REMOVED lines=11> */
[----:B------:R-:W-:Y:S01]  /*84a0*/  FMUL.FTZ R85, R85, R5 ;  /* 0x0000000555557220 */ /* 0x000fe20000410000 */
        /* <DEDUP_REMOVED lines=32> */
[----:B------:R-:W-:Y:S01]  /*86b0*/  F2FP.SATFINITE.E4M3.F32.PACK_AB_MERGE_C R172, R13, R172, R15 ;  /* 0x000000ac0dac723e */ /* 0x000fe2000480700f */
[----:B------:R-:W-:Y:S01]  /*86c0*/  IMAD.MOV.U32 R3, RZ, RZ, R12 ;  /* 0x000000ffff037224 */ /* 0x000fe200078e000c */
[----:B------:R-:W-:Y:S01]  /*86d0*/  F2FP.SATFINITE.E4M3.F32.PACK_AB_MERGE_C R173, R7, R8, R9 ;  /* 0x0000000807ad723e */ /* 0x000fe20004807009 */
[----:B------:R-:W-:Y:S01]  /*86e0*/  IMAD.MOV.U32 R174, RZ, RZ, R89 ;  /* 0x000000ffffae7224 */ /* 0x000fe200078e0059 */
[----:B------:R-:W-:Y:S01]  /*86f0*/  F2FP.SATFINITE.E4M3.F32.PACK_AB_MERGE_C R175, R101, R20, R107 ;  /* 0x0000001465af723e */ /* 0x000fe2000480706b */
[----:B------:R-:W-:Y:S01]  /*8700*/  IMAD.MOV.U32 R178, RZ, RZ, R111 ;  /* 0x000000ffffb27224 */ /* 0x000fe200078e006f */
[----:B------:R-:W-:Y:S01]  /*8710*/  F2FP.SATFINITE.E4M3.F32.PACK_AB_MERGE_C R176, R164, R91, R93 ;  /* 0x0000005ba4b0723e */ /* 0x000fe2000480705d */
[----:B------:R-:W-:Y:S01]  /*8720*/  IMAD.MOV.U32 R182, RZ, RZ, R121 ;  /* 0x000000ffffb67224 */ /* 0x000fe200078e0079 */
[----:B------:R-:W-:-:S02]  /*8730*/  F2FP.SATFINITE.E4M3.F32.PACK_AB_MERGE_C R177, R136, R109, R115 ;  /* 0x0000006d88b1723e */ /* 0x000fc40004807073 */
[----:B------:R-:W-:Y:S02]  /*8740*/  F2FP.SATFINITE.E4M3.F32.PACK_AB_MERGE_C R179, R142, R133, R135 ;  /* 0x000000858eb3723e */ /* 0x000fe40004807087 */
[----:B------:R-:W-:Y:S02]  /*8750*/  F2FP.SATFINITE.E4M3.F32.PACK_AB_MERGE_C R180, R120, R113, R117 ;  /* 0x0000007178b4723e */ /* 0x000fe40004807075 */
[----:B------:R-:W-:Y:S02]  /*8760*/  F2FP.SATFINITE.E4M3.F32.PACK_AB_MERGE_C R181, R137, R122, R124 ;  /* 0x0000007a89b5723e */ /* 0x000fe4000480707c */
[----:B------:R-:W-:Y:S02]  /*8770*/  F2FP.SATFINITE.E4M3.F32.PACK_AB_MERGE_C R183, R141, R126, R128 ;  /* 0x0000007e8db7723e */ /* 0x000fe40004807080 */
[----:B------:R-:W-:Y:S02]  /*8780*/  F2FP.SATFINITE.E4M3.F32.PACK_AB_MERGE_C R185, R145, R104, R106 ;  /* 0x0000006891b9723e */ /* 0x000fe4000480706a */
[----:B------:R-:W-:-:S02]  /*8790*/  F2FP.SATFINITE.E4M3.F32.PACK_AB_MERGE_C R187, R149, R108, R110 ;  /* 0x0000006c95bb723e */ /* 0x000fc4000480706e */
[----:B------:R-:W-:Y:S02]  /*87a0*/  F2FP.SATFINITE.E4M3.F32.PACK_AB_MERGE_C R189, R153, R88, R14 ;  /* 0x0000005899bd723e */ /* 0x000fe4000480700e */
[----:B------:R-:W-:Y:S02]  /*87b0*/  F2FP.SATFINITE.E4M3.F32.PACK_AB_MERGE_C R190, R200, R95, R97 ;  /* 0x0000005fc8be723e */ /* 0x000fe40004807061 */
[----:B------:R-:W-:Y:S02]  /*87c0*/  F2FP.SATFINITE.E4M3.F32.PACK_AB_MERGE_C R191, R98, R90, R99 ;  /* 0x0000005a62bf723e */ /* 0x000fe40004807063 */
[----:B------:R-:W-:Y:S01]  /*87d0*/  MOV R5, R10 ;  /* 0x0000000a00057202 */ /* 0x000fe20000000f00 */
[----:B------:R-:W-:Y:S06]  /*87e0*/  @P1 BRA `(.L_x_25) ;  /* 0xffffffc8005c1947 */ /* 0x000fec000383ffff */
.L_x_14:
[----:B------:R-:W-:Y:S06]  /*87f0*/  BAR.ARV 0x8, 0x180 ;  /* 0x0206000000007b1d */ /* 0x000fec0000002000 */
[----:B------:R-:W-:Y:S05]  /*8800*/  @!P0 BRA `(.L_x_26) ;  /* 0x0000000000048947 */ /* 0x000fea0003800000 */
[----:B------:R-:W-:Y:S01]  /*8810*/  BPT.TRAP 0x1 ;  /* 0x000000040000795c */ /* 0x000fe20000300000 */
.L_x_26:
[----:B------:R-:W-:Y:S01]  /*8820*/  ULEA UR4, UR43, UR39, 0x3 ;  /* 0x000000272b047291 */ /* 0x000fe2000f8e183f */
[----:B------:R-:W-:-:S05]  /*8830*/  IMAD.U32 R0, RZ, RZ, UR44 ;  /* 0x0000002cff007e24 */ /* 0x000fca000f8e00ff */
[----:B------:R-:W-:-:S04]  /*8840*/  SHF.L.U32 R0, R0, 0x1f, RZ ;  /* 0x0000001f00007819 */ /* 0x000fc800000006ff */
[----:B------:R0:W1:Y:S01]  /*8850*/  SYNCS.PHASECHK.TRANS64.TRYWAIT P1, [UR4+0x29850], R0 ;  /* 0x02985000ff0075a7 */ /* 0x0000620008020144 */
[----:B------:R-:W-:Y:S05]  /*8860*/  @!P0 BRA `(.L_x_27) ;  /* 0x0000000000048947 */ /* 0x000fea0003800000 */
[----:B------:R-:W-:Y:S01]  /*8870*/  BPT.TRAP 0x1 ;  /* 0x000000040000795c */ /* 0x000fe20000300000 */
.L_x_27:
[----:B-1----:R-:W-:Y:S05]  /*8880*/  @P1 BRA `(.L_x_28) ;  /* 0x0000000000081947 */ /* 0x002fea0003800000 */
[----:B------:R-:W1:Y:S02]  /*8890*/  SYNCS.PHASECHK.TRANS64.TRYWAIT P1, [UR4+0x29850], R0 ;  /* 0x02985000ff0075a7 */ /* 0x000e640008020144 */
[----:B-1----:R-:W-:Y:S05]  /*88a0*/  @!P1 BRA `(.L_x_29) ;  /* 0x00000070009c9947 */ /* 0x002fea0003800000 */
.L_x_28:
[----:B------:R-:W-:Y:S01]  /*88b0*/  UIADD3 UR5, UR39, 0x400, URZ ;  /* 0x0000040027057890 */ /* 0x000fe2000fffe03f */
[----:B------:R-:W-:Y:S01]  /*88c0*/  WARPGROUP.ARRIVE ;  /* 0x00000000000079c5 */ /* 0x000fe20000000000 */
[----:B------:R-:W-:Y:S01]  /*88d0*/  UMOV UR7, 0xc0000010 ;  /* 0xc000001000077882 */ /* 0x000fe20000000000 */
[----:B------:R-:W-:Y:S01]  /*88e0*/  IMAD.MOV.U32 R5, RZ, RZ, 0x3f800000 ;  /* 0x3f800000ff057424 */ /* 0x000fe200078e00ff */
        /* <DEDUP_REMOVED lines=11> */
[----:B------:R-:W-:Y:S02]  /*89a0*/  ULDC.64 UR6, c[0x0][0x9a0] ;  /* 0x0002680000067ab9 */ /* 0x000fe40000000a00 */
[----:B------:R-:W-:-:S04]  /*89b0*/  UISETP.NE.U32.AND UP0, UPT, UR6, URZ, UPT ;  /* 0x0000003f0600728c */ /* 0x000fc8000bf05070 */
[----:B------:R-:W-:-:S06]  /*89c0*/  UISETP.NE.AND.EX UP0, UPT, UR7, URZ, UPT, UP0 ;  /* 0x0000003f0700728c */ /* 0x000fcc000bf05300 */
[----:B------:R-:W-:-:S05]  /*89d0*/  PLOP3.LUT P1, PT, PT, PT, UP0, 0x80, 0x0 ;  /* 0x000000000000781c */ /* 0x000fca0003f2f008 */
[----:B------:R-:W-:Y:S01]  /*89e0*/  @UP0 USHF.R.S32.HI UR10, URZ, 0x1f, UR40 ;  /* 0x0000001f3f0a0899 */ /* 0x000fe20008011428 */
[----:B------:R-:W-:Y:S01]  /*89f0*/  @UP0 ULDC.64 UR12, c[0x0][0x9c8] ;  /* 0x00027200000c0ab9 */ /* 0x000fe20000000a00 */
[----:B------:R-:W-:Y:S02]  /*8a00*/  @UP0 UIADD3 UR8, -UR40, URZ, URZ ;  /* 0x0000003f28080290 */ /* 0x000fe4000fffe13f */
[----:B------:R-:W-:Y:S01]  /*8a10*/  @UP0 UIMAD UR10, UR10, UR12, URZ ;  /* 0x0000000c0a0a02a4 */ /* 0x000fe2000f8e023f */
[----:B------:R-:W-:Y:S02]  /*8a20*/  @UP0 ULDC UR9, c[0x0][0xc44] ;  /* 0x0003110000090ab9 */ /* 0x000fe40000000800 */
[----:B------:R-:W-:Y:S02]  /*8a30*/  @UP0 UIMAD UR11, UR9, UR8, UR42 ;  /* 0x00000008090b02a4 */ /* 0x000fe4000f8e022a */
[----:B------:R-:W-:Y:S02]  /*8a40*/  @UP0 UIMAD.WIDE.U32 UR8, UR40, UR12, URZ ;  /* 0x0000000c280802a5 */ /* 0x000fe4000f8e003f */
[----:B------:R-:W-:-:S02]  /*8a50*/  @UP0 UIMAD UR10, UR40, UR13, UR10 ;  /* 0x0000000d280a02a4 */ /* 0x000fc4000f8e020a */
[----:B------:R-:W-:Y:S02]  /*8a60*/  @UP0 USHF.R.S32.HI UR14, URZ, 0x1f, UR11 ;  /* 0x0000001f3f0e0899 */ /* 0x000fe4000801140b */
[----:B------:R-:W-:Y:S01]  /*8a70*/  @UP0 UIADD3 UR9, UR9, UR10, URZ ;  /* 0x0000000a09090290 */ /* 0x000fe2000fffe03f */
[----:B------:R-:W-:Y:S02]  /*8a80*/  @UP0 ULDC.64 UR12, c[0x0][0x9d0] ;  /* 0x00027400000c0ab9 */ /* 0x000fe40000000a00 */
[----:B------:R-:W-:Y:S02]  /*8a90*/  @UP0 UIMAD UR10, UR14, UR12, URZ ;  /* 0x0000000c0e0a02a4 */ /* 0x000fe4000f8e023f */
[----:B------:R-:W-:Y:S02]  /*8aa0*/  @UP0 UIMAD.WIDE.U32 UR8, UR11, UR12, UR8 ;  /* 0x0000000c0b0802a5 */ /* 0x000fe4000f8e0008 */
[----:B------:R-:W-:Y:S02]  /*8ab0*/  @UP0 UIMAD UR10, UR11, UR13, UR10 ;  /* 0x0000000d0b0a02a4 */ /* 0x000fe4000f8e020a */
[----:B------:R-:W-:-:S02]  /*8ac0*/  @UP0 ULEA UR6, UP1, UR8, UR6, 0x2 ;  /* 0x0000000608060291 */ /* 0x000fc4000f82103f */
[----:B------:R-:W-:-:S04]  /*8ad0*/  @UP0 UIADD3 UR9, UR9, UR10, URZ ;  /* 0x0000000a09090290 */ /* 0x000fc8000fffe03f */
[----:B------:R-:W-:Y:S01]  /*8ae0*/  MOV R8, UR6 ;  /* 0x0000000600087c02 */ /* 0x000fe20008000f00 */
[----:B------:R-:W-:Y:S02]  /*8af0*/  @UP0 ULEA.HI.X UR7, UR8, UR7, UR9, 0x2, UP1 ;  /* 0x0000000708070291 */ /* 0x000fe400088f1409 */
[----:B------:R-:W-:-:S04]  /*8b00*/  UIADD3 UR6, UR5, 0x200, URZ ;  /* 0x0000020005067890 */ /* 0x000fc8000fffe03f */
[----:B------:R-:W-:Y:S01]  /*8b10*/  IMAD.U32 R9, RZ, RZ, UR7 ;  /* 0x00000007ff097e24 */ /* 0x000fe2000f8e00ff */
[----:B------:R-:W-:-:S04]  /*8b20*/  UMOV UR7, 0xc0000010 ;  /* 0xc000001000077882 */ /* 0x000fc80000000000 */
[----:B------:R2:W3:Y:S01]  /*8b30*/  @P1 LDG.E R5, desc[UR48][R8.64] ;  /* 0x0000003008051981 */ /* 0x0004e2000c1e1900 */
[----:B------:R-:W-:Y:S02]  /*8b40*/  WARPGROUP.DEPBAR.LE gsb0, 0x0 ;  /* 0x00008000000079c5 */ /* 0x000fe40000010000 */
[----:B------:R-:W-:-:S06]  /*8b50*/  WARPGROUP.ARRIVE ;  /* 0x00000000000079c5 */ /* 0x000fcc0000000000 */
[----:B------:R-:W-:Y:S01]  /*8b60*/  QGMMA.64x128x32.F32.E4M3.E4M3 R24, R180, gdesc[UR4], R24, gsb0 ;  /* 0x01e00004b4187df3 */ /* 0x000fe20008000818 */
[----:B------:R-:W-:Y:S01]  /*8b70*/  UIADD3 UR6, UR5, 0x300, URZ ;  /* 0x0000030005067890 */ /* 0x000fe2000fffe03f */
[----:B------:R-:W-:Y:S01]  /*8b80*/  UMOV UR7, 0xc0000010 ;  /* 0xc000001000077882 */ /* 0x000fe20000000000 */
[----:B-1----:R-:W1:Y:S04]  /*8b90*/  SHFL.BFLY PT, R3, R4, 0x2, 0x1f ;  /* 0x0c401f0004037f89 */ /* 0x002e6800000e0000 */
[----:B------:R-:W4:Y:S01]  /*8ba0*/  SHFL.BFLY PT, R7, R6, 0x2, 0x1f ;  /* 0x0c401f0006077f89 */ /* 0x000f2200000e0000 */
[----:B------:R-:W-:Y:S02]  /*8bb0*/  WARPGROUP.DEPBAR.LE gsb0, 0x0 ;  /* 0x00008000000079c5 */ /* 0x000fe40000010000 */
[----:B------:R-:W-:-:S06]  /*8bc0*/  WARPGROUP.ARRIVE ;  /* 0x00000000000079c5 */ /* 0x000fcc0000000000 */
[----:B------:R-:W-:Y:S01]  /*8bd0*/  QGMMA.64x128x32.F32.E4M3.E4M3 R24, R184, gdesc[UR4], R24, gsb0 ;  /* 0x01e00004b8187df3 */ /* 0x000fe20008000818 */
[----:B------:R-:W-:Y:S01]  /*8be0*/  UIADD3 UR6, UR5, 0x400, URZ ;  /* 0x0000040005067890 */ /* 0x000fe2000fffe03f */
[----:B------:R-:W-:Y:S01]  /*8bf0*/  UMOV UR7, 0xc0000010 ;  /* 0xc000001000077882 */ /* 0x000fe20000000000 */
[----:B-1----:R-:W-:-:S01]  /*8c00*/  FADD.FTZ R3, R3, R4 ;  /* 0x0000000403037221 */ /* 0x002fc20000010000 */
[----:B----4-:R-:W-:-:S04]  /*8c10*/  FADD.FTZ R7, R7, R6 ;  /* 0x0000000607077221 */ /* 0x010fc80000010000 */
[----:B0-----:R-:W0:Y:S04]  /*8c20*/  SHFL.BFLY PT, R0, R3, 0x1, 0x1f ;  /* 0x0c201f0003007f89 */ /* 0x001e2800000e0000 */
[----:B--2---:R-:W1:Y:S01]  /*8c30*/  SHFL.BFLY PT, R8, R7, 0x1, 0x1f ;  /* 0x0c201f0007087f89 */ /* 0x004e6200000e0000 */
[----:B------:R-:W-:Y:S02]  /*8c40*/  IMAD.MOV.U32 R4, RZ, RZ, RZ ;  /* 0x000000ffff047224 */ /* 0x000fe400078e00ff */
[----:B0-----:R-:W-:Y:S01]  /*8c50*/  FADD.FTZ R13, R3, R0 ;  /* 0x00000000030d7221 */ /* 0x001fe20000010000 */
[----:B-1----:R-:W-:-:S04]  /*8c60*/  FADD.FTZ R14, R7, R8 ;  /* 0x00000008070e7221 */ /* 0x002fc80000010000 */
[C---:B------:R-:W-:Y:S01]  /*8c70*/  FSETP.NE.FTZ.AND P1, PT, R13.reuse, RZ, PT ;  /* 0x000000ff0d00720b */ /* 0x040fe20003f35000 */
[----:B------:R-:W-:Y:S01]  /*8c80*/  FMUL.FTZ R15, R13, 0.00390625 ;  /* 0x3b8000000d0f7820 */ /* 0x000fe20000410000 */
[----:B------:R-:W-:-:S04]  /*8c90*/  FMUL.FTZ R20, R14, 0.00390625 ;  /* 0x3b8000000e147820 */ /* 0x000fc80000410000 */
[----:B------:R-:W-:Y:S02]  /*8ca0*/  FSETP.NE.FTZ.AND P2, PT, R15, RZ, PT ;  /* 0x000000ff0f00720b */ /* 0x000fe40003f55000 */
[----:B------:R-:W-:-:S05]  /*8cb0*/  FSETP.NE.FTZ.AND P3, PT, R20, RZ, PT ;  /* 0x000000ff1400720b */ /* 0x000fca0003f75000 */
[----:B------:R-:W-:Y:S01]  /*8cc0*/  @P1 MUFU.RCP R4, R13 ;  /* 0x0000000d00041308 */ /* 0x000fe20000001000 */
[----:B------:R-:W-:Y:S01]  /*8cd0*/  FSETP.NE.FTZ.AND P1, PT, R14, RZ, PT ;  /* 0x000000ff0e00720b */ /* 0x000fe20003f35000 */
[----:B------:R-:W-:Y:S01]  /*8ce0*/  IMAD.MOV.U32 R8, RZ, RZ, RZ ;  /* 0x000000ffff087224 */ /* 0x000fe200078e00ff */
[----:B------:R-:W-:Y:S02]  /*8cf0*/  WARPGROUP.DEPBAR.LE gsb0, 0x0 ;  /* 0x00008000000079c5 */ /* 0x000fe40000010000 */
[----:B------:R-:W-:-:S06]  /*8d00*/  WARPGROUP.ARRIVE ;  /* 0x00000000000079c5 */ /* 0x000fcc0000000000 */
[----:B------:R-:W-:Y:S01]  /*8d10*/  QGMMA.64x128x32.F32.E4M3.E4M3 R24, R188, gdesc[UR4], R24, gsb0 ;  /* 0x01e00004bc187df3 */ /* 0x000fe20008000818 */
[----:B------:R-:W0:Y:S08]  /*8d20*/  @P3 MUFU.LG2 R9, R20 ;  /* 0x0000001400093308 */ /* 0x000e300000000c00 */
[----:B------:R-:W1:Y:S08]  /*8d30*/  @P2 MUFU.LG2 R6, R15 ;  /* 0x0000000f00062308 */ /* 0x000e700000000c00 */
[----:B------:R-:W2:Y:S01]  /*8d40*/  @P1 MUFU.RCP R8, R14 ;  /* 0x0000000e00081308 */ /* 0x000ea20000001000 */
[----:B------:R-:W-:Y:S01]  /*8d50*/  @P3 FMUL.FTZ R88, R11, 0.69314718246459960938 ;  /* 0x3f3172180b583820 */ /* 0x000fe20000410000 */
[----:B0-----:R-:W-:Y:S01]  /*8d60*/  @P3 FMUL.FTZ R9, R9, 0.69314718246459960938 ;  /* 0x3f31721809093820 */ /* 0x001fe20000410000 */
[----:B------:R-:W-:Y:S01]  /*8d70*/  @P2 FMUL.FTZ R7, R11, 0.69314718246459960938 ;  /* 0x3f3172180b072820 */ /* 0x000fe20000410000 */
[----:B------:R-:W-:-:S02]  /*8d80*/  IMAD.MOV.U32 R0, RZ, RZ, -0x800000 ;  /* 0xff800000ff007424 */ /* 0x000fc400078e00ff */
[----:B---3--:R-:W-:Y:S01]  /*8d90*/  FMUL.FTZ R11, R4, R5 ;  /* 0x00000005040b7220 */ /* 0x008fe20000410000 */
[----:B------:R-:W-:Y:S02]  /*8da0*/  IMAD.MOV.U32 R3, RZ, RZ, -0x800000 ;  /* 0xff800000ff037424 */ /* 0x000fe400078e00ff */
[----:B-1----:R-:W-:Y:S01]  /*8db0*/  @P2 FMUL.FTZ R6, R6, 0.69314718246459960938 ;  /* 0x3f31721806062820 */ /* 0x002fe20000410000 */
[----:B------:R-:W-:-:S03]  /*8dc0*/  @P3 FFMA.FTZ R0, R88, R10, R9 ;  /* 0x0000000a58003223 */ /* 0x000fc60000010009 */
[----:B------:R-:W-:Y:S01]  /*8dd0*/  @P2 FFMA.FTZ R3, R7, R12, R6 ;  /* 0x0000000c07032223 */ /* 0x000fe20000010006 */
[----:B--2---:R-:W-:Y:S01]  /*8de0*/  FMUL.FTZ R88, R8, R5 ;  /* 0x0000000508587220 */ /* 0x004fe20000410000 */
[----:B------:R-:W-:Y:S02]  /*8df0*/  WARPGROUP.DEPBAR.LE gsb0, 0x0 ;  /* 0x00008000000079c5 */ /* 0x000fe40000010000 */
[----:B------:R-:W-:Y:S05]  /*8e00*/  @!P0 BRA `(.L_x_30) ;  /* 0x0000000000048947 */ /* 0x000fea0003800000 */
[----:B------:R-:W-:Y:S01]  /*8e10*/  BPT.TRAP 0x1 ;  /* 0x000000040000795c */ /* 0x000fe20000300000 */
.L_x_30:
[----:B------:R-:W0:Y:S01]  /*8e20*/  S2R R89, SR_TID.X ;  /* 0x0000000000597919 */ /* 0x000e220000002100 */
[----:B------:R-:W-:Y:S01]  /*8e30*/  ULDC.64 UR6, c[0x4][0x40] ;  /* 0x0100100000067ab9 */ /* 0x000fe20000000a00 */
[----:B------:R-:W1:Y:S01]  /*8e40*/  S2UR UR5, SR_SWINHI ;  /* 0x00000000000579c3 */ /* 0x000e620000002f00 */
        /* <DEDUP_REMOVED lines=10> */
[----:B------:R-:W-:Y:S01]  /*8ef0*/  FMUL.FTZ R15, R38, R88 ;  /* 0x00000058260f7220 */ /* 0x000fe20000410000 */
[----:B------:R-:W-:Y:S01]  /*8f00*/  ULDC.64 UR8, c[0x0][0xb90] ;  /* 0x0002e40000087ab9 */ /* 0x000fe20000000a00 */
[----:B------:R-:W-:Y:S01]  /*8f10*/  USHF.R.S32.HI UR14, URZ, 0x1f, UR40 ;  /* 0x0000001f3f0e7899 */ /* 0x000fe20008011428 */
[----:B------:R-:W-:Y:S01]  /*8f20*/  ULDC.64 UR10, c[0x0][0xb98] ;  /* 0x0002e600000a7ab9 */ /* 0x000fe20000000a00 */
[----:B0-----:R-:W-:-:S05]  /*8f30*/  IMAD.SHL.U32 R4, R89, 0x4, RZ ;  /* 0x0000000459047824 */ /* 0x001fca00078e00ff */
[----:B------:R-:W-:-:S04]  /*8f40*/  LOP3.LUT R4, R4, 0xc, RZ, 0xc0, !PT ;  /* 0x0000000c04047812 */ /* 0x000fc800078ec0ff */
[----:B------:R-:W-:-:S04]  /*8f50*/  IADD3 R4, P0, R4, UR6, RZ ;  /* 0x0000000604047c10 */ /* 0x000fc8000ff1e0ff */
[----:B------:R-:W-:-:S05]  /*8f60*/  IADD3.X R5, RZ, UR7, RZ, P0, !PT ;  /* 0x00000007ff057c10 */ /* 0x000fca00087fe4ff */
[----:B------:R0:W2:Y:S01]  /*8f70*/  LDG.E.CONSTANT R4, desc[UR48][R4.64] ;  /* 0x0000003004047981 */ /* 0x0000a2000c1e9900 */
        /* <DEDUP_REMOVED lines=9> */
[-C--:B0-----:R-:W-:Y:S01]  /*9010*/  FMUL.FTZ R5, R30, R88.reuse ;  /* 0x000000581e057220 */ /* 0x081fe20000410000 */
        /* <DEDUP_REMOVED lines=8> */
[----:B------:R-:W-:Y:S01]  /*90a0*/  F2FP.BF16.F32.PACK_AB R6, R6, R7 ;  /* 0x000000070606723e */ /* 0x000fe200000010ff */
[-C--:B------:R-:W-:Y:S01]  /*90b0*/  FMUL.FTZ R44, R60, R11.reuse ;  /* 0x0000000b3c2c7220 */ /* 0x080fe20000410000 */
[-C--:B------:R-:W-:Y:S01]  /*90c0*/  FMUL.FTZ R52, R68, R11.reuse ;  /* 0x0000000b44347220 */ /* 0x080fe20000410000 */
[-C--:B------:R-:W-:Y:S01]  /*90d0*/  FMUL.FTZ R53, R64, R11.reuse ;  /* 0x0000000b40357220 */ /* 0x080fe20000410000 */
[-C--:B------:R-:W-:Y:S01]  /*90e0*/  FMUL.FTZ R56, R69, R11.reuse ;  /* 0x0000000b45387220 */ /* 0x080fe20000410000 */
[-C--:B------:R-:W-:Y:S01]  /*90f0*/  FMUL.FTZ R61, R72, R11.reuse ;  /* 0x0000000b483d7220 */ /* 0x080fe20000410000 */
[-C--:B------:R-:W-:Y:S01]  /*9100*/  FMUL.FTZ R65, R73, R11.reuse ;  /* 0x0000000b49417220 */ /* 0x080fe20000410000 */
[----:B------:R-:W-:Y:S01]  /*9110*/  LOP3.LUT P0, R7, R89, 0x3, RZ, 0xc0, !PT ;  /* 0x0000000359077812 */ /* 0x000fe2000780c0ff */
        /* <DEDUP_REMOVED lines=11> */
[----:B------:R-:W-:Y:S01]  /*91d0*/  FMUL.FTZ R35, R54, R88 ;  /* 0x0000005836237220 */ /* 0x000fe20000410000 */
[----:B------:R-:W-:Y:S01]  /*91e0*/  F2FP.BF16.F32.PACK_AB R5, R5, R8 ;  /* 0x000000080505723e */ /* 0x000fe200000010ff */
[----:B------:R-:W-:Y:S01]  /*91f0*/  UMOV UR6, UR39 ;  /* 0x0000002700067c82 */ /* 0x000fe20008000000 */
[----:B-1----:R-:W-:Y:S01]  /*9200*/  UMOV UR7, UR5 ;  /* 0x0000000500077c82 */ /* 0x002fe20008000000 */
[-C--:B------:R-:W-:Y:S01]  /*9210*/  FMUL.FTZ R38, R50, R88.reuse ;  /* 0x0000005832267220 */ /* 0x080fe20000410000 */
[-C--:B------:R-:W-:Y:S01]  /*9220*/  FMUL.FTZ R39, R55, R88.reuse ;  /* 0x0000005837277220 */ /* 0x080fe20000410000 */
[-C--:B------:R-:W-:Y:S01]  /*9230*/  FMUL.FTZ R42, R51, R88.reuse ;  /* 0x00000058332a7220 */ /* 0x080fe20000410000 */
[-C--:B------:R-:W-:Y:S01]  /*9240*/  FMUL.FTZ R47, R63, R88.reuse ;  /* 0x000000583f2f7220 */ /* 0x080fe20000410000 */
[----:B------:R-:W-:Y:S01]  /*9250*/  FMUL.FTZ R54, R66, R88 ;  /* 0x0000005842367220 */ /* 0x000fe20000410000 */
[----:B------:R-:W-:Y:S01]  /*9260*/  F2FP.BF16.F32.PACK_AB R9, R9, R10 ;  /* 0x0000000a0909723e */ /* 0x000fe200000010ff */
[----:B------:R-:W-:Y:S01]  /*9270*/  FMUL.FTZ R63, R79, R88 ;  /* 0x000000584f3f7220 */ /* 0x000fe20000410000 */
[----:B------:R-:W-:Y:S01]  /*9280*/  F2FP.BF16.F32.PACK_AB R8, R25, R26 ;  /* 0x0000001a1908723e */ /* 0x000fe200000010ff */
[----:B------:R-:W-:Y:S01]  /*9290*/  FMUL.FTZ R66, R75, R88 ;  /* 0x000000584b427220 */ /* 0x000fe20000410000 */
[----:B------:R-:W-:Y:S01]  /*92a0*/  F2FP.BF16.F32.PACK_AB R30, R27, R30 ;  /* 0x0000001e1b1e723e */ /* 0x000fe200000010ff */
[----:B------:R-:W-:Y:S01]  /*92b0*/  IMAD.U32 R26, RZ, RZ, UR6 ;  /* 0x00000006ff1a7e24 */ /* 0x000fe2000f8e00ff */
[----:B------:R-:W-:Y:S01]  /*92c0*/  ISETP.EQ.OR P0, PT, R7, 0x3, !P0 ;  /* 0x000000030700780c */ /* 0x000fe20004702670 */
[----:B------:R-:W-:Y:S01]  /*92d0*/  IMAD.U32 R27, RZ, RZ, UR7 ;  /* 0x00000007ff1b7e24 */ /* 0x000fe2000f8e00ff */
[----:B------:R-:W-:Y:S01]  /*92e0*/  F2FP.BF16.F32.PACK_AB R44, R44, R45 ;  /* 0x0000002d2c2c723e */ /* 0x000fe200000010ff */
[----:B------:R-:W-:Y:S01]  /*92f0*/  FMUL.FTZ R50, R59, R88 ;  /* 0x000000583b327220 */ /* 0x000fe20000410000 */
[----:B------:R-:W-:Y:S01]  /*9300*/  F2FP.BF16.F32.PACK_AB R43, R43, R46 ;  /* 0x0000002e2b2b723e */ /* 0x000fe200000010ff */
[-C--:B------:R-:W-:Y:S01]  /*9310*/  FMUL.FTZ R59, R78, R88.reuse ;  /* 0x000000584e3b7220 */ /* 0x080fe20000410000 */
[----:B------:R-:W-:Y:S01]  /*9320*/  F2FP.BF16.F32.PACK_AB R49, R48, R49 ;  /* 0x000000313031723e */ /* 0x000fe200000010ff */
[-C--:B------:R-:W-:Y:S01]  /*9330*/  FMUL.FTZ R62, R74, R88.reuse ;  /* 0x000000584a3e7220 */ /* 0x080fe20000410000 */
[----:B------:R-:W-:Y:S01]  /*9340*/  F2FP.BF16.F32.PACK_AB R68, R68, R69 ;  /* 0x000000454444723e */ /* 0x000fe200000010ff */
[-C--:B------:R-:W-:Y:S01]  /*9350*/  FMUL.FTZ R51, R70, R88.reuse ;  /* 0x0000005846337220 */ /* 0x080fe20000410000 */
[----:B------:R-:W-:Y:S01]  /*9360*/  F2FP.BF16.F32.PACK_AB R73, R72, R73 ;  /* 0x000000494849723e */ /* 0x000fe200000010ff */
[-C--:B------:R-:W-:Y:S01]  /*9370*/  FMUL.FTZ R55, R71, R88.reuse ;  /* 0x0000005847377220 */ /* 0x080fe20000410000 */
[----:B------:R-:W-:Y:S01]  /*9380*/  SEL R45, R6, R9, P0 ;  /* 0x00000009062d7207 */ /* 0x000fe20000000000 */
[----:B------:R-:W-:Y:S01]  /*9390*/  FMUL.FTZ R58, R67, R88 ;  /* 0x00000058433a7220 */ /* 0x000fe20000410000 */
[----:B------:R-:W-:Y:S01]  /*93a0*/  SEL R46, R9, R6, P0 ;  /* 0x00000006092e7207 */ /* 0x000fe20000000000 */
[----:B------:R-:W-:Y:S01]  /*93b0*/  IMAD.WIDE R6, R170, 0x2, R26 ;  /* 0x00000002aa067825 */ /* 0x000fe200078e021a */
[----:B------:R-:W-:-:S03]  /*93c0*/  F2FP.BF16.F32.PACK_AB R35, R35, R38 ;  /* 0x000000262323723e */ /* 0x000fc600000010ff */
[----:B------:R-:W-:Y:S01]  /*93d0*/  FMUL.FTZ R71, R87, R88 ;  /* 0x0000005857477220 */ /* 0x000fe20000410000 */
[----:B------:R-:W-:Y:S01]  /*93e0*/  F2FP.BF16.F32.PACK_AB R42, R39, R42 ;  /* 0x0000002a272a723e */ /* 0x000fe200000010ff */
[-C--:B------:R-:W-:Y:S01]  /*93f0*/  FMUL.FTZ R67, R86, R88.reuse ;  /* 0x0000005856437220 */ /* 0x080fe20000410000 */
[----:B------:R-:W-:Y:S01]  /*9400*/  F2FP.BF16.F32.PACK_AB R52, R52, R53 ;  /* 0x000000353434723e */ /* 0x000fe200000010ff */
[-C--:B------:R-:W-:Y:S01]  /*9410*/  FMUL.FTZ R70, R82, R88.reuse ;  /* 0x0000005852467220 */ /* 0x080fe20000410000 */
[----:B------:R-:W-:Y:S01]  /*9420*/  F2FP.BF16.F32.PACK_AB R57, R56, R57 ;  /* 0x000000393839723e */ /* 0x000fe200000010ff */
[----:B------:R-:W-:Y:S01]  /*9430*/  FMUL.FTZ R74, R83, R88 ;  /* 0x00000058534a7220 */ /* 0x000fe20000410000 */
[----:B------:R-:W-:Y:S01]  /*9440*/  F2FP.BF16.F32.PACK_AB R60, R60, R61 ;  /* 0x0000003d3c3c723e */ /* 0x000fe200000010ff */
[----:B------:R-:W0:Y:S01]  /*9450*/  LDC R87, c[0x0][0xc38] ;  /* 0x00030e00ff577b82 */ /* 0x000e220000000800 */
[----:B------:R-:W-:Y:S01]  /*9460*/  F2FP.BF16.F32.PACK_AB R66, R63, R66 ;  /* 0x000000423f42723e */ /* 0x000fe200000010ff */
[----:B------:R-:W-:Y:S01]  /*9470*/  UIADD3 UR5, -UR40, URZ, URZ ;  /* 0x0000003f28057290 */ /* 0x000fe2000fffe13f */
[----:B------:R-:W-:Y:S01]  /*9480*/  F2FP.BF16.F32.PACK_AB R65, R64, R65 ;  /* 0x000000414041723e */ /* 0x000fe200000010ff */
[----:B------:R-:W-:Y:S01]  /*9490*/  ULDC UR6, c[0x0][0xc44] ;  /* 0x0003110000067ab9 */ /* 0x000fe20000000800 */
[----:B------:R-:W-:Y:S01]  /*94a0*/  SEL R61, R44, R49, P0 ;  /* 0x000000312c3d7207 */ /* 0x000fe20000000000 */
[----:B------:R-:W-:Y:S01]  /*94b0*/  UIMAD UR13, UR6, UR5, UR42 ;  /* 0x00000005060d72a4 */ /* 0x000fe2000f8e022a */
[----:B------:R-:W-:Y:S01]  /*94c0*/  SEL R63, R68, R73, P0 ;  /* 0x00000049443f7207 */ /* 0x000fe20000000000 */
[----:B------:R-:W-:Y:S01]  /*94d0*/  UIADD3 UR4, UR4, 0x29860, URZ ;  /* 0x0002986004047890 */ /* 0x000fe2000fffe03f */
[----:B------:R-:W-:Y:S01]  /*94e0*/  SEL R44, R49, R44, P0 ;  /* 0x0000002c312c7207 */ /* 0x000fe20000000000 */
[----:B------:R-:W-:Y:S01]  /*94f0*/  USHF.R.S32.HI UR12, URZ, 0x1f, UR13 ;  /* 0x0000001f3f0c7899 */ /* 0x000fe2000801140d */
[----:B------:R-:W-:Y:S01]  /*9500*/  SEL R68, R73, R68, P0 ;  /* 0x0000004449447207 */ /* 0x000fe20000000000 */
[----:B------:R-:W-:Y:S01]  /*9510*/  UPRMT UR4, UR37, 0x654, UR4 ;  /* 0x0000065425047896 */ /* 0x000fe20008000004 */
[----:B------:R-:W-:Y:S01]  /*9520*/  F2FP.BF16.F32.PACK_AB R12, R11, R12 ;  /* 0x0000000c0b0c723e */ /* 0x000fe200000010ff */
[----:B------:R-:W-:Y:S01]  /*9530*/  UIMAD UR5, UR12, UR8, URZ ;  /* 0x000000080c0572a4 */ /* 0x000fe2000f8e023f */
[----:B------:R-:W-:Y:S01]  /*9540*/  SEL R49, R52, R57, P0 ;  /* 0x0000003934317207 */ /* 0x000fe20000000000 */
[----:B------:R-:W-:Y:S01]  /*9550*/  UIMAD.WIDE.U32 UR6, UR13, UR8, URZ ;  /* 0x000000080d0672a5 */ /* 0x000fe2000f8e003f */
[----:B------:R-:W-:Y:S01]  /*9560*/  SEL R73, R35, R42, P0 ;  /* 0x0000002a23497207 */ /* 0x000fe20000000000 */
[----:B------:R-:W-:Y:S01]  /*9570*/  UIMAD UR5, UR13, UR9, UR5 ;  /* 0x000000090d0572a4 */ /* 0x000fe2000f8e0205 */
[----:B------:R-:W-:Y:S01]  /*9580*/  SEL R72, R42, R35, P0 ;  /* 0x000000232a487207 */ /* 0x000fe20000000000 */
[----:B------:R-:W-:Y:S01]  /*9590*/  UIMAD UR8, UR14, UR10, URZ ;  /* 0x0000000a0e0872a4 */ /* 0x000fe2000f8e023f */
[----:B------:R-:W-:Y:S01]  /*95a0*/  F2FP.BF16.F32.PACK_AB R15, R15, R20 ;  /* 0x000000140f0f723e */ /* 0x000fe200000010ff */
[----:B------:R-:W-:Y:S01]  /*95b0*/  SYNCS.ARRIVE.TRANS64.RED.A1T0 RZ, [UR4], RZ ;  /* 0x000000ffffff79a7 */ /* 0x000fe20008100404 */
[----:B------:R-:W-:Y:S01]  /*95c0*/  SEL R52, R57, R52, P0 ;  /* 0x0000003439347207 */ /* 0x000fe20000000000 */
[----:B------:R-:W-:Y:S01]  /*95d0*/  UIADD3 UR7, UR7, UR5, URZ ;  /* 0x0000000507077290 */ /* 0x000fe2000fffe03f */
[----:B------:R-:W-:Y:S01]  /*95e0*/  IADD3 R35, P6, R6, 0x4060, RZ ;  /* 0x0000406006237810 */ /* 0x000fe20007fde0ff */
[----:B------:R-:W-:Y:S01]  /*95f0*/  UIMAD UR8, UR40, UR11, UR8 ;  /* 0x0000000b280872a4 */ /* 0x000fe2000f8e0208 */
[----:B------:R-:W-:Y:S01]  /*9600*/  SEL R57, R60, R65, P0 ;  /* 0x000000413c397207 */ /* 0x000fe20000000000 */
[----:B------:R-:W-:Y:S01]  /*9610*/  UIMAD.WIDE.U32 UR6, UR40, UR10, UR6 ;  /* 0x0000000a280672a5 */ /* 0x000fe2000f8e0006 */
[----:B------:R-:W-:Y:S01]  /*9620*/  F2FP.BF16.F32.PACK_AB R59, R59, R62 ;  /* 0x0000003e3b3b723e */ /* 0x000fe200000010ff */
[----:B------:R-:W-:Y:S01]  /*9630*/  ULDC.64 UR4, c[0x0][0xb50] ;  /* 0x0002d40000047ab9 */ /* 0x000fe20000000a00 */
[----:B------:R-:W-:-:S02]  /*9640*/  SEL R60, R65, R60, P0 ;  /* 0x0000003c413c7207 */ /* 0x000fc40000000000 */
[----:B------:R-:W-:Y:S02]  /*9650*/  F2FP.BF16.F32.PACK_AB R31, R31, R34 ;  /* 0x000000221f1f723e */ /* 0x000fe400000010ff */
[----:B------:R-:W-:Y:S02]  /*9660*/  SEL R65, R5, R12, P0 ;  /* 0x0000000c05417207 */ /* 0x000fe40000000000 */
[----:B------:R-:W-:Y:S01]  /*9670*/  SEL R62, R12, R5, P0 ;  /* 0x000000050c3e7207 */ /* 0x000fe20000000000 */
[----:B------:R-:W-:Y:S01]  /*9680*/  IMAD R5, R18, 0x40, R2 ;  /* 0x0000004012057824 */ /* 0x000fe200078e0202 */
[----:B------:R-:W-:Y:S02]  /*9690*/  SEL R69, R15, R8, P0 ;  /* 0x000000080f457207 */ /* 0x000fe40000000000 */
[----:B------:R-:W-:Y:S01]  /*96a0*/  SEL R64, R8, R15, P0 ;  /* 0x0000000f08407207 */ /* 0x000fe20000000000 */
[----:B------:R-:W-:Y:S01]  /*96b0*/  IMAD.WIDE R26, R5, 0x2, R26 ;  /* 0x00000002051a7825 */ /* 0x000fe200078e021a */
[----:B------:R-:W-:-:S02]  /*96c0*/  LOP3.LUT R34, R35, 0x380, RZ, 0xc0, !PT ;  /* 0x0000038023227812 */ /* 0x000fc400078ec0ff */
[----:B------:R-:W-:Y:S02]  /*96d0*/  IADD3 R8, P2, R6, 0x20, RZ ;  /* 0x0000002006087810 */ /* 0x000fe40007f5e0ff */
[----:B------:R-:W-:Y:S02]  /*96e0*/  SHF.R.U64 R34, R34, 0x3, RZ ;  /* 0x0000000322227819 */ /* 0x000fe400000012ff */
[----:B------:R-:W-:Y:S02]  /*96f0*/  LOP3.LUT R5, R8, 0x380, RZ, 0xc0, !PT ;  /* 0x0000038008057812 */ /* 0x000fe400078ec0ff */
[----:B------:R-:W-:Y:S01]  /*9700*/  LOP3.LUT R34, R34, R35, RZ, 0x3c, !PT ;  /* 0x0000002322227212 */ /* 0x000fe200078e3cff */
[----:B------:R-:W-:Y:S01]  /*9710*/  IMAD.X R35, RZ, RZ, R7, P6 ;  /* 0x000000ffff237224 */ /* 0x000fe200030e0607 */
[----:B------:R-:W-:Y:S02]  /*9720*/  SHF.R.U64 R5, R5, 0x3, RZ ;  /* 0x0000000305057819 */ /* 0x000fe400000012ff */
[----:B------:R-:W-:-:S02]  /*9730*/  IADD3 R10, P6, R6, 0x40, RZ ;  /* 0x00000040060a7810 */ /* 0x000fc40007fde0ff */
[----:B------:R-:W-:Y:S02]  /*9740*/  F2FP.BF16.F32.PACK_AB R33, R32, R33 ;  /* 0x000000212021723e */ /* 0x000fe400000010ff */
[----:B------:R-:W-:Y:S02]  /*9750*/  LOP3.LUT R32, R5, R8, RZ, 0x3c, !PT ;  /* 0x0000000805207212 */ /* 0x000fe400078e3cff */
[----:B------:R-:W-:Y:S02]  /*9760*/  LOP3.LUT R5, R10, 0x380, RZ, 0xc0, !PT ;  /* 0x000003800a057812 */ /* 0x000fe400078ec0ff */
[----:B------:R-:W-:Y:S01]  /*9770*/  F2FP.BF16.F32.PACK_AB R28, R28, R29 ;  /* 0x0000001d1c1c723e */ /* 0x000fe200000010ff */
[----:B------:R-:W-:Y:S01]  /*9780*/  IMAD.X R29, RZ, RZ, R7, P6 ;  /* 0x000000ffff1d7224 */ /* 0x000fe200030e0607 */
[----:B------:R-:W-:Y:S02]  /*9790*/  SHF.R.U64 R5, R5, 0x3, RZ ;  /* 0x0000000305057819 */ /* 0x000fe400000012ff */
[----:B------:R-:W-:-:S02]  /*97a0*/  F2FP.BF16.F32.PACK_AB R51, R51, R54 ;  /* 0x000000363333723e */ /* 0x000fc400000010ff */
[----:B------:R-:W-:Y:S02]  /*97b0*/  SEL R53, R28, R33, P0 ;  /* 0x000000211c357207 */ /* 0x000fe40000000000 */
[----:B------:R-:W-:Y:S01]  /*97c0*/  SEL R54, R33, R28, P0 ;  /* 0x0000001c21367207 */ /* 0x000fe20000000000 */
[----:B------:R-:W-:Y:S01]  /*97d0*/  IMAD.X R33, RZ, RZ, R7, P2 ;  /* 0x000000ffff217224 */ /* 0x000fe200010e0607 */
[----:B------:R-:W-:Y:S02]  /*97e0*/  LOP3.LUT R28, R5, R10, RZ, 0x3c, !PT ;  /* 0x0000000a051c7212 */ /* 0x000fe400078e3cff */
[----:B------:R-:W1:Y:S01]  /*97f0*/  LDC R5, c[0x0][0xbe8] ;  /* 0x0002fa00ff057b82 */ /* 0x000e620000000800 */
[----:B------:R-:W-:Y:S02]  /*9800*/  F2FP.BF16.F32.PACK_AB R50, R47, R50 ;  /* 0x000000322f32723e */ /* 0x000fe400000010ff */
[----:B------:R-:W-:Y:S02]  /*9810*/  F2FP.BF16.F32.PACK_AB R24, R21, R24 ;  /* 0x000000181518723e */ /* 0x000fe400000010ff */
[----:B------:R-:W-:-:S02]  /*9820*/  SEL R75, R43, R50, P0 ;  /* 0x000000322b4b7207 */ /* 0x000fc40000000000 */
[----:B------:R-:W-:Y:S02]  /*9830*/  SEL R76, R50, R43, P0 ;  /* 0x0000002b324c7207 */ /* 0x000fe40000000000 */
[----:B------:R-:W-:Y:S02]  /*9840*/  LOP3.LUT R43, R6, 0x380, RZ, 0xc0, !PT ;  /* 0x00000380062b7812 */ /* 0x000fe400078ec0ff */
[----:B------:R-:W-:Y:S02]  /*9850*/  IADD3 R21, P2, R26, 0x2000, RZ ;  /* 0x000020001a157810 */ /* 0x000fe40007f5e0ff */
[----:B------:R-:W-:Y:S02]  /*9860*/  SHF.R.U64 R43, R43, 0x3, RZ ;  /* 0x000000032b2b7819 */ /* 0x000fe400000012ff */
[----:B------:R-:W-:Y:S02]  /*9870*/  LOP3.LUT R20, R21, 0x380, RZ, 0xc0, !PT ;  /* 0x0000038015147812 */ /* 0x000fe400078ec0ff */
[----:B------:R-:W-:-:S02]  /*9880*/  IADD3 R11, P3, R6, 0x4000, RZ ;  /* 0x00004000060b7810 */ /* 0x000fc40007f7e0ff */
[----:B------:R-:W-:Y:S02]  /*9890*/  F2FP.BF16.F32.PACK_AB R13, R13, R14 ;  /* 0x0000000e0d0d723e */ /* 0x000fe400000010ff */
[C---:B------:R-:W-:Y:S02]  /*98a0*/  IADD3 R14, P5, R6.reuse, 0x4040, RZ ;  /* 0x00004040060e7810 */ /* 0x040fe40007fbe0ff */
[C---:B------:R-:W-:Y:S02]  /*98b0*/  IADD3 R12, P4, R6.reuse, 0x4020, RZ ;  /* 0x00004020060c7810 */ /* 0x040fe40007f9e0ff */
[----:B------:R-:W-:Y:S02]  /*98c0*/  IADD3 R9, P1, R6, 0x60, RZ ;  /* 0x0000006006097810 */ /* 0x000fe40007f3e0ff */
[----:B------:R-:W-:Y:S01]  /*98d0*/  LOP3.LUT R42, R43, R6, RZ, 0x3c, !PT ;  /* 0x000000062b2a7212 */ /* 0x000fe200078e3cff */
[--C-:B------:R-:W-:Y:S01]  /*98e0*/  IMAD.MOV.U32 R43, RZ, RZ, R7.reuse ;  /* 0x000000ffff2b7224 */ /* 0x100fe200078e0007 */
[----:B------:R-:W-:Y:S01]  /*98f0*/  SHF.R.U64 R20, R20, 0x3, RZ ;  /* 0x0000000314147819 */ /* 0x000fe200000012ff */
[----:B------:R-:W-:Y:S01]  /*9900*/  IMAD.X R39, RZ, RZ, R7, P4 ;  /* 0x000000ffff277224 */ /* 0x000fe200020e0607 */
[----:B------:R-:W-:-:S02]  /*9910*/  LOP3.LUT R6, R11, 0x380, RZ, 0xc0, !PT ;  /* 0x000003800b067812 */ /* 0x000fc400078ec0ff */
[----:B------:R-:W-:Y:S01]  /*9920*/  LOP3.LUT R20, R20, R21, RZ, 0x3c, !PT ;  /* 0x0000001514147212 */ /* 0x000fe200078e3cff */
[----:B------:R-:W-:Y:S01]  /*9930*/  IMAD.X R21, RZ, RZ, R27, P2 ;  /* 0x000000ffff157224 */ /* 0x000fe200010e061b */
[----:B------:R-:W-:Y:S02]  /*9940*/  SHF.R.U64 R6, R6, 0x3, RZ ;  /* 0x0000000306067819 */ /* 0x000fe400000012ff */
[----:B-1----:R-:W-:Y:S02]  /*9950*/  ISETP.NE.AND P2, PT, R5, 0x1, PT ;  /* 0x000000010500780c */ /* 0x002fe40003f45270 */
[----:B------:R-:W-:Y:S02]  /*9960*/  F2FP.BF16.F32.PACK_AB R41, R40, R41 ;  /* 0x000000292829723e */ /* 0x000fe400000010ff */
[----:B------:R-:W-:Y:S02]  /*9970*/  LOP3.LUT R40, R6, R11, RZ, 0x3c, !PT ;  /* 0x0000000b06287212 */ /* 0x000fe400078e3cff */
[----:B------:R-:W-:-:S02]  /*9980*/  LOP3.LUT R6, R9, 0x380, RZ, 0xc0, !PT ;  /* 0x0000038009067812 */ /* 0x000fc400078ec0ff */
[----:B------:R-:W-:Y:S02]  /*9990*/  IADD3 R25, P6, R26, 0x1000, RZ ;  /* 0x000010001a197810 */ /* 0x000fe40007fde0ff */
[----:B------:R-:W-:Y:S02]  /*99a0*/  SHF.R.U64 R6, R6, 0x3, RZ ;  /* 0x0000000306067819 */ /* 0x000fe400000012ff */
[----:B------:R-:W-:Y:S02]  /*99b0*/  F2FP.BF16.F32.PACK_AB R67, R67, R70 ;  /* 0x000000464343723e */ /* 0x000fe400000010ff */
[----:B------:R-:W-:Y:S02]  /*99c0*/  F2FP.BF16.F32.PACK_AB R74, R71, R74 ;  /* 0x0000004a474a723e */ /* 0x000fe400000010ff */
[----:B------:R-:W-:Y:S02]  /*99d0*/  SEL R71, R30, R31, P0 ;  /* 0x0000001f1e477207 */ /* 0x000fe40000000000 */
[----:B------:R-:W-:Y:S01]  /*99e0*/  SEL R70, R31, R30, P0 ;  /* 0x0000001e1f467207 */ /* 0x000fe20000000000 */
[----:B------:R-:W-:Y:S01]  /*99f0*/  IMAD.X R31, RZ, RZ, R7, P1 ;  /* 0x000000ffff1f7224 */ /* 0x000fe200008e0607 */
[----:B------:R-:W-:-:S02]  /*9a00*/  SEL R47, R13, R24, P0 ;  /* 0x000000180d2f7207 */ /* 0x000fc40000000000 */
[----:B------:R-:W-:Y:S02]  /*9a10*/  SEL R48, R24, R13, P0 ;  /* 0x0000000d18307207 */ /* 0x000fe40000000000 */
[----:B------:R-:W-:Y:S02]  /*9a20*/  LOP3.LUT R30, R6, R9, RZ, 0x3c, !PT ;  /* 0x00000009061e7212 */ /* 0x000fe400078e3cff */
[----:B------:R-:W-:Y:S01]  /*9a30*/  MOV R79, R34 ;  /* 0x00000022004f7202 */ /* 0x000fe20000000f00 */
[----:B------:R-:W-:Y:S01]  /*9a40*/  IMAD R34, RZ, RZ, -UR42 ;  /* 0x8000002aff227e24 */ /* 0x000fe2000f8e02ff */
[----:B------:R-:W-:Y:S01]  /*9a50*/  F2FP.BF16.F32.PACK_AB R58, R55, R58 ;  /* 0x0000003a373a723e */ /* 0x000fe200000010ff */
[----:B------:R-:W1:Y:S01]  /*9a60*/  @P2 LDC R35, c[0x0][0xbec] ;  /* 0x0002fb00ff232b82 */ /* 0x000e620000000800 */
[----:B------:R-:W-:Y:S01]  /*9a70*/  LOP3.LUT R24, R25, 0x380, RZ, 0xc0, !PT ;  /* 0x0000038019187812 */ /* 0x000fe200078ec0ff */
[----:B0-----:R-:W-:Y:S01]  /*9a80*/  IMAD R87, R87, R34, UR41 ;  /* 0x0000002957577e24 */ /* 0x001fe2000f8e0222 */
[----:B------:R-:W-:Y:S01]  /*9a90*/  SEL R77, R51, R58, P0 ;  /* 0x0000003a334d7207 */ /* 0x000fe20000000000 */
[----:B------:R-:W-:Y:S01]  /*9aa0*/  IMAD.U32 R34, RZ, RZ, UR8 ;  /* 0x00000008ff227e24 */ /* 0x000fe2000f8e00ff */
[----:B------:R-:W-:Y:S01]  /*9ab0*/  SHF.R.U64 R24, R24, 0x3, RZ ;  /* 0x0000000318187819 */ /* 0x000fe200000012ff */
[----:B------:R-:W-:Y:S01]  /*9ac0*/  ULDC.64 UR8, c[0x0][0xae8] ;  /* 0x0002ba0000087ab9 */ /* 0x000fe20000000a00 */
[----:B------:R-:W-:-:S02]  /*9ad0*/  MOV R84, R30 ;  /* 0x0000001e00547202 */ /* 0x000fc40000000f00 */
[----:B------:R-:W-:Y:S01]  /*9ae0*/  SEL R58, R58, R51, P0 ;  /* 0x000000333a3a7207 */ /* 0x000fe20000000000 */
[----:B------:R-:W0:Y:S01]  /*9af0*/  @P2 LDC R30, c[0x0][0xbf0] ;  /* 0x0002fc00ff1e2b82 */ /* 0x000e220000000800 */
[----:B------:R-:W-:Y:S02]  /*9b00*/  SEL R51, R59, R66, P0 ;  /* 0x000000423b337207 */ /* 0x000fe40000000000 */
[----:B------:R-:W-:Y:S02]  /*9b10*/  SEL R66, R66, R59, P0 ;  /* 0x0000003b42427207 */ /* 0x000fe40000000000 */
[----:B------:R-:W-:Y:S02]  /*9b20*/  SEL R59, R67, R74, P0 ;  /* 0x0000004a433b7207 */ /* 0x000fe40000000000 */
[----:B------:R-:W-:Y:S01]  /*9b30*/  LOP3.LUT R24, R24, R25, RZ, 0x3c, !PT ;  /* 0x0000001918187212 */ /* 0x000fe200078e3cff */
[----:B------:R-:W-:Y:S01]  /*9b40*/  IMAD.X R25, RZ, RZ, R27, P6 ;  /* 0x000000ffff197224 */ /* 0x000fe200030e061b */
[----:B------:R-:W-:-:S02]  /*9b50*/  SEL R74, R74, R67, P0 ;  /* 0x000000434a4a7207 */ /* 0x000fc40000000000 */
[----:B------:R-:W-:Y:S02]  /*9b60*/  IADD3 R67, P6, R26, 0x7000, RZ ;  /* 0x000070001a437810 */ /* 0x000fe40007fde0ff */
[----:B------:R-:W-:Y:S02]  /*9b70*/  MOV R85, R42 ;  /* 0x0000002a00557202 */ /* 0x000fe40000000f00 */
[----:B------:R-:W-:Y:S02]  /*9b80*/  LOP3.LUT R6, R67, 0x380, RZ, 0xc0, !PT ;  /* 0x0000038043067812 */ /* 0x000fe400078ec0ff */
[----:B------:R-:W-:Y:S01]  /*9b90*/  MOV R42, R32 ;  /* 0x00000020002a7202 */ /* 0x000fe20000000f00 */
[----:B------:R-:W-:Y:S01]  /*9ba0*/  IMAD R32, R87, 0x80, R169 ;  /* 0x0000008057207824 */ /* 0x000fe200078e02a9 */
[----:B------:R-:W-:Y:S02]  /*9bb0*/  SHF.R.U64 R6, R6, 0x3, RZ ;  /* 0x0000000306067819 */ /* 0x000fe400000012ff */
[----:B------:R-:W-:-:S02]  /*9bc0*/  LOP3.LUT R13, R14, 0x380, RZ, 0xc0, !PT ;  /* 0x000003800e0d7812 */ /* 0x000fc400078ec0ff */
[----:B------:R-:W-:Y:S02]  /*9bd0*/  LOP3.LUT R6, R6, R67, RZ, 0x3c, !PT ;  /* 0x0000004306067212 */ /* 0x000fe400078e3cff */
[----:B------:R-:W-:Y:S01]  /*9be0*/  MOV R67, R28 ;  /* 0x0000001c00437202 */ /* 0x000fe20000000f00 */
[----:B-1----:R-:W-:Y:S01]  /*9bf0*/  @P2 IMAD.HI.U32 R29, R32, R35, RZ ;  /* 0x00000023201d2227 */ /* 0x002fe200078e00ff */
[----:B------:R-:W-:Y:S02]  /*9c00*/  F2FP.BF16.F32.PACK_AB R36, R36, R37 ;  /* 0x000000252424723e */ /* 0x000fe400000010ff */
[----:B------:R-:W-:Y:S01]  /*9c10*/  SHF.R.U64 R13, R13, 0x3, RZ ;  /* 0x000000030d0d7819 */ /* 0x000fe200000012ff */
[----:B------:R-:W-:Y:S01]  /*9c20*/  IMAD.X R37, RZ, RZ, R7, P5 ;  /* 0x000000ffff257224 */ /* 0x000fe200028e0607 */
[----:B------:R-:W-:Y:S02]  /*9c30*/  IADD3 R15, P1, R26, 0x3000, RZ ;  /* 0x000030001a0f7810 */ /* 0x000fe40007f3e0ff */
[----:B------:R-:W-:-:S02]  /*9c40*/  MOV R28, R32 ;  /* 0x00000020001c7202 */ /* 0x000fc40000000f00 */
[----:B------:R-:W-:Y:S02]  /*9c50*/  SEL R55, R36, R41, P0 ;  /* 0x0000002924377207 */ /* 0x000fe40000000000 */
[----:B------:R-:W-:Y:S02]  /*9c60*/  SEL R56, R41, R36, P0 ;  /* 0x0000002429387207 */ /* 0x000fe40000000000 */
[----:B0-----:R-:W-:Y:S02]  /*9c70*/  @P2 SHF.R.U32.HI R28, RZ, R30, R29 ;  /* 0x0000001eff1c2219 */ /* 0x001fe4000001161d */
[----:B------:R-:W-:Y:S02]  /*9c80*/  LOP3.LUT R36, R13, R14, RZ, 0x3c, !PT ;  /* 0x0000000e0d247212 */ /* 0x000fe400078e3cff */
[----:B------:R-:W-:Y:S01]  /*9c90*/  LOP3.LUT R14, R15, 0x380, RZ, 0xc0, !PT ;  /* 0x000003800f0e7812 */ /* 0x000fe200078ec0ff */
[----:B------:R-:W-:Y:S01]  /*9ca0*/  IMAD.MOV R30, RZ, RZ, -R28 ;  /* 0x000000ffff1e7224 */ /* 0x000fe200078e0a1c */
[----:B------:R-:W-:-:S02]  /*9cb0*/  IADD3.X R41, RZ, R7, RZ, P3, !PT ;  /* 0x00000007ff297210 */ /* 0x000fc40001ffe4ff */
[----:B------:R-:W-:Y:S02]  /*9cc0*/  SHF.R.U64 R14, R14, 0x3, RZ ;  /* 0x000000030e0e7819 */ /* 0x000fe400000012ff */
[----:B------:R-:W-:Y:S01]  /*9cd0*/  MOV R81, R36 ;  /* 0x0000002400517202 */ /* 0x000fe20000000f00 */
[----:B------:R-:W-:Y:S01]  /*9ce0*/  IMAD R37, R5, R30, R32 ;  /* 0x0000001e05257224 */ /* 0x000fe200078e0220 */
[----:B------:R-:W-:Y:S02]  /*9cf0*/  LOP3.LUT R14, R14, R15, RZ, 0x3c, !PT ;  /* 0x0000000f0e0e7212 */ /* 0x000fe400078e3cff */
[----:B------:R-:W-:Y:S02]  /*9d00*/  IADD3.X R15, RZ, R27, RZ, P1, !PT ;  /* 0x0000001bff0f7210 */ /* 0x000fe40000ffe4ff */
[----:B------:R-:W-:Y:S02]  /*9d10*/  MOV R83, R40 ;  /* 0x0000002800537202 */ /* 0x000fe40000000f00 */
[----:B------:R-:W-:-:S02]  /*9d20*/  LOP3.LUT R7, R12, 0x380, RZ, 0xc0, !PT ;  /* 0x000003800c077812 */ /* 0x000fc400078ec0ff */
[----:B------:R-:W-:Y:S02]  /*9d30*/  SHF.R.S32.HI R29, RZ, 0x1f, R28 ;  /* 0x0000001fff1d7819 */ /* 0x000fe4000001141c */
[----:B------:R-:W-:Y:S02]  /*9d40*/  IADD3 R40, P1, R28, UR6, RZ ;  /* 0x000000061c287c10 */ /* 0x000fe4000ff3e0ff */
[C---:B------:R-:W-:Y:S02]  /*9d50*/  IADD3 R11, P4, R26.reuse, 0x5000, RZ ;  /* 0x000050001a0b7810 */ /* 0x040fe40007f9e0ff */
[----:B------:R-:W-:Y:S02]  /*9d60*/  SHF.R.S32.HI R36, RZ, 0x1f, R37 ;  /* 0x0000001fff247819 */ /* 0x000fe40000011425 */
[----:B------:R-:W-:Y:S02]  /*9d70*/  SHF.R.U64 R7, R7, 0x3, RZ ;  /* 0x0000000307077819 */ /* 0x000fe400000012ff */
[----:B------:R-:W-:Y:S01]  /*9d80*/  IADD3.X R41, R29, UR7, R34, P1, !PT ;  /* 0x000000071d297c10 */ /* 0x000fe20008ffe422 */
[----:B------:R-:W-:Y:S01]  /*9d90*/  ULDC.64 UR6, c[0x0][0xb88] ;  /* 0x0002e20000067ab9 */ /* 0x000fe20000000a00 */
[----:B------:R-:W-:Y:S01]  /*9da0*/  IADD3 R13, P3, R26, 0x4000, RZ ;  /* 0x000040001a0d7810 */ /* 0x000fe20007f7e0ff */
[----:B--2---:R-:W-:Y:S01]  /*9db0*/  SHFL.IDX PT, R45, R45, R4, 0x1c1f ;  /* 0x001c1f042d2d7589 */ /* 0x004fe200000e0000 */
[----:B------:R-:W-:Y:S01]  /*9dc0*/  LOP3.LUT R33, R4, 0x2, RZ, 0x3c, !PT ;  /* 0x0000000204217812 */ /* 0x000fe200078e3cff */
[----:B------:R-:W-:Y:S01]  /*9dd0*/  IMAD R36, R36, UR6, RZ ;  /* 0x0000000624247c24 */ /* 0x000fe2000f8e02ff */
[----:B------:R-:W-:Y:S01]  /*9de0*/  LOP3.LUT R10, R11, 0x380, RZ, 0xc0, !PT ;  /* 0x000003800b0a7812 */ /* 0x000fe200078ec0ff */
[----:B------:R-:W-:Y:S01]  /*9df0*/  SHFL.IDX PT, R65, R65, R4, 0x1c1f ;  /* 0x001c1f0441417589 */ /* 0x000fe200000e0000 */
[----:B------:R-:W-:Y:S01]  /*9e00*/  LOP3.LUT R38, R7, R12, RZ, 0x3c, !PT ;  /* 0x0000000c07267212 */ /* 0x000fe200078e3cff */
[----:B------:R-:W-:Y:S01]  /*9e10*/  IMAD.WIDE.U32 R40, R37, UR6, R40 ;  /* 0x0000000625287c25 */ /* 0x000fe2000f8e0028 */
[----:B------:R-:W-:Y:S01]  /*9e20*/  LOP3.LUT R12, R13, 0x380, RZ, 0xc0, !PT ;  /* 0x000003800d0c7812 */ /* 0x000fe200078ec0ff */
[----:B------:R-:W0:Y:S01]  /*9e30*/  SHFL.IDX PT, R46, R46, R33, 0x1c1f ;  /* 0x001c1f212e2e7589 */ /* 0x000e2200000e0000 */
[----:B------:R-:W-:Y:S01]  /*9e40*/  SHF.R.U64 R10, R10, 0x3, RZ ;  /* 0x000000030a0a7819 */ /* 0x000fe200000012ff */
[----:B------:R-:W-:Y:S01]  /*9e50*/  ULDC UR6, c[0x0][0xa88] ;  /* 0x0002a20000067ab9 */ /* 0x000fe20000000800 */
[----:B------:R-:W-:Y:S01]  /*9e60*/  SHF.R.U64 R12, R12, 0x3, RZ ;  /* 0x000000030c0c7819 */ /* 0x000fe200000012ff */
[----:B------:R-:W1:Y:S01]  /*9e70*/  SHFL.IDX PT, R62, R62, R33, 0x1c1f ;  /* 0x001c1f213e3e7589 */ /* 0x000e6200000e0000 */
[----:B------:R-:W-:Y:S01]  /*9e80*/  LOP3.LUT R10, R10, R11, RZ, 0x3c, !PT ;  /* 0x0000000b0a0a7212 */ /* 0x000fe200078e3cff */
[----:B------:R-:W-:Y:S01]  /*9e90*/  IMAD.X R11, RZ, RZ, R27, P4 ;  /* 0x000000ffff0b7224 */ /* 0x000fe200020e061b */
[----:B------:R-:W-:Y:S01]  /*9ea0*/  LOP3.LUT P1, RZ, R19, 0x3, RZ, 0xc0, !PT ;  /* 0x0000000313ff7812 */ /* 0x000fe2000782c0ff */
[----:B------:R-:W-:Y:S01]  /*9eb0*/  SHFL.IDX PT, R47, R47, R4, 0x1c1f ;  /* 0x001c1f042f2f7589 */ /* 0x000fe200000e0000 */
[----:B------:R-:W-:-:S02]  /*9ec0*/  MOV R82, R38 ;  /* 0x0000002600527202 */ /* 0x000fc40000000f00 */
[----:B------:R-:W-:Y:S01]  /*9ed0*/  LOP3.LUT R12, R12, R13, RZ, 0x3c, !PT ;  /* 0x0000000d0c0c7212 */ /* 0x000fe200078e3cff */
[----:B------:R-:W-:Y:S01]  /*9ee0*/  SHFL.IDX PT, R69, R69, R4, 0x1c1f ;  /* 0x001c1f0445457589 */ /* 0x000fe200000e0000 */
[----:B------:R-:W-:Y:S01]  /*9ef0*/  IMAD.X R13, RZ, RZ, R27, P3 ;  /* 0x000000ffff0d7224 */ /* 0x000fe200018e061b */
[C---:B------:R-:W-:Y:S02]  /*9f00*/  IADD3 R9, P5, R26.reuse, 0x6000, RZ ;  /* 0x000060001a097810 */ /* 0x040fe40007fbe0ff */
[----:B------:R-:W2:Y:S01]  /*9f10*/  SHFL.IDX PT, R48, R48, R33, 0x1c1f ;  /* 0x001c1f2130307589 */ /* 0x000ea200000e0000 */
[----:B------:R-:W-:Y:S02]  /*9f20*/  LOP3.LUT R7, R26, 0x380, RZ, 0xc0, !PT ;  /* 0x000003801a077812 */ /* 0x000fe400078ec0ff */
[----:B------:R-:W-:Y:S01]  /*9f30*/  LOP3.LUT R8, R9, 0x380, RZ, 0xc0, !PT ;  /* 0x0000038009087812 */ /* 0x000fe200078ec0ff */
[----:B------:R-:W3:Y:S01]  /*9f40*/  SHFL.IDX PT, R64, R64, R33, 0x1c1f ;  /* 0x001c1f2140407589 */ /* 0x000ee200000e0000 */
[----:B------:R-:W-:-:S02]  /*9f50*/  SHF.R.U64 R7, R7, 0x3, RZ ;  /* 0x0000000307077819 */ /* 0x000fc400000012ff */
[----:B------:R-:W-:Y:S01]  /*9f60*/  SHF.R.U64 R8, R8, 0x3, RZ ;  /* 0x0000000308087819 */ /* 0x000fe200000012ff */
[----:B------:R-:W-:Y:S01]  /*9f70*/  SHFL.IDX PT, R53, R53, R4, 0x1c1f ;  /* 0x001c1f0435357589 */ /* 0x000fe200000e0000 */
[----:B0-----:R-:W-:Y:S02]  /*9f80*/  SEL R28, R45, R46, P0 ;  /* 0x0000002e2d1c7207 */ /* 0x001fe40000000000 */
[----:B------:R-:W-:Y:S01]  /*9f90*/  SEL R30, R46, R45, P0 ;  /* 0x0000002d2e1e7207 */ /* 0x000fe20000000000 */
[----:B------:R-:W-:Y:S01]  /*9fa0*/  SHFL.IDX PT, R71, R71, R4, 0x1c1f ;  /* 0x001c1f0447477589 */ /* 0x000fe200000e0000 */
[----:B-1----:R-:W-:Y:S01]  /*9fb0*/  SEL R29, R65, R62, P0 ;  /* 0x0000003e411d7207 */ /* 0x002fe20000000000 */
[----:B------:R-:W-:Y:S01]  /*9fc0*/  IMAD R45, R37, UR7, R36 ;  /* 0x00000007252d7c24 */ /* 0x000fe2000f8e0224 */
[----:B------:R-:W-:Y:S01]  /*9fd0*/  SEL R31, R62, R65, P0 ;  /* 0x000000413e1f7207 */ /* 0x000fe20000000000 */
[----:B------:R-:W-:Y:S01]  /*9fe0*/  BAR.SYNC.DEFER_BLOCKING 0x1, 0x100 ;  /* 0x0044000000007b1d */ /* 0x000fe20000010000 */
[----:B------:R-:W-:Y:S01]  /*9ff0*/  IMAD R46, R87, 0x80, R168 ;  /* 0x00000080572e7824 */ /* 0x000fe200078e02a8 */
[----:B------:R-:W-:Y:S01]  /*a000*/  LOP3.LUT R8, R8, R9, RZ, 0x3c, !PT ;  /* 0x0000000908087212 */ /* 0x000fe200078e3cff */
[--C-:B------:R-:W-:Y:S01]  /*a010*/  IMAD.X R9, RZ, RZ, R27.reuse, P5 ;  /* 0x000000ffff097224 */ /* 0x100fe200028e061b */
[----:B------:R-:W-:Y:S01]  /*a020*/  LOP3.LUT R26, R7, R26, RZ, 0x3c, !PT ;  /* 0x0000001a071a7212 */ /* 0x000fe200078e3cff */
[----:B------:R-:W-:Y:S01]  /*a030*/  IMAD.X R7, RZ, RZ, R27, P6 ;  /* 0x000000ffff077224 */ /* 0x000fe200030e061b */
[----:B------:R-:W0:Y:S01]  /*a040*/  SHFL.IDX PT, R54, R54, R33, 0x1c1f ;  /* 0x001c1f2136367589 */ /* 0x000e2200000e0000 */
[----:B--2---:R-:W-:-:S02]  /*a050*/  SEL R32, R47, R48, P0 ;  /* 0x000000302f207207 */ /* 0x004fc40000000000 */
[----:B------:R-:W-:Y:S01]  /*a060*/  SEL R34, R48, R47, P0 ;  /* 0x0000002f30227207 */ /* 0x000fe20000000000 */
[----:B------:R-:W1:Y:S01]  /*a070*/  SHFL.IDX PT, R70, R70, R33, 0x1c1f ;  /* 0x001c1f2146467589 */ /* 0x000e6200000e0000 */
[----:B---3--:R-:W-:-:S03]  /*a080*/  SEL R35, R64, R69, P0 ;  /* 0x0000004540237207 */ /* 0x008fc60000000000 */
[----:B------:R-:W-:Y:S04]  /*a090*/  SHFL.IDX PT, R55, R55, R4, 0x1c1f ;  /* 0x001c1f0437377589 */ /* 0x000fe800000e0000 */
[----:B------:R-:W-:Y:S04]  /*a0a0*/  SHFL.IDX PT, R43, R63, R4, 0x1c1f ;  /* 0x001c1f043f2b7589 */ /* 0x000fe800000e0000 */
[----:B------:R-:W-:Y:S04]  /*a0b0*/  SHFL.IDX PT, R73, R73, R4, 0x1c1f ;  /* 0x001c1f0449497589 */ /* 0x000fe800000e0000 */
[----:B------:R-:W-:Y:S04]  /*a0c0*/  SHFL.IDX PT, R56, R56, R33, 0x1c1f ;  /* 0x001c1f2138387589 */ /* 0x000fe800000e0000 */
[----:B------:R-:W2:Y:S01]  /*a0d0*/  SHFL.IDX PT, R68, R68, R33, 0x1c1f ;  /* 0x001c1f2144447589 */ /* 0x000ea200000e0000 */
[----:B0-----:R-:W-:-:S02]  /*a0e0*/  SEL R36, R53, R54, P0 ;  /* 0x0000003635247207 */ /* 0x001fc40000000000 */
[----:B------:R-:W-:Y:S01]  /*a0f0*/  SEL R38, R54, R53, P0 ;  /* 0x0000003536267207 */ /* 0x000fe20000000000 */
[----:B------:R2:W-:Y:S01]  /*a100*/  SHFL.IDX PT, R50, R72, R33, 0x1c1f ;  /* 0x001c1f2148327589 */ /* 0x0005e200000e0000 */
[----:B-1----:R-:W-:Y:S02]  /*a110*/  SEL R37, R71, R70, P0 ;  /* 0x0000004647257207 */ /* 0x002fe40000000000 */
[----:B------:R-:W-:Y:S01]  /*a120*/  SEL R39, R70, R71, P0 ;  /* 0x0000004746277207 */ /* 0x000fe20000000000 */
[----:B------:R-:W-:Y:S04]  /*a130*/  SHFL.IDX PT, R61, R61, R4, 0x1c1f ;  /* 0x001c1f043d3d7589 */ /* 0x000fe800000e0000 */
[----:B------:R-:W-:Y:S04]  /*a140*/  SHFL.IDX PT, R75, R75, R4, 0x1c1f ;  /* 0x001c1f044b4b7589 */ /* 0x000fe800000e0000 */
[----:B------:R-:W-:Y:S04]  /*a150*/  SHFL.IDX PT, R44, R44, R33, 0x1c1f ;  /* 0x001c1f212c2c7589 */ /* 0x000fe800000e0000 */
[----:B------:R-:W-:Y:S04]  /*a160*/  SHFL.IDX PT, R76, R76, R33, 0x1c1f ;  /* 0x001c1f214c4c7589 */ /* 0x000fe800000e0000 */
[----:B------:R-:W-:Y:S01]  /*a170*/  SHFL.IDX PT, R49, R49, R4, 0x1c1f ;  /* 0x001c1f0431317589 */ /* 0x000fe200000e0000 */
[----:B--2---:R-:W-:-:S03]  /*a180*/  SEL R72, R43, R68, P0 ;  /* 0x000000442b487207 */ /* 0x004fc60000000000 */
[----:B------:R-:W-:Y:S04]  /*a190*/  SHFL.IDX PT, R57, R57, R4, 0x1c1f ;  /* 0x001c1f0439397589 */ /* 0x000fe800000e0000 */
[----:B------:R-:W-:Y:S04]  /*a1a0*/  SHFL.IDX PT, R77, R77, R4, 0x1c1f ;  /* 0x001c1f044d4d7589 */ /* 0x000fe800000e0000 */
[----:B------:R-:W-:Y:S04]  /*a1b0*/  SHFL.IDX PT, R51, R51, R4, 0x1c1f ;  /* 0x001c1f0433337589 */ /* 0x000fe800000e0000 */
[----:B------:R-:W-:Y:S04]  /*a1c0*/  SHFL.IDX PT, R59, R59, R4, 0x1c1f ;  /* 0x001c1f043b3b7589 */ /* 0x000fe800000e0000 */
[----:B------:R-:W0:Y:S04]  /*a1d0*/  SHFL.IDX PT, R52, R52, R33, 0x1c1f ;  /* 0x001c1f2134347589 */ /* 0x000e2800000e0000 */
[----:B------:R-:W1:Y:S04]  /*a1e0*/  SHFL.IDX PT, R58, R58, R33, 0x1c1f ;  /* 0x001c1f213a3a7589 */ /* 0x000e6800000e0000 */
[----:B------:R-:W2:Y:S04]  /*a1f0*/  SHFL.IDX PT, R4, R60, R33, 0x1c1f ;  /* 0x001c1f213c047589 */ /* 0x000ea800000e0000 */
[----:B------:R0:W3:Y:S04]  /*a200*/  SHFL.IDX PT, R78, R66, R33, 0x1c1f ;  /* 0x001c1f21424e7589 */ /* 0x0000e800000e0000 */
[----:B------:R4:W3:Y:S04]  /*a210*/  SHFL.IDX PT, R80, R74, R33, 0x1c1f ;  /* 0x001c1f214a507589 */ /* 0x0008e800000e0000 */
[----:B------:R1:W-:Y:S01]  /*a220*/  STSM.16.M88.4 [R85], R28 ;  /* 0x0000001c55007844 */ /* 0x0003e20000000200 */
[----:B0-----:R-:W-:-:S02]  /*a230*/  SEL R66, R52, R49, P0 ;  /* 0x0000003134427207 */ /* 0x001fc40000000000 */
[----:B----4-:R-:W-:Y:S01]  /*a240*/  SEL R33, R69, R64, P0 ;  /* 0x0000004045217207 */ /* 0x010fe20000000000 */
[----:B------:R-:W-:Y:S01]  /*a250*/  IMAD R69, R5, UR6, RZ ;  /* 0x0000000605457c24 */ /* 0x000fe2000f8e02ff */
[----:B------:R-:W-:Y:S02]  /*a260*/  SEL R74, R68, R43, P0 ;  /* 0x0000002b444a7207 */ /* 0x000fe40000000000 */
[----:B------:R-:W-:Y:S01]  /*a270*/  SEL R43, R76, R75, P0 ;  /* 0x0000004b4c2b7207 */ /* 0x000fe20000000000 */
[----:B------:R0:W-:Y:S01]  /*a280*/  STSM.16.M88.4 [R42], R32 ;  /* 0x000000202a007844 */ /* 0x0001e20000000200 */
[C---:B------:R-:W-:Y:S02]  /*a290*/  ISETP.GE.OR P3, PT, R46.reuse, R69, P1 ;  /* 0x000000452e00720c */ /* 0x040fe40000f66670 */
[----:B------:R-:W-:Y:S01]  /*a2a0*/  SEL R64, R49, R52, P0 ;  /* 0x0000003431407207 */ /* 0x000fe20000000000 */
[----:B------:R4:W-:Y:S01]  /*a2b0*/  STSM.16.M88.4 [R67], R36 ;  /* 0x0000002443007844 */ /* 0x0009e20000000200 */
[----:B-1----:R-:W-:Y:S01]  /*a2c0*/  VIADD R28, R46, 0x8 ;  /* 0x000000082e1c7836 */ /* 0x002fe20000000000 */
[----:B------:R-:W-:Y:S01]  /*a2d0*/  SEL R30, R56, R55, P0 ;  /* 0x00000037381e7207 */ /* 0x000fe20000000000 */
[----:B------:R-:W-:Y:S01]  /*a2e0*/  IMAD.IADD R29, R41, 0x1, R45 ;  /* 0x00000001291d7824 */ /* 0x000fe200078e022d */
[----:B------:R-:W-:-:S02]  /*a2f0*/  SEL R31, R50, R73, P0 ;  /* 0x00000049321f7207 */ /* 0x000fc40000000000 */
[----:B------:R-:W-:Y:S02]  /*a300*/  ISETP.GE.OR P1, PT, R28, R69, P1 ;  /* 0x000000451c00720c */ /* 0x000fe40000f26670 */
[----:B------:R-:W-:Y:S02]  /*a310*/  SEL R28, R55, R56, P0 ;  /* 0x00000038371c7207 */ /* 0x000fe40000000000 */
[----:B------:R-:W-:Y:S02]  /*a320*/  SEL R41, R75, R76, P0 ;  /* 0x0000004c4b297207 */ /* 0x000fe40000000000 */
[----:B0-----:R-:W-:Y:S02]  /*a330*/  LEA R32, P4, R40, UR4, 0x2 ;  /* 0x0000000428207c11 */ /* 0x001fe4000f8810ff */
[----:B------:R-:W-:Y:S02]  /*a340*/  SEL R42, R44, R61, P0 ;  /* 0x0000003d2c2a7207 */ /* 0x000fe40000000000 */
[----:B------:R-:W-:Y:S01]  /*a350*/  LEA.HI.X R33, R40, UR5, R29, 0x2, P4 ;  /* 0x0000000528217c11 */ /* 0x000fe2000a0f141d */
[----:B------:R-:W-:Y:S01]  /*a360*/  SHFL.IDX PT, R60, R32, RZ, 0x1c1f ;  /* 0x001c1fff203c7589 */ /* 0x000fe200000e0000 */
[----:B------:R-:W-:-:S02]  /*a370*/  SEL R29, R73, R50, P0 ;  /* 0x00000032491d7207 */ /* 0x000fc40000000000 */
[----:B------:R-:W-:Y:S01]  /*a380*/  SEL R40, R61, R44, P0 ;  /* 0x0000002c3d287207 */ /* 0x000fe20000000000 */
[----:B------:R-:W-:Y:S01]  /*a390*/  SHFL.IDX PT, R62, R32, 0x1, 0x1c1f ;  /* 0x003c1f00203e7f89 */ /* 0x000fe200000e0000 */
[----:B------:R-:W-:Y:S02]  /*a3a0*/  SEL R65, R77, R58, P0 ;  /* 0x0000003a4d417207 */ /* 0x000fe40000000000 */
[----:B----4-:R-:W-:Y:S01]  /*a3b0*/  SEL R67, R58, R77, P0 ;  /* 0x0000004d3a437207 */ /* 0x010fe20000000000 */
[----:B------:R-:W-:Y:S01]  /*a3c0*/  STSM.16.M88.4 [R84], R28 ;  /* 0x0000001c54007844 */ /* 0x000fe20000000200 */
[----:B--2---:R-:W-:Y:S02]  /*a3d0*/  SEL R36, R57, R4, P0 ;  /* 0x0000000439247207 */ /* 0x004fe40000000000 */
[----:B------:R-:W-:Y:S01]  /*a3e0*/  SEL R38, R4, R57, P0 ;  /* 0x0000003904267207 */ /* 0x000fe20000000000 */
[----:B------:R-:W-:Y:S01]  /*a3f0*/  STSM.16.M88.4 [R83], R40 ;  /* 0x0000002853007844 */ /* 0x000fe20000000200 */
[----:B---3--:R-:W-:-:S02]  /*a400*/  SEL R37, R51, R78, P0 ;  /* 0x0000004e33257207 */ /* 0x008fc40000000000 */
[----:B------:R-:W-:Y:S01]  /*a410*/  SEL R39, R78, R51, P0 ;  /* 0x000000334e277207 */ /* 0x000fe20000000000 */
[----:B------:R0:W-:Y:S01]  /*a420*/  STSM.16.M88.4 [R82], R64 ;  /* 0x0000004052007844 */ /* 0x0001e20000000200 */
[----:B------:R-:W-:Y:S02]  /*a430*/  SEL R73, R59, R80, P0 ;  /* 0x000000503b497207 */ /* 0x000fe40000000000 */
[----:B------:R-:W-:Y:S01]  /*a440*/  SEL R75, R80, R59, P0 ;  /* 0x0000003b504b7207 */ /* 0x000fe20000000000 */
[----:B------:R-:W-:Y:S04]  /*a450*/  STSM.16.M88.4 [R81], R36 ;  /* 0x0000002451007844 */ /* 0x000fe80000000200 */
[----:B------:R-:W-:Y:S04]  /*a460*/  STSM.16.M88.4 [R79], R72 ;  /* 0x000000484f007844 */ /* 0x000fe80000000200 */
[----:B------:R-:W1:Y:S01]  /*a470*/  SHFL.IDX PT, R61, R33, RZ, 0x1c1f ;  /* 0x001c1fff213d7589 */ /* 0x000e6200000e0000 */
[----:B------:R-:W-:Y:S08]  /*a480*/  BAR.SYNC.DEFER_BLOCKING 0x1, 0x100 ;  /* 0x0044000000007b1d */ /* 0x000ff00000010000 */
[----:B0-----:R-:W0:Y:S01]  /*a490*/  @P2 LDC R65, c[0x0][0xbec] ;  /* 0x0002fb00ff412b82 */ /* 0x001e220000000800 */
[----:B------:R-:W2:Y:S01]  /*a4a0*/  SHFL.IDX PT, R63, R33, 0x1, 0x1c1f ;  /* 0x003c1f00213f7f89 */ /* 0x000ea200000e0000 */
[----:B------:R-:W-:-:S03]  /*a4b0*/  UIMAD UR6, UR12, UR8, URZ ;  /* 0x000000080c0672a4 */ /* 0x000fc6000f8e023f */
[----:B-1----:R1:W-:Y:S04]  /*a4c0*/  @!P3 ST.E desc[UR48][R60.64], R3 ;  /* 0x000000033c00b985 */ /* 0x0023e8000c101930 */
[----:B--2---:R2:W-:Y:S01]  /*a4d0*/  @!P1 ST.E desc[UR48][R62.64], R0 ;  /* 0x000000003e009985 */ /* 0x0045e2000c101930 */
[----:B-1----:R-:W1:Y:S03]  /*a4e0*/  @P2 LDC R61, c[0x0][0xbf0] ;  /* 0x0002fc00ff3d2b82 */ /* 0x002e660000000800 */
[----:B------:R3:W5:Y:S01]  /*a4f0*/  LD.E.128 R40, desc[UR48][R8.64] ;  /* 0x0000003008287980 */ /* 0x000762000c101d00 */
[----:B------:R-:W-:Y:S02]  /*a500*/  UIMAD.WIDE.U32 UR4, UR13, UR8, URZ ;  /* 0x000000080d0472a5 */ /* 0x000fe4000f8e003f */
[----:B------:R-:W-:Y:S01]  /*a510*/  UIMAD UR6, UR13, UR9, UR6 ;  /* 0x000000090d0672a4 */ /* 0x000fe2000f8e0206 */
[----:B------:R4:W5:Y:S02]  /*a520*/  LD.E.128 R36, desc[UR48][R6.64] ;  /* 0x0000003006247980 */ /* 0x000964000c101d00 */
[----:B------:R-:W-:Y:S01]  /*a530*/  ULDC.64 UR8, c[0x0][0xaf0] ;  /* 0x0002bc0000087ab9 */ /* 0x000fe20000000a00 */
[----:B--2---:R-:W-:Y:S01]  /*a540*/  IMAD R0, R17, 0x20, R18 ;  /* 0x0000002011007824 */ /* 0x004fe200078e0212 */
[----:B------:R-:W5:Y:S04]  /*a550*/  LD.E.128 R48, desc[UR48][R26.64] ;  /* 0x000000301a307980 */ /* 0x000f68000c101d00 */
[----:B---3--:R-:W-:Y:S01]  /*a560*/  LEA R8, R87, R0, 0x7 ;  /* 0x0000000057087211 */ /* 0x008fe200078e38ff */
[----:B------:R-:W-:Y:S01]  /*a570*/  UIMAD UR7, UR14, UR8, URZ ;  /* 0x000000080e0772a4 */ /* 0x000fe2000f8e023f */
[----:B------:R-:W5:Y:S01]  /*a580*/  LD.E.128 R44, desc[UR48][R24.64] ;  /* 0x00000030182c7980 */ /* 0x000f62000c101d00 */
[----:B------:R-:W-:-:S02]  /*a590*/  UIADD3 UR5, UR5, UR6, URZ ;  /* 0x0000000605057290 */ /* 0x000fc4000fffe03f */
[----:B0-----:R-:W-:Y:S01]  /*a5a0*/  @P2 IMAD.HI.U32 R0, R8, R65, RZ ;  /* 0x0000004108002227 */ /* 0x001fe200078e00ff */
[----:B------:R-:W-:Y:S01]  /*a5b0*/  UIMAD UR6, UR40, UR9, UR7 ;  /* 0x00000009280672a4 */ /* 0x000fe2000f8e0207 */
[----:B------:R-:W5:Y:S02]  /*a5c0*/  LD.E.128 R32, desc[UR48][R20.64] ;  /* 0x0000003014207980 */ /* 0x000f64000c101d00 */
[----:B------:R-:W-:Y:S01]  /*a5d0*/  IMAD.MOV.U32 R3, RZ, RZ, R8 ;  /* 0x000000ffff037224 */ /* 0x000fe200078e0008 */
[----:B------:R-:W-:Y:S01]  /*a5e0*/  UIMAD.WIDE.U32 UR4, UR40, UR8, UR4 ;  /* 0x00000008280472a5 */ /* 0x000fe2000f8e0004 */
[----:B-1----:R-:W-:Y:S01]  /*a5f0*/  @P2 SHF.R.U32.HI R3, RZ, R61, R0 ;  /* 0x0000003dff032219 */ /* 0x002fe20000011600 */
[----:B------:R-:W5:Y:S01]  /*a600*/  LD.E.128 R28, desc[UR48][R14.64] ;  /* 0x000000300e1c7980 */ /* 0x000f62000c101d00 */
[----:B------:R-:W-:Y:S01]  /*a610*/  ULDC.64 UR8, c[0x0][0xae0] ;  /* 0x0002b80000087ab9 */ /* 0x000fe20000000a00 */
[----:B------:R-:W-:Y:S01]  /*a620*/  UIADD3 UR6, UR5, UR6, URZ ;  /* 0x0000000605067290 */ /* 0x000fe2000fffe03f */
[--C-:B------:R-:W-:Y:S01]  /*a630*/  SHF.R.S32.HI R0, RZ, 0x1f, R3.reuse ;  /* 0x0000001fff007819 */ /* 0x100fe20000011403 */
[----:B------:R-:W-:Y:S01]  /*a640*/  IMAD.MOV R4, RZ, RZ, -R3 ;  /* 0x000000ffff047224 */ /* 0x000fe200078e0a03 */
[----:B------:R-:W5:Y:S01]  /*a650*/  LD.E.128 R56, desc[UR48][R12.64] ;  /* 0x000000300c387980 */ /* 0x000f62000c101d00 */
[----:B----4-:R-:W-:-:S02]  /*a660*/  IMAD.U32 R7, RZ, RZ, UR5 ;  /* 0x00000005ff077e24 */ /* 0x010fc4000f8e00ff */
[----:B------:R-:W-:Y:S01]  /*a670*/  IMAD R0, R0, UR8, RZ ;  /* 0x0000000800007c24 */ /* 0x000fe2000f8e02ff */
[----:B------:R0:W5:Y:S01]  /*a680*/  LD.E.128 R52, desc[UR48][R10.64] ;  /* 0x000000300a347980 */ /* 0x000162000c101d00 */
[----:B------:R-:W-:Y:S02]  /*a690*/  IMAD R9, R5, R4, R8 ;  /* 0x0000000405097224 */ /* 0x000fe400078e0208 */
[----:B------:R-:W-:Y:S01]  /*a6a0*/  IMAD.U32 R6, RZ, RZ, UR4 ;  /* 0x00000004ff067e24 */ /* 0x000fe2000f8e00ff */
[----:B------:R-:W-:Y:S01]  /*a6b0*/  @!PT LDS RZ, [RZ] ;  /* 0x00000000fffff984 */ /* 0x000fe20000000800 */
[----:B------:R-:W-:Y:S01]  /*a6c0*/  @!PT LDS RZ, [RZ] ;  /* 0x00000000fffff984 */ /* 0x000fe20000000800 */
[----:B------:R-:W-:Y:S01]  /*a6d0*/  @!PT LDS RZ, [RZ] ;  /* 0x00000000fffff984 */ /* 0x000fe20000000800 */
[----:B------:R-:W-:Y:S01]  /*a6e0*/  @!PT LDS RZ, [RZ] ;  /* 0x00000000fffff984 */ /* 0x000fe20000000800 */
[----:B------:R1:W-:Y:S06]  /*a6f0*/  MEMBAR.ALL.CTA ;  /* 0x0000000000007992 */ /* 0x0003ec0000008000 */
[----:B-1----:R-:W1:Y:S01]  /*a700*/  FENCE.VIEW.ASYNC.S ;  /* 0x00000000000073c6 */ /* 0x002e620000000000 */
[----:B------:R-:W-:Y:S01]  /*a710*/  IMAD.U32 R7, RZ, RZ, UR6 ;  /* 0x00000006ff077e24 */ /* 0x000fe2000f8e00ff */
[----:B------:R-:W-:Y:S01]  /*a720*/  ULDC.64 UR6, c[0x0][0xad8] ;  /* 0x0002b60000067ab9 */ /* 0x000fe20000000a00 */
[C---:B0-----:R-:W-:Y:S01]  /*a730*/  IMAD R11, R3.reuse, UR9, R0 ;  /* 0x00000009030b7c24 */ /* 0x041fe2000f8e0200 */
[----:B------:R-:W-:Y:S01]  /*a740*/  SHF.R.S32.HI R0, RZ, 0x1f, R9 ;  /* 0x0000001fff007819 */ /* 0x000fe20000011409 */
[----:B------:R-:W-:Y:S01]  /*a750*/  IMAD.WIDE.U32 R4, R3, UR8, R6 ;  /* 0x0000000803047c25 */ /* 0x000fe2000f8e0006 */
[----:B------:R-:W-:-:S03]  /*a760*/  LEA R12, R87, R18, 0x7 ;  /* 0x00000012570c7211 */ /* 0x000fc600078e38ff */
[----:B------:R-:W-:Y:S02]  /*a770*/  IMAD.IADD R5, R5, 0x1, R11 ;  /* 0x0000000105057824 */ /* 0x000fe400078e020b */
[----:B------:R-:W-:Y:S01]  /*a780*/  IMAD R6, R0, UR6, RZ ;  /* 0x0000000600067c24 */ /* 0x000fe2000f8e02ff */
[----:B------:R-:W-:Y:S01]  /*a790*/  UIADD3 UR39, UR39, 0x29820, URZ ;  /* 0x0002982027277890 */ /* 0x000fe2000fffe03f */
[C---:B------:R-:W-:Y:S01]  /*a7a0*/  IMAD.WIDE.U32 R4, R9.reuse, UR6, R4 ;  /* 0x0000000609047c25 */ /* 0x040fe2000f8e0004 */
[----:B------:R-:W-:Y:S01]  /*a7b0*/  UIADD3 UR43, UR43, 0x1, URZ ;  /* 0x000000012b2b7890 */ /* 0x000fe2000fffe03f */
[----:B------:R-:W-:Y:S02]  /*a7c0*/  ISETP.GE.AND P1, PT, R12, R69, PT ;  /* 0x000000450c00720c */ /* 0x000fe40003f26270 */
[----:B------:R-:W-:Y:S01]  /*a7d0*/  IMAD R3, R9, UR7, R6 ;  /* 0x0000000709037c24 */ /* 0x000fe2000f8e0206 */
[----:B------:R-:W-:Y:S01]  /*a7e0*/  ULDC.64 UR6, c[0x0][0xa80] ;  /* 0x0002a00000067ab9 */ /* 0x000fe20000000a00 */
[----:B------:R-:W-:Y:S01]  /*a7f0*/  UPRMT UR39, URZ, 0x654, UR39 ;  /* 0x000006543f277896 */ /* 0x000fe20008000027 */
[----:B------:R-:W-:Y:S01]  /*a800*/  LEA R10, P2, R4, UR6, 0x1 ;  /* 0x00000006040a7c11 */ /* 0x000fe2000f8408ff */
[----:B------:R-:W-:Y:S01]  /*a810*/  IMAD.IADD R3, R5, 0x1, R3 ;  /* 0x0000000105037824 */ /* 0x000fe200078e0203 */
[----:B------:R-:W-:Y:S01]  /*a820*/  UISETP.NE.AND UP0, UPT, UR43, 0x2, UPT ;  /* 0x000000022b00788c */ /* 0x000fe2000bf05270 */
[----:B------:R-:W-:-:S03]  /*a830*/  VIADD R0, R12, 0x20 ;  /* 0x000000200c007836 */ /* 0x000fc60000000000 */
[----:B------:R-:W-:Y:S01]  /*a840*/  LEA.HI.X R3, R4, UR7, R3, 0x1, P2 ;  /* 0x0000000704037c11 */ /* 0x000fe200090f0c03 */
[----:B------:R-:W-:Y:S01]  /*a850*/  USEL UR5, URZ, 0x1, UP0 ;  /* 0x000000013f057887 */ /* 0x000fe20008000000 */
[-C--:B------:R-:W-:Y:S01]  /*a860*/  ISETP.GE.AND P3, PT, R0, R69.reuse, PT ;  /* 0x000000450000720c */ /* 0x080fe20003f66270 */
[----:B------:R-:W-:Y:S01]  /*a870*/  ULDC UR4, c[0x0][0xc] ;  /* 0x0000030000047ab9 */ /* 0x000fe20000000800 */
[----:B------:R-:W-:Y:S01]  /*a880*/  VIADD R0, R12, 0x40 ;  /* 0x000000400c007836 */ /* 0x000fe20000000000 */
[----:B------:R-:W-:Y:S01]  /*a890*/  UIADD3 UR41, UR4, UR41, URZ ;  /* 0x0000002904297290 */ /* 0x000fe2000fffe03f */
[----:B-1----:R0:W1:Y:S01]  /*a8a0*/  SHFL.IDX PT, R8, R10, RZ, 0x181f ;  /* 0x00181fff0a087589 */ /* 0x00206200000e0000 */
[----:B------:R-:W-:Y:S01]  /*a8b0*/  USEL UR43, UR43, URZ, UP0 ;  /* 0x0000003f2b2b7287 */ /* 0x000fe20008000000 */
[----:B------:R-:W-:Y:S01]  /*a8c0*/  SYNCS.ARRIVE.TRANS64.RED.A1T0 RZ, [UR39], RZ ;  /* 0x000000ffffff79a7 */ /* 0x000fe20008100427 */
[----:B------:R-:W-:Y:S01]  /*a8d0*/  ULOP3.LUT UR44, UR44, UR5, URZ, 0x3c, !UPT ;  /* 0x000000052c2c7292 */ /* 0x000fe2000f8e3c3f */
[----:B------:R0:W2:Y:S01]  /*a8e0*/  SHFL.IDX PT, R9, R3, RZ, 0x181f ;  /* 0x00181fff03097589 */ /* 0x0000a200000e0000 */
[----:B------:R-:W-:Y:S01]  /*a8f0*/  BSSY B0, `(.L_x_31) ;  /* 0x000000b000007945 */ /* 0x000fe20003800000 */
[----:B------:R-:W-:-:S03]  /*a900*/  ISETP.GE.AND P0, PT, R0, R69, PT ;  /* 0x000000450000720c */ /* 0x000fc60003f06270 */
[----:B------:R-:W-:Y:S10]  /*a910*/  @P1 BRA `(.L_x_32) ;  /* 0x0000000000201947 */ /* 0x000ff40003800000 */
[----:B------:R-:W-:Y:S02]  /*a920*/  ULDC UR4, c[0x0][0xac8] ;  /* 0x0002b20000047ab9 */ /* 0x000fe40000000800 */
[----:B------:R-:W-:Y:S02]  /*a930*/  ISETP.GE.AND P2, PT, R16, UR4, PT ;  /* 0x0000000410007c0c */ /* 0x000fe4000bf46270 */
[----:B------:R-:W-:-:S11]  /*a940*/  ISETP.GE.AND P1, PT, R2, UR4, PT ;  /* 0x0000000402007c0c */ /* 0x000fd6000bf26270 */
[----:B-1----:R-:W-:Y:S02]  /*a950*/  @!P2 LEA R6, P4, R16, R8, 0x1 ;  /* 0x000000081006a211 */ /* 0x002fe400078808ff */
[----:B--2---:R-:W-:Y:S02]  /*a960*/  @!P1 IMAD.WIDE R4, R2, 0x2, R8 ;  /* 0x0000000202049825 */ /* 0x004fe400078e0208 */
[----:B------:R-:W-:-:S03]  /*a970*/  @!P2 LEA.HI.X R7, R16, R9, R192, 0x1, P4 ;  /* 0x000000091007a211 */ /* 0x000fc600020f0cc0 */
[----:B-----5:R3:W-:Y:S04]  /*a980*/  @!P1 ST.E.128 desc[UR48][R4.64], R48 ;  /* 0x0000003004009985 */ /* 0x0207e8000c101d30 */
[----:B------:R3:W-:Y:S02]  /*a990*/  @!P2 ST.E.128 desc[UR48][R6.64], R56 ;  /* 0x000000380600a985 */ /* 0x0007e4000c101d30 */
.L_x_32:
[----:B------:R-:W-:Y:S05]  /*a9a0*/  BSYNC B0 ;  /* 0x0000000000007941 */ /* 0x000fea0003800000 */
.L_x_31:
[----:B--2---:R2:W4:Y:S01]  /*a9b0*/  SHFL.IDX PT, R9, R3, 0x1, 0x181f ;  /* 0x00381f0003097f89 */ /* 0x00452200000e0000 */
[----:B------:R-:W-:Y:S03]  /*a9c0*/  BSSY B0, `(.L_x_33) ;  /* 0x000000b000007945 */ /* 0x000fe60003800000 */
[----:B-1----:R2:W1:Y:S01]  /*a9d0*/  SHFL.IDX PT, R8, R10, 0x1, 0x181f ;  /* 0x00381f000a087f89 */ /* 0x00246200000e0000 */
[----:B------:R-:W-:Y:S05]  /*a9e0*/  @P3 BRA `(.L_x_34) ;  /* 0x0000000000203947 */ /* 0x000fea0003800000 */
[----:B------:R-:W-:Y:S02]  /*a9f0*/  ULDC UR4, c[0x0][0xac8] ;  /* 0x0002b20000047ab9 */ /* 0x000fe40000000800 */
[----:B------:R-:W-:Y:S02]  /*aa00*/  ISETP.GE.AND P3, PT, R16, UR4, PT ;  /* 0x0000000410007c0c */ /* 0x000fe4000bf66270 */
[----:B------:R-:W-:-:S11]  /*aa10*/  ISETP.GE.AND P2, PT, R2, UR4, PT ;  /* 0x0000000402007c0c */ /* 0x000fd6000bf46270 */
[----:B-1-3--:R-:W-:Y:S02]  /*aa20*/  @!P3 LEA R6, P1, R16, R8, 0x1 ;  /* 0x000000081006b211 */ /* 0x00afe400078208ff */
[----:B----4-:R-:W-:Y:S02]  /*aa30*/  @!P2 IMAD.WIDE R4, R2, 0x2, R8 ;  /* 0x000000020204a825 */ /* 0x010fe400078e0208 */
[----:B------:R-:W-:-:S03]  /*aa40*/  @!P3 LEA.HI.X R7, R16, R9, R192, 0x1, P1 ;  /* 0x000000091007b211 */ /* 0x000fc600008f0cc0 */
[----:B-----5:R1:W-:Y:S04]  /*aa50*/  @!P2 ST.E.128 desc[UR48][R4.64], R44 ;  /* 0x0000002c0400a985 */ /* 0x0203e8000c101d30 */
[----:B------:R1:W-:Y:S02]  /*aa60*/  @!P3 ST.E.128 desc[UR48][R6.64], R52 ;  /* 0x000000340600b985 */ /* 0x0003e4000c101d30 */
.L_x_34:
[----:B------:R-:W-:Y:S05]  /*aa70*/  BSYNC B0 ;  /* 0x0000000000007941 */ /* 0x000fea0003800000 */
.L_x_33:
[----:B----4-:R4:W0:Y:S01]  /*aa80*/  SHFL.IDX PT, R9, R3, 0x2, 0x181f ;  /* 0x00581f0003097f89 */ /* 0x01082200000e0000 */
[----:B------:R-:W-:Y:S03]  /*aa90*/  BSSY B0, `(.L_x_35) ;  /* 0x000000b000007945 */ /* 0x000fe60003800000 */
[----:B-1----:R4:W1:Y:S01]  /*aaa0*/  SHFL.IDX PT, R8, R10, 0x2, 0x181f ;  /* 0x00581f000a087f89 */ /* 0x00286200000e0000 */
[----:B------:R-:W-:Y:S05]  /*aab0*/  @P0 BRA `(.L_x_36) ;  /* 0x0000000000200947 */ /* 0x000fea0003800000 */
[----:B------:R-:W-:Y:S02]  /*aac0*/  ULDC UR4, c[0x0][0xac8] ;  /* 0x0002b20000047ab9 */ /* 0x000fe40000000800 */
[----:B------:R-:W-:Y:S02]  /*aad0*/  ISETP.GE.AND P2, PT, R16, UR4, PT ;  /* 0x0000000410007c0c */ /* 0x000fe4000bf46270 */
[----:B------:R-:W-:-:S11]  /*aae0*/  ISETP.GE.AND P1, PT, R2, UR4, PT ;  /* 0x0000000402007c0c */ /* 0x000fd6000bf26270 */
[----:B-1-3--:R-:W-:Y:S02]  /*aaf0*/  @!P2 LEA R6, P0, R16, R8, 0x1 ;  /* 0x000000081006a211 */ /* 0x00afe400078008ff */
[----:B0-----:R-:W-:Y:S02]  /*ab00*/  @!P1 IMAD.WIDE R4, R2, 0x2, R8 ;  /* 0x0000000202049825 */ /* 0x001fe400078e0208 */
[----:B------:R-:W-:-:S03]  /*ab10*/  @!P2 LEA.HI.X R7, R16, R9, R192, 0x1, P0 ;  /* 0x000000091007a211 */ /* 0x000fc600000f0cc0 */
[----:B-----5:R0:W-:Y:S04]  /*ab20*/  @!P1 ST.E.128 desc[UR48][R4.64], R32 ;  /* 0x0000002004009985 */ /* 0x0201e8000c101d30 */
[----:B------:R0:W-:Y:S02]  /*ab30*/  @!P2 ST.E.128 desc[UR48][R6.64], R40 ;  /* 0x000000280600a985 */ /* 0x0001e4000c101d30 */
.L_x_36:
[----:B------:R-:W-:Y:S05]  /*ab40*/  BSYNC B0 ;  /* 0x0000000000007941 */ /* 0x000fea0003800000 */
.L_x_35:
[----:B------:R-:W-:Y:S01]  /*ab50*/  VIADD R0, R12, 0x60 ;  /* 0x000000600c007836 */ /* 0x000fe20000000000 */
[----:B0-----:R0:W0:Y:S01]  /*ab60*/  SHFL.IDX PT, R9, R3, 0x3, 0x181f ;  /* 0x00781f0003097f89 */ /* 0x00102200000e0000 */
[----:B------:R-:W-:Y:S01]  /*ab70*/  UIADD3 UR45, UR45, 0x1, URZ ;  /* 0x000000012d2d7890 */ /* 0x000fe2000fffe03f */
[----:B------:R-:W-:Y:S02]  /*ab80*/  BSSY B0, `(.L_x_37) ;  /* 0x000000c000007945 */ /* 0x000fe40003800000 */
[----:B------:R-:W-:Y:S01]  /*ab90*/  ISETP.GE.AND P0, PT, R0, R69, PT ;  /* 0x000000450000720c */ /* 0x000fe20003f06270 */
[----:B-1----:R1:W0:-:S12]  /*aba0*/  SHFL.IDX PT, R8, R10, 0x3, 0x181f ;  /* 0x00781f000a087f89 */ /* 0x00221800000e0000 */
[----:B-1----:R-:W-:Y:S05]  /*abb0*/  @P0 BRA `(.L_x_38) ;  /* 0x0000000000200947 */ /* 0x002fea0003800000 */
[----:B------:R-:W-:Y:S02]  /*abc0*/  ULDC UR4, c[0x0][0xac8] ;  /* 0x0002b20000047ab9 */ /* 0x000fe40000000800 */
[----:B------:R-:W-:Y:S02]  /*abd0*/  ISETP.GE.AND P2, PT, R16, UR4, PT ;  /* 0x0000000410007c0c */ /* 0x000fe4000bf46270 */
[----:B------:R-:W-:-:S11]  /*abe0*/  ISETP.GE.AND P1, PT, R2, UR4, PT ;  /* 0x0000000402007c0c */ /* 0x000fd6000bf26270 */
[----:B0--3--:R-:W-:Y:S02]  /*abf0*/  @!P2 LEA R6, P0, R16, R8, 0x1 ;  /* 0x000000081006a211 */ /* 0x009fe400078008ff */
[----:B------:R-:W-:Y:S02]  /*ac00*/  @!P1 IMAD.WIDE R4, R2, 0x2, R8 ;  /* 0x0000000202049825 */ /* 0x000fe400078e0208 */
[----:B------:R-:W-:-:S03]  /*ac10*/  @!P2 LEA.HI.X R7, R16, R9, R192, 0x1, P0 ;  /* 0x000000091007a211 */ /* 0x000fc600000f0cc0 */
[----:B-----5:R1:W-:Y:S04]  /*ac20*/  @!P1 ST.E.128 desc[UR48][R4.64], R28 ;  /* 0x0000001c04009985 */ /* 0x0203e8000c101d30 */
[----:B------:R1:W-:Y:S02]  /*ac30*/  @!P2 ST.E.128 desc[UR48][R6.64], R36 ;  /* 0x000000240600a985 */ /* 0x0003e4000c101d30 */
.L_x_38:
[----:B------:R-:W-:Y:S05]  /*ac40*/  BSYNC B0 ;  /* 0x0000000000007941 */ /* 0x000fea0003800000 */
.L_x_37:
[----:B------:R-:W2:Y:S02]  /*ac50*/  LDC R0, c[0x0][0xc34] ;  /* 0x00030d00ff007b82 */ /* 0x000ea40000000800 */
[----:B--2---:R-:W-:-:S13]  /*ac60*/  ISETP.LE.AND P0, PT, R0, UR41, PT ;  /* 0x0000002900007c0c */ /* 0x004fda000bf03270 */
[----:B------:R-:W-:Y:S05]  /*ac70*/  @!P0 BRA `(.L_x_39) ;  /* 0xffffff6000188947 */ /* 0x000fea000383ffff */
[----:B------:R-:W-:Y:S05]  /*ac80*/  EXIT ;  /* 0x000000000000794d */ /* 0x000fea0003800000 */
.L_x_5:
[----:B------:R-:W-:-:S08]  /*ac90*/  NOP ;  /* 0x0000000000007918 */ /* 0x000fd00000000000 */
[----:B------:R-:W0:-:S00]  /*aca0*/  USETMAXREG.DEALLOC.CTAPOOL 0x28 ;  /* 0x00000028000079c8 */ /* 0x000e0000080e0500 */
[----:B------:R-:W1:Y:S01]  /*acb0*/  S2UR UR38, SR_CTAID.X ;  /* 0x00000000002679c3 */ /* 0x000e620000002500 */
[----:B------:R-:W-:Y:S01]  /*acc0*/  UMOV UR37, 0x1 ;  /* 0x0000000100257882 */ /* 0x000fe20000000000 */
[----:B0-----:R-:W-:Y:S02]  /*acd0*/  IMAD.MOV.U32 R19, RZ, RZ, RZ ;  /* 0x000000ffff137224 */ /* 0x001fe400078e00ff */
[----:B------:R-:W-:-:S04]  /*ace0*/  IMAD.MOV.U32 R31, RZ, RZ, 0x1 ;  /* 0x00000001ff1f7424 */ /* 0x000fc800078e00ff */
[----:B------:R-:W1:Y:S02]  /*acf0*/  LDC R2, c[0x0][0xc34] ;  /* 0x00030d00ff027b82 */ /* 0x000e640000000800 */
[----:B-1----:R-:W-:-:S13]  /*ad00*/  ISETP.LE.AND P0, PT, R2, UR38, PT ;  /* 0x0000002602007c0c */ /* 0x002fda000bf03270 */
[----:B------:R-:W-:Y:S05]  /*ad10*/  @P0 BRA `(.L_x_40) ;  /* 0x0000004800440947 */ /* 0x000fea0003800000 */
[----:B------:R-:W0:Y:S01]  /*ad20*/  S2R R8, SR_TID.X ;  /* 0x0000000000087919 */ /* 0x000e220000002100 */
[----:B------:R-:W-:Y:S01]  /*ad30*/  ULDC.64 UR4, c[0x0][0x418] ;  /* 0x0001060000047ab9 */ /* 0x000fe20000000a00 */
[----:B------:R-:W-:Y:S01]  /*ad40*/  ULDC.64 UR8, c[0x0][0x2f0] ;  /* 0x0000bc0000087ab9 */ /* 0x000fe20000000a00 */
[----:B------:R-:W-:Y:S01]  /*ad50*/  UISETP.NE.U32.AND UP0, UPT, UR4, URZ, UPT ;  /* 0x0000003f0400728c */ /* 0x000fe2000bf05070 */
[----:B------:R-:W-:Y:S01]  /*ad60*/  MOV R34, 0x40 ;  /* 0x0000004000227802 */ /* 0x000fe20000000f00 */
[----:B------:R-:W-:Y:S01]  /*ad70*/  UMOV UR6, 0xa0 ;  /* 0x000000a000067882 */ /* 0x000fe20000000000 */
[----:B------:R-:W-:Y:S01]  /*ad80*/  ULDC UR4, c[0x0][0x424] ;  /* 0x0001090000047ab9 */ /* 0x000fe20000000800 */
[----:B------:R-:W-:Y:S01]  /*ad90*/  UISETP.NE.AND.EX UP0, UPT, UR5, URZ, UPT, UP0 ;  /* 0x0000003f0500728c */ /* 0x000fe2000bf05300 */
[----:B------:R-:W-:Y:S01]  /*ada0*/  LOP3.LUT R16, R16, 0xfffffffd, RZ, 0xc0, !PT ;  /* 0xfffffffd10107812 */ /* 0x000fe200078ec0ff */
[----:B------:R-:W-:Y:S01]  /*adb0*/  ULDC UR10, c[0x0][0x320] ;  /* 0x0000c800000a7ab9 */ /* 0x000fe20000000800 */
[----:B------:R-:W-:Y:S01]  /*adc0*/  UMOV UR41, 0x400 ;  /* 0x0000040000297882 */ /* 0x000fe20000000000 */
[----:B------:R-:W-:Y:S01]  /*add0*/  USEL UR4, UR4, 0x1, UP0 ;  /* 0x0000000104047887 */ /* 0x000fe20008000000 */
[----:B------:R-:W-:Y:S01]  /*ade0*/  IMAD.MOV.U32 R31, RZ, RZ, 0x1 ;  /* 0x00000001ff1f7424 */ /* 0x000fe200078e00ff */
[----:B------:R-:W-:Y:S01]  /*adf0*/  ULEA UR41, UR45, UR41, 0x18 ;  /* 0x000000292d297291 */ /* 0x000fe2000f8ec03f */
[----:B------:R-:W-:Y:S01]  /*ae00*/  IMAD.MOV.U32 R19, RZ, RZ, RZ ;  /* 0x000000ffff137224 */ /* 0x000fe200078e00ff */
[----:B------:R-:W-:Y:S01]  /*ae10*/  UIMAD UR39, UR4, UR8, URZ ;  /* 0x00000008042772a4 */ /* 0x000fe2000f8e023f */
[----:B------:R-:W-:-:S02]  /*ae20*/  ULDC UR40, c[0x0][0x448] ;  /* 0x0001120000287ab9 */ /* 0x000fc40000000800 */
[----:B------:R-:W-:Y:S01]  /*ae30*/  ULDC UR8, c[0x0][0x2b8] ;  /* 0x0000ae0000087ab9 */ /* 0x000fe20000000800 */
[----:B------:R-:W-:Y:S01]  /*ae40*/  UIADD3 UR4, UR39, 0x9f, URZ ;  /* 0x0000009f27047890 */ /* 0x000fe2000fffe03f */
[----:B------:R-:W-:Y:S01]  /*ae50*/  ULDC UR7, c[0x0][0x288] ;  /* 0x0000a20000077ab9 */ /* 0x000fe20000000800 */
[----:B------:R-:W-:Y:S02]  /*ae60*/  ULOP3.LUT UR46, UR36, 0x2, URZ, 0xfc, !UPT ;  /* 0x00000002242e7892 */ /* 0x000fe4000f8efc3f */
[----:B------:R-:W-:Y:S02]  /*ae70*/  UIMAD.WIDE UR4, UR4, 0x66666667, URZ ;  /* 0x66666667040478a5 */ /* 0x000fe4000f8e023f */
[----:B------:R-:W-:Y:S02]  /*ae80*/  ULOP3.LUT UR47, UR36, 0x1, URZ, 0xfc, !UPT ;  /* 0x00000001242f7892 */ /* 0x000fe4000f8efc3f */
[----:B------:R-:W-:Y:S01]  /*ae90*/  USHF.R.U32.HI UR4, URZ, 0x1f, UR5 ;  /* 0x0000001f3f047899 */ /* 0x000fe20008011605 */
[----:B------:R-:W-:Y:S01]  /*aea0*/  ULDC UR50, c[0x0][0xc] ;  /* 0x0000030000327ab9 */ /* 0x000fe20000000800 */
[----:B------:R-:W-:Y:S01]  /*aeb0*/  UMOV UR37, URZ ;  /* 0x0000003f00257c82 */ /* 0x000fe20008000000 */
[C---:B0-----:R-:W-:Y:S01]  /*aec0*/  SHF.L.U32 R4, R8.reuse, 0x4, RZ ;  /* 0x0000000408047819 */ /* 0x041fe200000006ff */
[C---:B------:R-:W-:Y:S01]  /*aed0*/  IMAD.SHL.U32 R3, R8.reuse, 0x2, RZ ;  /* 0x0000000208037824 */ /* 0x040fe200078e00ff */
[C---:B------:R-:W-:Y:S01]  /*aee0*/  LOP3.LUT P0, RZ, R8.reuse, 0x4, RZ, 0xc0, !PT ;  /* 0x0000000408ff7812 */ /* 0x040fe2000780c0ff */
[----:B------:R-:W-:Y:S01]  /*aef0*/  IMAD.SHL.U32 R7, R8, 0x20, RZ ;  /* 0x0000002008077824 */ /* 0x000fe200078e00ff */
[----:B------:R-:W-:Y:S01]  /*af00*/  LOP3.LUT R0, R4, 0x1b0, RZ, 0xc0, !PT ;  /* 0x000001b004007812 */ /* 0x000fe200078ec0ff */
[C---:B------:R-:W-:Y:S01]  /*af10*/  IMAD.SHL.U32 R33, R8.reuse, 0x4, RZ ;  /* 0x0000000408217824 */ /* 0x040fe200078e00ff */
[----:B------:R-:W-:Y:S01]  /*af20*/  LOP3.LUT P1, RZ, R8, 0x10, RZ, 0xc0, !PT ;  /* 0x0000001008ff7812 */ /* 0x000fe2000782c0ff */
[----:B------:R-:W-:Y:S01]  /*af30*/  ULEA.HI.SX32 UR42, UR5, UR4, 0x1a ;  /* 0x00000004052a7291 */ /* 0x000fe2000f8fd23f */
[----:B------:R-:W-:Y:S01]  /*af40*/  LOP3.LUT R9, R0, 0x30, R3, 0x78, !PT ;  /* 0x0000003000097812 */ /* 0x000fe200078e7803 */
[C---:B------:R-:W-:Y:S01]  /*af50*/  IMAD.SHL.U32 R3, R8.reuse, 0x80, RZ ;  /* 0x0000008008037824 */ /* 0x040fe200078e00ff */
[----:B------:R-:W-:Y:S01]  /*af60*/  LOP3.LUT R0, R8, 0x7f, RZ, 0xc0, !PT ;  /* 0x0000007f08007812 */ /* 0x000fe200078ec0ff */
[----:B------:R-:W-:Y:S01]  /*af70*/  UIMAD UR5, UR42, UR6, -0xa0 ;  /* 0xffffff602a0574a4 */ /* 0x000fe2000f8e0206 */
[----:B------:R-:W-:Y:S01]  /*af80*/  LOP3.LUT R6, R7, 0x80, RZ, 0xc0, !PT ;  /* 0x0000008007067812 */ /* 0x000fe200078ec0ff */
[----:B------:R-:W-:Y:S01]  /*af90*/  UIADD3 UR4, UR42, -0x1, URZ ;  /* 0xffffffff2a047890 */ /* 0x000fe2000fffe03f */
[----:B------:R-:W-:Y:S01]  /*afa0*/  SHF.R.U32.HI R2, RZ, 0x5, R0 ;  /* 0x00000005ff027819 */ /* 0x000fe20000011600 */
[----:B------:R-:W-:Y:S01]  /*afb0*/  UIMAD UR40, UR40, UR7, URZ ;  /* 0x00000007282872a4 */ /* 0x000fe2000f8e023f */
[----:B------:R-:W-:Y:S01]  /*afc0*/  LOP3.LUT R5, R3, 0x380, RZ, 0xc0, !PT ;  /* 0x0000038003057812 */ /* 0x000fe200078ec0ff */
[----:B------:R-:W-:Y:S01]  /*afd0*/  UIMAD UR4, UR4, -0xa0, UR39 ;  /* 0xffffff60040478a4 */ /* 0x000fe2000f8e0227 */
[----:B------:R-:W-:Y:S01]  /*afe0*/  LOP3.LUT R6, R6, 0x10, R8, 0xf8, !PT ;  /* 0x0000001006067812 */ /* 0x000fe200078ef808 */
[----:B------:R-:W-:Y:S01]  /*aff0*/  UIADD3 UR42, UR42, -0x2, URZ ;  /* 0xfffffffe2a2a7890 */ /* 0x000fe2000fffe03f */
[----:B------:R-:W-:Y:S01]  /*b000*/  LOP3.LUT R11, R7, 0x380, RZ, 0xc0, !PT ;  /* 0x00000380070b7812 */ /* 0x000fe200078ec0ff */
[----:B------:R-:W-:Y:S01]  /*b010*/  IMAD R5, R2, 0x10, R5 ;  /* 0x0000001002057824 */ /* 0x000fe200078e0205 */
[----:B------:R-:W-:-:S02]  /*b020*/  LOP3.LUT R8, R6, 0x10, R33, 0x78, !PT ;  /* 0x0000001006087812 */ /* 0x000fc400078e7821 */
[----:B------:R-:W-:Y:S02]  /*b030*/  LOP3.LUT R35, R4, 0x30, RZ, 0xc0, !PT ;  /* 0x0000003004237812 */ /* 0x000fe400078ec0ff */
[--C-:B------:R-:W-:Y:S01]  /*b040*/  LOP3.LUT R6, R5, 0x70, R4.reuse, 0x78, !PT ;  /* 0x0000007005067812 */ /* 0x100fe200078e7804 */
[C---:B------:R-:W-:Y:S01]  /*b050*/  IMAD.SHL.U32 R5, R2.reuse, 0x200, RZ ;  /* 0x0000020002057824 */ /* 0x040fe200078e00ff */
[--C-:B------:R-:W-:Y:S01]  /*b060*/  LOP3.LUT R11, R11, 0x30, R4.reuse, 0xf8, !PT ;  /* 0x000000300b0b7812 */ /* 0x100fe200078ef804 */
[----:B------:R-:W-:Y:S01]  /*b070*/  IMAD.SHL.U32 R2, R2, 0x400, RZ ;  /* 0x0000040002027824 */ /* 0x000fe200078e00ff */
[----:B------:R-:W-:Y:S02]  /*b080*/  LOP3.LUT R3, R6, 0xc00, R3, 0xf8, !PT ;  /* 0x00000c0006037812 */ /* 0x000fe400078ef803 */
[----:B------:R-:W-:Y:S02]  /*b090*/  LOP3.LUT R6, R5, 0x40, R4, 0xf8, !PT ;  /* 0x0000004005067812 */ /* 0x000fe400078ef804 */
[----:B------:R-:W-:Y:S01]  /*b0a0*/  LOP3.LUT R2, R35, 0x80, RZ, 0xfc, !PT ;  /* 0x0000008023027812 */ /* 0x000fe200078efcff */
[----:B------:R0:W-:Y:S01]  /*b0b0*/  STL [R1+0xc], R3 ;  /* 0x00000c0301007387 */ /* 0x0001e20000100800 */
[----:B------:R-:W-:-:S02]  /*b0c0*/  LOP3.LUT R9, R6, R9, RZ, 0xfc, !PT ;  /* 0x0000000906097212 */ /* 0x000fc400078efcff */
[--C-:B------:R-:W-:Y:S02]  /*b0d0*/  LOP3.LUT R6, R5, 0x60, R7.reuse, 0xf8, !PT ;  /* 0x0000006005067812 */ /* 0x100fe400078ef807 */
[----:B------:R-:W-:Y:S01]  /*b0e0*/  SHF.R.U32.HI R5, RZ, 0x2, R0 ;  /* 0x00000002ff057819 */ /* 0x000fe20000011600 */
[----:B------:R-:W-:Y:S01]  /*b0f0*/  STL [R1+0x4], R9 ;  /* 0x0000040901007387 */ /* 0x000fe20000100800 */
[----:B------:R-:W-:Y:S02]  /*b100*/  SEL R0, R34, 0xffffffc0, !P0 ;  /* 0xffffffc022007807 */ /* 0x000fe40004000000 */
[--C-:B------:R-:W-:Y:S02]  /*b110*/  LOP3.LUT R4, R5, 0x60, R7.reuse, 0xf8, !PT ;  /* 0x0000006005047812 */ /* 0x100fe400078ef807 */
[----:B0-----:R-:W-:Y:S02]  /*b120*/  LOP3.LUT R3, R6, 0x100, R7, 0xf8, !PT ;  /* 0x0000010006037812 */ /* 0x001fe400078ef807 */
[C---:B------:R-:W-:Y:S01]  /*b130*/  LOP3.LUT R36, R4.reuse, 0x80, RZ, 0xfc, !PT ;  /* 0x0000008004247812 */ /* 0x040fe200078efcff */
[----:B------:R-:W-:Y:S01]  /*b140*/  VIADD R4, R4, UR5 ;  /* 0x0000000504047c36 */ /* 0x000fe20008000000 */
[----:B------:R-:W-:-:S02]  /*b150*/  LOP3.LUT R3, R3, R8, RZ, 0xfc, !PT ;  /* 0x0000000803037212 */ /* 0x000fc400078efcff */
[----:B------:R-:W-:Y:S02]  /*b160*/  SEL R34, R34, 0xffffffc0, !P1 ;  /* 0xffffffc022227807 */ /* 0x000fe40004800000 */
[----:B------:R-:W-:Y:S01]  /*b170*/  ISETP.GE.AND P0, PT, R35, UR10, PT ;  /* 0x0000000a23007c0c */ /* 0x000fe2000bf06270 */
[----:B------:R0:W-:Y:S01]  /*b180*/  STL [R1+0x8], R3 ;  /* 0x0000080301007387 */ /* 0x0001e20000100800 */
[----:B------:R-:W-:-:S03]  /*b190*/  LOP3.LUT R33, R11, 0x70, R33, 0x78, !PT ;  /* 0x000000700b217812 */ /* 0x000fc600078e7821 */
[----:B------:R1:W-:Y:S01]  /*b1a0*/  STL [R1+0x10], R0 ;  /* 0x0000100001007387 */ /* 0x0003e20000100800 */
[----:B0-----:R-:W-:Y:S01]  /*b1b0*/  VIADD R3, R36, UR5 ;  /* 0x0000000524037c36 */ /* 0x001fe20008000000 */
[----:B-1----:R-:W-:-:S04]  /*b1c0*/  LOP3.LUT R0, R35, 0x40, RZ, 0xfc, !PT ;  /* 0x0000004023007812 */ /* 0x002fc800078efcff */
[----:B------:R0:W-:Y:S01]  /*b1d0*/  STL [R1+0x20], R3 ;  /* 0x0000200301007387 */ /* 0x0001e20000100800 */
[----:B------:R-:W-:Y:S02]  /*b1e0*/  ISETP.GE.AND P1, PT, R3, UR39, PT ;  /* 0x0000002703007c0c */ /* 0x000fe4000bf26270 */
[----:B------:R-:W-:Y:S02]  /*b1f0*/  ISETP.GE.AND P2, PT, R0, UR9, PT ;  /* 0x0000000900007c0c */ /* 0x000fe4000bf46270 */
[----:B0-----:R-:W-:Y:S01]  /*b200*/  IADD3 R3, -R5, UR4, RZ ;  /* 0x0000000405037c10 */ /* 0x001fe2000fffe1ff */
[----:B------:R-:W-:-:S03]  /*b210*/  VIADD R5, R9, UR41 ;  /* 0x0000002909057c36 */ /* 0x000fc60008000000 */
[C---:B------:R-:W-:Y:S01]  /*b220*/  ISETP.LT.OR P3, PT, R3.reuse, 0x21, P0 ;  /* 0x000000210300780c */ /* 0x040fe20000761670 */
[----:B------:R0:W-:Y:S06]  /*b230*/  STL [R1+0x18], R3 ;  /* 0x0000180301007387 */ /* 0x0001ec0000100800 */
[----:B------:R-:W-:Y:S02]  /*b240*/  @P2 LOP3.LUT R16, R16, 0x2, RZ, 0xfc, !PT ;  /* 0x0000000210102812 */ /* 0x000fe400078efcff */
[----:B------:R-:W-:Y:S01]  /*b250*/  ISETP.LT.U32.AND P2, PT, R36, 0xa0, !P1 ;  /* 0x000000a02400780c */ /* 0x000fe20004f41070 */
[----:B------:R0:W-:Y:S01]  /*b260*/  STL [R1+0x14], R5 ;  /* 0x0000140501007387 */ /* 0x0001e20000100800 */
[----:B------:R-:W-:-:S02]  /*b270*/  ISETP.LT.OR P1, PT, R3, 0x1, P0 ;  /* 0x000000010300780c */ /* 0x000fc40000721670 */
[----:B------:R-:W-:Y:S01]  /*b280*/  LOP3.LUT R16, R16, 0xfffff7ff, RZ, 0xc0, !PT ;  /* 0xfffff7ff10107812 */ /* 0x000fe200078ec0ff */
[----:B------:R0:W-:Y:S08]  /*b290*/  STL [R1+0x1c], R4 ;  /* 0x00001c0401007387 */ /* 0x0001f00000100800 */
[----:B------:R-:W-:Y:S02]  /*b2a0*/  @P2 LOP3.LUT R16, R16, 0x800, RZ, 0xfc, !PT ;  /* 0x0000080010102812 */ /* 0x000fe400078efcff */
[----:B------:R-:W-:-:S02]  /*b2b0*/  ISETP.LT.OR P2, PT, R3, 0x41, P0 ;  /* 0x000000410300780c */ /* 0x000fc40000741670 */
[----:B------:R-:W-:-:S04]  /*b2c0*/  LOP3.LUT R16, R16, 0xffbfffff, RZ, 0xc0, !PT ;  /* 0xffbfffff10107812 */ /* 0x000fc800078ec0ff */
[----:B------:R-:W-:Y:S02]  /*b2d0*/  @P1 LOP3.LUT R16, R16, 0x400000, RZ, 0xfc, !PT ;  /* 0x0040000010101812 */ /* 0x000fe400078efcff */
[C---:B------:R-:W-:Y:S02]  /*b2e0*/  ISETP.LT.OR P1, PT, R3.reuse, 0x61, P0 ;  /* 0x000000610300780c */ /* 0x040fe40000721670 */
[----:B------:R-:W-:Y:S02]  /*b2f0*/  LOP3.LUT R16, R16, 0xffefffff, RZ, 0xc0, !PT ;  /* 0xffefffff10107812 */ /* 0x000fe400078ec0ff */
[C---:B------:R-:W-:Y:S02]  /*b300*/  ISETP.LT.OR P0, PT, R3.reuse, 0x81, P0 ;  /* 0x000000810300780c */ /* 0x040fe40000701670 */
[----:B------:R-:W-:Y:S02]  /*b310*/  @P3 LOP3.LUT R16, R16, 0x100000, RZ, 0xfc, !PT ;  /* 0x0010000010103812 */ /* 0x000fe400078efcff */
[----:B------:R-:W-:-:S02]  /*b320*/  ISETP.GE.AND P3, PT, R3, 0x1, PT ;  /* 0x000000010300780c */ /* 0x000fc40003f66270 */
[----:B------:R-:W-:-:S04]  /*b330*/  LOP3.LUT R16, R16, 0xfffbffff, RZ, 0xc0, !PT ;  /* 0xfffbffff10107812 */ /* 0x000fc800078ec0ff */
[----:B------:R-:W-:Y:S02]  /*b340*/  @P2 LOP3.LUT R16, R16, 0x40000, RZ, 0xfc, !PT ;  /* 0x0004000010102812 */ /* 0x000fe400078efcff */
[----:B------:R-:W-:Y:S02]  /*b350*/  ISETP.GE.AND P2, PT, R2, UR9, PT ;  /* 0x0000000902007c0c */ /* 0x000fe4000bf46270 */
[----:B------:R-:W-:-:S04]  /*b360*/  LOP3.LUT R16, R16, 0xfffeffff, RZ, 0xc0, !PT ;  /* 0xfffeffff10107812 */ /* 0x000fc800078ec0ff */
[----:B------:R-:W-:Y:S02]  /*b370*/  @P1 LOP3.LUT R16, R16, 0x10000, RZ, 0xfc, !PT ;  /* 0x0001000010101812 */ /* 0x000fe400078efcff */
[----:B------:R-:W-:Y:S02]  /*b380*/  ISETP.GE.AND P1, PT, R0, UR10, PT ;  /* 0x0000000a00007c0c */ /* 0x000fe4000bf26270 */
[----:B------:R-:W-:-:S04]  /*b390*/  LOP3.LUT R16, R16, 0xfdffffff, RZ, 0xc0, !PT ;  /* 0xfdffffff10107812 */ /* 0x000fc800078ec0ff */
[----:B------:R-:W-:Y:S02]  /*b3a0*/  @P0 LOP3.LUT R16, R16, 0x2000000, RZ, 0xfc, !PT ;  /* 0x0200000010100812 */ /* 0x000fe400078efcff */
[----:B------:R-:W-:Y:S02]  /*b3b0*/  ISETP.GE.AND P0, PT, R0, UR8, PT ;  /* 0x0000000800007c0c */ /* 0x000fe4000bf06270 */
[----:B------:R-:W-:-:S04]  /*b3c0*/  LOP3.LUT R16, R16, 0xfffffffe, RZ, 0xc0, !PT ;  /* 0xfffffffe10107812 */ /* 0x000fc800078ec0ff */
[----:B------:R-:W-:-:S07]  /*b3d0*/  LOP3.LUT R16, R16, 0xffffdfff, RZ, 0xc0, !PT ;  /* 0xffffdfff10107812 */ /* 0x000fce00078ec0ff */
[----:B------:R-:W-:Y:S02]  /*b3e0*/  @P0 LOP3.LUT R16, R16, 0x2000, RZ, 0xfc, !PT ;  /* 0x0000200010100812 */ /* 0x000fe400078efcff */
[----:B------:R-:W-:Y:S02]  /*b3f0*/  ISETP.GE.AND P0, PT, R2, UR8, PT ;  /* 0x0000000802007c0c */ /* 0x000fe4000bf06270 */
[----:B------:R-:W-:Y:S02]  /*b400*/  @P2 LOP3.LUT R16, R16, 0x1, RZ, 0xfc, !PT ;  /* 0x0000000110102812 */ /* 0x000fe400078efcff */
[----:B------:R-:W-:Y:S02]  /*b410*/  ISETP.GE.AND P2, PT, R3, 0x21, PT ;  /* 0x000000210300780c */ /* 0x000fe40003f46270 */
[----:B------:R-:W-:-:S04]  /*b420*/  LOP3.LUT R16, R16, 0xfffffff7, RZ, 0xc0, !PT ;  /* 0xfffffff710107812 */ /* 0x000fc800078ec0ff */
[----:B------:R-:W-:-:S04]  /*b430*/  @P1 LOP3.LUT R16, R16, 0x8, RZ, 0xfc, !PT ;  /* 0x0000000810101812 */ /* 0x000fc800078efcff */
[----:B------:R-:W-:-:S04]  /*b440*/  LOP3.LUT R16, R16, 0xffffefff, RZ, 0xc0, !PT ;  /* 0xffffefff10107812 */ /* 0x000fc800078ec0ff */
[----:B------:R-:W-:Y:S02]  /*b450*/  @P0 LOP3.LUT R16, R16, 0x1000, RZ, 0xfc, !PT ;  /* 0x0000100010100812 */ /* 0x000fe400078efcff */
[----:B------:R-:W-:Y:S02]  /*b460*/  ISETP.LT.OR P0, PT, R3, 0x1, P1 ;  /* 0x000000010300780c */ /* 0x000fe40000f01670 */
[----:B------:R-:W-:-:S04]  /*b470*/  LOP3.LUT R16, R16, 0xfffffbff, RZ, 0xc0, !PT ;  /* 0xfffffbff10107812 */ /* 0x000fc800078ec0ff */
[----:B------:R-:W-:Y:S02]  /*b480*/  @P3 LOP3.LUT R16, R16, 0x400, RZ, 0xfc, !PT ;  /* 0x0000040010103812 */ /* 0x000fe400078efcff */
[----:B------:R-:W-:Y:S02]  /*b490*/  ISETP.LT.OR P3, PT, R3, 0x21, P1 ;  /* 0x000000210300780c */ /* 0x000fe40000f61670 */
[----:B------:R-:W-:-:S04]  /*b4a0*/  LOP3.LUT R16, R16, 0xffdfffff, RZ, 0xc0, !PT ;  /* 0xffdfffff10107812 */ /* 0x000fc800078ec0ff */
[----:B------:R-:W-:Y:S02]  /*b4b0*/  @P0 LOP3.LUT R16, R16, 0x200000, RZ, 0xfc, !PT ;  /* 0x0020000010100812 */ /* 0x000fe400078efcff */
[----:B------:R-:W-:Y:S02]  /*b4c0*/  ISETP.GE.AND P0, PT, R3, 0x41, PT ;  /* 0x000000410300780c */ /* 0x000fe40003f06270 */
        /* <DEDUP_REMOVED lines=14> */
[----:B------:R-:W-:-:S04]  /*b5b0*/  @P3 LOP3.LUT R16, R16, 0x80, RZ, 0xfc, !PT ;  /* 0x0000008010103812 */ /* 0x000fc800078efcff */
[----:B------:R-:W-:-:S04]  /*b5c0*/  LOP3.LUT R16, R16, 0xffff7fff, RZ, 0xc0, !PT ;  /* 0xffff7fff10107812 */ /* 0x000fc800078ec0ff */
[----:B------:R-:W-:Y:S02]  /*b5d0*/  @P0 LOP3.LUT R16, R16, 0x8000, RZ, 0xfc, !PT ;  /* 0x0000800010100812 */ /* 0x000fe400078efcff */
[----:B------:R-:W-:Y:S02]  /*b5e0*/  ISETP.GE.AND P0, PT, R35, UR9, PT ;  /* 0x0000000923007c0c */ /* 0x000fe4000bf06270 */
[----:B------:R-:W-:-:S04]  /*b5f0*/  LOP3.LUT R16, R16, 0xff7fffff, RZ, 0xc0, !PT ;  /* 0xff7fffff10107812 */ /* 0x000fc800078ec0ff */
[----:B------:R-:W-:-:S04]  /*b600*/  @P2 LOP3.LUT R16, R16, 0x800000, RZ, 0xfc, !PT ;  /* 0x0080000010102812 */ /* 0x000fc800078efcff */
[----:B------:R-:W-:-:S04]  /*b610*/  LOP3.LUT R16, R16, 0xfffffffb, RZ, 0xc0, !PT ;  /* 0xfffffffb10107812 */ /* 0x000fc800078ec0ff */
[----:B------:R-:W-:-:S04]  /*b620*/  LOP3.LUT R16, R16, 0xfeffffff, RZ, 0xc0, !PT ;  /* 0xfeffffff10107812 */ /* 0x000fc800078ec0ff */
[----:B------:R-:W-:Y:S02]  /*b630*/  @P1 LOP3.LUT R16, R16, 0x1000000, RZ, 0xfc, !PT ;  /* 0x0100000010101812 */ /* 0x000fe400078efcff */
[C---:B------:R-:W-:Y:S02]  /*b640*/  ISETP.GE.AND P1, PT, R35.reuse, UR10, PT ;  /* 0x0000000a23007c0c */ /* 0x040fe4000bf26270 */
[----:B------:R-:W-:Y:S02]  /*b650*/  @P0 LOP3.LUT R16, R16, 0x4, RZ, 0xfc, !PT ;  /* 0x0000000410100812 */ /* 0x000fe400078efcff */
[----:B------:R-:W-:Y:S02]  /*b660*/  ISETP.GE.AND P0, PT, R35, UR8, PT ;  /* 0x0000000823007c0c */ /* 0x000fe4000bf06270 */
[----:B------:R-:W-:-:S04]  /*b670*/  LOP3.LUT R16, R16, 0xffffbfff, RZ, 0xc0, !PT ;  /* 0xffffbfff10107812 */ /* 0x000fc800078ec0ff */
[----:B------:R-:W-:-:S04]  /*b680*/  LOP3.LUT R16, R16, 0xffffffef, RZ, 0xc0, !PT ;  /* 0xffffffef10107812 */ /* 0x000fc800078ec0ff */
[----:B------:R-:W-:-:S04]  /*b690*/  @P1 LOP3.LUT R16, R16, 0x10, RZ, 0xfc, !PT ;  /* 0x0000001010101812 */ /* 0x000fc800078efcff */
[----:B0-----:R-:W-:-:S07]  /*b6a0*/  @P0 LOP3.LUT R16, R16, 0x4000, RZ, 0xfc, !PT ;  /* 0x0000400010100812 */ /* 0x001fce00078efcff */
.L_x_92:
[----:B------:R-:W-:Y:S01]  /*b6b0*/  ULDC UR4, c[0x0][0xc38] ;  /* 0x00030e0000047ab9 */ /* 0x000fe20000000800 */
[----:B------:R-:W-:Y:S01]  /*b6c0*/  ULDC.64 UR8, c[0x0][0xa28] ;  /* 0x00028a0000087ab9 */ /* 0x000fe20000000a00 */
[----:B------:R-:W-:Y:S01]  /*b6d0*/  UISETP.NE.AND UP0, UPT, UR4, 0x1, UPT ;  /* 0x000000010400788c */ /* 0x000fe2000bf05270 */
[----:B------:R0:W-:Y:S01]  /*b6e0*/  STL [R1], RZ ;  /* 0x000000ff01007387 */ /* 0x0001e20000100800 */
[----:B------:R-:W-:Y:S01]  /*b6f0*/  ISETP.NE.U32.AND P0, PT, RZ, UR8, PT ;  /* 0x00000008ff007c0c */ /* 0x000fe2000bf05070 */
[----:B------:R-:W-:Y:S01]  /*b700*/  ULDC UR4, c[0x0][0xc44] ;  /* 0x0003110000047ab9 */ /* 0x000fe20000000800 */
[----:B------:R-:W-:Y:S01]  /*b710*/  UMOV UR43, UR38 ;  /* 0x00000026002b7c82 */ /* 0x000fe20008000000 */
[----:B------:R-:W-:Y:S01]  /*b720*/  UISETP.NE.AND UP1, UPT, UR4, 0x1, UPT ;  /* 0x000000010400788c */ /* 0x000fe2000bf25270 */
[----:B------:R-:W-:Y:S01]  /*b730*/  ISETP.NE.AND.EX P0, PT, RZ, UR9, PT, P0 ;  /* 0x00000009ff007c0c */ /* 0x000fe2000bf05300 */
[----:B------:R-:W-:-:S04]  /*b740*/  UIADD3 UR11, UR41, 0x1a400, URZ ;  /* 0x0001a400290b7890 */ /* 0x000fc8000fffe03f */
[----:B------:R-:W-:Y:S01]  /*b750*/  @UP0 ULDC UR4, c[0x0][0xc3c] ;  /* 0x00030f0000040ab9 */ /* 0x000fe20000000800 */
[----:B------:R-:W-:Y:S01]  /*b760*/  @UP0 ULDC UR10, c[0x0][0xc40] ;  /* 0x00031000000a0ab9 */ /* 0x000fe20000000800 */
[----:B------:R-:W-:-:S03]  /*b770*/  UIMAD.WIDE.U32 UR4, UR38, UR4, URZ ;  /* 0x00000004260472a5 */ /* 0x000fc6000f8e003f */
[----:B------:R-:W-:Y:S01]  /*b780*/  @UP1 ULDC.64 UR6, c[0x0][0xc48] ;  /* 0x0003120000061ab9 */ /* 0x000fe20000000a00 */
[----:B------:R-:W-:Y:S02]  /*b790*/  @UP0 USHF.R.U32.HI UR43, URZ, UR10, UR5 ;  /* 0x0000000a3f2b0299 */ /* 0x000fe40008011605 */
[----:B------:R-:W-:Y:S02]  /*b7a0*/  ULOP3.LUT UP0, URZ, UR11, 0x1bf, URZ, 0xc0, !UPT ;  /* 0x000001bf0b3f7892 */ /* 0x000fe4000f80c03f */
[----:B------:R-:W-:-:S03]  /*b7b0*/  UIMAD.WIDE.U32 UR4, UR43, UR6, URZ ;  /* 0x000000062b0472a5 */ /* 0x000fc6000f8e003f */
[----:B------:R-:W-:Y:S01]  /*b7c0*/  UMOV UR44, UR43 ;  /* 0x0000002b002c7c82 */ /* 0x000fe20008000000 */
[----:B------:R-:W-:Y:S01]  /*b7d0*/  @UP1 USHF.R.U32.HI UR44, URZ, UR7, UR5 ;  /* 0x000000073f2c1299 */ /* 0x000fe20008011605 */
[----:B0-----:R-:W-:Y:S11]  /*b7e0*/  @!P0 BRA `(.L_x_41) ;  /* 0x0000000000188947 */ /* 0x001ff60003800000 */
[----:B------:R-:W-:Y:S02]  /*b7f0*/  ULDC.64 UR4, c[0x0][0xa28] ;  /* 0x00028a0000047ab9 */ /* 0x000fe40000000a00 */
[----:B------:R-:W-:-:S06]  /*b800*/  UIMAD.WIDE UR4, UR44, 0x4, UR4 ;  /* 0x000000042c0478a5 */ /* 0x000fcc000f8e0204 */
[----:B------:R-:W-:Y:S01]  /*b810*/  MOV R2, UR4 ;  /* 0x0000000400027c02 */ /* 0x000fe20008000f00 */
[----:B------:R-:W-:-:S05]  /*b820*/  IMAD.U32 R3, RZ, RZ, UR5 ;  /* 0x00000005ff037e24 */ /* 0x000fca000f8e00ff */
[----:B------:R-:W2:Y:S04]  /*b830*/  LDG.E R0, desc[UR48][R2.64] ;  /* 0x0000003002007981 */ /* 0x000ea8000c1e1900 */
[----:B--2---:R0:W-:Y:S02]  /*b840*/  STL [R1], R0 ;  /* 0x0000000001007387 */ /* 0x0041e40000100800 */
.L_x_41:
[----:B------:R-:W-:-:S13]  /*b850*/  PLOP3.LUT P0, PT, PT, PT, UP0, 0x80, 0x0 ;  /* 0x000000000000781c */ /* 0x000fda0003f0f008 */
[----:B------:R-:W-:Y:S05]  /*b860*/  @!P0 BRA `(.L_x_42) ;  /* 0x0000000000408947 */ /* 0x000fea0003800000 */
[----:B------:R-:W-:Y:S01]  /*b870*/  MOV R2, 0x0 ;  /* 0x0000000000027802 */ /* 0x000fe20000000f00 */
[----:B------:R-:W-:Y:S01]  /*b880*/  ULDC.64 UR6, c[0x4][0xc8] ;  /* 0x0100320000067ab9 */ /* 0x000fe20000000a00 */
[----:B------:R-:W-:Y:S01]  /*b890*/  ULDC.64 UR8, c[0x4][0xd0] ;  /* 0x0100340000087ab9 */ /* 0x000fe20000000a00 */
[----:B------:R-:W-:Y:S01]  /*b8a0*/  ULDC.64 UR4, c[0x4][0x8] ;  /* 0x0100020000047ab9 */ /* 0x000fe20000000a00 */
[----:B------:R-:W-:Y:S01]  /*b8b0*/  IMAD.U32 R4, RZ, RZ, UR6 ;  /* 0x00000006ff047e24 */ /* 0x000fe2000f8e00ff */
[----:B------:R-:W-:Y:S01]  /*b8c0*/  MOV R11, UR5 ;  /* 0x00000005000b7c02 */ /* 0x000fe20008000f00 */
[----:B------:R-:W1:Y:S01]  /*b8d0*/  LDC.64 R2, c[0x4][R2] ;  /* 0x0100000002027b82 */ /* 0x000e620000000a00 */
[----:B------:R-:W-:Y:S02]  /*b8e0*/  IMAD.U32 R5, RZ, RZ, UR7 ;  /* 0x00000007ff057e24 */ /* 0x000fe4000f8e00ff */
[----:B------:R-:W-:Y:S02]  /*b8f0*/  IMAD.U32 R6, RZ, RZ, UR8 ;  /* 0x00000008ff067e24 */ /* 0x000fe4000f8e00ff */
[----:B------:R-:W-:-:S02]  /*b900*/  IMAD.U32 R7, RZ, RZ, UR9 ;  /* 0x00000009ff077e24 */ /* 0x000fc4000f8e00ff */
[----:B------:R-:W-:Y:S02]  /*b910*/  IMAD.U32 R10, RZ, RZ, UR4 ;  /* 0x00000004ff0a7e24 */ /* 0x000fe4000f8e00ff */
[----:B------:R-:W-:Y:S02]  /*b920*/  IMAD.MOV.U32 R8, RZ, RZ, 0x70 ;  /* 0x00000070ff087424 */ /* 0x000fe400078e00ff */
[----:B------:R-:W-:Y:S02]  /*b930*/  IMAD.MOV.U32 R12, RZ, RZ, 0x1 ;  /* 0x00000001ff0c7424 */ /* 0x000fe400078e00ff */
[----:B------:R-:W-:-:S07]  /*b940*/  IMAD.MOV.U32 R13, RZ, RZ, RZ ;  /* 0x000000ffff0d7224 */ /* 0x000fce00078e00ff */
[----:B------:R-:W-:-:S07]  /*b950*/  LEPC R20, `(.L_x_42) ;  /* 0x000000001014794e */ /* 0x000fce0000000000 */
[----:B01----:R-:W-:Y:S05]  /*b960*/  CALL.ABS.NOINC R2 ;  /* 0x0000000002007343 */ /* 0x003fea0003c00000 */
.L_x_42:
[----:B------:R-:W-:Y:S01]  /*b970*/  UIADD3 UR4, UR41, 0xa400, URZ ;  /* 0x0000a40029047890 */ /* 0x000fe2000fffe03f */
[----:B------:R-:W-:-:S05]  /*b980*/  LOP3.LUT R16, R16, 0xffffffdf, RZ, 0xc0, !PT ;  /* 0xffffffdf10107812 */ /* 0x000fca00078ec0ff */
[----:B------:R-:W-:-:S05]  /*b990*/  IMAD.U32 R17, RZ, RZ, UR4 ;  /* 0x00000004ff117e24 */ /* 0x000fca000f8e00ff */
[----:B------:R-:W-:-:S13]  /*b9a0*/  LOP3.LUT P0, RZ, R17, 0x3ff, RZ, 0xc0, !PT ;  /* 0x000003ff11ff7812 */ /* 0x000fda000780c0ff */
[----:B------:R-:W-:Y:S01]  /*b9b0*/  @P0 LOP3.LUT R16, R16, 0x20, RZ, 0xfc, !PT ;  /* 0x0000002010100812 */ /* 0x000fe200078efcff */
[----:B------:R-:W-:Y:S06]  /*b9c0*/  @!P0 BRA `(.L_x_43) ;  /* 0x0000000000408947 */ /* 0x000fec0003800000 */
        /* <DEDUP_REMOVED lines=16> */
.L_x_43:
[----:B------:R-:W-:-:S04]  /*bad0*/  UIADD3 UR4, UR41, 0x400, URZ ;  /* 0x0000040029047890 */ /* 0x000fc8000fffe03f */
[----:B------:R-:W-:-:S06]  /*bae0*/  ULOP3.LUT UP0, URZ, UR4, 0x9f, URZ, 0xc0, !UPT ;  /* 0x0000009f043f7892 */ /* 0x000fcc000f80c03f */
[----:B------:R-:W-:-:S13]  /*baf0*/  PLOP3.LUT P0, PT, PT, PT, UP0, 0x80, 0x0 ;  /* 0x000000000000781c */ /* 0x000fda0003f0f008 */
[----:B------:R-:W-:Y:S05]  /*bb00*/  @!P0 BRA `(.L_x_44) ;  /* 0x0000000000408947 */ /* 0x000fea0003800000 */
[----:B------:R-:W-:Y:S01]  /*bb10*/  MOV R2, 0x0 ;  /* 0x0000000000027802 */ /* 0x000fe20000000f00 */
[----:B------:R-:W-:Y:S01]  /*bb20*/  ULDC.64 UR6, c[0x4][0xc8] ;  /* 0x0100320000067ab9 */ /* 0x000fe20000000a00 */
[----:B------:R-:W-:Y:S01]  /*bb30*/  ULDC.64 UR8, c[0x4][0xd0] ;  /* 0x0100340000087ab9 */ /* 0x000fe20000000a00 */
[----:B------:R-:W-:Y:S01]  /*bb40*/  ULDC.64 UR4, c[0x4][0x18] ;  /* 0x0100060000047ab9 */ /* 0x000fe20000000a00 */
[----:B------:R-:W-:Y:S01]  /*bb50*/  MOV R4, UR6 ;  /* 0x0000000600047c02 */ /* 0x000fe20008000f00 */
[----:B------:R-:W-:Y:S01]  /*bb60*/  IMAD.U32 R5, RZ, RZ, UR7 ;  /* 0x00000007ff057e24 */ /* 0x000fe2000f8e00ff */
[----:B------:R-:W1:Y:S01]  /*bb70*/  LDC.64 R2, c[0x4][R2] ;  /* 0x0100000002027b82 */ /* 0x000e620000000a00 */
[----:B------:R-:W-:Y:S01]  /*bb80*/  IMAD.U32 R6, RZ, RZ, UR8 ;  /* 0x00000008ff067e24 */ /* 0x000fe2000f8e00ff */
[----:B------:R-:W-:Y:S01]  /*bb90*/  MOV R12, 0x1 ;  /* 0x00000001000c7802 */ /* 0x000fe20000000f00 */
[----:B------:R-:W-:Y:S02]  /*bba0*/  IMAD.U32 R7, RZ, RZ, UR9 ;  /* 0x00000009ff077e24 */ /* 0x000fe4000f8e00ff */
[----:B------:R-:W-:-:S02]  /*bbb0*/  IMAD.U32 R10, RZ, RZ, UR4 ;  /* 0x00000004ff0a7e24 */ /* 0x000fc4000f8e00ff */
[----:B------:R-:W-:Y:S02]  /*bbc0*/  IMAD.U32 R11, RZ, RZ, UR5 ;  /* 0x00000005ff0b7e24 */ /* 0x000fe4000f8e00ff */
[----:B------:R-:W-:Y:S02]  /*bbd0*/  IMAD.MOV.U32 R8, RZ, RZ, 0x70 ;  /* 0x00000070ff087424 */ /* 0x000fe400078e00ff */
[----:B------:R-:W-:-:S07]  /*bbe0*/  IMAD.MOV.U32 R13, RZ, RZ, RZ ;  /* 0x000000ffff0d7224 */ /* 0x000fce00078e00ff */
[----:B------:R-:W-:-:S07]  /*bbf0*/  LEPC R20, `(.L_x_44) ;  /* 0x000000001014794e */ /* 0x000fce0000000000 */
[----:B01----:R-:W-:Y:S05]  /*bc00*/  CALL.ABS.NOINC R2 ;  /* 0x0000000002007343 */ /* 0x003fea0003c00000 */
.L_x_44:
[----:B------:R-:W-:-:S13]  /*bc10*/  LOP3.LUT P6, RZ, R17, 0x3ff, RZ, 0xc0, !PT ;  /* 0x000003ff11ff7812 */ /* 0x000fda00078cc0ff */
        /* <DEDUP_REMOVED lines=17> */
.L_x_45:
[----:B------:R-:W-:Y:S01]  /*bd30*/  ULDC.64 UR4, c[0x0][0x9f8] ;  /* 0x00027e0000047ab9 */ /* 0x000fe20000000a00 */
[----:B------:R-:W-:Y:S01]  /*bd40*/  IMAD.U32 R30, RZ, RZ, UR44 ;  /* 0x0000002cff1e7e24 */ /* 0x000fe2000f8e00ff */
[----:B------:R-:W-:Y:S01]  /*bd50*/  UISETP.NE.U32.AND UP0, UPT, UR4, URZ, UPT ;  /* 0x0000003f0400728c */ /* 0x000fe2000bf05070 */
[----:B------:R-:W1:Y:S03]  /*bd60*/  LDC R17, c[0x0][0x430] ;  /* 0x00010c00ff117b82 */ /* 0x000e660000000800 */
[----:B------:R-:W-:-:S06]  /*bd70*/  UISETP.NE.AND.EX UP0, UPT, UR5, URZ, UPT, UP0 ;  /* 0x0000003f0500728c */ /* 0x000fcc000bf05300 */
[----:B------:R-:W-:-:S05]  /*bd80*/  PLOP3.LUT P0, PT, PT, PT, UP0, 0x80, 0x0 ;  /* 0x000000000000781c */ /* 0x000fca0003f0f008 */
[----:B------:R-:W-:Y:S02]  /*bd90*/  @UP0 ULDC.64 UR4, c[0x0][0x9f8] ;  /* 0x00027e0000040ab9 */ /* 0x000fe40000000a00 */
[----:B------:R-:W-:-:S06]  /*bda0*/  @UP0 UIMAD.WIDE UR4, UR44, 0x4, UR4 ;  /* 0x000000042c0408a5 */ /* 0x000fcc000f8e0204 */
[----:B------:R-:W-:Y:S02]  /*bdb0*/  IMAD.U32 R2, RZ, RZ, UR4 ;  /* 0x00000004ff027e24 */ /* 0x000fe4000f8e00ff */
[----:B------:R-:W-:-:S05]  /*bdc0*/  IMAD.U32 R3, RZ, RZ, UR5 ;  /* 0x00000005ff037e24 */ /* 0x000fca000f8e00ff */
[----:B------:R2:W5:Y:S01]  /*bdd0*/  @P0 LDG.E R30, desc[UR48][R2.64] ;  /* 0x00000030021e0981 */ /* 0x000562000c1e1900 */
[----:B------:R-:W-:-:S03]  /*bde0*/  UMOV UR4, 0xffffffff ;  /* 0xffffffff00047882 */ /* 0x000fc60000000000 */
[----:B------:R-:W-:Y:S05]  /*bdf0*/  BRA.DIV UR4, `(.L_x_46) ;  /* 0x0000003e04607947 */ /* 0x000fea000b800000 */
.L_x_109:
[----:B--2---:R-:W2:Y:S04]  /*be00*/  LDL R2, [R1+0x1c] ;  /* 0x00001c0001027983 */ /* 0x004ea80000100800 */
[----:B0-----:R-:W3:Y:S04]  /*be10*/  LDL R0, [R1] ;  /* 0x0000000001007983 */ /* 0x001ee80000100800 */
[----:B------:R-:W4:Y:S01]  /*be20*/  LDL R10, [R1+0x20] ;  /* 0x00002000010a7983 */ /* 0x000f220000100800 */
[----:B-1----:R-:W-:Y:S01]  /*be30*/  ISETP.NE.AND P3, PT, R17, 0x1, PT ;  /* 0x000000011100780c */ /* 0x002fe20003f65270 */
[----:B------:R-:W0:-:S12]  /*be40*/  LDC R18, c[0x0][0xc44] ;  /* 0x00031100ff127b82 */ /* 0x000e180000000800 */
[----:B------:R-:W1:Y:S08]  /*be50*/  @P3 LDC R5, c[0x0][0x434] ;  /* 0x00010d00ff053b82 */ /* 0x000e700000000800 */
[----:B------:R-:W0:Y:S01]  /*be60*/  @P3 LDC R7, c[0x0][0x438] ;  /* 0x00010e00ff073b82 */ /* 0x000e220000000800 */
[----:B-----5:R-:W-:Y:S02]  /*be70*/  SHF.R.S32.HI R37, RZ, 0x1f, R30 ;  /* 0x0000001fff257819 */ /* 0x020fe4000001141e */
[----:B------:R-:W-:-:S02]  /*be80*/  LOP3.LUT P2, RZ, R16, 0x800, RZ, 0xc0, !PT ;  /* 0x0000080010ff7812 */ /* 0x000fc4000784c0ff */
[----:B--2---:R-:W-:Y:S02]  /*be90*/  ISETP.GE.AND P0, PT, R2, UR39, PT ;  /* 0x0000002702007c0c */ /* 0x004fe4000bf06270 */
[----:B---3--:R-:W-:-:S05]  /*bea0*/  MOV R11, R0 ;  /* 0x00000000000b7202 */ /* 0x008fca0000000f00 */
[----:B------:R-:W-:-:S06]  /*beb0*/  IMAD.IADD R0, R2, 0x1, R11 ;  /* 0x0000000102007824 */ /* 0x000fcc00078e020b */
[----:B------:R-:W2:Y:S01]  /*bec0*/  @!P0 LDC.64 R2, c[0x0][0x428] ;  /* 0x00010a00ff028b82 */ /* 0x000ea20000000a00 */
[----:B-1----:R-:W-:-:S04]  /*bed0*/  @P3 IMAD.HI.U32 R4, R0, R5, RZ ;  /* 0x0000000500043227 */ /* 0x002fc800078e00ff */
[----:B------:R-:W-:Y:S01]  /*bee0*/  IMAD.MOV.U32 R8, RZ, RZ, R0 ;  /* 0x000000ffff087224 */ /* 0x000fe200078e0000 */
[----:B0-----:R-:W-:Y:S02]  /*bef0*/  @P3 SHF.R.U32.HI R8, RZ, R7, R4 ;  /* 0x00000007ff083219 */ /* 0x001fe40000011604 */
[----:B------:R-:W0:Y:S02]  /*bf00*/  @!P0 LDC.64 R4, c[0x0][0x418] ;  /* 0x00010600ff048b82 */ /* 0x000e240000000a00 */
[----:B------:R-:W-:Y:S01]  /*bf10*/  @!P0 SHF.R.S32.HI R7, RZ, 0x1f, R8 ;  /* 0x0000001fff078819 */ /* 0x000fe20000011408 */
[----:B--2---:R-:W-:-:S04]  /*bf20*/  @!P0 IMAD R6, R37, R2, RZ ;  /* 0x0000000225068224 */ /* 0x004fc800078e02ff */
[----:B------:R-:W-:Y:S02]  /*bf30*/  @!P0 IMAD R9, R30, R3, R6 ;  /* 0x000000031e098224 */ /* 0x000fe400078e0206 */
[----:B------:R-:W-:-:S04]  /*bf40*/  @!P0 IMAD.MOV.U32 R6, RZ, RZ, R8 ;  /* 0x000000ffff068224 */ /* 0x000fc800078e0008 */
[----:B------:R-:W-:-:S04]  /*bf50*/  @!P0 IMAD.WIDE.U32 R2, R30, R2, R6 ;  /* 0x000000021e028225 */ /* 0x000fc800078e0006 */
[----:B------:R-:W-:Y:S01]  /*bf60*/  @!P0 IMAD.IADD R3, R3, 0x1, R9 ;  /* 0x0000000103038824 */ /* 0x000fe200078e0209 */
[C---:B0-----:R-:W-:Y:S02]  /*bf70*/  @!P0 LEA R12, P1, R2.reuse, R4, 0x2 ;  /* 0x00000004020c8211 */ /* 0x041fe400078210ff */
[----:B------:R-:W0:Y:S02]  /*bf80*/  @P3 LDC R4, c[0x0][0x434] ;  /* 0x00010d00ff043b82 */ /* 0x000e240000000800 */
[----:B------:R-:W-:-:S06]  /*bf90*/  @!P0 LEA.HI.X R13, R2, R5, R3, 0x2, P1 ;  /* 0x00000005020d8211 */ /* 0x000fcc00008f1403 */
[----:B------:R-:W1:Y:S01]  /*bfa0*/  @P3 LDC R5, c[0x0][0x438] ;  /* 0x00010e00ff053b82 */ /* 0x000e620000000800 */
[----:B----4-:R-:W-:-:S07]  /*bfb0*/  IMAD.IADD R9, R10, 0x1, R11 ;  /* 0x000000010a097824 */ /* 0x010fce00078e020b */
[----:B------:R-:W2:Y:S01]  /*bfc0*/  @P2 LDC.64 R2, c[0x0][0x428] ;  /* 0x00010a00ff022b82 */ /* 0x000ea20000000a00 */
[----:B------:R-:W-:Y:S02]  /*bfd0*/  IMAD.MOV.U32 R14, RZ, RZ, R9 ;  /* 0x000000ffff0e7224 */ /* 0x000fe400078e0009 */
[----:B0-----:R-:W-:-:S05]  /*bfe0*/  @P3 IMAD.HI.U32 R4, R9, R4, RZ ;  /* 0x0000000409043227 */ /* 0x001fca00078e00ff */
[----:B-1----:R-:W-:Y:S02]  /*bff0*/  @P3 SHF.R.U32.HI R14, RZ, R5, R4 ;  /* 0x00000005ff0e3219 */ /* 0x002fe40000011604 */
[----:B------:R-:W0:Y:S01]  /*c000*/  @P2 LDC.64 R4, c[0x0][0x418] ;  /* 0x00010600ff042b82 */ /* 0x000e220000000a00 */
[----:B--2---:R-:W-:Y:S01]  /*c010*/  @P2 IMAD R6, R37, R2, RZ ;  /* 0x0000000225062224 */ /* 0x004fe200078e02ff */
[----:B------:R-:W-:-:S03]  /*c020*/  @P2 SHF.R.S32.HI R7, RZ, 0x1f, R14 ;  /* 0x0000001fff072819 */ /* 0x000fc6000001140e */
[----:B------:R-:W-:Y:S01]  /*c030*/  @P2 IMAD R11, R30, R3, R6 ;  /* 0x000000031e0b2224 */ /* 0x000fe200078e0206 */
[----:B------:R-:W-:-:S05]  /*c040*/  @P2 MOV R6, R14 ;  /* 0x0000000e00062202 */ /* 0x000fca0000000f00 */
[----:B------:R-:W-:-:S04]  /*c050*/  @P2 IMAD.WIDE.U32 R2, R30, R2, R6 ;  /* 0x000000021e022225 */ /* 0x000fc800078e0006 */
[----:B------:R-:W-:Y:S01]  /*c060*/  @P2 IMAD.IADD R3, R11, 0x1, R3 ;  /* 0x000000010b032824 */ /* 0x000fe200078e0203 */
[----:B0-----:R-:W-:Y:S01]  /*c070*/  @P2 LEA R10, P1, R2, R4, 0x2 ;  /* 0x00000004020a2211 */ /* 0x001fe200078210ff */
[----:B------:R-:W-:-:S03]  /*c080*/  IMAD.MOV.U32 R4, RZ, RZ, RZ ;  /* 0x000000ffff047224 */ /* 0x000fc600078e00ff */
[----:B------:R-:W-:-:S05]  /*c090*/  @P2 LEA.HI.X R11, R2, R5, R3, 0x2, P1 ;  /* 0x00000005020b2211 */ /* 0x000fca00008f1403 */
[----:B------:R0:W5:Y:S01]  /*c0a0*/  @P2 LDG.E R4, desc[UR48][R10.64] ;  /* 0x000000300a042981 */ /* 0x000162000c1e1900 */
[----:B------:R-:W-:Y:S02]  /*c0b0*/  IMAD.MOV R7, RZ, RZ, -R8 ;  /* 0x000000ffff077224 */ /* 0x000fe400078e0a08 */
[----:B------:R-:W-:Y:S02]  /*c0c0*/  IMAD.MOV.U32 R6, RZ, RZ, RZ ;  /* 0x000000ffff067224 */ /* 0x000fe400078e00ff */
[----:B------:R-:W-:Y:S01]  /*c0d0*/  IMAD R7, R17, R7, R0 ;  /* 0x0000000711077224 */ /* 0x000fe200078e0200 */
[----:B------:R-:W-:Y:S01]  /*c0e0*/  MOV R0, UR46 ;  /* 0x0000002e00007c02 */ /* 0x000fe20008000f00 */
[----:B------:R-:W-:Y:S02]  /*c0f0*/  IMAD.MOV R2, RZ, RZ, -R14 ;  /* 0x000000ffff027224 */ /* 0x000fe400078e0a0e */
[----:B------:R0:W5:Y:S01]  /*c100*/  @!P0 LDG.E R6, desc[UR48][R12.64] ;  /* 0x000000300c068981 */ /* 0x000162000c1e1900 */
[----:B------:R-:W-:-:S02]  /*c110*/  ISETP.NE.AND P0, PT, R0, 0x3, PT ;  /* 0x000000030000780c */ /* 0x000fc40003f05270 */
[----:B------:R-:W-:Y:S01]  /*c120*/  LOP3.LUT R16, R16, 0xffffffbf, RZ, 0xc0, !PT ;  /* 0xffffffbf10107812 */ /* 0x000fe200078ec0ff */
[----:B------:R-:W-:Y:S02]  /*c130*/  IMAD R5, R17, R2, R9 ;  /* 0x0000000211057224 */ /* 0x000fe400078e0209 */
[----:B------:R-:W-:Y:S01]  /*c140*/  IMAD R17, RZ, RZ, -UR44 ;  /* 0x8000002cff117e24 */ /* 0x000fe2000f8e02ff */
[----:B------:R-:W-:-:S03]  /*c150*/  @P3 LOP3.LUT R16, R16, 0x40, RZ, 0xfc, !PT ;  /* 0x0000004010103812 */ /* 0x000fc600078efcff */
[----:B------:R-:W-:Y:S01]  /*c160*/  IMAD R17, R18, R17, UR43 ;  /* 0x0000002b12117e24 */ /* 0x000fe2000f8e0211 */
[----:B------:R-:W-:-:S04]  /*c170*/  LOP3.LUT R16, R16, 0xffffffdf, RZ, 0xc0, !PT ;  /* 0xffffffdf10107812 */ /* 0x000fc800078ec0ff */
[----:B------:R-:W-:Y:S02]  /*c180*/  SHF.R.S32.HI R32, RZ, 0x1f, R17 ;  /* 0x0000001fff207819 */ /* 0x000fe40000011411 */
[----:B------:R-:W-:Y:S01]  /*c190*/  @P0 LOP3.LUT R16, R16, 0x20, RZ, 0xfc, !PT ;  /* 0x0000002010100812 */ /* 0x000fe200078efcff */
[----:B0-----:R-:W-:Y:S06]  /*c1a0*/  @!P0 BRA `(.L_x_47) ;  /* 0x0000000000048947 */ /* 0x001fec0003800000 */
[----:B------:R-:W-:Y:S01]  /*c1b0*/  BPT.TRAP 0x1 ;  /* 0x000000040000795c */ /* 0x000fe20000300000 */
.L_x_47:
[----:B------:R-:W-:Y:S01]  /*c1c0*/  LEA R0, R19, UR41, 0x3 ;  /* 0x0000002913007c11 */ /* 0x000fe2000f8e18ff */
[----:B------:R-:W-:Y:S01]  /*c1d0*/  BSSY B0, `(.L_x_48) ;  /* 0x0000005000007945 */ /* 0x000fe20003800000 */
[----:B------:R-:W-:Y:S02]  /*c1e0*/  SHF.L.U32 R26, R31, 0x1f, RZ ;  /* 0x0000001f1f1a7819 */ /* 0x000fe400000006ff */
[----:B------:R-:W-:Y:S02]  /*c1f0*/  SHF.R.S32.HI R22, RZ, 0x1f, R7 ;  /* 0x0000001fff167819 */ /* 0x000fe40000011407 */
[----:B------:R-:W0:Y:S02]  /*c200*/  SYNCS.PHASECHK.TRANS64.TRYWAIT P0, [R0+URZ+0x29880], R26 ;  /* 0x0298801a000075a7 */ /* 0x000e24000800017f */
[----:B0-----:R-:W-:Y:S05]  /*c210*/  @!P0 BRA `(.L_x_49) ;  /* 0x0000003800848947 */ /* 0x001fea0003800000 */
.L_x_110:
[----:B------:R-:W-:Y:S05]  /*c220*/  BSYNC B0 ;  /* 0x0000000000007941 */ /* 0x000fea0003800000 */
.L_x_48:
[----:B------:R-:W-:Y:S01]  /*c230*/  ULDC.64 UR4, c[0x0][0x328] ;  /* 0x0000ca0000047ab9 */ /* 0x000fe20000000a00 */
[----:B-----5:R-:W-:Y:S01]  /*c240*/  SHF.R.S32.HI R23, RZ, 0x1f, R6 ;  /* 0x0000001fff177819 */ /* 0x020fe20000011406 */
[----:B------:R-:W-:Y:S01]  /*c250*/  IMAD R2, R22, UR4, RZ ;  /* 0x0000000416027c24 */ /* 0x000fe2000f8e02ff */
[----:B------:R-:W-:Y:S01]  /*c260*/  ULDC.64 UR6, c[0x0][0x338] ;  /* 0x0000ce0000067ab9 */ /* 0x000fe20000000a00 */
[----:B------:R-:W1:Y:S01]  /*c270*/  S2R R11, SR_TID.X ;  /* 0x00000000000b7919 */ /* 0x000e620000002100 */
[----:B------:R-:W-:Y:S01]  /*c280*/  ULDC.64 UR8, c[0x0][0x330] ;  /* 0x0000cc0000087ab9 */ /* 0x000fe20000000a00 */
[C---:B------:R-:W-:Y:S01]  /*c290*/  IMAD R9, R7.reuse, UR5, R2 ;  /* 0x0000000507097c24 */ /* 0x040fe2000f8e0202 */
[----:B------:R-:W-:Y:S01]  /*c2a0*/  SHF.R.S32.HI R24, RZ, 0x1f, R5 ;  /* 0x0000001fff187819 */ /* 0x000fe20000011405 */
[----:B------:R-:W-:Y:S01]  /*c2b0*/  IMAD.WIDE.U32 R2, R7, UR4, RZ ;  /* 0x0000000407027c25 */ /* 0x000fe2000f8e00ff */
[----:B------:R-:W-:Y:S01]  /*c2c0*/  ULDC.64 UR10, c[0x0][0x318] ;  /* 0x0000c600000a7ab9 */ /* 0x000fe20000000a00 */
[----:B------:R-:W-:-:S02]  /*c2d0*/  SHF.R.S32.HI R25, RZ, 0x1f, R4 ;  /* 0x0000001fff197819 */ /* 0x000fc40000011404 */
[----:B------:R-:W-:Y:S02]  /*c2e0*/  IMAD.IADD R3, R3, 0x1, R9 ;  /* 0x0000000103037824 */ /* 0x000fe400078e0209 */
[----:B------:R-:W-:Y:S02]  /*c2f0*/  IMAD R9, R23, UR6, RZ ;  /* 0x0000000617097c24 */ /* 0x000fe4000f8e02ff */
[----:B------:R-:W-:-:S04]  /*c300*/  IMAD.WIDE.U32 R2, R6, UR6, R2 ;  /* 0x0000000606027c25 */ /* 0x000fc8000f8e0002 */
[----:B------:R-:W-:Y:S02]  /*c310*/  IMAD R8, R6, UR7, R9 ;  /* 0x0000000706087c24 */ /* 0x000fe4000f8e0209 */
[----:B------:R-:W-:Y:S02]  /*c320*/  IMAD R9, R24, UR4, RZ ;  /* 0x0000000418097c24 */ /* 0x000fe4000f8e02ff */
[----:B------:R-:W-:Y:S02]  /*c330*/  IMAD.IADD R3, R3, 0x1, R8 ;  /* 0x0000000103037824 */ /* 0x000fe400078e0208 */
[----:B------:R-:W-:Y:S02]  /*c340*/  IMAD R8, R32, UR8, RZ ;  /* 0x0000000820087c24 */ /* 0x000fe4000f8e02ff */
[----:B------:R-:W-:-:S04]  /*c350*/  IMAD.WIDE.U32 R2, R17, UR8, R2 ;  /* 0x0000000811027c25 */ /* 0x000fc8000f8e0002 */
[----:B------:R-:W-:Y:S01]  /*c360*/  IMAD R8, R17, UR9, R8 ;  /* 0x0000000911087c24 */ /* 0x000fe2000f8e0208 */
[----:B------:R-:W-:Y:S01]  /*c370*/  IADD3 R10, P0, R2, UR10, RZ ;  /* 0x0000000a020a7c10 */ /* 0x000fe2000ff1e0ff */
[----:B------:R-:W-:Y:S01]  /*c380*/  IMAD R9, R5, UR5, R9 ;  /* 0x0000000505097c24 */ /* 0x000fe2000f8e0209 */
[----:B-1----:R-:W-:Y:S02]  /*c390*/  LOP3.LUT R11, R11, 0x7f, RZ, 0xc0, !PT ;  /* 0x0000007f0b0b7812 */ /* 0x002fe400078ec0ff */
[----:B------:R-:W-:Y:S01]  /*c3a0*/  IADD3.X R18, R3, UR11, R8, P0, !PT ;  /* 0x0000000b03127c10 */ /* 0x000fe200087fe408 */
[----:B------:R-:W-:Y:S01]  /*c3b0*/  IMAD.WIDE.U32 R2, R5, UR4, RZ ;  /* 0x0000000405027c25 */ /* 0x000fe2000f8e00ff */
[----:B------:R-:W-:Y:S01]  /*c3c0*/  SHF.R.U32.HI R11, RZ, 0x5, R11 ;  /* 0x00000005ff0b7819 */ /* 0x000fe2000001160b */
[----:B------:R-:W-:Y:S02]  /*c3d0*/  UMOV UR4, 0xffffffff ;  /* 0xffffffff00047882 */ /* 0x000fe40000000000 */
[----:B------:R-:W-:-:S02]  /*c3e0*/  IMAD.IADD R3, R3, 0x1, R9 ;  /* 0x0000000103037824 */ /* 0x000fc400078e0209 */
[----:B------:R-:W-:Y:S02]  /*c3f0*/  IMAD R9, R25, UR6, RZ ;  /* 0x0000000619097c24 */ /* 0x000fe4000f8e02ff */
[----:B------:R-:W-:-:S04]  /*c400*/  IMAD.WIDE.U32 R2, R4, UR6, R2 ;  /* 0x0000000604027c25 */ /* 0x000fc8000f8e0002 */
[----:B------:R-:W-:Y:S02]  /*c410*/  IMAD R9, R4, UR7, R9 ;  /* 0x0000000704097c24 */ /* 0x000fe4000f8e0209 */
[----:B------:R-:W-:Y:S02]  /*c420*/  IMAD.SHL.U32 R11, R11, 0x400, RZ ;  /* 0x000004000b0b7824 */ /* 0x000fe400078e00ff */
[----:B------:R-:W-:Y:S02]  /*c430*/  IMAD.IADD R3, R3, 0x1, R9 ;  /* 0x0000000103037824 */ /* 0x000fe400078e0209 */
[----:B------:R-:W-:-:S03]  /*c440*/  IMAD.WIDE.U32 R2, R17, UR8, R2 ;  /* 0x0000000811027c25 */ /* 0x000fc6000f8e0002 */
[----:B------:R-:W-:-:S04]  /*c450*/  IADD3 R21, P0, R2, UR10, RZ ;  /* 0x0000000a02157c10 */ /* 0x000fc8000ff1e0ff */
[----:B------:R-:W-:Y:S01]  /*c460*/  IADD3.X R20, R8, UR11, R3, P0, !PT ;  /* 0x0000000b08147c10 */ /* 0x000fe200087fe403 */
[----:B------:R-:W-:Y:S01]  /*c470*/  IMAD R8, R19, 0x5000, R11 ;  /* 0x0000500013087824 */ /* 0x000fe200078e020b */
[----:B------:R-:W-:Y:S07]  /*c480*/  BRA.DIV UR4, `(.L_x_50) ;  /* 0x0000003604fc7947 */ /* 0x000fee000b800000 */
[----:B------:R-:W1:Y:S01]  /*c490*/  SHFL.IDX PT, R2, R10, RZ, 0x1c1f ;  /* 0x001c1fff0a027589 */ /* 0x000e6200000e0000 */
[C---:B------:R-:W-:Y:S02]  /*c4a0*/  LOP3.LUT P6, RZ, R16.reuse, 0x100000, RZ, 0xc0, !PT ;  /* 0x0010000010ff7812 */ /* 0x040fe400078cc0ff */
[----:B------:R-:W-:Y:S01]  /*c4b0*/  LOP3.LUT R16, R16, 0xfbffffff, RZ, 0xc0, !PT ;  /* 0xfbffffff10107812 */ /* 0x000fe200078ec0ff */
[----:B------:R-:W2:Y:S01]  /*c4c0*/  SHFL.IDX PT, R3, R18, RZ, 0x1c1f ;  /* 0x001c1fff12037589 */ /* 0x000ea200000e0000 */
[----:B------:R-:W-:-:S03]  /*c4d0*/  IADD3 R8, R8, UR41, R33 ;  /* 0x0000002908087c10 */ /* 0x000fc6000fffe021 */
[----:B------:R-:W-:Y:S01]  /*c4e0*/  SHFL.IDX PT, R20, R20, RZ, 0x1c1f ;  /* 0x001c1fff14147589 */ /* 0x000fe200000e0000 */
[----:B------:R-:W-:-:S05]  /*c4f0*/  IADD3 R9, R34, R8, RZ ;  /* 0x0000000822097210 */ /* 0x000fca0007ffe0ff */
[----:B------:R-:W-:-:S04]  /*c500*/  @P6 LOP3.LUT R16, R16, 0x4000000, RZ, 0xfc, !PT ;  /* 0x0400000010106812 */ /* 0x000fc800078efcff */
[C---:B------:R-:W-:Y:S02]  /*c510*/  LOP3.LUT P6, RZ, R16.reuse, 0x400000, RZ, 0xc0, !PT ;  /* 0x0040000010ff7812 */ /* 0x040fe400078cc0ff */
[C---:B------:R-:W-:Y:S02]  /*c520*/  LOP3.LUT P5, RZ, R16.reuse, 0x80000, RZ, 0xc0, !PT ;  /* 0x0008000010ff7812 */ /* 0x040fe400078ac0ff */
[C---:B------:R-:W-:Y:S02]  /*c530*/  LOP3.LUT P4, RZ, R16.reuse, 0x40000, RZ, 0xc0, !PT ;  /* 0x0004000010ff7812 */ /* 0x040fe4000788c0ff */
[----:B-1----:R-:W-:Y:S02]  /*c540*/  IADD3 R2, P0, R35, R2, RZ ;  /* 0x0000000223027210 */ /* 0x002fe40007f1e0ff */
[C---:B------:R-:W-:Y:S02]  /*c550*/  LOP3.LUT P3, RZ, R16.reuse, 0x20000, RZ, 0xc0, !PT ;  /* 0x0002000010ff7812 */ /* 0x040fe4000786c0ff */
[C---:B------:R-:W-:Y:S01]  /*c560*/  LOP3.LUT P2, RZ, R16.reuse, 0x10000, RZ, 0xc0, !PT ;  /* 0x0001000010ff7812 */ /* 0x040fe2000784c0ff */
[----:B--2---:R-:W-:Y:S01]  /*c570*/  IMAD.X R3, RZ, RZ, R3, P0 ;  /* 0x000000ffff037224 */ /* 0x004fe200000e0603 */
[----:B------:R-:W-:-:S02]  /*c580*/  LOP3.LUT P0, RZ, R16, 0x200000, RZ, 0xc0, !PT ;  /* 0x0020000010ff7812 */ /* 0x000fc4000780c0ff */
[C---:B------:R-:W-:Y:S02]  /*c590*/  LOP3.LUT P1, RZ, R16.reuse, 0x8000, RZ, 0xc0, !PT ;  /* 0x0000800010ff7812 */ /* 0x040fe4000782c0ff */
[----:B------:R-:W-:Y:S01]  /*c5a0*/  LDGSTS.E.BYPASS.LTC128B.128 [R8+0xa400], desc[UR48][R2.64], !P6 ;  /* 0x0a40000002087fae */ /* 0x000fe2000f101d70 */
[----:B------:R-:W-:-:S08]  /*c5b0*/  LOP3.LUT P6, RZ, R16, 0x4000000, RZ, 0xc0, !PT ;  /* 0x0400000010ff7812 */ /* 0x000fd000078cc0ff */
[----:B------:R1:W-:Y:S04]  /*c5c0*/  LDGSTS.E.BYPASS.LTC128B.128 [R9+0xa400], desc[UR48][R2.64+0x40], !P0 ;  /* 0x0a40004002097fae */ /* 0x0003e8000c101d70 */
[----:B-1----:R-:W1:Y:S04]  /*c5d0*/  SHFL.IDX PT, R2, R10, 0x1, 0x1c1f ;  /* 0x003c1f000a027f89 */ /* 0x002e6800000e0000 */
[----:B------:R-:W2:Y:S01]  /*c5e0*/  SHFL.IDX PT, R3, R18, 0x1, 0x1c1f ;  /* 0x003c1f0012037f89 */ /* 0x000ea200000e0000 */
[----:B-1----:R-:W-:-:S05]  /*c5f0*/  IADD3 R2, P0, R35, R2, RZ ;  /* 0x0000000223027210 */ /* 0x002fca0007f1e0ff */
[----:B--2---:R-:W-:-:S05]  /*c600*/  IMAD.X R3, RZ, RZ, R3, P0 ;  /* 0x000000ffff037224 */ /* 0x004fca00000e0603 */
[----:B------:R-:W-:Y:S04]  /*c610*/  LDGSTS.E.BYPASS.LTC128B.128 [R8+0xb400], desc[UR48][R2.64], !P6 ;  /* 0x0b40000002087fae */ /* 0x000fe8000f101d70 */
[----:B------:R1:W-:Y:S04]  /*c620*/  LDGSTS.E.BYPASS.LTC128B.128 [R9+0xb400], desc[UR48][R2.64+0x40], !P5 ;  /* 0x0b40004002097fae */ /* 0x0003e8000e901d70 */
[----:B-1----:R-:W1:Y:S04]  /*c630*/  SHFL.IDX PT, R2, R10, 0x2, 0x1c1f ;  /* 0x005c1f000a027f89 */ /* 0x002e6800000e0000 */
[----:B------:R-:W2:Y:S04]  /*c640*/  SHFL.IDX PT, R3, R18, 0x2, 0x1c1f ;  /* 0x005c1f0012037f89 */ /* 0x000ea800000e0000 */
[----:B------:R-:W-:Y:S01]  /*c650*/  SHFL.IDX PT, R18, R18, 0x3, 0x1c1f ;  /* 0x007c1f0012127f89 */ /* 0x000fe200000e0000 */
[----:B-1----:R-:W-:-:S05]  /*c660*/  IADD3 R2, P0, R35, R2, RZ ;  /* 0x0000000223027210 */ /* 0x002fca0007f1e0ff */
[----:B--2---:R-:W-:-:S05]  /*c670*/  IMAD.X R3, RZ, RZ, R3, P0 ;  /* 0x000000ffff037224 */ /* 0x004fca00000e0603 */
[----:B------:R-:W-:Y:S04]  /*c680*/  LDGSTS.E.BYPASS.LTC128B.128 [R8+0xc400], desc[UR48][R2.64], !P4 ;  /* 0x0c40000002087fae */ /* 0x000fe8000e101d70 */
[----:B------:R1:W-:Y:S04]  /*c690*/  LDGSTS.E.BYPASS.LTC128B.128 [R9+0xc400], desc[UR48][R2.64+0x40], !P3 ;  /* 0x0c40004002097fae */ /* 0x0003e8000d901d70 */
[----:B-1----:R-:W1:Y:S02]  /*c6a0*/  SHFL.IDX PT, R2, R10, 0x3, 0x1c1f ;  /* 0x007c1f000a027f89 */ /* 0x002e6400000e0000 */
[----:B-1----:R-:W-:-:S05]  /*c6b0*/  IADD3 R2, P0, R35, R2, RZ ;  /* 0x0000000223027210 */ /* 0x002fca0007f1e0ff */
[----:B------:R-:W-:-:S05]  /*c6c0*/  IMAD.X R3, RZ, RZ, R18, P0 ;  /* 0x000000ffff037224 */ /* 0x000fca00000e0612 */
[----:B------:R-:W-:Y:S04]  /*c6d0*/  LDGSTS.E.BYPASS.LTC128B.128 [R8+0xd400], desc[UR48][R2.64], !P2 ;  /* 0x0d40000002087fae */ /* 0x000fe8000d101d70 */
[----:B------:R1:W-:Y:S04]  /*c6e0*/  LDGSTS.E.BYPASS.LTC128B.128 [R9+0xd400], desc[UR48][R2.64+0x40], !P1 ;  /* 0x0d40004002097fae */ /* 0x0003e8000c901d70 */
[----:B-1----:R1:W2:Y:S02]  /*c6f0*/  SHFL.IDX PT, R2, R21, RZ, 0x1c1f ;  /* 0x001c1fff15027589 */ /* 0x0022a400000e0000 */
.L_x_122:
[C---:B------:R-:W-:Y:S02]  /*c700*/  LOP3.LUT P2, RZ, R16.reuse, 0x2000000, RZ, 0xc0, !PT ;  /* 0x0200000010ff7812 */ /* 0x040fe4000784c0ff */
[----:B------:R-:W-:Y:S02]  /*c710*/  LOP3.LUT P1, RZ, R16, 0x1000000, RZ, 0xc0, !PT ;  /* 0x0100000010ff7812 */ /* 0x000fe4000782c0ff */
[----:B--2---:R-:W-:-:S05]  /*c720*/  IADD3 R2, P0, R35, R2, RZ ;  /* 0x0000000223027210 */ /* 0x004fca0007f1e0ff */
[----:B------:R-:W-:Y:S01]  /*c730*/  IMAD.X R3, RZ, RZ, R20, P0 ;  /* 0x000000ffff037224 */ /* 0x000fe200000e0614 */
[----:B------:R-:W-:-:S04]  /*c740*/  PLOP3.LUT P0, PT, PT, PT, PT, 0x80, 0x0 ;  /* 0x000000000000781c */ /* 0x000fc80003f0f070 */
[----:B------:R-:W-:Y:S01]  /*c750*/  @!PT LDS RZ, [RZ] ;  /* 0x00000000fffff984 */ /* 0x000fe20000000800 */
[----:B------:R-:W-:Y:S01]  /*c760*/  @!PT LDS RZ, [RZ] ;  /* 0x00000000fffff984 */ /* 0x000fe20000000800 */
[----:B------:R-:W-:Y:S01]  /*c770*/  @!PT LDS RZ, [RZ] ;  /* 0x00000000fffff984 */ /* 0x000fe20000000800 */
[----:B------:R2:W-:Y:S04]  /*c780*/  LDGSTS.E.BYPASS.LTC128B.128 [R8+0xe400], desc[UR48][R2.64], !P2 ;  /* 0x0e40000002087fae */ /* 0x0005e8000d101d70 */
[----:B------:R2:W-:Y:S01]  /*c790*/  LDGSTS.E.BYPASS.LTC128B.128 [R9+0xe400], desc[UR48][R2.64+0x40], !P1 ;  /* 0x0e40004002097fae */ /* 0x0005e2000c901d70 */
[----:B------:R-:W-:-:S04]  /*c7a0*/  NOP ;  /* 0x0000000000007918 */ /* 0x000fc80000000000 */
.L_x_51:
[----:B------:R-:W-:Y:S02]  /*c7b0*/  PLOP3.LUT P1, PT, P1, P0, PT, 0xa2, 0x0 ;  /* 0x000000000000781c */ /* 0x000fe40000f21472 */
[----:B------:R-:W-:-:S08]  /*c7c0*/  @P0 R2UR P1, UR4, R0 ;  /* 0x00000000000402ca */ /* 0x000fd00000020000 */
[----:B------:R-:W-:-:S05]  /*c7d0*/  @P0 PLOP3.LUT P0, PT, P1, PT, PT, 0x80, 0x0 ;  /* 0x000000000000081c */ /* 0x000fca0000f0f070 */
[----:B------:R-:W-:Y:S01]  /*c7e0*/  @!P1 SYNCS.ARRIVE.TRANS64.RED.A0T1 RZ, [UR4+0x29870], RZ ;  /* 0x029870ffffff99a7 */ /* 0x000fe20008200404 */
[----:B------:R-:W-:Y:S07]  /*c7f0*/  @!P1 ARRIVES.LDGSTSBAR.64.TRANSCNT [UR4+0x29870] ;  /* 0x02987000ff0099b0 */ /* 0x000fee0008000a84 */
[----:B------:R-:W-:Y:S05]  /*c800*/  @P0 BRA.U.ANY `(.L_x_51) ;  /* 0xfffffffd00e80947 */ /* 0x000fea000393ffff */
[----:B------:R-:W-:Y:S01]  /*c810*/  NOP ;  /* 0x0000000000007918 */ /* 0x000fe20000000000 */
[----:B--2---:R-:W-:-:S05]  /*c820*/  IMAD.U32 R2, RZ, RZ, UR46 ;  /* 0x0000002eff027e24 */ /* 0x004fca000f8e00ff */
[----:B------:R-:W-:-:S13]  /*c830*/  ISETP.NE.AND P2, PT, R2, 0x3, PT ;  /* 0x000000030200780c */ /* 0x000fda0003f45270 */
[----:B------:R-:W-:Y:S05]  /*c840*/  @!P2 BRA `(.L_x_52) ;  /* 0x000000000004a947 */ /* 0x000fea0003800000 */
[----:B------:R-:W-:Y:S01]  /*c850*/  BPT.TRAP 0x1 ;  /* 0x000000040000795c */ /* 0x000fe20000300000 */
.L_x_52:
[----:B------:R2:W-:Y:S01]  /*c860*/  SYNCS.ARRIVE.TRANS64.A1T0 RZ, [R0+URZ+0x29870], RZ ;  /* 0x029870ff00ff79a7 */ /* 0x0005e2000810003f */
[----:B------:R-:W-:Y:S05]  /*c870*/  @!P2 BRA `(.L_x_53) ;  /* 0x000000000004a947 */ /* 0x000fea0003800000 */
[----:B------:R-:W-:Y:S01]  /*c880*/  BPT.TRAP 0x1 ;  /* 0x000000040000795c */ /* 0x000fe20000300000 */
.L_x_53:
[----:B------:R-:W3:Y:S01]  /*c890*/  SYNCS.PHASECHK.TRANS64.TRYWAIT P0, [R0+URZ+0x29840], R26 ;  /* 0x0298401a000075a7 */ /* 0x000ee2000800017f */
[----:B------:R-:W-:Y:S04]  /*c8a0*/  BSSY B0, `(.L_x_54) ;  /* 0x0000002000007945 */ /* 0x000fe80003800000 */
[----:B---3--:R-:W-:Y:S05]  /*c8b0*/  @!P0 BRA `(.L_x_55) ;  /* 0x0000003800848947 */ /* 0x008fea0003800000 */
.L_x_123:
[----:B------:R-:W-:Y:S05]  /*c8c0*/  BSYNC B0 ;  /* 0x0000000000007941 */ /* 0x000fea0003800000 */
.L_x_54:
[----:B------:R-:W4:Y:S01]  /*c8d0*/  LDL R10, [R1+0x4] ;  /* 0x00000400010a7983 */ /* 0x000f220000100800 */
[----:B------:R-:W-:Y:S01]  /*c8e0*/  ULDC.64 UR4, c[0x0][0x300] ;  /* 0x0000c00000047ab9 */ /* 0x000fe20000000a00 */
[----:B------:R-:W-:Y:S02]  /*c8f0*/  ULDC.64 UR6, c[0x0][0x310] ;  /* 0x0000c40000067ab9 */ /* 0x000fe40000000a00 */
[----:B------:R0:W5:Y:S01]  /*c900*/  LDL R18, [R1+0x18] ;  /* 0x0000180001127983 */ /* 0x0001620000100800 */
[----:B------:R-:W-:Y:S01]  /*c910*/  IMAD R22, R22, UR4, RZ ;  /* 0x0000000416167c24 */ /* 0x000fe2000f8e02ff */
[----:B------:R-:W-:Y:S01]  /*c920*/  ULDC.64 UR8, c[0x0][0x308] ;  /* 0x0000c20000087ab9 */ /* 0x000fe20000000a00 */
[----:B------:R-:W-:Y:S01]  /*c930*/  IMAD.WIDE.U32 R2, R7, UR4, RZ ;  /* 0x0000000407027c25 */ /* 0x000fe2000f8e00ff */
[----:B------:R-:W-:-:S03]  /*c940*/  ULDC.64 UR10, c[0x0][0x2e8] ;  /* 0x0000ba00000a7ab9 */ /* 0x000fc60000000a00 */
[----:B------:R-:W-:Y:S02]  /*c950*/  IMAD R9, R7, UR5, R22 ;  /* 0x0000000507097c24 */ /* 0x000fe4000f8e0216 */
[----:B------:R-:W-:Y:S02]  /*c960*/  IMAD R23, R23, UR6, RZ ;  /* 0x0000000617177c24 */ /* 0x000fe4000f8e02ff */
[----:B------:R-:W-:Y:S02]  /*c970*/  IMAD.IADD R3, R3, 0x1, R9 ;  /* 0x0000000103037824 */ /* 0x000fe400078e0209 */
[C---:B------:R-:W-:Y:S02]  /*c980*/  IMAD R23, R6.reuse, UR7, R23 ;  /* 0x0000000706177c24 */ /* 0x040fe4000f8e0217 */
[----:B------:R-:W-:-:S04]  /*c990*/  IMAD.WIDE.U32 R2, R6, UR6, R2 ;  /* 0x0000000606027c25 */ /* 0x000fc8000f8e0002 */
[----:B------:R-:W-:Y:S01]  /*c9a0*/  IMAD R8, R32, UR8, RZ ;  /* 0x0000000820087c24 */ /* 0x000fe2000f8e02ff */
[----:B------:R-:W-:Y:S01]  /*c9b0*/  IADD3 R3, R3, R23, RZ ;  /* 0x0000001703037210 */ /* 0x000fe20007ffe0ff */
[----:B------:R-:W-:Y:S02]  /*c9c0*/  IMAD R24, R24, UR4, RZ ;  /* 0x0000000418187c24 */ /* 0x000fe4000f8e02ff */
[C---:B------:R-:W-:Y:S02]  /*c9d0*/  IMAD R8, R17.reuse, UR9, R8 ;  /* 0x0000000911087c24 */ /* 0x040fe4000f8e0208 */
[----:B------:R-:W-:-:S04]  /*c9e0*/  IMAD.WIDE.U32 R2, R17, UR8, R2 ;  /* 0x0000000811027c25 */ /* 0x000fc8000f8e0002 */
[----:B------:R-:W-:Y:S01]  /*c9f0*/  IMAD R9, R5, UR5, R24 ;  /* 0x0000000505097c24 */ /* 0x000fe2000f8e0218 */
[----:B------:R-:W-:Y:S01]  /*ca00*/  IADD3 R6, P0, R2, UR10, RZ ;  /* 0x0000000a02067c10 */ /* 0x000fe2000ff1e0ff */
[----:B------:R-:W-:-:S03]  /*ca10*/  IMAD R25, R25, UR6, RZ ;  /* 0x0000000619197c24 */ /* 0x000fc6000f8e02ff */
[----:B------:R-:W-:Y:S01]  /*ca20*/  IADD3.X R7, R3, UR11, R8, P0, !PT ;  /* 0x0000000b03077c10 */ /* 0x000fe200087fe408 */
[----:B------:R-:W-:Y:S01]  /*ca30*/  IMAD.WIDE.U32 R2, R5, UR4, RZ ;  /* 0x0000000405027c25 */ /* 0x000fe2000f8e00ff */
[----:B------:R-:W-:-:S03]  /*ca40*/  UMOV UR4, 0xffffffff ;  /* 0xffffffff00047882 */ /* 0x000fc60000000000 */
[----:B------:R-:W-:Y:S02]  /*ca50*/  IMAD.IADD R3, R3, 0x1, R9 ;  /* 0x0000000103037824 */ /* 0x000fe400078e0209 */
[C---:B------:R-:W-:Y:S02]  /*ca60*/  IMAD R25, R4.reuse, UR7, R25 ;  /* 0x0000000704197c24 */ /* 0x040fe4000f8e0219 */
[----:B------:R-:W-:-:S04]  /*ca70*/  IMAD.WIDE.U32 R2, R4, UR6, R2 ;  /* 0x0000000604027c25 */ /* 0x000fc8000f8e0002 */
[----:B------:R-:W-:Y:S02]  /*ca80*/  IMAD.IADD R3, R3, 0x1, R25 ;  /* 0x0000000103037824 */ /* 0x000fe400078e0219 */
[----:B------:R-:W-:-:S03]  /*ca90*/  IMAD.WIDE.U32 R2, R17, UR8, R2 ;  /* 0x0000000811027c25 */ /* 0x000fc6000f8e0002 */
[----:B------:R-:W-:-:S04]  /*caa0*/  IADD3 R9, P0, R2, UR10, RZ ;  /* 0x0000000a02097c10 */ /* 0x000fc8000ff1e0ff */
[----:B------:R-:W-:Y:S01]  /*cab0*/  IADD3.X R5, R8, UR11, R3, P0, !PT ;  /* 0x0000000b08057c10 */ /* 0x000fe200087fe403 */
[----:B----4-:R-:W-:Y:S01]  /*cac0*/  IMAD R4, R19, 0x7800, R10 ;  /* 0x0000780013047824 */ /* 0x010fe200078e020a */
[----:B0-----:R-:W-:Y:S07]  /*cad0*/  BRA.DIV UR4, `(.L_x_56) ;  /* 0x0000003a04107947 */ /* 0x001fee000b800000 */
[----:B------:R-:W0:Y:S01]  /*cae0*/  SHFL.IDX PT, R14, R6, RZ, 0x1c1f ;  /* 0x001c1fff060e7589 */ /* 0x000e2200000e0000 */
[C---:B-----5:R-:W-:Y:S02]  /*caf0*/  ISETP.GE.AND P2, PT, R18.reuse, 0x1, PT ;  /* 0x000000011200780c */ /* 0x060fe40003f46270 */
[----:B------:R-:W-:Y:S01]  /*cb00*/  ISETP.GE.AND P6, PT, R18, 0x21, PT ;  /* 0x000000211200780c */ /* 0x000fe20003fc6270 */
[----:B------:R-:W4:Y:S01]  /*cb10*/  SHFL.IDX PT, R2, R7, RZ, 0x1c1f ;  /* 0x001c1fff07027589 */ /* 0x000f2200000e0000 */
[C---:B------:R-:W-:Y:S02]  /*cb20*/  LOP3.LUT P4, RZ, R16.reuse, 0x4, RZ, 0xc0, !PT ;  /* 0x0000000410ff7812 */ /* 0x040fe4000788c0ff */
[C---:B------:R-:W-:Y:S01]  /*cb30*/  LOP3.LUT P3, RZ, R16.reuse, 0x2, RZ, 0xc0, !PT ;  /* 0x0000000210ff7812 */ /* 0x040fe2000786c0ff */
[----:B------:R-:W-:Y:S01]  /*cb40*/  SHFL.IDX PT, R8, R7, 0x1, 0x1c1f ;  /* 0x003c1f0007087f89 */ /* 0x000fe200000e0000 */
[----:B------:R-:W-:Y:S02]  /*cb50*/  LOP3.LUT P1, RZ, R16, 0x1, RZ, 0xc0, !PT ;  /* 0x0000000110ff7812 */ /* 0x000fe4000782c0ff */
[----:B------:R-:W-:Y:S01]  /*cb60*/  ISETP.GE.AND P5, PT, R18, 0x41, PT ;  /* 0x000000411200780c */ /* 0x000fe20003fa6270 */
[----:B------:R-:W-:Y:S02]  /*cb70*/  SHFL.IDX PT, R5, R5, RZ, 0x1c1f ;  /* 0x001c1fff05057589 */ /* 0x000fe400000e0000 */
[----:B------:R-:W-:-:S02]  /*cb80*/  @P2 VIADD R23, R4, UR41 ;  /* 0x0000002904172c36 */ /* 0x000fc40008000000 */
[----:B-1----:R-:W-:Y:S01]  /*cb90*/  @P6 VIADD R21, R4, UR41 ;  /* 0x0000002904156c36 */ /* 0x002fe20008000000 */
[----:B0-----:R-:W-:Y:S02]  /*cba0*/  @P2 IADD3 R3, P0, R35, R14, RZ ;  /* 0x0000000e23032210 */ /* 0x001fe40007f1e0ff */
[----:B------:R-:W0:Y:S03]  /*cbb0*/  SHFL.IDX PT, R14, R6, 0x1, 0x1c1f ;  /* 0x003c1f00060e7f89 */ /* 0x000e2600000e0000 */
[----:B----4-:R-:W-:-:S05]  /*cbc0*/  @P2 IMAD.X R2, RZ, RZ, R2, P0 ;  /* 0x000000ffff022224 */ /* 0x010fca00000e0602 */
[----:B------:R-:W-:-:S04]  /*cbd0*/  @P2 LOP3.LUT R3, R3, R2, RZ, 0x3c, !PT ;  /* 0x0000000203032212 */ /* 0x000fc800078e3cff */
[----:B------:R-:W-:-:S04]  /*cbe0*/  @P2 LOP3.LUT R2, R3, R2, RZ, 0x3c, !PT ;  /* 0x0000000203022212 */ /* 0x000fc800078e3cff */
[----:B------:R-:W-:-:S05]  /*cbf0*/  @P2 LOP3.LUT R3, R3, R2, RZ, 0x3c, !PT ;  /* 0x0000000203032212 */ /* 0x000fca00078e3cff */
[----:B------:R-:W-:Y:S01]  /*cc00*/  @P2 LDGSTS.E.BYPASS.LTC128B.128 [R23+0x1a400], desc[UR48][R2.64], !P4 ;  /* 0x1a40000002172fae */ /* 0x000fe2000e101d70 */
[----:B0-----:R-:W-:-:S03]  /*cc10*/  @P6 IADD3 R10, P0, R35, R14, RZ ;  /* 0x0000000e230a6210 */ /* 0x001fc60007f1e0ff */
[----:B------:R-:W-:Y:S04]  /*cc20*/  @P2 LDGSTS.E.BYPASS.LTC128B.128 [R23+0x1cc00], desc[UR48][R2.64+0x40], !P3 ;  /* 0x1cc0004002172fae */ /* 0x000fe8000d901d70 */
[----:B------:R-:W0:Y:S01]  /*cc30*/  SHFL.IDX PT, R14, R6, 0x2, 0x1c1f ;  /* 0x005c1f00060e7f89 */ /* 0x000e2200000e0000 */
[----:B------:R-:W-:-:S03]  /*cc40*/  @P6 IMAD.X R8, RZ, RZ, R8, P0 ;  /* 0x000000ffff086224 */ /* 0x000fc600000e0608 */
[----:B------:R1:W-:Y:S01]  /*cc50*/  @P2 LDGSTS.E.BYPASS.LTC128B.128 [R23+0x1f400], desc[UR48][R2.64+0x80], !P1 ;  /* 0x1f40008002172fae */ /* 0x0003e2000c901d70 */
[----:B------:R-:W-:-:S03]  /*cc60*/  ISETP.GE.AND P2, PT, R18, 0x61, PT ;  /* 0x000000611200780c */ /* 0x000fc60003f46270 */
[----:B-1----:R-:W1:Y:S01]  /*cc70*/  SHFL.IDX PT, R2, R7, 0x2, 0x1c1f ;  /* 0x005c1f0007027f89 */ /* 0x002e6200000e0000 */
[----:B------:R-:W-:-:S09]  /*cc80*/  @P6 IMAD.MOV.U32 R3, RZ, RZ, R8 ;  /* 0x000000ffff036224 */ /* 0x000fd200078e0008 */
[C---:B------:R-:W-:Y:S01]  /*cc90*/  @P2 IADD3 R25, R4.reuse, UR41, RZ ;  /* 0x0000002904192c10 */ /* 0x040fe2000fffe0ff */
[----:B------:R-:W-:Y:S01]  /*cca0*/  @P5 VIADD R23, R4, UR41 ;  /* 0x0000002904175c36 */ /* 0x000fe20008000000 */
[----:B------:R-:W-:Y:S01]  /*ccb0*/  SHFL.IDX PT, R7, R7, 0x3, 0x1c1f ;  /* 0x007c1f0007077f89 */ /* 0x000fe200000e0000 */
[----:B0-----:R-:W-:-:S03]  /*ccc0*/  @P5 IADD3 R11, P0, R35, R14, RZ ;  /* 0x0000000e230b5210 */ /* 0x001fc60007f1e0ff */
[----:B------:R-:W0:Y:S02]  /*ccd0*/  SHFL.IDX PT, R14, R6, 0x3, 0x1c1f ;  /* 0x007c1f00060e7f89 */ /* 0x000e2400000e0000 */
[----:B-1----:R-:W-:Y:S02]  /*cce0*/  @P5 IMAD.X R12, RZ, RZ, R2, P0 ;  /* 0x000000ffff0c5224 */ /* 0x002fe400000e0602 */
[----:B------:R-:W-:-:S05]  /*ccf0*/  @P6 IMAD.MOV.U32 R2, RZ, RZ, R10 ;  /* 0x000000ffff026224 */ /* 0x000fca00078e000a */
[----:B------:R-:W-:Y:S01]  /*cd00*/  @P6 LDGSTS.E.BYPASS.LTC128B.128 [R21+0x1ac00], desc[UR48][R2.64], !P4 ;  /* 0x1ac0000002156fae */ /* 0x000fe2000e101d70 */
[----:B0-----:R-:W-:-:S03]  /*cd10*/  @P2 IADD3 R6, P0, R35, R14, RZ ;  /* 0x0000000e23062210 */ /* 0x001fc60007f1e0ff */
[----:B------:R-:W-:Y:S01]  /*cd20*/  @P6 LDGSTS.E.BYPASS.LTC128B.128 [R21+0x1d400], desc[UR48][R2.64+0x40], !P3 ;  /* 0x1d40004002156fae */ /* 0x000fe2000d901d70 */
[----:B------:R-:W-:-:S03]  /*cd30*/  @P2 IADD3.X R7, RZ, R7, RZ, P0, !PT ;  /* 0x00000007ff072210 */ /* 0x000fc600007fe4ff */
[----:B------:R0:W-:Y:S04]  /*cd40*/  @P6 LDGSTS.E.BYPASS.LTC128B.128 [R21+0x1fc00], desc[UR48][R2.64+0x80], !P1 ;  /* 0x1fc0008002156fae */ /* 0x0001e8000c901d70 */
[----:B------:R1:W4:Y:S01]  /*cd50*/  SHFL.IDX PT, R14, R9, RZ, 0x1c1f ;  /* 0x001c1fff090e7589 */ /* 0x00032200000e0000 */
[----:B0-----:R-:W-:Y:S02]  /*cd60*/  @P5 IMAD.MOV.U32 R2, RZ, RZ, R11 ;  /* 0x000000ffff025224 */ /* 0x001fe400078e000b */
[----:B------:R-:W-:-:S05]  /*cd70*/  @P5 IMAD.MOV.U32 R3, RZ, RZ, R12 ;  /* 0x000000ffff035224 */ /* 0x000fca00078e000c */
[----:B------:R-:W-:Y:S04]  /*cd80*/  @P5 LDGSTS.E.BYPASS.LTC128B.128 [R23+0x1b400], desc[UR48][R2.64], !P4 ;  /* 0x1b40000002175fae */ /* 0x000fe8000e101d70 */
[----:B------:R-:W-:Y:S04]  /*cd90*/  @P5 LDGSTS.E.BYPASS.LTC128B.128 [R23+0x1dc00], desc[UR48][R2.64+0x40], !P3 ;  /* 0x1dc0004002175fae */ /* 0x000fe8000d901d70 */
[----:B------:R0:W-:Y:S02]  /*cda0*/  @P5 LDGSTS.E.BYPASS.LTC128B.128 [R23+0x20400], desc[UR48][R2.64+0x80], !P1 ;  /* 0x2040008002175fae */ /* 0x0001e4000c901d70 */
[----:B0-----:R-:W-:-:S02]  /*cdb0*/  @P2 IMAD.MOV.U32 R2, RZ, RZ, R6 ;  /* 0x000000ffff022224 */ /* 0x001fc400078e0006 */
[----:B------:R-:W-:-:S05]  /*cdc0*/  @P2 IMAD.MOV.U32 R3, RZ, RZ, R7 ;  /* 0x000000ffff032224 */ /* 0x000fca00078e0007 */
[----:B------:R1:W-:Y:S04]  /*cdd0*/  @P2 LDGSTS.E.BYPASS.LTC128B.128 [R25+0x1bc00], desc[UR48][R2.64], !P4 ;  /* 0x1bc0000002192fae */ /* 0x0003e8000e101d70 */
[----:B------:R1:W-:Y:S04]  /*cde0*/  @P2 LDGSTS.E.BYPASS.LTC128B.128 [R25+0x1e400], desc[UR48][R2.64+0x40], !P3 ;  /* 0x1e40004002192fae */ /* 0x0003e8000d901d70 */
[----:B----4-:R1:W-:Y:S02]  /*cdf0*/  @P2 LDGSTS.E.BYPASS.LTC128B.128 [R25+0x20c00], desc[UR48][R2.64+0x80], !P1 ;  /* 0x20c0008002192fae */ /* 0x0103e4000c901d70 */
.L_x_135:
[----:B------:R-:W-:Y:S01]  /*ce00*/  ISETP.GE.AND P0, PT, R18, 0x81, PT ;  /* 0x000000811200780c */ /* 0x000fe20003f06270 */
[----:B------:R-:W-:-:S12]  /*ce10*/  BSSY B0, `(.L_x_57) ;  /* 0x000000e000007945 */ /* 0x000fd80003800000 */
[----:B------:R-:W-:Y:S05]  /*ce20*/  @!P0 BRA `(.L_x_58) ;  /* 0x0000000000308947 */ /* 0x000fea0003800000 */
[C---:B------:R-:W-:Y:S02]  /*ce30*/  LOP3.LUT P3, RZ, R16.reuse, 0x4, RZ, 0xc0, !PT ;  /* 0x0000000410ff7812 */ /* 0x040fe4000786c0ff */
[C---:B------:R-:W-:Y:S02]  /*ce40*/  LOP3.LUT P2, RZ, R16.reuse, 0x2, RZ, 0xc0, !PT ;  /* 0x0000000210ff7812 */ /* 0x040fe4000784c0ff */
[----:B------:R-:W-:Y:S02]  /*ce50*/  LOP3.LUT P1, RZ, R16, 0x1, RZ, 0xc0, !PT ;  /* 0x0000000110ff7812 */ /* 0x000fe4000782c0ff */
[----:B-1----:R-:W-:-:S05]  /*ce60*/  IADD3 R2, P0, R35, R14, RZ ;  /* 0x0000000e23027210 */ /* 0x002fca0007f1e0ff */
[----:B------:R-:W-:Y:S02]  /*ce70*/  IMAD.X R3, RZ, RZ, R5, P0 ;  /* 0x000000ffff037224 */ /* 0x000fe400000e0605 */
[----:B------:R-:W-:-:S05]  /*ce80*/  VIADD R5, R4, UR41 ;  /* 0x0000002904057c36 */ /* 0x000fca0008000000 */
[----:B------:R-:W-:Y:S01]  /*ce90*/  @!PT LDS RZ, [RZ] ;  /* 0x00000000fffff984 */ /* 0x000fe20000000800 */
[----:B------:R-:W-:Y:S01]  /*cea0*/  @!PT LDS RZ, [RZ] ;  /* 0x00000000fffff984 */ /* 0x000fe20000000800 */
[----:B------:R-:W-:Y:S01]  /*ceb0*/  @!PT LDS RZ, [RZ] ;  /* 0x00000000fffff984 */ /* 0x000fe20000000800 */
[----:B------:R0:W-:Y:S04]  /*cec0*/  LDGSTS.E.BYPASS.LTC128B.128 [R5+0x1c400], desc[UR48][R2.64], !P3 ;  /* 0x1c40000002057fae */ /* 0x0001e8000d901d70 */
[----:B------:R0:W-:Y:S04]  /*ced0*/  LDGSTS.E.BYPASS.LTC128B.128 [R5+0x1ec00], desc[UR48][R2.64+0x40], !P2 ;  /* 0x1ec0004002057fae */ /* 0x0001e8000d101d70 */
[----:B------:R0:W-:Y:S02]  /*cee0*/  LDGSTS.E.BYPASS.LTC128B.128 [R5+0x21400], desc[UR48][R2.64+0x80], !P1 ;  /* 0x2140008002057fae */ /* 0x0001e4000c901d70 */
.L_x_58:
[----:B------:R-:W-:Y:S05]  /*cef0*/  BSYNC B0 ;  /* 0x0000000000007941 */ /* 0x000fea0003800000 */
.L_x_57:
[----:B------:R-:W-:Y:S01]  /*cf00*/  NOP ;  /* 0x0000000000007918 */ /* 0x000fe20000000000 */
[----:B------:R-:W-:-:S13]  /*cf10*/  PLOP3.LUT P0, PT, PT, PT, PT, 0x80, 0x0 ;  /* 0x000000000000781c */ /* 0x000fda0003f0f070 */
.L_x_59:
[----:B------:R-:W-:Y:S02]  /*cf20*/  PLOP3.LUT P1, PT, P1, P0, PT, 0xa2, 0x0 ;  /* 0x000000000000781c */ /* 0x000fe40000f21472 */
[----:B------:R-:W-:-:S08]  /*cf30*/  @P0 R2UR P1, UR4, R0 ;  /* 0x00000000000402ca */ /* 0x000fd00000020000 */
[----:B------:R-:W-:-:S05]  /*cf40*/  @P0 PLOP3.LUT P0, PT, P1, PT, PT, 0x80, 0x0 ;  /* 0x000000000000081c */ /* 0x000fca0000f0f070 */
[----:B------:R-:W-:Y:S01]  /*cf50*/  @!P1 SYNCS.ARRIVE.TRANS64.RED.A0T1 RZ, [UR4+0x29830], RZ ;  /* 0x029830ffffff99a7 */ /* 0x000fe20008200404 */
[----:B------:R-:W-:Y:S07]  /*cf60*/  @!P1 ARRIVES.LDGSTSBAR.64.TRANSCNT [UR4+0x29830] ;  /* 0x02983000ff0099b0 */ /* 0x000fee0008000a84 */
[----:B------:R-:W-:Y:S05]  /*cf70*/  @P0 BRA.U.ANY `(.L_x_59) ;  /* 0xfffffffd00e80947 */ /* 0x000fea000393ffff */
[----:B------:R-:W-:Y:S01]  /*cf80*/  NOP ;  /* 0x0000000000007918 */ /* 0x000fe20000000000 */
[----:B01----:R-:W-:-:S05]  /*cf90*/  IMAD.U32 R2, RZ, RZ, UR46 ;  /* 0x0000002eff027e24 */ /* 0x003fca000f8e00ff */
[----:B------:R-:W-:-:S13]  /*cfa0*/  ISETP.NE.AND P2, PT, R2, 0x3, PT ;  /* 0x000000030200780c */ /* 0x000fda0003f45270 */
[----:B------:R-:W-:Y:S05]  /*cfb0*/  @!P2 BRA `(.L_x_60) ;  /* 0x000000000004a947 */ /* 0x000fea0003800000 */
[----:B------:R-:W-:Y:S01]  /*cfc0*/  BPT.TRAP 0x1 ;  /* 0x000000040000795c */ /* 0x000fe20000300000 */
.L_x_60:
[----:B------:R0:W-:Y:S02]  /*cfd0*/  SYNCS.ARRIVE.TRANS64.A1T0 RZ, [R0+URZ+0x29830], RZ ;  /* 0x029830ff00ff79a7 */ /* 0x0001e4000810003f */
[----:B------:R-:W-:Y:S05]  /*cfe0*/  WARPSYNC.ALL ;  /* 0x0000000000007948 */ /* 0x000fea0003800000 */
[----:B------:R-:W-:-:S04]  /*cff0*/  UIADD3 UR4, UR41, 0x14400, URZ ;  /* 0x0001440029047890 */ /* 0x000fc8000fffe03f */
[----:B------:R-:W-:Y:S01]  /*d000*/  ULOP3.LUT UP0, URZ, UR4, 0x1bf, URZ, 0xc0, !UPT ;  /* 0x000001bf043f7892 */ /* 0x000fe2000f80c03f */
[----:B------:R-:W-:Y:S05]  /*d010*/  BAR.SYNC.DEFER_BLOCKING 0x8, 0x180 ;  /* 0x0206000000007b1d */ /* 0x000fea0000010000 */
        /* <DEDUP_REMOVED lines=9> */
[----:B------:R-:W-:Y:S01]  /*d0b0*/  IMAD.U32 R6, RZ, RZ, UR8 ;  /* 0x00000008ff067e24 */ /* 0x000fe2000f8e00ff */
[----:B------:R-:W-:Y:S01]  /*d0c0*/  MOV R13, RZ ;  /* 0x000000ff000d7202 */ /* 0x000fe20000000f00 */
[----:B------:R-:W-:Y:S02]  /*d0d0*/  IMAD.U32 R7, RZ, RZ, UR9 ;  /* 0x00000009ff077e24 */ /* 0x000fe4000f8e00ff */
[----:B------:R-:W-:-:S02]  /*d0e0*/  IMAD.U32 R10, RZ, RZ, UR4 ;  /* 0x00000004ff0a7e24 */ /* 0x000fc4000f8e00ff */
[----:B------:R-:W-:Y:S02]  /*d0f0*/  IMAD.U32 R11, RZ, RZ, UR5 ;  /* 0x00000005ff0b7e24 */ /* 0x000fe4000f8e00ff */
[----:B------:R-:W-:Y:S02]  /*d100*/  IMAD.MOV.U32 R8, RZ, RZ, 0x70 ;  /* 0x00000070ff087424 */ /* 0x000fe400078e00ff */
[----:B------:R-:W-:-:S07]  /*d110*/  IMAD.MOV.U32 R12, RZ, RZ, 0x1 ;  /* 0x00000001ff0c7424 */ /* 0x000fce00078e00ff */
[----:B------:R-:W-:-:S07]  /*d120*/  LEPC R20, `(.L_x_61) ;  /* 0x000000001014794e */ /* 0x000fce0000000000 */
[----:B0123--:R-:W-:Y:S05]  /*d130*/  CALL.ABS.NOINC R2 ;  /* 0x0000000002007343 */ /* 0x00ffea0003c00000 */
.L_x_61:
[----:B------:R1:W5:Y:S01]  /*d140*/  LDL R8, [R1+0x14] ;  /* 0x0000140001087983 */ /* 0x0003620000100800 */
[----:B------:R-:W4:Y:S01]  /*d150*/  LDC R6, c[0x0][0x448] ;  /* 0x00011200ff067b82 */ /* 0x000f220000000800 */
[----:B------:R-:W-:Y:S01]  /*d160*/  IMAD R5, RZ, RZ, -UR43 ;  /* 0x8000002bff057e24 */ /* 0x000fe2000f8e02ff */
[C---:B------:R-:W-:Y:S01]  /*d170*/  LOP3.LUT P3, RZ, R16.reuse, 0x4000, RZ, 0xc0, !PT ;  /* 0x0000400010ff7812 */ /* 0x040fe2000786c0ff */
[----:B------:R-:W0:Y:S01]  /*d180*/  S2R R18, SR_TID.X ;  /* 0x0000000000127919 */ /* 0x000e220000002100 */
[C---:B------:R-:W-:Y:S01]  /*d190*/  LOP3.LUT P4, RZ, R16.reuse, 0x2000, RZ, 0xc0, !PT ;  /* 0x0000200010ff7812 */ /* 0x040fe2000788c0ff */
[----:B------:R-:W-:Y:S01]  /*d1a0*/  ULDC.64 UR8, c[0x0][0x2d8] ;  /* 0x0000b60000087ab9 */ /* 0x000fe20000000a00 */
[----:B------:R-:W-:Y:S02]  /*d1b0*/  LOP3.LUT P5, RZ, R16, 0x1000, RZ, 0xc0, !PT ;  /* 0x0000100010ff7812 */ /* 0x000fe400078ac0ff */
[----:B------:R-:W2:Y:S01]  /*d1c0*/  LDC R2, c[0x0][0xc38] ;  /* 0x00030e00ff027b82 */ /* 0x000ea20000000800 */
[----:B----4-:R-:W-:-:S02]  /*d1d0*/  ISETP.NE.AND P0, PT, R6, 0x1, PT ;  /* 0x000000010600780c */ /* 0x010fc40003f05270 */
[----:B------:R-:W-:Y:S02]  /*d1e0*/  R2UR UR6, R32 ;  /* 0x00000000200672ca */ /* 0x000fe400000e0000 */
[C---:B------:R-:W-:Y:S02]  /*d1f0*/  R2UR UR7, R17.reuse ;  /* 0x00000000110772ca */ /* 0x040fe400000e0000 */
[----:B------:R-:W-:Y:S01]  /*d200*/  R2UR UR4, R17 ;  /* 0x00000000110472ca */ /* 0x000fe200000e0000 */
[----:B--2---:R-:W-:Y:S01]  /*d210*/  IMAD R5, R2, R5, UR38 ;  /* 0x0000002602057e24 */ /* 0x004fe2000f8e0205 */
[C---:B0-----:R-:W-:Y:S01]  /*d220*/  LOP3.LUT R20, R18.reuse, 0x7f, RZ, 0xc0, !PT ;  /* 0x0000007f12147812 */ /* 0x041fe200078ec0ff */
[----:B------:R-:W-:-:S04]  /*d230*/  IMAD.SHL.U32 R18, R18, 0x20, RZ ;  /* 0x0000002012127824 */ /* 0x000fc800078e00ff */
[----:B---3--:R-:W0:Y:S01]  /*d240*/  @P0 LDC R0, c[0x0][0x44c] ;  /* 0x00011300ff000b82 */ /* 0x008e220000000800 */
[----:B------:R-:W-:Y:S01]  /*d250*/  IMAD.SHL.U32 R5, R5, 0x80, RZ ;  /* 0x0000008005057824 */ /* 0x000fe200078e00ff */
[----:B------:R-:W-:-:S04]  /*d260*/  SHF.R.U32.HI R20, RZ, 0x2, R20 ;  /* 0x00000002ff147819 */ /* 0x000fc80000011614 */
[----:B------:R-:W-:Y:S02]  /*d270*/  LOP3.LUT R18, R20, 0x60, R18, 0xf8, !PT ;  /* 0x0000006014127812 */ /* 0x000fe400078ef812 */
[----:B------:R-:W2:Y:S01]  /*d280*/  @P0 LDC R3, c[0x0][0x450] ;  /* 0x00011400ff030b82 */ /* 0x000ea20000000800 */
[----:B------:R-:W-:Y:S01]  /*d290*/  UIMAD UR6, UR6, UR8, URZ ;  /* 0x00000008060672a4 */ /* 0x000fe2000f8e023f */
[----:B------:R-:W-:Y:S01]  /*d2a0*/  LOP3.LUT R4, R18, R5, RZ, 0xfc, !PT ;  /* 0x0000000512047212 */ /* 0x000fe200078efcff */
[----:B------:R-:W-:Y:S02]  /*d2b0*/  UIMAD.WIDE.U32 UR4, UR4, UR8, URZ ;  /* 0x00000008040472a5 */ /* 0x000fe4000f8e003f */
[----:B------:R-:W-:Y:S02]  /*d2c0*/  UIMAD UR7, UR7, UR9, UR6 ;  /* 0x00000009070772a4 */ /* 0x000fe4000f8e0206 */
[----:B------:R-:W-:Y:S01]  /*d2d0*/  USHF.R.S32.HI UR6, URZ, 0x1f, UR44 ;  /* 0x0000001f3f067899 */ /* 0x000fe2000801142c */
[----:B------:R-:W-:Y:S01]  /*d2e0*/  IMAD.MOV.U32 R2, RZ, RZ, R4 ;  /* 0x000000ffff027224 */ /* 0x000fe200078e0004 */
[----:B------:R-:W-:Y:S01]  /*d2f0*/  ULDC.64 UR8, c[0x0][0x2e0] ;  /* 0x0000b80000087ab9 */ /* 0x000fe20000000a00 */
[----:B------:R-:W-:Y:S01]  /*d300*/  UIADD3 UR5, UR5, UR7, URZ ;  /* 0x0000000705057290 */ /* 0x000fe2000fffe03f */
[----:B------:R-:W3:Y:S01]  /*d310*/  S2R R18, SR_TID.X ;  /* 0x0000000000127919 */ /* 0x000ee20000002100 */
[----:B0-----:R-:W-:Y:S01]  /*d320*/  @P0 IMAD.HI.U32 R0, R4, R0, RZ ;  /* 0x0000000004000227 */ /* 0x001fe200078e00ff */
[----:B------:R-:W-:-:S02]  /*d330*/  UIMAD UR6, UR6, UR8, URZ ;  /* 0x00000008060672a4 */ /* 0x000fc4000f8e023f */
[----:B------:R-:W-:Y:S02]  /*d340*/  UIMAD.WIDE.U32 UR4, UR44, UR8, UR4 ;  /* 0x000000082c0472a5 */ /* 0x000fe4000f8e0004 */
[----:B--2---:R-:W-:Y:S01]  /*d350*/  @P0 SHF.R.U32.HI R2, RZ, R3, R0 ;  /* 0x00000003ff020219 */ /* 0x004fe20000011600 */
[----:B------:R-:W-:-:S03]  /*d360*/  UIMAD UR6, UR44, UR9, UR6 ;  /* 0x000000092c0672a4 */ /* 0x000fc6000f8e0206 */
[--C-:B------:R-:W-:Y:S01]  /*d370*/  SHF.R.S32.HI R0, RZ, 0x1f, R2.reuse ;  /* 0x0000001fff007819 */ /* 0x100fe20000011402 */
[----:B------:R-:W-:Y:S01]  /*d380*/  ULDC.64 UR8, c[0x0][0x2d0] ;  /* 0x0000b40000087ab9 */ /* 0x000fe20000000a00 */
[----:B------:R-:W-:Y:S01]  /*d390*/  IMAD.MOV R7, RZ, RZ, -R2 ;  /* 0x000000ffff077224 */ /* 0x000fe200078e0a02 */
[----:B------:R-:W-:Y:S01]  /*d3a0*/  UIADD3 UR5, UR5, UR6, URZ ;  /* 0x0000000605057290 */ /* 0x000fe2000fffe03f */
[----:B------:R-:W-:Y:S02]  /*d3b0*/  IMAD.U32 R11, RZ, RZ, UR8 ;  /* 0x00000008ff0b7e24 */ /* 0x000fe4000f8e00ff */
[----:B------:R-:W-:Y:S02]  /*d3c0*/  IMAD R3, R0, UR8, RZ ;  /* 0x0000000800037c24 */ /* 0x000fe4000f8e02ff */
[----:B------:R-:W-:Y:S02]  /*d3d0*/  IMAD R7, R6, R7, R4 ;  /* 0x0000000706077224 */ /* 0x000fe400078e0204 */
[----:B------:R-:W-:-:S02]  /*d3e0*/  IMAD R9, R2, UR9, R3 ;  /* 0x0000000902097c24 */ /* 0x000fc4000f8e0203 */
[----:B------:R-:W-:Y:S01]  /*d3f0*/  IMAD.WIDE.U32 R2, R2, R11, UR4 ;  /* 0x0000000402027e25 */ /* 0x000fe2000f8e000b */
[----:B------:R-:W-:Y:S01]  /*d400*/  SHF.R.S32.HI R0, RZ, 0x1f, R7 ;  /* 0x0000001fff007819 */ /* 0x000fe20000011407 */
[----:B------:R-:W-:-:S03]  /*d410*/  ULDC.64 UR4, c[0x0][0x2c8] ;  /* 0x0000b20000047ab9 */ /* 0x000fc60000000a00 */
[----:B------:R-:W-:Y:S01]  /*d420*/  IADD3 R3, R3, R9, RZ ;  /* 0x0000000903037210 */ /* 0x000fe20007ffe0ff */
[----:B------:R-:W-:Y:S02]  /*d430*/  IMAD R0, R0, UR4, RZ ;  /* 0x0000000400007c24 */ /* 0x000fe4000f8e02ff */
[----:B------:R-:W-:-:S04]  /*d440*/  IMAD.WIDE.U32 R2, R7, UR4, R2 ;  /* 0x0000000407027c25 */ /* 0x000fc8000f8e0002 */
[----:B------:R-:W-:Y:S01]  /*d450*/  IMAD R7, R7, UR5, R0 ;  /* 0x0000000507077c24 */ /* 0x000fe2000f8e0200 */
[----:B------:R-:W-:Y:S02]  /*d460*/  ULDC.64 UR4, c[0x0][0x280] ;  /* 0x0000a00000047ab9 */ /* 0x000fe40000000a00 */
[----:B------:R-:W-:Y:S01]  /*d470*/  IADD3 R0, P0, R2, UR4, RZ ;  /* 0x0000000402007c10 */ /* 0x000fe2000ff1e0ff */
[----:B------:R-:W-:Y:S01]  /*d480*/  UMOV UR4, 0xffffffff ;  /* 0xffffffff00047882 */ /* 0x000fe20000000000 */
[----:B---3--:R-:W-:Y:S02]  /*d490*/  LOP3.LUT R10, R18, 0x7f, RZ, 0xc0, !PT ;  /* 0x0000007f120a7812 */ /* 0x008fe400078ec0ff */
[----:B------:R-:W-:Y:S02]  /*d4a0*/  IADD3.X R4, R3, UR5, R7, P0, !PT ;  /* 0x0000000503047c10 */ /* 0x000fe400087fe407 */
[----:B------:R-:W-:Y:S01]  /*d4b0*/  SHF.R.U32.HI R10, RZ, 0x2, R10 ;  /* 0x00000002ff0a7819 */ /* 0x000fe2000001160a */
[----:B-1----:R-:W-:Y:S06]  /*d4c0*/  BRA.DIV UR4, `(.L_x_62) ;  /* 0x0000003604687947 */ /* 0x002fec000b800000 */
[----:B------:R-:W0:Y:S01]  /*d4d0*/  SHFL.IDX PT, R14, R0, RZ, 0x1c1f ;  /* 0x001c1fff000e7589 */ /* 0x000e2200000e0000 */
[----:B------:R-:W-:-:S03]  /*d4e0*/  IMAD.IADD R5, R10, 0x1, R5 ;  /* 0x000000010a057824 */ /* 0x000fc600078e0205 */
[----:B------:R-:W1:Y:S01]  /*d4f0*/  SHFL.IDX PT, R2, R4, RZ, 0x1c1f ;  /* 0x001c1fff04027589 */ /* 0x000e6200000e0000 */
[C---:B------:R-:W-:Y:S01]  /*d500*/  VIADD R7, R5.reuse, 0x20 ;  /* 0x0000002005077836 */ /* 0x040fe20000000000 */
[----:B------:R-:W-:Y:S02]  /*d510*/  ISETP.GE.AND P0, PT, R5, UR40, PT ;  /* 0x0000002805007c0c */ /* 0x000fe4000bf06270 */
[----:B------:R-:W-:Y:S11]  /*d520*/  SHFL.IDX PT, R6, R4, 0x1, 0x1c1f ;  /* 0x003c1f0004067f89 */ /* 0x000ff600000e0000 */
[----:B0-----:R-:W-:-:S05]  /*d530*/  @!P0 IADD3 R14, P1, R35, R14, RZ ;  /* 0x0000000e230e8210 */ /* 0x001fca0007f3e0ff */
[----:B-1----:R-:W-:Y:S02]  /*d540*/  @!P0 IMAD.X R3, RZ, RZ, R2, P1 ;  /* 0x000000ffff038224 */ /* 0x002fe400008e0602 */
[----:B------:R-:W-:Y:S02]  /*d550*/  @!P0 IMAD.MOV.U32 R2, RZ, RZ, R14 ;  /* 0x000000ffff028224 */ /* 0x000fe400078e000e */
[----:B------:R-:W0:Y:S04]  /*d560*/  SHFL.IDX PT, R14, R0, 0x1, 0x1c1f ;  /* 0x003c1f00000e7f89 */ /* 0x000e2800000e0000 */
[----:B-----5:R-:W-:Y:S04]  /*d570*/  @!P0 LDGSTS.E.BYPASS.LTC128B.128 [R8+0x14400], desc[UR48][R2.64], !P3 ;  /* 0x1440000002088fae */ /* 0x020fe8000d901d70 */
[----:B------:R-:W-:Y:S04]  /*d580*/  @!P0 LDGSTS.E.BYPASS.LTC128B.128 [R8+0x16400], desc[UR48][R2.64+0x40], !P4 ;  /* 0x1640004002088fae */ /* 0x000fe8000e101d70 */
[----:B------:R1:W-:Y:S01]  /*d590*/  @!P0 LDGSTS.E.BYPASS.LTC128B.128 [R8+0x18400], desc[UR48][R2.64+0x80], !P5 ;  /* 0x1840008002088fae */ /* 0x0003e2000e901d70 */
[----:B------:R-:W-:-:S13]  /*d5a0*/  ISETP.GE.AND P0, PT, R7, UR40, PT ;  /* 0x0000002807007c0c */ /* 0x000fda000bf06270 */
[----:B0-----:R-:W-:-:S05]  /*d5b0*/  @!P0 IADD3 R14, P1, R35, R14, RZ ;  /* 0x0000000e230e8210 */ /* 0x001fca0007f3e0ff */
[----:B------:R-:W-:Y:S02]  /*d5c0*/  @!P0 IMAD.X R7, RZ, RZ, R6, P1 ;  /* 0x000000ffff078224 */ /* 0x000fe400008e0606 */
[----:B-1----:R-:W-:Y:S01]  /*d5d0*/  @!P0 IMAD.MOV.U32 R2, RZ, RZ, R14 ;  /* 0x000000ffff028224 */ /* 0x002fe200078e000e */
[----:B------:R-:W-:Y:S02]  /*d5e0*/  SHFL.IDX PT, R6, R4, 0x2, 0x1c1f ;  /* 0x005c1f0004067f89 */ /* 0x000fe400000e0000 */
[----:B------:R-:W-:Y:S01]  /*d5f0*/  @!P0 MOV R3, R7 ;  /* 0x0000000700038202 */ /* 0x000fe20000000f00 */
[----:B------:R-:W-:Y:S01]  /*d600*/  VIADD R7, R5, 0x40 ;  /* 0x0000004005077836 */ /* 0x000fe20000000000 */
[----:B------:R-:W0:Y:S04]  /*d610*/  SHFL.IDX PT, R14, R0, 0x2, 0x1c1f ;  /* 0x005c1f00000e7f89 */ /* 0x000e2800000e0000 */
[----:B------:R-:W-:Y:S04]  /*d620*/  @!P0 LDGSTS.E.BYPASS.LTC128B.128 [R8+0x14c00], desc[UR48][R2.64], !P3 ;  /* 0x14c0000002088fae */ /* 0x000fe8000d901d70 */
[----:B------:R-:W-:Y:S04]  /*d630*/  @!P0 LDGSTS.E.BYPASS.LTC128B.128 [R8+0x16c00], desc[UR48][R2.64+0x40], !P4 ;  /* 0x16c0004002088fae */ /* 0x000fe8000e101d70 */
[----:B------:R1:W-:Y:S01]  /*d640*/  @!P0 LDGSTS.E.BYPASS.LTC128B.128 [R8+0x18c00], desc[UR48][R2.64+0x80], !P5 ;  /* 0x18c0008002088fae */ /* 0x0003e2000e901d70 */
[----:B------:R-:W-:-:S13]  /*d650*/  ISETP.GE.AND P0, PT, R7, UR40, PT ;  /* 0x0000002807007c0c */ /* 0x000fda000bf06270 */
[----:B0-----:R-:W-:-:S05]  /*d660*/  @!P0 IADD3 R14, P1, R35, R14, RZ ;  /* 0x0000000e230e8210 */ /* 0x001fca0007f3e0ff */
[----:B------:R-:W-:Y:S02]  /*d670*/  @!P0 IMAD.X R7, RZ, RZ, R6, P1 ;  /* 0x000000ffff078224 */ /* 0x000fe400008e0606 */
[----:B-1----:R-:W-:Y:S01]  /*d680*/  @!P0 IMAD.MOV.U32 R2, RZ, RZ, R14 ;  /* 0x000000ffff028224 */ /* 0x002fe200078e000e */
[----:B------:R0:W1:Y:S01]  /*d690*/  SHFL.IDX PT, R6, R4, 0x3, 0x1c1f ;  /* 0x007c1f0004067f89 */ /* 0x00006200000e0000 */
[----:B------:R-:W-:-:S03]  /*d6a0*/  @!P0 IMAD.MOV.U32 R3, RZ, RZ, R7 ;  /* 0x000000ffff038224 */ /* 0x000fc600078e0007 */
[----:B------:R0:W2:Y:S04]  /*d6b0*/  SHFL.IDX PT, R14, R0, 0x3, 0x1c1f ;  /* 0x007c1f00000e7f89 */ /* 0x0000a800000e0000 */
[----:B------:R0:W-:Y:S04]  /*d6c0*/  @!P0 LDGSTS.E.BYPASS.LTC128B.128 [R8+0x15400], desc[UR48][R2.64], !P3 ;  /* 0x1540000002088fae */ /* 0x0001e8000d901d70 */
[----:B------:R0:W-:Y:S04]  /*d6d0*/  @!P0 LDGSTS.E.BYPASS.LTC128B.128 [R8+0x17400], desc[UR48][R2.64+0x40], !P4 ;  /* 0x1740004002088fae */ /* 0x0001e8000e101d70 */
[----:B------:R0:W-:Y:S02]  /*d6e0*/  @!P0 LDGSTS.E.BYPASS.LTC128B.128 [R8+0x19400], desc[UR48][R2.64+0x80], !P5 ;  /* 0x1940008002088fae */ /* 0x0001e4000e901d70 */
.L_x_144:
[----:B------:R-:W-:-:S05]  /*d6f0*/  VIADD R5, R5, 0x60 ;  /* 0x0000006005057836 */ /* 0x000fca0000000000 */
[----:B------:R-:W-:-:S13]  /*d700*/  ISETP.GE.AND P0, PT, R5, UR40, PT ;  /* 0x0000002805007c0c */ /* 0x000fda000bf06270 */
[----:B0-2---:R-:W-:-:S05]  /*d710*/  @!P0 IADD3 R2, P1, R35, R14, RZ ;  /* 0x0000000e23028210 */ /* 0x005fca0007f3e0ff */
[----:B-1----:R-:W-:-:S05]  /*d720*/  @!P0 IMAD.X R3, RZ, RZ, R6, P1 ;  /* 0x000000ffff038224 */ /* 0x002fca00008e0606 */
[----:B------:R-:W-:Y:S01]  /*d730*/  @!PT LDS RZ, [RZ] ;  /* 0x00000000fffff984 */ /* 0x000fe20000000800 */
[----:B------:R-:W-:Y:S01]  /*d740*/  @!PT LDS RZ, [RZ] ;  /* 0x00000000fffff984 */ /* 0x000fe20000000800 */
[----:B------:R-:W-:Y:S01]  /*d750*/  @!PT LDS RZ, [RZ] ;  /* 0x00000000fffff984 */ /* 0x000fe20000000800 */
[----:B------:R0:W-:Y:S04]  /*d760*/  @!P0 LDGSTS.E.BYPASS.LTC128B.128 [R8+0x15c00], desc[UR48][R2.64], !P3 ;  /* 0x15c0000002088fae */ /* 0x0001e8000d901d70 */
[----:B------:R0:W-:Y:S04]  /*d770*/  @!P0 LDGSTS.E.BYPASS.LTC128B.128 [R8+0x17c00], desc[UR48][R2.64+0x40], !P4 ;  /* 0x17c0004002088fae */ /* 0x0001e8000e101d70 */
[----:B------:R0:W-:Y:S01]  /*d780*/  @!P0 LDGSTS.E.BYPASS.LTC128B.128 [R8+0x19c00], desc[UR48][R2.64+0x80], !P5 ;  /* 0x19c0008002088fae */ /* 0x0001e2000e901d70 */
[----:B------:R-:W-:Y:S01]  /*d790*/  NOP ;  /* 0x0000000000007918 */ /* 0x000fe20000000000 */
[----:B------:R-:W-:Y:S02]  /*d7a0*/  SYNCS.ARRIVE.TRANS64.RED.A0T1 RZ, [UR41+0x29800], RZ ;  /* 0x029800ffffff79a7 */ /* 0x000fe40008200429 */
[----:B------:R-:W-:Y:S01]  /*d7b0*/  ARRIVES.LDGSTSBAR.64.TRANSCNT [UR41+0x29800] ;  /* 0x02980000ff0079b0 */ /* 0x000fe20008000aa9 */
[----:B------:R-:W-:Y:S01]  /*d7c0*/  NOP ;  /* 0x0000000000007918 */ /* 0x000fe20000000000 */
[----:B------:R-:W-:Y:S01]  /*d7d0*/  ULOP3.LUT UR4, UR37, 0x1, URZ, 0xc, !UPT ;  /* 0x0000000125047892 */ /* 0x000fe2000f8e0c3f */
[----:B------:R-:W-:Y:S05]  /*d7e0*/  SYNCS.ARRIVE.TRANS64.A1T0 RZ, [UR41+0x29800], RZ ;  /* 0x029800ffffff79a7 */ /* 0x000fea0008100029 */
[----:B------:R-:W-:-:S04]  /*d7f0*/  MOV R0, UR4 ;  /* 0x0000000400007c02 */ /* 0x000fc80008000f00 */
[----:B------:R-:W-:-:S04]  /*d800*/  SHF.L.U32 R0, R0, 0x1f, RZ ;  /* 0x0000001f00007819 */ /* 0x000fc800000006ff */
[----:B------:R-:W1:Y:S02]  /*d810*/  SYNCS.PHASECHK.TRANS64.TRYWAIT P0, [UR41+0x29820], R0 ;  /* 0x02982000ff0075a7 */ /* 0x000e640008000169 */
[----:B01----:R-:W-:Y:S05]  /*d820*/  @!P0 BRA `(.L_x_63) ;  /* 0x0000003400c88947 */ /* 0x003fea0003800000 */
.L_x_145:
[----:B0-----:R-:W-:-:S05]  /*d830*/  IMAD.U32 R0, RZ, RZ, UR39 ;  /* 0x00000027ff007e24 */ /* 0x001fca000f8e00ff */
[----:B------:R-:W-:-:S13]  /*d840*/  ISETP.GE.AND P0, PT, R0, 0xa1, PT ;  /* 0x000000a10000780c */ /* 0x000fda0003f06270 */
[----:B------:R-:W-:Y:S05]  /*d850*/  @!P0 BRA `(.L_x_64) ;  /* 0x0000001400a08947 */ /* 0x000fea0003800000 */
[----:B------:R-:W-:Y:S02]  /*d860*/  IMAD.MOV.U32 R18, RZ, RZ, R31 ;  /* 0x000000ffff127224 */ /* 0x000fe400078e001f */
[----:B------:R-:W-:Y:S02]  /*d870*/  IMAD.MOV.U32 R10, RZ, RZ, R19 ;  /* 0x000000ffff0a7224 */ /* 0x000fe400078e0013 */
[----:B------:R-:W-:-:S07]  /*d880*/  IMAD.U32 R29, RZ, RZ, UR42 ;  /* 0x0000002aff1d7e24 */ /* 0x000fce000f8e00ff */
.L_x_84:
[----:B------:R-:W2:Y:S01]  /*d890*/  LDL R2, [R1] ;  /* 0x0000000001027983 */ /* 0x000ea20000100800 */
[----:B0-----:R-:W0:Y:S01]  /*d8a0*/  LDC R4, c[0x0][0x430] ;  /* 0x00010c00ff047b82 */ /* 0x001e220000000800 */
[----:B------:R-:W-:Y:S01]  /*d8b0*/  ULDC.64 UR4, c[0x0][0x428] ;  /* 0x00010a0000047ab9 */ /* 0x000fe20000000a00 */
[----:B------:R-:W-:Y:S01]  /*d8c0*/  ULDC.64 UR6, c[0x0][0x418] ;  /* 0x0001060000067ab9 */ /* 0x000fe20000000a00 */
[----:B------:R-:W1:Y:S01]  /*d8d0*/  S2R R0, SR_TID.X ;  /* 0x0000000000007919 */ /* 0x000e620000002100 */
[----:B0-----:R-:W-:Y:S02]  /*d8e0*/  ISETP.NE.AND P1, PT, R4, 0x1, PT ;  /* 0x000000010400780c */ /* 0x001fe40003f25270 */
[C---:B-1----:R-:W-:Y:S01]  /*d8f0*/  LOP3.LUT R3, R0.reuse, 0x7f, RZ, 0xc0, !PT ;  /* 0x0000007f00037812 */ /* 0x042fe200078ec0ff */
[----:B------:R-:W-:-:S10]  /*d900*/  IMAD.SHL.U32 R0, R0, 0x20, RZ ;  /* 0x0000002000007824 */ /* 0x000fd400078e00ff */
[----:B------:R-:W0:Y:S01]  /*d910*/  @P1 LDC R7, c[0x0][0x438] ;  /* 0x00010e00ff071b82 */ /* 0x000e220000000800 */
[----:B------:R-:W-:-:S04]  /*d920*/  SHF.R.U32.HI R3, RZ, 0x2, R3 ;  /* 0x00000002ff037819 */ /* 0x000fc80000011603 */
[----:B------:R-:W-:-:S03]  /*d930*/  LOP3.LUT R0, R3, 0x60, R0, 0xf8, !PT ;  /* 0x0000006003007812 */ /* 0x000fc600078ef800 */
[----:B------:R-:W1:Y:S08]  /*d940*/  @P1 LDC R3, c[0x0][0x434] ;  /* 0x00010d00ff031b82 */ /* 0x000e700000000800 */
[----:B------:R-:W3:Y:S01]  /*d950*/  @P1 LDC R6, c[0x0][0x434] ;  /* 0x00010d00ff061b82 */ /* 0x000ee20000000800 */
[----:B--2---:R-:W-:-:S04]  /*d960*/  IMAD R11, R29, 0xa0, R2 ;  /* 0x000000a01d0b7824 */ /* 0x004fc800078e0202 */
[----:B------:R-:W-:-:S04]  /*d970*/  IMAD.IADD R0, R0, 0x1, R11 ;  /* 0x0000000100007824 */ /* 0x000fc800078e020b */
[----:B-1----:R-:W-:Y:S01]  /*d980*/  @P1 IMAD.HI.U32 R2, R0, R3, RZ ;  /* 0x0000000300021227 */ /* 0x002fe200078e00ff */
[----:B------:R-:W-:-:S04]  /*d990*/  MOV R5, R0 ;  /* 0x0000000000057202 */ /* 0x000fc80000000f00 */
[----:B0-----:R-:W-:Y:S01]  /*d9a0*/  @P1 SHF.R.U32.HI R5, RZ, R7, R2 ;  /* 0x00000007ff051219 */ /* 0x001fe20000011602 */
[----:B------:R-:W-:-:S03]  /*d9b0*/  IMAD R7, R37, UR4, RZ ;  /* 0x0000000425077c24 */ /* 0x000fc6000f8e02ff */
[--C-:B------:R-:W-:Y:S01]  /*d9c0*/  SHF.R.S32.HI R3, RZ, 0x1f, R5.reuse ;  /* 0x0000001fff037819 */ /* 0x100fe20000011405 */
[----:B------:R-:W-:Y:S02]  /*d9d0*/  IMAD.MOV.U32 R2, RZ, RZ, R5 ;  /* 0x000000ffff027224 */ /* 0x000fe400078e0005 */
[C---:B------:R-:W-:Y:S02]  /*d9e0*/  IMAD R4, R30.reuse, UR5, R7 ;  /* 0x000000051e047c24 */ /* 0x040fe4000f8e0207 */
[----:B------:R-:W-:-:S04]  /*d9f0*/  IMAD.WIDE.U32 R2, R30, UR4, R2 ;  /* 0x000000041e027c25 */ /* 0x000fc8000f8e0002 */
[----:B------:R-:W-:Y:S01]  /*da00*/  IMAD.IADD R3, R4, 0x1, R3 ;  /* 0x0000000104037824 */ /* 0x000fe200078e0203 */
[----:B------:R-:W-:-:S04]  /*da10*/  LEA R8, P0, R2, UR6, 0x2 ;  /* 0x0000000602087c11 */ /* 0x000fc8000f8010ff */
[----:B------:R-:W-:Y:S02]  /*da20*/  LEA.HI.X R9, R2, UR7, R3, 0x2, P0 ;  /* 0x0000000702097c11 */ /* 0x000fe400080f1403 */
[----:B------:R-:W0:Y:S01]  /*da30*/  @P1 LDC R2, c[0x0][0x438] ;  /* 0x00010e00ff021b82 */ /* 0x000e220000000800 */
[C---:B------:R-:W-:Y:S01]  /*da40*/  IMAD.IADD R11, R36.reuse, 0x1, R11 ;  /* 0x00000001240b7824 */ /* 0x040fe200078e020b */
[----:B------:R-:W-:-:S03]  /*da50*/  ISETP.GT.U32.AND P0, PT, R36, 0x9f, PT ;  /* 0x0000009f2400780c */ /* 0x000fc60003f04070 */
[----:B---3--:R-:W-:-:S04]  /*da60*/  @P1 IMAD.HI.U32 R3, R11, R6, RZ ;  /* 0x000000060b031227 */ /* 0x008fc800078e00ff */
[----:B------:R-:W-:Y:S01]  /*da70*/  IMAD.MOV.U32 R12, RZ, RZ, R11 ;  /* 0x000000ffff0c7224 */ /* 0x000fe200078e000b */
[----:B0-----:R-:W-:-:S05]  /*da80*/  @P1 SHF.R.U32.HI R12, RZ, R2, R3 ;  /* 0x00000002ff0c1219 */ /* 0x001fca0000011603 */
[--C-:B------:R-:W-:Y:S01]  /*da90*/  @!P0 SHF.R.S32.HI R3, RZ, 0x1f, R12.reuse ;  /* 0x0000001fff038819 */ /* 0x100fe2000001140c */
[----:B------:R-:W-:-:S04]  /*daa0*/  @!P0 IMAD.MOV.U32 R2, RZ, RZ, R12 ;  /* 0x000000ffff028224 */ /* 0x000fc800078e000c */
[----:B------:R-:W-:Y:S01]  /*dab0*/  @!P0 IMAD.WIDE.U32 R2, R30, UR4, R2 ;  /* 0x000000041e028c25 */ /* 0x000fe2000f8e0002 */
[----:B------:R-:W-:-:S03]  /*dac0*/  ULDC UR4, c[0x0][0x430] ;  /* 0x00010c0000047ab9 */ /* 0x000fc60000000800 */
[----:B------:R-:W-:Y:S01]  /*dad0*/  @!P0 IMAD.IADD R4, R4, 0x1, R3 ;  /* 0x0000000104048824 */ /* 0x000fe200078e0203 */
[----:B------:R-:W-:-:S04]  /*dae0*/  @!P0 LEA R6, P1, R2, UR6, 0x2 ;  /* 0x0000000602068c11 */ /* 0x000fc8000f8210ff */
[----:B------:R-:W-:Y:S02]  /*daf0*/  @!P0 LEA.HI.X R7, R2, UR7, R4, 0x2, P1 ;  /* 0x0000000702078c11 */ /* 0x000fe400088f1404 */
[----:B------:R-:W-:-:S06]  /*db00*/  MOV R4, RZ ;  /* 0x000000ff00047202 */ /* 0x000fcc0000000f00 */
[----:B------:R0:W5:Y:S04]  /*db10*/  @!P0 LDG.E R4, desc[UR48][R6.64] ;  /* 0x0000003006048981 */ /* 0x000168000c1e1900 */
[----:B------:R-:W2:Y:S01]  /*db20*/  LDG.E R6, desc[UR48][R8.64] ;  /* 0x0000003008067981 */ /* 0x000ea2000c1e1900 */
[----:B------:R-:W-:Y:S02]  /*db30*/  IMAD.U32 R13, RZ, RZ, UR46 ;  /* 0x0000002eff0d7e24 */ /* 0x000fe4000f8e00ff */
[----:B------:R-:W-:-:S03]  /*db40*/  VIADD R19, R10, 0x1 ;  /* 0x000000010a137836 */ /* 0x000fc60000000000 */
[----:B------:R-:W-:Y:S01]  /*db50*/  ISETP.NE.AND P3, PT, R13, 0x3, PT ;  /* 0x000000030d00780c */ /* 0x000fe20003f65270 */
[----:B------:R-:W-:Y:S01]  /*db60*/  IMAD.MOV R3, RZ, RZ, -R5 ;  /* 0x000000ffff037224 */ /* 0x000fe200078e0a05 */
[----:B------:R-:W-:Y:S01]  /*db70*/  ISETP.NE.AND P0, PT, R19, 0x2, PT ;  /* 0x000000021300780c */ /* 0x000fe20003f05270 */
[----:B------:R-:W-:Y:S02]  /*db80*/  IMAD.MOV R2, RZ, RZ, -R12 ;  /* 0x000000ffff027224 */ /* 0x000fe400078e0a0c */
[----:B0-----:R-:W-:Y:S01]  /*db90*/  IMAD R7, R3, UR4, R0 ;  /* 0x0000000403077c24 */ /* 0x001fe2000f8e0200 */
[----:B------:R-:W-:Y:S01]  /*dba0*/  SEL R31, RZ, 0x1, P0 ;  /* 0x00000001ff1f7807 */ /* 0x000fe20000000000 */
[----:B------:R-:W-:Y:S02]  /*dbb0*/  IMAD.MOV.U32 R0, RZ, RZ, R29 ;  /* 0x000000ffff007224 */ /* 0x000fe400078e001d */
[----:B------:R-:W-:Y:S01]  /*dbc0*/  IMAD R5, R2, UR4, R11 ;  /* 0x0000000402057c24 */ /* 0x000fe2000f8e020b */
[----:B------:R-:W-:Y:S01]  /*dbd0*/  SEL R19, R19, RZ, P0 ;  /* 0x000000ff13137207 */ /* 0x000fe20000000000 */
[----:B------:R-:W-:Y:S01]  /*dbe0*/  VIADD R29, R29, 0xffffffff ;  /* 0xffffffff1d1d7836 */ /* 0x000fe20000000000 */
[----:B------:R-:W-:-:S02]  /*dbf0*/  LOP3.LUT R31, R18, R31, RZ, 0x3c, !PT ;  /* 0x0000001f121f7212 */ /* 0x000fc400078e3cff */
[----:B------:R-:W-:Y:S02]  /*dc00*/  ISETP.GT.AND P2, PT, R0, RZ, PT ;  /* 0x000000ff0000720c */ /* 0x000fe40003f44270 */
[----:B--2---:R-:W-:Y:S01]  /*dc10*/  SHF.R.S32.HI R27, RZ, 0x1f, R6 ;  /* 0x0000001fff1b7819 */ /* 0x004fe20000011406 */
[----:B------:R-:W-:Y:S10]  /*dc20*/  @!P3 BRA `(.L_x_65) ;  /* 0x000000000004b947 */ /* 0x000ff40003800000 */
[----:B------:R-:W-:Y:S01]  /*dc30*/  BPT.TRAP 0x1 ;  /* 0x000000040000795c */ /* 0x000fe20000300000 */
.L_x_65:
[----:B------:R-:W-:Y:S01]  /*dc40*/  LEA R0, R19, UR41, 0x3 ;  /* 0x0000002913007c11 */ /* 0x000fe2000f8e18ff */
[----:B------:R-:W-:Y:S01]  /*dc50*/  BSSY B0, `(.L_x_66) ;  /* 0x0000005000007945 */ /* 0x000fe20003800000 */
[----:B------:R-:W-:Y:S02]  /*dc60*/  SHF.L.U32 R28, R31, 0x1f, RZ ;  /* 0x0000001f1f1c7819 */ /* 0x000fe400000006ff */
[----:B------:R-:W-:Y:S02]  /*dc70*/  SHF.R.S32.HI R24, RZ, 0x1f, R7 ;  /* 0x0000001fff187819 */ /* 0x000fe40000011407 */
[----:B------:R-:W0:Y:S02]  /*dc80*/  SYNCS.PHASECHK.TRANS64.TRYWAIT P0, [R0+URZ+0x29880], R28 ;  /* 0x0298801c000075a7 */ /* 0x000e24000800017f */
[----:B0-----:R-:W-:Y:S05]  /*dc90*/  @!P0 BRA `(.L_x_67) ;  /* 0x0000003000c48947 */ /* 0x001fea0003800000 */
.L_x_146:
[----:B------:R-:W-:Y:S05]  /*dca0*/  BSYNC B0 ;  /* 0x0000000000007941 */ /* 0x000fea0003800000 */
.L_x_66:
[----:B------:R-:W-:Y:S01]  /*dcb0*/  ULDC.64 UR4, c[0x0][0x328] ;  /* 0x0000ca0000047ab9 */ /* 0x000fe20000000a00 */
[----:B------:R-:W-:Y:S01]  /*dcc0*/  ULDC.64 UR6, c[0x0][0x338] ;  /* 0x0000ce0000067ab9 */ /* 0x000fe20000000a00 */
[----:B------:R-:W-:Y:S01]  /*dcd0*/  IMAD R8, R24, UR4, RZ ;  /* 0x0000000418087c24 */ /* 0x000fe2000f8e02ff */
[----:B------:R-:W1:Y:S01]  /*dce0*/  S2R R12, SR_TID.X ;  /* 0x00000000000c7919 */ /* 0x000e620000002100 */
[C---:B------:R-:W-:Y:S01]  /*dcf0*/  IMAD.WIDE.U32 R2, R7.reuse, UR4, RZ ;  /* 0x0000000407027c25 */ /* 0x040fe2000f8e00ff */
[----:B------:R-:W-:Y:S01]  /*dd00*/  ULDC.64 UR8, c[0x0][0x330] ;  /* 0x0000cc0000087ab9 */ /* 0x000fe20000000a00 */
[----:B------:R-:W-:Y:S01]  /*dd10*/  SHF.R.S32.HI R25, RZ, 0x1f, R5 ;  /* 0x0000001fff197819 */ /* 0x000fe20000011405 */
[----:B------:R-:W-:Y:S01]  /*dd20*/  ULDC.64 UR10, c[0x0][0x318] ;  /* 0x0000c600000a7ab9 */ /* 0x000fe20000000a00 */
[----:B------:R-:W-:Y:S01]  /*dd30*/  IMAD R8, R7, UR5, R8 ;  /* 0x0000000507087c24 */ /* 0x000fe2000f8e0208 */
[----:B-----5:R-:W-:Y:S01]  /*dd40*/  SHF.R.S32.HI R26, RZ, 0x1f, R4 ;  /* 0x0000001fff1a7819 */ /* 0x020fe20000011404 */
[----:B------:R-:W-:Y:S01]  /*dd50*/  IMAD R23, R32, UR8, RZ ;  /* 0x0000000820177c24 */ /* 0x000fe2000f8e02ff */
[C---:B------:R-:W-:Y:S01]  /*dd60*/  LOP3.LUT P3, RZ, R16.reuse, 0x10, RZ, 0xc0, !PT ;  /* 0x0000001010ff7812 */ /* 0x040fe2000786c0ff */
[----:B------:R-:W-:Y:S01]  /*dd70*/  IMAD R11, R25, UR4, RZ ;  /* 0x00000004190b7c24 */ /* 0x000fe2000f8e02ff */
[----:B------:R-:W-:Y:S01]  /*dd80*/  IADD3 R3, R3, R8, RZ ;  /* 0x0000000803037210 */ /* 0x000fe20007ffe0ff */
[----:B------:R-:W-:Y:S01]  /*dd90*/  IMAD R8, R27, UR6, RZ ;  /* 0x000000061b087c24 */ /* 0x000fe2000f8e02ff */
[----:B------:R-:W-:Y:S01]  /*dda0*/  LOP3.LUT P1, RZ, R16, 0x8, RZ, 0xc0, !PT ;  /* 0x0000000810ff7812 */ /* 0x000fe2000782c0ff */
[----:B------:R-:W-:-:S02]  /*ddb0*/  IMAD R23, R17, UR9, R23 ;  /* 0x0000000911177c24 */ /* 0x000fc4000f8e0217 */
[C---:B------:R-:W-:Y:S02]  /*ddc0*/  IMAD R8, R6.reuse, UR7, R8 ;  /* 0x0000000706087c24 */ /* 0x040fe4000f8e0208 */
[----:B------:R-:W-:-:S04]  /*ddd0*/  IMAD.WIDE.U32 R2, R6, UR6, R2 ;  /* 0x0000000606027c25 */ /* 0x000fc8000f8e0002 */
[----:B------:R-:W-:Y:S02]  /*dde0*/  IMAD.IADD R3, R3, 0x1, R8 ;  /* 0x0000000103037824 */ /* 0x000fe400078e0208 */
[----:B------:R-:W-:Y:S02]  /*ddf0*/  IMAD R11, R5, UR5, R11 ;  /* 0x00000005050b7c24 */ /* 0x000fe4000f8e020b */
[----:B------:R-:W-:-:S03]  /*de00*/  IMAD.WIDE.U32 R2, R17, UR8, R2 ;  /* 0x0000000811027c25 */ /* 0x000fc6000f8e0002 */
[----:B------:R-:W-:Y:S02]  /*de10*/  IADD3 R8, P0, R2, UR10, RZ ;  /* 0x0000000a02087c10 */ /* 0x000fe4000ff1e0ff */
[----:B-1----:R-:W-:Y:S02]  /*de20*/  LOP3.LUT R12, R12, 0x7f, RZ, 0xc0, !PT ;  /* 0x0000007f0c0c7812 */ /* 0x002fe400078ec0ff */
[----:B------:R-:W-:Y:S01]  /*de30*/  IADD3.X R9, R23, UR11, R3, P0, !PT ;  /* 0x0000000b17097c10 */ /* 0x000fe200087fe403 */
[----:B------:R-:W-:Y:S01]  /*de40*/  IMAD.WIDE.U32 R2, R5, UR4, RZ ;  /* 0x0000000405027c25 */ /* 0x000fe2000f8e00ff */
[----:B------:R-:W-:Y:S01]  /*de50*/  SHF.R.U32.HI R12, RZ, 0x5, R12 ;  /* 0x00000005ff0c7819 */ /* 0x000fe2000001160c */
[----:B------:R-:W-:Y:S02]  /*de60*/  UMOV UR4, 0xffffffff ;  /* 0xffffffff00047882 */ /* 0x000fe40000000000 */
[----:B------:R-:W-:Y:S02]  /*de70*/  IMAD.IADD R3, R3, 0x1, R11 ;  /* 0x0000000103037824 */ /* 0x000fe400078e020b */
[----:B------:R-:W-:-:S02]  /*de80*/  IMAD R11, R26, UR6, RZ ;  /* 0x000000061a0b7c24 */ /* 0x000fc4000f8e02ff */
[----:B------:R-:W-:-:S04]  /*de90*/  IMAD.WIDE.U32 R2, R4, UR6, R2 ;  /* 0x0000000604027c25 */ /* 0x000fc8000f8e0002 */
[----:B------:R-:W-:Y:S02]  /*dea0*/  IMAD R11, R4, UR7, R11 ;  /* 0x00000007040b7c24 */ /* 0x000fe4000f8e020b */
[----:B------:R-:W-:Y:S02]  /*deb0*/  IMAD.SHL.U32 R12, R12, 0x400, RZ ;  /* 0x000004000c0c7824 */ /* 0x000fe400078e00ff */
[----:B------:R-:W-:Y:S02]  /*dec0*/  IMAD.IADD R3, R3, 0x1, R11 ;  /* 0x0000000103037824 */ /* 0x000fe400078e020b */
[----:B------:R-:W-:Y:S02]  /*ded0*/  IMAD R20, R19, 0x5000, R12 ;  /* 0x0000500013147824 */ /* 0x000fe400078e020c */
[----:B------:R-:W-:-:S03]  /*dee0*/  IMAD.WIDE.U32 R2, R17, UR8, R2 ;  /* 0x0000000811027c25 */ /* 0x000fc6000f8e0002 */
[----:B------:R-:W-:-:S04]  /*def0*/  IADD3 R22, P0, R2, UR10, RZ ;  /* 0x0000000a02167c10 */ /* 0x000fc8000ff1e0ff */
[----:B------:R-:W-:Y:S01]  /*df00*/  IADD3.X R23, R23, UR11, R3, P0, !PT ;  /* 0x0000000b17177c10 */ /* 0x000fe200087fe403 */
[----:B------:R-:W-:Y:S08]  /*df10*/  BRA.DIV UR4, `(.L_x_68) ;  /* 0x0000003204387947 */ /* 0x000ff0000b800000 */
[----:B------:R-:W1:Y:S01]  /*df20*/  SHFL.IDX PT, R2, R8, RZ, 0x1c1f ;  /* 0x001c1fff08027589 */ /* 0x000e6200000e0000 */
[----:B------:R-:W-:-:S03]  /*df30*/  IADD3 R20, R20, UR41, R33 ;  /* 0x0000002914147c10 */ /* 0x000fc6000fffe021 */
[----:B------:R-:W2:Y:S02]  /*df40*/  SHFL.IDX PT, R3, R9, RZ, 0x1c1f ;  /* 0x001c1fff09037589 */ /* 0x000ea400000e0000 */
[----:B------:R-:W-:Y:S02]  /*df50*/  IMAD.IADD R21, R34, 0x1, R20 ;  /* 0x0000000122157824 */ /* 0x000fe400078e0214 */
[----:B------:R-:W-:Y:S01]  /*df60*/  SHFL.IDX PT, R23, R23, RZ, 0x1c1f ;  /* 0x001c1fff17177589 */ /* 0x000fe200000e0000 */
[----:B-1----:R-:W-:-:S05]  /*df70*/  IADD3 R2, P0, R35, R2, RZ ;  /* 0x0000000223027210 */ /* 0x002fca0007f1e0ff */
[----:B--2---:R-:W-:-:S05]  /*df80*/  IMAD.X R3, RZ, RZ, R3, P0 ;  /* 0x000000ffff037224 */ /* 0x004fca00000e0603 */
[----:B------:R-:W-:Y:S04]  /*df90*/  LDGSTS.E.BYPASS.LTC128B.128 [R20+0xa400], desc[UR48][R2.64], !P3 ;  /* 0x0a40000002147fae */ /* 0x000fe8000d901d70 */
[----:B------:R1:W-:Y:S04]  /*dfa0*/  LDGSTS.E.BYPASS.LTC128B.128 [R21+0xa400], desc[UR48][R2.64+0x40], !P1 ;  /* 0x0a40004002157fae */ /* 0x0003e8000c901d70 */
[----:B-1----:R-:W1:Y:S04]  /*dfb0*/  SHFL.IDX PT, R2, R8, 0x1, 0x1c1f ;  /* 0x003c1f0008027f89 */ /* 0x002e6800000e0000 */
[----:B------:R-:W2:Y:S01]  /*dfc0*/  SHFL.IDX PT, R3, R9, 0x1, 0x1c1f ;  /* 0x003c1f0009037f89 */ /* 0x000ea200000e0000 */
[----:B-1----:R-:W-:-:S04]  /*dfd0*/  IADD3 R2, P0, R35, R2, RZ ;  /* 0x0000000223027210 */ /* 0x002fc80007f1e0ff */
[----:B--2---:R-:W-:-:S05]  /*dfe0*/  IADD3.X R3, RZ, R3, RZ, P0, !PT ;  /* 0x00000003ff037210 */ /* 0x004fca00007fe4ff */
        /* <DEDUP_REMOVED lines=15> */
.L_x_158:
        /* <DEDUP_REMOVED lines=9> */
.L_x_69:
        /* <DEDUP_REMOVED lines=11> */
.L_x_70:
[----:B------:R2:W-:Y:S01]  /*e220*/  SYNCS.ARRIVE.TRANS64.A1T0 RZ, [R0+URZ+0x29870], RZ ;  /* 0x029870ff00ff79a7 */ /* 0x0005e2000810003f */
[----:B------:R-:W-:Y:S05]  /*e230*/  @!P3 BRA `(.L_x_71) ;  /* 0x000000000004b947 */ /* 0x000fea0003800000 */
[----:B------:R-:W-:Y:S01]  /*e240*/  BPT.TRAP 0x1 ;  /* 0x000000040000795c */ /* 0x000fe20000300000 */
.L_x_71:
[----:B------:R-:W3:Y:S01]  /*e250*/  SYNCS.PHASECHK.TRANS64.TRYWAIT P0, [R0+URZ+0x29840], R28 ;  /* 0x0298401c000075a7 */ /* 0x000ee2000800017f */
[----:B------:R-:W-:Y:S04]  /*e260*/  BSSY B0, `(.L_x_72) ;  /* 0x0000002000007945 */ /* 0x000fe80003800000 */
[----:B---3--:R-:W-:Y:S05]  /*e270*/  @!P0 BRA `(.L_x_73) ;  /* 0x0000003000d48947 */ /* 0x008fea0003800000 */
.L_x_159:
[----:B------:R-:W-:Y:S05]  /*e280*/  BSYNC B0 ;  /* 0x0000000000007941 */ /* 0x000fea0003800000 */
.L_x_72:
[----:B------:R-:W4:Y:S01]  /*e290*/  LDL R9, [R1+0x4] ;  /* 0x0000040001097983 */ /* 0x000f220000100800 */
[----:B------:R-:W-:Y:S01]  /*e2a0*/  ULDC.64 UR4, c[0x0][0x300] ;  /* 0x0000c00000047ab9 */ /* 0x000fe20000000a00 */
[----:B------:R-:W-:Y:S01]  /*e2b0*/  ULDC.64 UR6, c[0x0][0x310] ;  /* 0x0000c40000067ab9 */ /* 0x000fe20000000a00 */
[----:B------:R-:W-:Y:S01]  /*e2c0*/  IMAD R8, R24, UR4, RZ ;  /* 0x0000000418087c24 */ /* 0x000fe2000f8e02ff */
[----:B------:R-:W-:Y:S01]  /*e2d0*/  ULDC.64 UR8, c[0x0][0x308] ;  /* 0x0000c20000087ab9 */ /* 0x000fe20000000a00 */
[C---:B------:R-:W-:Y:S01]  /*e2e0*/  IMAD.WIDE.U32 R2, R7.reuse, UR4, RZ ;  /* 0x0000000407027c25 */ /* 0x040fe2000f8e00ff */
[----:B------:R-:W-:Y:S01]  /*e2f0*/  ULDC.64 UR10, c[0x0][0x2e8] ;  /* 0x0000ba00000a7ab9 */ /* 0x000fe20000000a00 */
[C---:B------:R-:W-:Y:S02]  /*e300*/  LOP3.LUT P4, RZ, R16.reuse, 0x4, RZ, 0xc0, !PT ;  /* 0x0000000410ff7812 */ /* 0x040fe4000788c0ff */
[----:B------:R-:W-:Y:S01]  /*e310*/  IMAD R8, R7, UR5, R8 ;  /* 0x0000000507087c24 */ /* 0x000fe2000f8e0208 */
[C---:B------:R-:W-:Y:S01]  /*e320*/  LOP3.LUT P3, RZ, R16.reuse, 0x2, RZ, 0xc0, !PT ;  /* 0x0000000210ff7812 */ /* 0x040fe2000786c0ff */
[----:B------:R-:W-:Y:S01]  /*e330*/  IMAD R27, R27, UR6, RZ ;  /* 0x000000061b1b7c24 */ /* 0x000fe2000f8e02ff */
[----:B------:R-:W-:Y:S01]  /*e340*/  LOP3.LUT P1, RZ, R16, 0x1, RZ, 0xc0, !PT ;  /* 0x0000000110ff7812 */ /* 0x000fe2000782c0ff */
[----:B------:R-:W-:-:S02]  /*e350*/  IMAD.IADD R3, R3, 0x1, R8 ;  /* 0x0000000103037824 */ /* 0x000fc400078e0208 */
[C---:B------:R-:W-:Y:S02]  /*e360*/  IMAD R27, R6.reuse, UR7, R27 ;  /* 0x00000007061b7c24 */ /* 0x040fe4000f8e021b */
[----:B------:R-:W-:-:S04]  /*e370*/  IMAD.WIDE.U32 R2, R6, UR6, R2 ;  /* 0x0000000606027c25 */ /* 0x000fc8000f8e0002 */
[----:B------:R-:W-:Y:S02]  /*e380*/  IMAD.IADD R3, R3, 0x1, R27 ;  /* 0x0000000103037824 */ /* 0x000fe400078e021b */
[----:B------:R-:W-:Y:S02]  /*e390*/  IMAD R20, R32, UR8, RZ ;  /* 0x0000000820147c24 */ /* 0x000fe4000f8e02ff */
[----:B------:R-:W-:-:S04]  /*e3a0*/  IMAD.WIDE.U32 R2, R17, UR8, R2 ;  /* 0x0000000811027c25 */ /* 0x000fc8000f8e0002 */
[----:B------:R-:W-:Y:S01]  /*e3b0*/  IMAD R20, R17, UR9, R20 ;  /* 0x0000000911147c24 */ /* 0x000fe2000f8e0214 */
[----:B------:R-:W-:Y:S01]  /*e3c0*/  IADD3 R6, P0, R2, UR10, RZ ;  /* 0x0000000a02067c10 */ /* 0x000fe2000ff1e0ff */
[----:B------:R-:W-:-:S03]  /*e3d0*/  IMAD R8, R25, UR4, RZ ;  /* 0x0000000419087c24 */ /* 0x000fc6000f8e02ff */
[----:B------:R-:W-:Y:S01]  /*e3e0*/  IADD3.X R7, R20, UR11, R3, P0, !PT ;  /* 0x0000000b14077c10 */ /* 0x000fe200087fe403 */
[C---:B------:R-:W-:Y:S02]  /*e3f0*/  IMAD R8, R5.reuse, UR5, R8 ;  /* 0x0000000505087c24 */ /* 0x040fe4000f8e0208 */
[----:B------:R-:W-:Y:S01]  /*e400*/  IMAD.WIDE.U32 R2, R5, UR4, RZ ;  /* 0x0000000405027c25 */ /* 0x000fe2000f8e00ff */
[----:B------:R-:W-:-:S03]  /*e410*/  UMOV UR4, 0xffffffff ;  /* 0xffffffff00047882 */ /* 0x000fc60000000000 */
[----:B------:R-:W-:Y:S01]  /*e420*/  IMAD R5, R26, UR6, RZ ;  /* 0x000000061a057c24 */ /* 0x000fe2000f8e02ff */
[----:B------:R-:W-:-:S03]  /*e430*/  IADD3 R3, R3, R8, RZ ;  /* 0x0000000803037210 */ /* 0x000fc60007ffe0ff */
[C---:B------:R-:W-:Y:S02]  /*e440*/  IMAD R5, R4.reuse, UR7, R5 ;  /* 0x0000000704057c24 */ /* 0x040fe4000f8e0205 */
[----:B------:R-:W-:-:S04]  /*e450*/  IMAD.WIDE.U32 R2, R4, UR6, R2 ;  /* 0x0000000604027c25 */ /* 0x000fc8000f8e0002 */
[----:B------:R-:W-:Y:S02]  /*e460*/  IMAD.IADD R3, R3, 0x1, R5 ;  /* 0x0000000103037824 */ /* 0x000fe400078e0205 */
[----:B------:R-:W-:-:S03]  /*e470*/  IMAD.WIDE.U32 R2, R17, UR8, R2 ;  /* 0x0000000811027c25 */ /* 0x000fc6000f8e0002 */
[----:B------:R-:W-:-:S04]  /*e480*/  IADD3 R8, P0, R2, UR10, RZ ;  /* 0x0000000a02087c10 */ /* 0x000fc8000ff1e0ff */
[----:B------:R-:W-:Y:S01]  /*e490*/  IADD3.X R20, R20, UR11, R3, P0, !PT ;  /* 0x0000000b14147c10 */ /* 0x000fe200087fe403 */
[----:B----4-:R-:W-:Y:S01]  /*e4a0*/  IMAD R9, R19, 0x7800, R9 ;  /* 0x0000780013097824 */ /* 0x010fe200078e0209 */
[----:B------:R-:W-:Y:S07]  /*e4b0*/  BRA.DIV UR4, `(.L_x_74) ;  /* 0x0000003204587947 */ /* 0x000fee000b800000 */
[----:B------:R-:W4:Y:S01]  /*e4c0*/  SHFL.IDX PT, R14, R6, RZ, 0x1c1f ;  /* 0x001c1fff060e7589 */ /* 0x000f2200000e0000 */
[----:B------:R-:W-:-:S03]  /*e4d0*/  VIADD R9, R9, UR41 ;  /* 0x0000002909097c36 */ /* 0x000fc60008000000 */
[----:B------:R-:W5:Y:S04]  /*e4e0*/  SHFL.IDX PT, R3, R7, RZ, 0x1c1f ;  /* 0x001c1fff07037589 */ /* 0x000f6800000e0000 */
[----:B------:R-:W-:Y:S04]  /*e4f0*/  SHFL.IDX PT, R5, R7, 0x2, 0x1c1f ;  /* 0x005c1f0007057f89 */ /* 0x000fe800000e0000 */
[----:B------:R-:W-:Y:S01]  /*e500*/  SHFL.IDX PT, R20, R20, RZ, 0x1c1f ;  /* 0x001c1fff14147589 */ /* 0x000fe200000e0000 */
[----:B----4-:R-:W-:-:S03]  /*e510*/  IADD3 R2, P0, R35, R14, RZ ;  /* 0x0000000e23027210 */ /* 0x010fc60007f1e0ff */
[----:B------:R-:W4:Y:S02]  /*e520*/  SHFL.IDX PT, R14, R6, 0x1, 0x1c1f ;  /* 0x003c1f00060e7f89 */ /* 0x000f2400000e0000 */
[----:B-----5:R-:W-:-:S05]  /*e530*/  IMAD.X R3, RZ, RZ, R3, P0 ;  /* 0x000000ffff037224 */ /* 0x020fca00000e0603 */
[----:B------:R-:W-:Y:S04]  /*e540*/  LDGSTS.E.BYPASS.LTC128B.128 [R9+0x1a400], desc[UR48][R2.64], !P4 ;  /* 0x1a40000002097fae */ /* 0x000fe8000e101d70 */
[----:B------:R-:W-:Y:S04]  /*e550*/  LDGSTS.E.BYPASS.LTC128B.128 [R9+0x1cc00], desc[UR48][R2.64+0x40], !P3 ;  /* 0x1cc0004002097fae */ /* 0x000fe8000d901d70 */
[----:B------:R5:W-:Y:S04]  /*e560*/  LDGSTS.E.BYPASS.LTC128B.128 [R9+0x1f400], desc[UR48][R2.64+0x80], !P1 ;  /* 0x1f40008002097fae */ /* 0x000be8000c901d70 */
[----:B-----5:R-:W5:Y:S01]  /*e570*/  SHFL.IDX PT, R3, R7, 0x1, 0x1c1f ;  /* 0x003c1f0007037f89 */ /* 0x020f6200000e0000 */
[----:B----4-:R-:W-:-:S03]  /*e580*/  IADD3 R2, P0, R35, R14, RZ ;  /* 0x0000000e23027210 */ /* 0x010fc60007f1e0ff */
[----:B------:R-:W4:Y:S04]  /*e590*/  SHFL.IDX PT, R14, R6, 0x2, 0x1c1f ;  /* 0x005c1f00060e7f89 */ /* 0x000f2800000e0000 */
[----:B------:R-:W-:Y:S01]  /*e5a0*/  SHFL.IDX PT, R7, R7, 0x3, 0x1c1f ;  /* 0x007c1f0007077f89 */ /* 0x000fe200000e0000 */
[----:B-----5:R-:W-:Y:S01]  /*e5b0*/  IMAD.X R3, RZ, RZ, R3, P0 ;  /* 0x000000ffff037224 */ /* 0x020fe200000e0603 */
[----:B----4-:R-:W-:-:S04]  /*e5c0*/  IADD3 R4, P0, R35, R14, RZ ;  /* 0x0000000e23047210 */ /* 0x010fc80007f1e0ff */
[----:B------:R-:W-:Y:S04]  /*e5d0*/  LDGSTS.E.BYPASS.LTC128B.128 [R9+0x1ac00], desc[UR48][R2.64], !P4 ;  /* 0x1ac0000002097fae */ /* 0x000fe8000e101d70 */
[----:B------:R-:W-:Y:S01]  /*e5e0*/  LDGSTS.E.BYPASS.LTC128B.128 [R9+0x1d400], desc[UR48][R2.64+0x40], !P3 ;  /* 0x1d40004002097fae */ /* 0x000fe2000d901d70 */
[----:B------:R-:W-:-:S03]  /*e5f0*/  IMAD.X R5, RZ, RZ, R5, P0 ;  /* 0x000000ffff057224 */ /* 0x000fc600000e0605 */
[----:B------:R4:W-:Y:S04]  /*e600*/  LDGSTS.E.BYPASS.LTC128B.128 [R9+0x1fc00], desc[UR48][R2.64+0x80], !P1 ;  /* 0x1fc0008002097fae */ /* 0x0009e8000c901d70 */
[----:B------:R0:W-:Y:S04]  /*e610*/  LDGSTS.E.BYPASS.LTC128B.128 [R9+0x1b400], desc[UR48][R4.64], !P4 ;  /* 0x1b40000004097fae */ /* 0x0001e8000e101d70 */
[----:B------:R0:W-:Y:S04]  /*e620*/  LDGSTS.E.BYPASS.LTC128B.128 [R9+0x1dc00], desc[UR48][R4.64+0x40], !P3 ;  /* 0x1dc0004004097fae */ /* 0x0001e8000d901d70 */
[----:B----4-:R-:W4:Y:S04]  /*e630*/  SHFL.IDX PT, R2, R6, 0x3, 0x1c1f ;  /* 0x007c1f0006027f89 */ /* 0x010f2800000e0000 */
[----:B------:R0:W-:Y:S04]  /*e640*/  LDGSTS.E.BYPASS.LTC128B.128 [R9+0x20400], desc[UR48][R4.64+0x80], !P1 ;  /* 0x2040008004097fae */ /* 0x0001e8000c901d70 */
[----:B------:R0:W0:Y:S01]  /*e650*/  SHFL.IDX PT, R14, R8, RZ, 0x1c1f ;  /* 0x001c1fff080e7589 */ /* 0x00002200000e0000 */
[----:B----4-:R-:W-:-:S05]  /*e660*/  IADD3 R2, P0, R35, R2, RZ ;  /* 0x0000000223027210 */ /* 0x010fca0007f1e0ff */
[----:B------:R-:W-:-:S05]  /*e670*/  IMAD.X R3, RZ, RZ, R7, P0 ;  /* 0x000000ffff037224 */ /* 0x000fca00000e0607 */
[----:B------:R4:W-:Y:S04]  /*e680*/  LDGSTS.E.BYPASS.LTC128B.128 [R9+0x1bc00], desc[UR48][R2.64], !P4 ;  /* 0x1bc0000002097fae */ /* 0x0009e8000e101d70 */
[----:B------:R4:W-:Y:S04]  /*e690*/  LDGSTS.E.BYPASS.LTC128B.128 [R9+0x1e400], desc[UR48][R2.64+0x40], !P3 ;  /* 0x1e40004002097fae */ /* 0x0009e8000d901d70 */
[----:B0-----:R4:W-:Y:S02]  /*e6a0*/  LDGSTS.E.BYPASS.LTC128B.128 [R9+0x20c00], desc[UR48][R2.64+0x80], !P1 ;  /* 0x20c0008002097fae */ /* 0x0019e4000c901d70 */
.L_x_171:
[----:B----4-:R-:W-:-:S04]  /*e6b0*/  IADD3 R2, P0, R35, R14, RZ ;  /* 0x0000000e23027210 */ /* 0x010fc80007f1e0ff */
[----:B------:R-:W-:Y:S02]  /*e6c0*/  IADD3.X R3, RZ, R20, RZ, P0, !PT ;  /* 0x00000014ff037210 */ /* 0x000fe400007fe4ff */
[----:B------:R-:W-:-:S03]  /*e6d0*/  PLOP3.LUT P0, PT, PT, PT, PT, 0x80, 0x0 ;  /* 0x000000000000781c */ /* 0x000fc60003f0f070 */
[----:B------:R-:W-:Y:S01]  /*e6e0*/  @!PT LDS RZ, [RZ] ;  /* 0x00000000fffff984 */ /* 0x000fe20000000800 */
[----:B------:R-:W-:Y:S01]  /*e6f0*/  @!PT LDS RZ, [RZ] ;  /* 0x00000000fffff984 */ /* 0x000fe20000000800 */
[----:B------:R-:W-:Y:S01]  /*e700*/  @!PT LDS RZ, [RZ] ;  /* 0x00000000fffff984 */ /* 0x000fe20000000800 */
[----:B------:R0:W-:Y:S04]  /*e710*/  LDGSTS.E.BYPASS.LTC128B.128 [R9+0x1c400], desc[UR48][R2.64], !P4 ;  /* 0x1c40000002097fae */ /* 0x0001e8000e101d70 */
[----:B------:R0:W-:Y:S04]  /*e720*/  LDGSTS.E.BYPASS.LTC128B.128 [R9+0x1ec00], desc[UR48][R2.64+0x40], !P3 ;  /* 0x1ec0004002097fae */ /* 0x0001e8000d901d70 */
[----:B------:R0:W-:Y:S01]  /*e730*/  LDGSTS.E.BYPASS.LTC128B.128 [R9+0x21400], desc[UR48][R2.64+0x80], !P1 ;  /* 0x2140008002097fae */ /* 0x0001e2000c901d70 */
[----:B------:R-:W-:Y:S01]  /*e740*/  NOP ;  /* 0x0000000000007918 */ /* 0x000fe20000000000 */
.L_x_75:
[----:B------:R-:W-:Y:S02]  /*e750*/  PLOP3.LUT P1, PT, P1, P0, PT, 0xa2, 0x0 ;  /* 0x000000000000781c */ /* 0x000fe40000f21472 */
[----:B------:R-:W-:-:S08]  /*e760*/  @P0 R2UR P1, UR4, R0 ;  /* 0x00000000000402ca */ /* 0x000fd00000020000 */
[----:B------:R-:W-:-:S05]  /*e770*/  @P0 PLOP3.LUT P0, PT, P1, PT, PT, 0x80, 0x0 ;  /* 0x000000000000081c */ /* 0x000fca0000f0f070 */
[----:B------:R-:W-:Y:S01]  /*e780*/  @!P1 SYNCS.ARRIVE.TRANS64.RED.A0T1 RZ, [UR4+0x29830], RZ ;  /* 0x029830ffffff99a7 */ /* 0x000fe20008200404 */
[----:B------:R-:W-:Y:S07]  /*e790*/  @!P1 ARRIVES.LDGSTSBAR.64.TRANSCNT [UR4+0x29830] ;  /* 0x02983000ff0099b0 */ /* 0x000fee0008000a84 */
[----:B------:R-:W-:Y:S05]  /*e7a0*/  @P0 BRA.U.ANY `(.L_x_75) ;  /* 0xfffffffd00e80947 */ /* 0x000fea000393ffff */
[----:B------:R-:W-:Y:S01]  /*e7b0*/  NOP ;  /* 0x0000000000007918 */ /* 0x000fe20000000000 */
[----:B0-----:R-:W-:-:S05]  /*e7c0*/  IMAD.U32 R2, RZ, RZ, UR46 ;  /* 0x0000002eff027e24 */ /* 0x001fca000f8e00ff */
[----:B------:R-:W-:-:S13]  /*e7d0*/  ISETP.NE.AND P3, PT, R2, 0x3, PT ;  /* 0x000000030200780c */ /* 0x000fda0003f65270 */
[----:B------:R-:W-:Y:S05]  /*e7e0*/  @!P3 BRA `(.L_x_76) ;  /* 0x000000000004b947 */ /* 0x000fea0003800000 */
[----:B------:R-:W-:Y:S01]  /*e7f0*/  BPT.TRAP 0x1 ;  /* 0x000000040000795c */ /* 0x000fe20000300000 */
.L_x_76:
[----:B------:R2:W-:Y:S02]  /*e800*/  SYNCS.ARRIVE.TRANS64.A1T0 RZ, [R0+URZ+0x29830], RZ ;  /* 0x029830ff00ff79a7 */ /* 0x0005e4000810003f */
[----:B--23--:R-:W-:-:S05]  /*e810*/  IMAD.U32 R0, RZ, RZ, UR47 ;  /* 0x0000002fff007e24 */ /* 0x00cfca000f8e00ff */
[----:B------:R-:W-:-:S13]  /*e820*/  ISETP.NE.AND P0, PT, R0, 0x3, PT ;  /* 0x000000030000780c */ /* 0x000fda0003f05270 */
[----:B------:R-:W-:Y:S05]  /*e830*/  @!P0 BRA `(.L_x_77) ;  /* 0x0000000000048947 */ /* 0x000fea0003800000 */
[----:B------:R-:W-:Y:S01]  /*e840*/  BPT.TRAP 0x1 ;  /* 0x000000040000795c */ /* 0x000fe20000300000 */
.L_x_77:
[----:B------:R-:W-:Y:S01]  /*e850*/  LOP3.LUT R3, R18, 0x1, RZ, 0x3c, !PT ;  /* 0x0000000112037812 */ /* 0x000fe200078e3cff */
[----:B------:R-:W-:Y:S01]  /*e860*/  BSSY B0, `(.L_x_78) ;  /* 0x0000005000007945 */ /* 0x000fe20003800000 */
[----:B------:R-:W-:Y:S02]  /*e870*/  LEA R0, R10, UR41, 0x3 ;  /* 0x000000290a007c11 */ /* 0x000fe4000f8e18ff */
[----:B------:R-:W-:-:S04]  /*e880*/  SHF.L.U32 R3, R3, 0x1f, RZ ;  /* 0x0000001f03037819 */ /* 0x000fc800000006ff */
[----:B------:R-:W0:Y:S02]  /*e890*/  SYNCS.PHASECHK.TRANS64.TRYWAIT P1, [R0+URZ+0x29870], R3 ;  /* 0x02987003000075a7 */ /* 0x000e24000802017f */
[----:B0-----:R-:W-:Y:S05]  /*e8a0*/  @!P1 BRA `(.L_x_79) ;  /* 0x0000003000cc9947 */ /* 0x001fea0003800000 */
.L_x_172:
[----:B------:R-:W-:Y:S05]  /*e8b0*/  BSYNC B0 ;  /* 0x0000000000007941 */ /* 0x000fea0003800000 */
.L_x_78:
[----:B------:R-:W-:-:S05]  /*e8c0*/  IMAD.U32 R2, RZ, RZ, UR46 ;  /* 0x0000002eff027e24 */ /* 0x000fca000f8e00ff */
[----:B------:R-:W-:-:S13]  /*e8d0*/  ISETP.NE.AND P1, PT, R2, 0x3, PT ;  /* 0x000000030200780c */ /* 0x000fda0003f25270 */
[----:B------:R-:W-:Y:S05]  /*e8e0*/  @!P1 BRA `(.L_x_80) ;  /* 0x0000000000049947 */ /* 0x000fea0003800000 */
[----:B------:R-:W-:Y:S01]  /*e8f0*/  BPT.TRAP 0x1 ;  /* 0x000000040000795c */ /* 0x000fe20000300000 */
.L_x_80:
[----:B0-----:R-:W-:Y:S01]  /*e900*/  SHF.L.U32 R3, R18, 0x1f, RZ ;  /* 0x0000001f12037819 */ /* 0x001fe200000006ff */
[----:B------:R-:W-:-:S03]  /*e910*/  IMAD R12, R10, 0x5000, RZ ;  /* 0x000050000a0c7824 */ /* 0x000fc600078e02ff */
[----:B------:R-:W0:Y:S02]  /*e920*/  SYNCS.PHASECHK.TRANS64.TRYWAIT P1, [R0+URZ+0x29860], R3 ;  /* 0x02986003000075a7 */ /* 0x000e24000802017f */
[----:B0-----:R-:W-:Y:S05]  /*e930*/  @!P1 BRA `(.L_x_81) ;  /* 0x0000003000bc9947 */ /* 0x001fea0003800000 */
.L_x_173:
[----:B------:R-:W0:Y:S04]  /*e940*/  LDL R2, [R1+0xc] ;  /* 0x00000c0001027983 */ /* 0x000e280000100800 */
[----:B------:R-:W2:Y:S04]  /*e950*/  LDL R10, [R1+0x10] ;  /* 0x00001000010a7983 */ /* 0x000ea80000100800 */
[----:B------:R-:W3:Y:S01]  /*e960*/  LDL R13, [R1+0x8] ;  /* 0x00000800010d7983 */ /* 0x000ee20000100800 */
[----:B------:R-:W-:Y:S05]  /*e970*/  WARPSYNC.ALL ;  /* 0x0000000000007948 */ /* 0x000fea0003800000 */
[----:B------:R-:W-:-:S04]  /*e980*/  MOV R24, UR46 ;  /* 0x0000002e00187c02 */ /* 0x000fc80008000f00 */
[----:B------:R-:W-:Y:S02]  /*e990*/  ISETP.NE.AND P1, PT, R24, 0x3, PT ;  /* 0x000000031800780c */ /* 0x000fe40003f25270 */
[----:B0-----:R-:W-:-:S05]  /*e9a0*/  LOP3.LUT R3, R12, R2, RZ, 0xfc, !PT ;  /* 0x000000020c037212 */ /* 0x001fca00078efcff */
[----:B------:R-:W0:Y:S01]  /*e9b0*/  LDSM.16.MT88.4 R4, [R3+UR41+0xa400] ;  /* 0x00a400290304783b */ /* 0x000e220008004200 */
[----:B------:R-:W-:Y:S01]  /*e9c0*/  VIADD R2, R3, UR41 ;  /* 0x0000002903027c36 */ /* 0x000fe20008000000 */
[----:B---3--:R-:W-:-:S03]  /*e9d0*/  LOP3.LUT R18, R12, R13, RZ, 0xfc, !PT ;  /* 0x0000000d0c127212 */ /* 0x008fc600078efcff */
[----:B--2---:R-:W-:Y:S02]  /*e9e0*/  IMAD.IADD R2, R10, 0x1, R2 ;  /* 0x000000010a027824 */ /* 0x004fe400078e0202 */
[----:B------:R-:W-:Y:S01]  /*e9f0*/  VIADD R18, R18, UR41 ;  /* 0x0000002912127c36 */ /* 0x000fe20008000000 */
[C-C-:B0-----:R-:W-:Y:S02]  /*ea00*/  PRMT R8, R4.reuse, 0x6420, R5.reuse ;  /* 0x0000642004087816 */ /* 0x141fe40000000005 */
[----:B------:R-:W-:Y:S02]  /*ea10*/  PRMT R9, R4, 0x7531, R5 ;  /* 0x0000753104097816 */ /* 0x000fe40000000005 */
[C-C-:B------:R-:W-:Y:S02]  /*ea20*/  PRMT R10, R6.reuse, 0x6420, R7.reuse ;  /* 0x00006420060a7816 */ /* 0x140fe40000000007 */
[----:B------:R-:W-:Y:S02]  /*ea30*/  PRMT R11, R6, 0x7531, R7 ;  /* 0x00007531060b7816 */ /* 0x000fe40000000007 */
[----:B------:R-:W0:Y:S04]  /*ea40*/  LDSM.16.MT88.4 R4, [R2+0xa400] ;  /* 0x00a400000204783b */ /* 0x000e280000004200 */
[----:B------:R-:W-:Y:S01]  /*ea50*/  STSM.16.M88.4 [R18+0x400], R8 ;  /* 0x0004000812007844 */ /* 0x000fe20000000200 */
[----:B0-----:R-:W-:-:S02]  /*ea60*/  PRMT R12, R4, 0x6420, R5 ;  /* 0x00006420040c7816 */ /* 0x001fc40000000005 */
[----:B------:R-:W-:Y:S02]  /*ea70*/  PRMT R13, R4, 0x7531, R5 ;  /* 0x00007531040d7816 */ /* 0x000fe40000000005 */
[C-C-:B------:R-:W-:Y:S02]  /*ea80*/  PRMT R14, R6.reuse, 0x6420, R7.reuse ;  /* 0x00006420060e7816 */ /* 0x140fe40000000007 */
[----:B------:R-:W-:-:S05]  /*ea90*/  PRMT R15, R6, 0x7531, R7 ;  /* 0x00007531060f7816 */ /* 0x000fca0000000007 */
[----:B------:R-:W-:Y:S04]  /*eaa0*/  STSM.16.M88.4 [R18+0xc00], R12 ;  /* 0x000c000c12007844 */ /* 0x000fe80000000200 */
[----:B------:R-:W0:Y:S02]  /*eab0*/  LDSM.16.MT88.4 R8, [R3+UR41+0xb400] ;  /* 0x00b400290308783b */ /* 0x000e240008004200 */
[C-C-:B0-----:R-:W-:Y:S02]  /*eac0*/  PRMT R4, R8.reuse, 0x6420, R9.reuse ;  /* 0x0000642008047816 */ /* 0x141fe40000000009 */
[----:B------:R-:W-:Y:S02]  /*ead0*/  PRMT R5, R8, 0x7531, R9 ;  /* 0x0000753108057816 */ /* 0x000fe40000000009 */
[----:B------:R-:W-:-:S02]  /*eae0*/  PRMT R6, R10, 0x6420, R11 ;  /* 0x000064200a067816 */ /* 0x000fc4000000000b */
[----:B------:R-:W-:Y:S02]  /*eaf0*/  PRMT R7, R10, 0x7531, R11 ;  /* 0x000075310a077816 */ /* 0x000fe4000000000b */
[----:B------:R-:W0:Y:S04]  /*eb00*/  LDSM.16.MT88.4 R8, [R2+0xb400] ;  /* 0x00b400000208783b */ /* 0x000e280000004200 */
[----:B------:R-:W-:Y:S01]  /*eb10*/  STSM.16.M88.4 [R18+0x1400], R4 ;  /* 0x0014000412007844 */ /* 0x000fe20000000200 */
[C-C-:B0-----:R-:W-:Y:S02]  /*eb20*/  PRMT R20, R8.reuse, 0x6420, R9.reuse ;  /* 0x0000642008147816 */ /* 0x141fe40000000009 */
[----:B------:R-:W-:Y:S02]  /*eb30*/  PRMT R21, R8, 0x7531, R9 ;  /* 0x0000753108157816 */ /* 0x000fe40000000009 */
[----:B-1----:R-:W-:-:S02]  /*eb40*/  PRMT R22, R10, 0x6420, R11 ;  /* 0x000064200a167816 */ /* 0x002fc4000000000b */
        /* <DEDUP_REMOVED lines=11> */
[----:B------:R-:W-:-:S02]  /*ec00*/  PRMT R14, R10, 0x6420, R11 ;  /* 0x000064200a0e7816 */ /* 0x000fc4000000000b */
        /* <DEDUP_REMOVED lines=8> */
[----:B------:R0:W-:Y:S02]  /*ec90*/  STSM.16.M88.4 [R18+0x3400], R4 ;  /* 0x0034000412007844 */ /* 0x0001e40000000200 */
[C-C-:B0-----:R-:W-:Y:S02]  /*eca0*/  PRMT R4, R8.reuse, 0x6420, R9.reuse ;  /* 0x0000642008047816 */ /* 0x141fe40000000009 */
[----:B------:R-:W-:-:S02]  /*ecb0*/  PRMT R5, R8, 0x7531, R9 ;  /* 0x0000753108057816 */ /* 0x000fc40000000009 */
[C-C-:B------:R-:W-:Y:S02]  /*ecc0*/  PRMT R6, R10.reuse, 0x6420, R11.reuse ;  /* 0x000064200a067816 */ /* 0x140fe4000000000b */
[----:B------:R-:W-:-:S05]  /*ecd0*/  PRMT R7, R10, 0x7531, R11 ;  /* 0x000075310a077816 */ /* 0x000fca000000000b */
[----:B------:R-:W-:Y:S04]  /*ece0*/  STSM.16.M88.4 [R18+0x3c00], R4 ;  /* 0x003c000412007844 */ /* 0x000fe80000000200 */
[----:B------:R-:W0:Y:S04]  /*ecf0*/  LDSM.16.MT88.4 R8, [R3+UR41+0xe400] ;  /* 0x00e400290308783b */ /* 0x000e280008004200 */
[----:B------:R-:W1:Y:S01]  /*ed00*/  LDSM.16.MT88.4 R12, [R2+0xe400] ;  /* 0x00e40000020c783b */ /* 0x000e620000004200 */
[C-C-:B0-----:R-:W-:Y:S02]  /*ed10*/  PRMT R20, R8.reuse, 0x6420, R9.reuse ;  /* 0x0000642008147816 */ /* 0x141fe40000000009 */
[----:B------:R-:W-:-:S02]  /*ed20*/  PRMT R21, R8, 0x7531, R9 ;  /* 0x0000753108157816 */ /* 0x000fc40000000009 */
[C-C-:B------:R-:W-:Y:S02]  /*ed30*/  PRMT R22, R10.reuse, 0x6420, R11.reuse ;  /* 0x000064200a167816 */ /* 0x140fe4000000000b */
[----:B------:R-:W-:Y:S02]  /*ed40*/  PRMT R23, R10, 0x7531, R11 ;  /* 0x000075310a177816 */ /* 0x000fe4000000000b */
[C-C-:B-1----:R-:W-:Y:S02]  /*ed50*/  PRMT R4, R12.reuse, 0x6420, R13.reuse ;  /* 0x000064200c047816 */ /* 0x142fe4000000000d */
[----:B------:R-:W-:Y:S01]  /*ed60*/  PRMT R5, R12, 0x7531, R13 ;  /* 0x000075310c057816 */ /* 0x000fe2000000000d */
[----:B------:R0:W-:Y:S01]  /*ed70*/  STSM.16.M88.4 [R18+0x4400], R20 ;  /* 0x0044001412007844 */ /* 0x0001e20000000200 */
[C-C-:B------:R-:W-:Y:S02]  /*ed80*/  PRMT R6, R14.reuse, 0x6420, R15.reuse ;  /* 0x000064200e067816 */ /* 0x140fe4000000000f */
[----:B------:R-:W-:-:S05]  /*ed90*/  PRMT R7, R14, 0x7531, R15 ;  /* 0x000075310e077816 */ /* 0x000fca000000000f */
[----:B------:R0:W-:Y:S01]  /*eda0*/  STSM.16.M88.4 [R18+0x4c00], R4 ;  /* 0x004c000412007844 */ /* 0x0001e20000000200 */
[----:B------:R-:W-:Y:S01]  /*edb0*/  @!PT LDS RZ, [RZ] ;  /* 0x00000000fffff984 */ /* 0x000fe20000000800 */
[----:B------:R-:W-:Y:S01]  /*edc0*/  @!PT LDS RZ, [RZ] ;  /* 0x00000000fffff984 */ /* 0x000fe20000000800 */
[----:B------:R-:W-:Y:S01]  /*edd0*/  @!PT LDS RZ, [RZ] ;  /* 0x00000000fffff984 */ /* 0x000fe20000000800 */
[----:B------:R-:W-:Y:S01]  /*ede0*/  @!PT LDS RZ, [RZ] ;  /* 0x00000000fffff984 */ /* 0x000fe20000000800 */
[----:B------:R1:W-:Y:S06]  /*edf0*/  MEMBAR.ALL.CTA ;  /* 0x0000000000007992 */ /* 0x0003ec0000008000 */
[----:B-1----:R-:W1:Y:S01]  /*ee00*/  FENCE.VIEW.ASYNC.S ;  /* 0x00000000000073c6 */ /* 0x002e620000000000 */
[----:B------:R-:W-:Y:S05]  /*ee10*/  @!P1 BRA `(.L_x_82) ;  /* 0x0000000000049947 */ /* 0x000fea0003800000 */
[----:B------:R-:W-:Y:S01]  /*ee20*/  BPT.TRAP 0x1 ;  /* 0x000000040000795c */ /* 0x000fe20000300000 */
.L_x_82:
[----:B-1----:R1:W-:Y:S01]  /*ee30*/  SYNCS.ARRIVE.TRANS64.A1T0 RZ, [R0+URZ+0x29850], RZ ;  /* 0x029850ff00ff79a7 */ /* 0x0023e2000810003f */
[----:B------:R-:W-:Y:S06]  /*ee40*/  BAR.SYNC.DEFER_BLOCKING 0x2, 0x80 ;  /* 0x0082000000007b1d */ /* 0x000fec0000010000 */
[----:B------:R-:W-:Y:S05]  /*ee50*/  @!P0 BRA `(.L_x_83) ;  /* 0x0000000000048947 */ /* 0x000fea0003800000 */
[----:B------:R-:W-:Y:S01]  /*ee60*/  BPT.TRAP 0x1 ;  /* 0x000000040000795c */ /* 0x000fe20000300000 */
.L_x_83:
[----:B-1----:R-:W-:Y:S02]  /*ee70*/  VIADD R0, R0, 0x29880 ;  /* 0x0002988000007836 */ /* 0x002fe40000000000 */
[----:B------:R-:W-:Y:S02]  /*ee80*/  IMAD.U32 R3, RZ, RZ, UR45 ;  /* 0x0000002dff037e24 */ /* 0x000fe4000f8e00ff */
[----:B0-----:R-:W-:Y:S02]  /*ee90*/  IMAD.MOV.U32 R18, RZ, RZ, R31 ;  /* 0x000000ffff127224 */ /* 0x001fe400078e001f */
[----:B------:R-:W-:Y:S01]  /*eea0*/  IMAD.MOV.U32 R10, RZ, RZ, R19 ;  /* 0x000000ffff0a7224 */ /* 0x000fe200078e0013 */
[----:B------:R-:W-:-:S04]  /*eeb0*/  PRMT R0, R3, 0x654, R0 ;  /* 0x0000065403007816 */ /* 0x000fc80000000000 */
[----:B------:R0:W-:Y:S01]  /*eec0*/  SYNCS.ARRIVE.TRANS64.RED.A1T0 RZ, [R0+URZ], RZ ;  /* 0x000000ff00ff79a7 */ /* 0x0001e2000810043f */
[----:B------:R-:W-:Y:S05]  /*eed0*/  @P2 BRA `(.L_x_84) ;  /* 0xffffffe8006c2947 */ /* 0x000fea000383ffff */
.L_x_64:
[----:B0-----:R-:W-:-:S05]  /*eee0*/  IMAD.U32 R0, RZ, RZ, UR47 ;  /* 0x0000002fff007e24 */ /* 0x001fca000f8e00ff */
[----:B------:R-:W-:-:S13]  /*eef0*/  ISETP.NE.AND P1, PT, R0, 0x3, PT ;  /* 0x000000030000780c */ /* 0x000fda0003f25270 */
[----:B------:R-:W-:Y:S05]  /*ef00*/  @!P1 BRA `(.L_x_85) ;  /* 0x0000000000049947 */ /* 0x000fea0003800000 */
[----:B------:R-:W-:Y:S01]  /*ef10*/  BPT.TRAP 0x1 ;  /* 0x000000040000795c */ /* 0x000fe20000300000 */
.L_x_85:
[----:B------:R-:W-:Y:S01]  /*ef20*/  LOP3.LUT R0, R31, 0x1, RZ, 0x3c, !PT ;  /* 0x000000011f007812 */ /* 0x000fe200078e3cff */
[----:B------:R-:W-:Y:S01]  /*ef30*/  BSSY B0, `(.L_x_86) ;  /* 0x0000005000007945 */ /* 0x000fe20003800000 */
[----:B------:R-:W-:Y:S02]  /*ef40*/  LEA R3, R19, UR41, 0x3 ;  /* 0x0000002913037c11 */ /* 0x000fe4000f8e18ff */
[----:B------:R-:W-:-:S04]  /*ef50*/  SHF.L.U32 R0, R0, 0x1f, RZ ;  /* 0x0000001f00007819 */ /* 0x000fc800000006ff */
[----:B------:R-:W0:Y:S02]  /*ef60*/  SYNCS.PHASECHK.TRANS64.TRYWAIT P0, [R3+URZ+0x29870], R0 ;  /* 0x02987000030075a7 */ /* 0x000e24000800017f */
[----:B0-----:R-:W-:Y:S05]  /*ef70*/  @!P0 BRA `(.L_x_87) ;  /* 0x0000002c00408947 */ /* 0x001fea0003800000 */
.L_x_174:
[----:B------:R-:W-:Y:S05]  /*ef80*/  BSYNC B0 ;  /* 0x0000000000007941 */ /* 0x000fea0003800000 */
.L_x_86:
[----:B------:R-:W-:-:S05]  /*ef90*/  IMAD.U32 R2, RZ, RZ, UR46 ;  /* 0x0000002eff027e24 */ /* 0x000fca000f8e00ff */
[----:B------:R-:W-:-:S13]  /*efa0*/  ISETP.NE.AND P0, PT, R2, 0x3, PT ;  /* 0x000000030200780c */ /* 0x000fda0003f05270 */
[----:B------:R-:W-:Y:S05]  /*efb0*/  @!P0 BRA `(.L_x_88) ;  /* 0x0000000000048947 */ /* 0x000fea0003800000 */
[----:B------:R-:W-:Y:S01]  /*efc0*/  BPT.TRAP 0x1 ;  /* 0x000000040000795c */ /* 0x000fe20000300000 */
.L_x_88:
[----:B0-----:R-:W-:Y:S01]  /*efd0*/  SHF.L.U32 R0, R31, 0x1f, RZ ;  /* 0x0000001f1f007819 */ /* 0x001fe200000006ff */
[----:B------:R-:W-:-:S03]  /*efe0*/  IMAD R14, R19, 0x5000, RZ ;  /* 0x00005000130e7824 */ /* 0x000fc600078e02ff */
[----:B------:R-:W0:Y:S02]  /*eff0*/  SYNCS.PHASECHK.TRANS64.TRYWAIT P0, [R3+URZ+0x29860], R0 ;  /* 0x02986000030075a7 */ /* 0x000e24000800017f */
[----:B0-----:R-:W-:Y:S05]  /*f000*/  @!P0 BRA `(.L_x_89) ;  /* 0x0000002c00308947 */ /* 0x001fea0003800000 */
.L_x_175:
[----:B------:R-:W0:Y:S04]  /*f010*/  LDL R2, [R1+0xc] ;  /* 0x00000c0001027983 */ /* 0x000e280000100800 */
[----:B------:R-:W2:Y:S04]  /*f020*/  LDL R4, [R1+0x10] ;  /* 0x0000100001047983 */ /* 0x000ea80000100800 */
[----:B------:R-:W3:Y:S01]  /*f030*/  LDL R15, [R1+0x8] ;  /* 0x00000800010f7983 */ /* 0x000ee20000100800 */
[----:B------:R-:W-:Y:S05]  /*f040*/  WARPSYNC.ALL ;  /* 0x0000000000007948 */ /* 0x000fea0003800000 */
[----:B------:R-:W-:-:S05]  /*f050*/  IMAD.U32 R18, RZ, RZ, UR46 ;  /* 0x0000002eff127e24 */ /* 0x000fca000f8e00ff */
[----:B------:R-:W-:Y:S02]  /*f060*/  ISETP.NE.AND P0, PT, R18, 0x3, PT ;  /* 0x000000031200780c */ /* 0x000fe40003f05270 */
[----:B0-----:R-:W-:-:S04]  /*f070*/  LOP3.LUT R0, R14, R2, RZ, 0xfc, !PT ;  /* 0x000000020e007212 */ /* 0x001fc800078efcff */
[----:B------:R-:W-:Y:S02]  /*f080*/  IADD3 R2, R0, UR41, RZ ;  /* 0x0000002900027c10 */ /* 0x000fe4000fffe0ff */
[----:B---3--:R-:W-:-:S03]  /*f090*/  LOP3.LUT R17, R14, R15, RZ, 0xfc, !PT ;  /* 0x0000000f0e117212 */ /* 0x008fc600078efcff */
[----:B--2---:R-:W-:Y:S02]  /*f0a0*/  IMAD.IADD R2, R4, 0x1, R2 ;  /* 0x0000000104027824 */ /* 0x004fe400078e0202 */
[----:B------:R-:W0:Y:S01]  /*f0b0*/  LDSM.16.MT88.4 R4, [R0+UR41+0xa400] ;  /* 0x00a400290004783b */ /* 0x000e220008004200 */
[----:B------:R-:W-:-:S03]  /*f0c0*/  VIADD R17, R17, UR41 ;  /* 0x0000002911117c36 */ /* 0x000fc60008000000 */
[----:B------:R-:W1:Y:S01]  /*f0d0*/  LDSM.16.MT88.4 R8, [R2+0xa400] ;  /* 0x00a400000208783b */ /* 0x000e620000004200 */
[C-C-:B0-----:R-:W-:Y:S02]  /*f0e0*/  PRMT R12, R4.reuse, 0x6420, R5.reuse ;  /* 0x00006420040c7816 */ /* 0x141fe40000000005 */
[----:B------:R-:W-:Y:S02]  /*f0f0*/  PRMT R13, R4, 0x7531, R5 ;  /* 0x00007531040d7816 */ /* 0x000fe40000000005 */
[C-C-:B------:R-:W-:Y:S02]  /*f100*/  PRMT R14, R6.reuse, 0x6420, R7.reuse ;  /* 0x00006420060e7816 */ /* 0x140fe40000000007 */
[----:B------:R-:W-:Y:S02]  /*f110*/  PRMT R15, R6, 0x7531, R7 ;  /* 0x00007531060f7816 */ /* 0x000fe40000000007 */
[C-C-:B-1----:R-:W-:Y:S02]  /*f120*/  PRMT R4, R8.reuse, 0x6420, R9.reuse ;  /* 0x0000642008047816 */ /* 0x142fe40000000009 */
[----:B------:R-:W-:Y:S01]  /*f130*/  PRMT R5, R8, 0x7531, R9 ;  /* 0x0000753108057816 */ /* 0x000fe20000000009 */
[----:B------:R-:W-:Y:S01]  /*f140*/  STSM.16.M88.4 [R17+0x400], R12 ;  /* 0x0004000c11007844 */ /* 0x000fe20000000200 */
[----:B------:R-:W-:-:S02]  /*f150*/  PRMT R6, R10, 0x6420, R11 ;  /* 0x000064200a067816 */ /* 0x000fc4000000000b */
        /* <DEDUP_REMOVED lines=10> */
[----:B------:R-:W-:Y:S01]  /*f200*/  STSM.16.M88.4 [R17+0x1400], R12 ;  /* 0x0014000c11007844 */ /* 0x000fe20000000200 */
        /* <DEDUP_REMOVED lines=47> */
.L_x_90:
[----:B-1----:R1:W-:Y:S01]  /*f500*/  SYNCS.ARRIVE.TRANS64.A1T0 RZ, [R3+URZ+0x29850], RZ ;  /* 0x029850ff03ff79a7 */ /* 0x0023e2000810003f */
[----:B------:R-:W-:Y:S06]  /*f510*/  BAR.SYNC.DEFER_BLOCKING 0x2, 0x80 ;  /* 0x0082000000007b1d */ /* 0x000fec0000010000 */
[----:B------:R-:W-:Y:S05]  /*f520*/  @!P1 BRA `(.L_x_91) ;  /* 0x0000000000049947 */ /* 0x000fea0003800000 */
[----:B------:R-:W-:Y:S01]  /*f530*/  BPT.TRAP 0x1 ;  /* 0x000000040000795c */ /* 0x000fe20000300000 */
.L_x_91:
[----:B0-----:R-:W0:Y:S01]  /*f540*/  LDC R4, c[0x0][0xc34] ;  /* 0x00030d00ff047b82 */ /* 0x001e220000000800 */
[----:B------:R-:W-:Y:S01]  /*f550*/  VIADD R19, R19, 0x1 ;  /* 0x0000000113137836 */ /* 0x000fe20000000000 */
[----:B------:R-:W-:Y:S01]  /*f560*/  UIADD3 UR38, UR50, UR38, URZ ;  /* 0x0000002632267290 */ /* 0x000fe2000fffe03f */
[----:B-1----:R-:W-:Y:S01]  /*f570*/  VIADD R3, R3, 0x29880 ;  /* 0x0002988003037836 */ /* 0x002fe20000000000 */
[----:B------:R-:W-:Y:S01]  /*f580*/  UIADD3 UR37, UR37, 0x1, URZ ;  /* 0x0000000125257890 */ /* 0x000fe2000fffe03f */
[----:B------:R-:W-:Y:S01]  /*f590*/  IMAD.U32 R2, RZ, RZ, UR45 ;  /* 0x0000002dff027e24 */ /* 0x000fe2000f8e00ff */
[----:B------:R-:W-:-:S04]  /*f5a0*/  ISETP.NE.AND P0, PT, R19, 0x2, PT ;  /* 0x000000021300780c */ /* 0x000fc80003f05270 */
[----:B------:R-:W-:Y:S02]  /*f5b0*/  SEL R19, R19, RZ, P0 ;  /* 0x000000ff13137207 */ /* 0x000fe40000000000 */
[----:B------:R-:W-:Y:S02]  /*f5c0*/  SEL R0, RZ, 0x1, P0 ;  /* 0x00000001ff007807 */ /* 0x000fe40000000000 */
[----:B------:R-:W-:Y:S02]  /*f5d0*/  PRMT R3, R2, 0x654, R3 ;  /* 0x0000065402037816 */ /* 0x000fe40000000003 */
[----:B------:R-:W-:Y:S02]  /*f5e0*/  LOP3.LUT R31, R31, R0, RZ, 0x3c, !PT ;  /* 0x000000001f1f7212 */ /* 0x000fe400078e3cff */
[----:B------:R1:W-:Y:S01]  /*f5f0*/  SYNCS.ARRIVE.TRANS64.RED.A1T0 RZ, [R3+URZ], RZ ;  /* 0x000000ff03ff79a7 */ /* 0x0003e2000810043f */
[----:B0-----:R-:W-:-:S13]  /*f600*/  ISETP.LE.AND P0, PT, R4, UR38, PT ;  /* 0x0000002604007c0c */ /* 0x001fda000bf03270 */
[----:B-1----:R-:W-:Y:S05]  /*f610*/  @!P0 BRA `(.L_x_92) ;  /* 0xffffffc000248947 */ /* 0x002fea000383ffff */
[----:B------:R-:W-:-:S12]  /*f620*/  ULOP3.LUT UR37, UR37, 0x1, URZ, 0xc, !UPT ;  /* 0x0000000125257892 */ /* 0x000fd8000f8e0c3f */
.L_x_40:
[----:B------:R-:W0:Y:S01]  /*f630*/  S2R R3, SR_CgaCtaId ;  /* 0x0000000000037919 */ /* 0x000e220000008800 */
[----:B------:R-:W-:Y:S02]  /*f640*/  MOV R0, 0x400 ;  /* 0x0000040000007802 */ /* 0x000fe40000000f00 */
[----:B------:R-:W-:Y:S02]  /*f650*/  MOV R2, UR37 ;  /* 0x0000002500027c02 */ /* 0x000fe40008000f00 */
[----:B0-----:R-:W-:Y:S02]  /*f660*/  LEA R4, R3, R0, 0x18 ;  /* 0x0000000003047211 */ /* 0x001fe400078ec0ff */
[----:B------:R-:W-:-:S04]  /*f670*/  SHF.L.U32 R0, R2, 0x1f, RZ ;  /* 0x0000001f02007819 */ /* 0x000fc800000006ff */
[----:B------:R-:W0:Y:S02]  /*f680*/  SYNCS.PHASECHK.TRANS64.TRYWAIT P0, [R4+URZ+0x29820], R0 ;  /* 0x02982000040075a7 */ /* 0x000e24000800017f */
[----:B0-----:R-:W-:Y:S05]  /*f690*/  @!P0 BRA `(.L_x_93) ;  /* 0x0000002400a08947 */ /* 0x001fea0003800000 */
.L_x_176:
[----:B------:R-:W1:Y:S02]  /*f6a0*/  S2R R2, SR_TID.X ;  /* 0x0000000000027919 */ /* 0x000e640000002100 */
[----:B-1----:R-:W-:-:S04]  /*f6b0*/  SHF.R.U32.HI R2, RZ, 0x5, R2 ;  /* 0x00000005ff027819 */ /* 0x002fc80000011602 */
[----:B------:R-:W-:-:S05]  /*f6c0*/  LOP3.LUT R2, R2, 0x3, RZ, 0xc0, !PT ;  /* 0x0000000302027812 */ /* 0x000fca00078ec0ff */
[----:B0-----:R-:W0:Y:S02]  /*f6d0*/  SHFL.IDX PT, R0, R2, RZ, 0x1f ;  /* 0x00001fff02007589 */ /* 0x001e2400000e0000 */
[----:B0-----:R-:W-:-:S13]  /*f6e0*/  ISETP.NE.AND P0, PT, R0, RZ, PT ;  /* 0x000000ff0000720c */ /* 0x001fda0003f05270 */
[----:B------:R-:W-:Y:S05]  /*f6f0*/  @P0 EXIT ;  /* 0x000000000000094d */ /* 0x000fea0003800000 */
[----:B------:R-:W-:Y:S01]  /*f700*/  ELECT P0, URZ, PT ;  /* 0x00000000003f782f */ /* 0x000fe20003800000 */
[----:B------:R-:W-:-:S12]  /*f710*/  BSSY B0, `(.L_x_94) ;  /* 0x0000028000007945 */ /* 0x000fd80003800000 */
[----:B------:R-:W-:Y:S05]  /*f720*/  @!P0 BRA `(.L_x_95) ;  /* 0x0000000000988947 */ /* 0x000fea0003800000 */
[----:B------:R-:W-:-:S06]  /*f730*/  ULOP3.LUT UR4, UR36, 0x2, URZ, 0xfc, !UPT ;  /* 0x0000000224047892 */ /* 0x000fcc000f8efc3f */
[----:B------:R-:W-:-:S05]  /*f740*/  IMAD.U32 R0, RZ, RZ, UR4 ;  /* 0x00000004ff007e24 */ /* 0x000fca000f8e00ff */
[----:B------:R-:W-:-:S13]  /*f750*/  ISETP.NE.AND P0, PT, R0, 0x3, PT ;  /* 0x000000030000780c */ /* 0x000fda0003f05270 */
[----:B------:R-:W-:Y:S05]  /*f760*/  @!P0 BRA `(.L_x_96) ;  /* 0x0000000000048947 */ /* 0x000fea0003800000 */
[----:B------:R-:W-:Y:S01]  /*f770*/  BPT.TRAP 0x1 ;  /* 0x000000040000795c */ /* 0x000fe20000300000 */
.L_x_96:
[----:B------:R-:W-:Y:S01]  /*f780*/  IMAD R3, R19, 0x8, R4 ;  /* 0x0000000813037824 */ /* 0x000fe200078e0204 */
[----:B------:R-:W-:Y:S01]  /*f790*/  SHF.L.U32 R2, R31, 0x1f, RZ ;  /* 0x0000001f1f027819 */ /* 0x000fe200000006ff */
[----:B------:R-:W-:-:S03]  /*f7a0*/  VIADD R19, R19, 0x1 ;  /* 0x0000000113137836 */ /* 0x000fc60000000000 */
[----:B------:R-:W0:Y:S02]  /*f7b0*/  SYNCS.PHASECHK.TRANS64.TRYWAIT P1, [R3+URZ+0x29840], R2 ;  /* 0x02984002030075a7 */ /* 0x000e24000802017f */
[----:B------:R-:W-:-:S04]  /*f7c0*/  ISETP.NE.AND P2, PT, R19, 0x2, PT ;  /* 0x000000021300780c */ /* 0x000fc80003f45270 */
[----:B------:R-:W-:Y:S01]  /*f7d0*/  SEL R0, RZ, 0x1, P2 ;  /* 0x00000001ff007807 */ /* 0x000fe20001000000 */
[----:B0-----:R-:W-:Y:S08]  /*f7e0*/  @!P1 BRA `(.L_x_97) ;  /* 0x0000002400609947 */ /* 0x001ff00003800000 */
.L_x_177:
[----:B------:R-:W-:Y:S02]  /*f7f0*/  SEL R19, R19, RZ, P2 ;  /* 0x000000ff13137207 */ /* 0x000fe40001000000 */
[----:B------:R-:W-:Y:S01]  /*f800*/  LOP3.LUT R0, R31, R0, RZ, 0x3c, !PT ;  /* 0x000000001f007212 */ /* 0x000fe200078e3cff */
[----:B------:R-:W-:Y:S06]  /*f810*/  @!P0 BRA `(.L_x_98) ;  /* 0x0000000000048947 */ /* 0x000fec0003800000 */
[----:B------:R-:W-:Y:S01]  /*f820*/  BPT.TRAP 0x1 ;  /* 0x000000040000795c */ /* 0x000fe20000300000 */
.L_x_98:
[----:B------:R-:W-:Y:S01]  /*f830*/  IMAD R19, R19, 0x8, R4 ;  /* 0x0000000813137824 */ /* 0x000fe200078e0204 */
[----:B------:R-:W-:-:S04]  /*f840*/  SHF.L.U32 R0, R0, 0x1f, RZ ;  /* 0x0000001f00007819 */ /* 0x000fc800000006ff */
[----:B------:R-:W1:Y:S02]  /*f850*/  SYNCS.PHASECHK.TRANS64.TRYWAIT P1, [R19+URZ+0x29840], R0 ;  /* 0x02984000130075a7 */ /* 0x000e64000802017f */
[----:B-1----:R-:W-:Y:S05]  /*f860*/  @!P1 BRA `(.L_x_99) ;  /* 0x0000002400549947 */ /* 0x002fea0003800000 */
.L_x_178:
[----:B------:R-:W-:Y:S05]  /*f870*/  @!P0 BRA `(.L_x_100) ;  /* 0x0000000000048947 */ /* 0x000fea0003800000 */
[----:B------:R-:W-:Y:S01]  /*f880*/  BPT.TRAP 0x1 ;  /* 0x000000040000795c */ /* 0x000fe20000300000 */
.L_x_100:
[----:B------:R-:W2:Y:S02]  /*f890*/  SYNCS.PHASECHK.TRANS64.TRYWAIT P1, [R3+URZ+0x29860], R2 ;  /* 0x02986002030075a7 */ /* 0x000ea4000802017f */
[----:B--2---:R-:W-:Y:S05]  /*f8a0*/  @!P1 BRA `(.L_x_101) ;  /* 0x0000002400589947 */ /* 0x004fea0003800000 */
.L_x_179:
[----:B------:R-:W-:Y:S05]  /*f8b0*/  @!P0 BRA `(.L_x_102) ;  /* 0x0000000000048947 */ /* 0x000fea0003800000 */
[----:B------:R-:W-:Y:S01]  /*f8c0*/  BPT.TRAP 0x1 ;  /* 0x000000040000795c */ /* 0x000fe20000300000 */
.L_x_102:
[----:B------:R-:W3:Y:S02]  /*f8d0*/  SYNCS.PHASECHK.TRANS64.TRYWAIT P1, [R19+URZ+0x29860], R0 ;  /* 0x02986000130075a7 */ /* 0x000ee4000802017f */
[----:B---3--:R-:W-:Y:S05]  /*f8e0*/  @!P1 BRA `(.L_x_103) ;  /* 0x00000024005c9947 */ /* 0x008fea0003800000 */
.L_x_180:
[----:B------:R-:W-:Y:S05]  /*f8f0*/  @!P0 BRA `(.L_x_104) ;  /* 0x0000000000048947 */ /* 0x000fea0003800000 */
[----:B------:R-:W-:Y:S01]  /*f900*/  BPT.TRAP 0x1 ;  /* 0x000000040000795c */ /* 0x000fe20000300000 */
.L_x_104:
[----:B------:R-:W4:Y:S02]  /*f910*/  SYNCS.PHASECHK.TRANS64.TRYWAIT P1, [R3+URZ+0x29880], R2 ;  /* 0x02988002030075a7 */ /* 0x000f24000802017f */
[----:B----4-:R-:W-:Y:S05]  /*f920*/  @!P1 BRA `(.L_x_105) ;  /* 0x0000002400609947 */ /* 0x010fea0003800000 */
.L_x_181:
[----:B------:R-:W-:Y:S05]  /*f930*/  @!P0 BRA `(.L_x_106) ;  /* 0x0000000000048947 */ /* 0x000fea0003800000 */
[----:B------:R-:W-:Y:S01]  /*f940*/  BPT.TRAP 0x1 ;  /* 0x000000040000795c */ /* 0x000fe20000300000 */
.L_x_106:
[----:B------:R0:W0:Y:S02]  /*f950*/  SYNCS.PHASECHK.TRANS64.TRYWAIT P0, [R19+URZ+0x29880], R0 ;  /* 0x02988000130075a7 */ /* 0x000024000800017f */
[----:B0-----:R-:W-:Y:S05]  /*f960*/  @!P0 NANOSLEEP.SYNCS 0x989680 ;  /* 0x009896800000895d */ /* 0x001fea0003900000 */
[----:B------:R-:W0:Y:S02]  /*f970*/  @!P0 SYNCS.PHASECHK.TRANS64 P0, [R19+URZ+0x29880], R0 ;  /* 0x02988000130085a7 */ /* 0x000e24000800007f */
[----:B0-----:R-:W-:Y:S05]  /*f980*/  @!P0 BRA `(.L_x_106) ;  /* 0xfffffffc00f08947 */ /* 0x001fea000383ffff */
.L_x_95:
[----:B------:R-:W-:Y:S05]  /*f990*/  BSYNC B0 ;  /* 0x0000000000007941 */ /* 0x000fea0003800000 */
.L_x_94:
[----:B------:R-:W-:Y:S05]  /*f9a0*/  EXIT ;  /* 0x000000000000794d */ /* 0x000fea0003800000 */
.L_x_8:
[----:B0-----:R-:W-:-:S04]  /*f9b0*/  IMAD.U32 R3, RZ, RZ, UR39 ;  /* 0x00000027ff037e24 */ /* 0x001fc8000f8e00ff */
[----:B------:R0:W1:Y:S03]  /*f9c0*/  SYNCS.PHASECHK.TRANS64.TRYWAIT P1, [R3+URZ+0x29800], R8 ;  /* 0x02980008030075a7 */ /* 0x000066000802017f */
[----:B-1----:R-:W-:Y:S05]  /*f9d0*/  @!P1 NANOSLEEP.SYNCS 0x989680 ;  /* 0x009896800000995d */ /* 0x002fea0003900000 */
[----:B------:R-:W1:Y:S02]  /*f9e0*/  @!P1 SYNCS.PHASECHK.TRANS64 P1, [R3+URZ+0x29800], R8 ;  /* 0x02980008030095a7 */ /* 0x000e64000802007f */
[----:B-1----:R-:W-:Y:S05]  /*f9f0*/  @!P1 BRA `(.L_x_8) ;  /* 0xfffffffc00ec9947 */ /* 0x002fea000383ffff */
[----:B------:R-:W-:Y:S05]  /*fa00*/  BRA `(.L_x_107) ;  /* 0xffffff1800807947 */ /* 0x000fea000383ffff */
.L_x_12:
[----:B-1----:R1:W2:Y:S02]  /*fa10*/  SYNCS.PHASECHK.TRANS64.TRYWAIT P1, [R3+URZ+0x29830], R4 ;  /* 0x02983004030075a7 */ /* 0x0022a4000802017f */
[----:B--2---:R-:W-:Y:S05]  /*fa20*/  @!P1 NANOSLEEP.SYNCS 0x989680 ;  /* 0x009896800000995d */ /* 0x004fea0003900000 */
[----:B------:R-:W2:Y:S02]  /*fa30*/  @!P1 SYNCS.PHASECHK.TRANS64 P1, [R3+URZ+0x29830], R4 ;  /* 0x02983004030095a7 */ /* 0x000ea4000802007f */
[----:B--2---:R-:W-:Y:S05]  /*fa40*/  @!P1 BRA `(.L_x_12) ;  /* 0xfffffffc00f09947 */ /* 0x004fea000383ffff */
[----:B------:R-:W-:Y:S05]  /*fa50*/  BRA `(.L_x_11) ;  /* 0xffffff1800a07947 */ /* 0x000fea000383ffff */
.L_x_18:
[----:B-1----:R-:W-:-:S04]  /*fa60*/  IMAD.U32 R8, RZ, RZ, UR6 ;  /* 0x00000006ff087e24 */ /* 0x002fc8000f8e00ff */
[----:B------:R1:W2:Y:S03]  /*fa70*/  SYNCS.PHASECHK.TRANS64.TRYWAIT P1, [R8+URZ+0x29830], R7 ;  /* 0x02983007080075a7 */ /* 0x0002a6000802017f */
[----:B--2---:R-:W-:Y:S05]  /*fa80*/  @!P1 NANOSLEEP.SYNCS 0x989680 ;  /* 0x009896800000995d */ /* 0x004fea0003900000 */
[----:B------:R-:W2:Y:S02]  /*fa90*/  @!P1 SYNCS.PHASECHK.TRANS64 P1, [R8+URZ+0x29830], R7 ;  /* 0x02983007080095a7 */ /* 0x000ea4000802007f */
[----:B--2---:R-:W-:Y:S05]  /*faa0*/  @!P1 BRA `(.L_x_18) ;  /* 0xfffffffc00ec9947 */ /* 0x004fea000383ffff */
[----:B------:R-:W-:Y:S05]  /*fab0*/  BRA `(.L_x_15) ;  /* 0xffffff5400f47947 */ /* 0x000fea000383ffff */
.L_x_22:
[----:B-1----:R-:W-:-:S04]  /*fac0*/  MOV R8, UR6 ;  /* 0x0000000600087c02 */ /* 0x002fc80008000f00 */
[----:B------:R1:W2:Y:S03]  /*fad0*/  SYNCS.PHASECHK.TRANS64.TRYWAIT P1, [R8+URZ+0x29850], R7 ;  /* 0x02985007080075a7 */ /* 0x0002a6000802017f */
[----:B--2---:R-:W-:Y:S05]  /*fae0*/  @!P1 NANOSLEEP.SYNCS 0x989680 ;  /* 0x009896800000995d */ /* 0x004fea0003900000 */
[----:B------:R-:W2:Y:S02]  /*faf0*/  @!P1 SYNCS.PHASECHK.TRANS64 P1, [R8+URZ+0x29850], R7 ;  /* 0x02985007080095a7 */ /* 0x000ea4000802007f */
[----:B--2---:R-:W-:Y:S05]  /*fb00*/  @!P1 BRA `(.L_x_22) ;  /* 0xfffffffc00ec9947 */ /* 0x004fea000383ffff */
[----:B------:R-:W-:Y:S05]  /*fb10*/  BRA `(.L_x_19) ;  /* 0xffffff6000f47947 */ /* 0x000fea000383ffff */
.L_x_29:
[----:B-1----:R-:W-:-:S04]  /*fb20*/  IMAD.U32 R3, RZ, RZ, UR4 ;  /* 0x00000004ff037e24 */ /* 0x002fc8000f8e00ff */
[----:B------:R1:W2:Y:S03]  /*fb30*/  SYNCS.PHASECHK.TRANS64.TRYWAIT P1, [R3+URZ+0x29850], R0 ;  /* 0x02985000030075a7 */ /* 0x0002a6000802017f */
[----:B--2---:R-:W-:Y:S05]  /*fb40*/  @!P1 NANOSLEEP.SYNCS 0x989680 ;  /* 0x009896800000995d */ /* 0x004fea0003900000 */
[----:B------:R-:W2:Y:S02]  /*fb50*/  @!P1 SYNCS.PHASECHK.TRANS64 P1, [R3+URZ+0x29850], R0 ;  /* 0x02985000030095a7 */ /* 0x000ea4000802007f */
[----:B--2---:R-:W-:Y:S05]  /*fb60*/  @!P1 BRA `(.L_x_29) ;  /* 0xfffffffc00ec9947 */ /* 0x004fea000383ffff */
[----:B------:R-:W-:Y:S05]  /*fb70*/  BRA `(.L_x_28) ;  /* 0xffffff8c004c7947 */ /* 0x000fea000383ffff */
.L_x_46:
[----:B------:R-:W3:Y:S01]  /*fb80*/  S2R R18, SR_TID.X ;  /* 0x0000000000127919 */ /* 0x000ee20000002100 */
[----:B------:R-:W-:Y:S02]  /*fb90*/  IMAD.MOV.U32 R12, RZ, RZ, RZ ;  /* 0x000000ffff0c7224 */ /* 0x000fe400078e00ff */
[----:B------:R-:W-:Y:S02]  /*fba0*/  IMAD.MOV.U32 R11, RZ, RZ, 0x1f ;  /* 0x0000001fff0b7424 */ /* 0x000fe400078e00ff */
[----:B------:R-:W-:Y:S01]  /*fbb0*/  IMAD.MOV.U32 R15, RZ, RZ, -0x1 ;  /* 0xffffffffff0f7424 */ /* 0x000fe200078e00ff */
[----:B---3--:R-:W-:-:S04]  /*fbc0*/  SHF.R.U32.HI R18, RZ, 0x5, R18 ;  /* 0x00000005ff127819 */ /* 0x008fc80000011612 */
[----:B------:R-:W-:-:S05]  /*fbd0*/  LOP3.LUT R18, R18, 0x3, RZ, 0xc0, !PT ;  /* 0x0000000312127812 */ /* 0x000fca00078ec0ff */
[----:B------:R-:W-:-:S07]  /*fbe0*/  IMAD.MOV.U32 R13, RZ, RZ, R18 ;  /* 0x000000ffff0d7224 */ /* 0x000fce00078e0012 */
[----:B012--5:R-:W-:Y:S05]  /*fbf0*/  WARPSYNC.COLLECTIVE R15, `(.L_x_108) ;  /* 0x000000000f087348 */ /* 0x027fea0003c00000 */
[----:B------:R3:W4:Y:S02]  /*fc00*/  SHFL.IDX P6, R14, R13, R12, R11 ;  /* 0x0000000c0d0e7389 */ /* 0x00072400000c000b */
[----:B012345:R-:W-:Y:S01]  /*fc10*/  ENDCOLLECTIVE ;  /* 0x000000000000791b */ /* 0x03ffe20003800000 */
.L_x_108:
[----:B------:R-:W-:Y:S05]  /*fc20*/  BRA `(.L_x_109) ;  /* 0xffffffc000747947 */ /* 0x000fea000383ffff */
.L_x_49:
[----:B0-----:R0:W1:Y:S02]  /*fc30*/  SYNCS.PHASECHK.TRANS64.TRYWAIT P0, [R0+URZ+0x29880], R26 ;  /* 0x0298801a000075a7 */ /* 0x001064000800017f */
[----:B-1----:R-:W-:Y:S05]  /*fc40*/  @!P0 NANOSLEEP.SYNCS 0x989680 ;  /* 0x009896800000895d */ /* 0x002fea0003900000 */
[----:B------:R-:W1:Y:S02]  /*fc50*/  @!P0 SYNCS.PHASECHK.TRANS64 P0, [R0+URZ+0x29880], R26 ;  /* 0x0298801a000085a7 */ /* 0x000e64000800007f */
[----:B-1----:R-:W-:Y:S05]  /*fc60*/  @!P0 BRA `(.L_x_49) ;  /* 0xfffffffc00f08947 */ /* 0x002fea000383ffff */
[----:B------:R-:W-:Y:S05]  /*fc70*/  BRA `(.L_x_110) ;  /* 0xffffffc400687947 */ /* 0x000fea000383ffff */
.L_x_50:
[----:B------:R-:W-:Y:S01]  /*fc80*/  BSSY B0, `(.L_x_111) ;  /* 0x0000008000007945 */ /* 0x000fe20003800000 */
[----:B------:R-:W-:Y:S01]  /*fc90*/  IMAD.MOV.U32 R13, RZ, RZ, R18 ;  /* 0x000000ffff0d7224 */ /* 0x000fe200078e0012 */
[----:B------:R-:W-:Y:S01]  /*fca0*/  MOV R12, RZ ;  /* 0x000000ff000c7202 */ /* 0x000fe20000000f00 */
[----:B------:R-:W-:Y:S02]  /*fcb0*/  IMAD.MOV.U32 R11, RZ, RZ, 0x1c1f ;  /* 0x00001c1fff0b7424 */ /* 0x000fe400078e00ff */
[----:B------:R-:W-:-:S07]  /*fcc0*/  IMAD.MOV.U32 R15, RZ, RZ, -0x1 ;  /* 0xffffffffff0f7424 */ /* 0x000fce00078e00ff */
[----:B0-----:R-:W-:Y:S05]  /*fcd0*/  WARPSYNC.COLLECTIVE R15, `(.L_x_112) ;  /* 0x000000000f087348 */ /* 0x001fea0003c00000 */
[----:B------:R1:W2:Y:S02]  /*fce0*/  SHFL.IDX P6, R14, R13, R12, R11 ;  /* 0x0000000c0d0e7389 */ /* 0x0002a400000c000b */
[----:B012---:R-:W-:Y:S01]  /*fcf0*/  ENDCOLLECTIVE ;  /* 0x000000000000791b */ /* 0x007fe20003800000 */
.L_x_112:
[----:B------:R-:W-:Y:S05]  /*fd00*/  BSYNC B0 ;  /* 0x0000000000007941 */ /* 0x000fea0003800000 */
.L_x_111:
[----:B------:R-:W-:Y:S01]  /*fd10*/  IMAD.MOV.U32 R13, RZ, RZ, R10 ;  /* 0x000000ffff0d7224 */ /* 0x000fe200078e000a */
[----:B------:R-:W-:Y:S01]  /*fd20*/  MOV R15, 0xffffffff ;  /* 0xffffffff000f7802 */ /* 0x000fe20000000f00 */
[----:B------:R-:W-:Y:S01]  /*fd30*/  IMAD.MOV.U32 R12, RZ, RZ, RZ ;  /* 0x000000ffff0c7224 */ /* 0x000fe200078e00ff */
[C---:B------:R-:W-:Y:S01]  /*fd40*/  LOP3.LUT P1, RZ, R16.reuse, 0x400000, RZ, 0xc0, !PT ;  /* 0x0040000010ff7812 */ /* 0x040fe2000782c0ff */
[----:B------:R-:W-:Y:S01]  /*fd50*/  IMAD.MOV.U32 R11, RZ, RZ, 0x1c1f ;  /* 0x00001c1fff0b7424 */ /* 0x000fe200078e00ff */
[----:B------:R-:W-:Y:S01]  /*fd60*/  LOP3.LUT P3, RZ, R16, 0x200000, RZ, 0xc0, !PT ;  /* 0x0020000010ff7812 */ /* 0x000fe2000786c0ff */
[----:B------:R-:W-:Y:S01]  /*fd70*/  IMAD.MOV.U32 R3, RZ, RZ, R14 ;  /* 0x000000ffff037224 */ /* 0x000fe200078e000e */
[----:B------:R-:W-:-:S11]  /*fd80*/  IADD3 R8, R8, UR41, R33 ;  /* 0x0000002908087c10 */ /* 0x000fd6000fffe021 */
[----:B------:R-:W-:Y:S05]  /*fd90*/  WARPSYNC.COLLECTIVE R15, `(.L_x_113) ;  /* 0x000000000f087348 */ /* 0x000fea0003c00000 */
[----:B------:R0:W1:Y:S02]  /*fda0*/  SHFL.IDX P6, R14, R13, R12, R11 ;  /* 0x0000000c0d0e7389 */ /* 0x00006400000c000b */
[----:B01----:R-:W-:Y:S01]  /*fdb0*/  ENDCOLLECTIVE ;  /* 0x000000000000791b */ /* 0x003fe20003800000 */
.L_x_113:
[----:B------:R-:W-:Y:S01]  /*fdc0*/  LOP3.LUT P2, RZ, R16, 0x100000, RZ, 0xc0, !PT ;  /* 0x0010000010ff7812 */ /* 0x000fe2000784c0ff */
[----:B------:R-:W-:Y:S01]  /*fdd0*/  IMAD.IADD R9, R34, 0x1, R8 ;  /* 0x0000000122097824 */ /* 0x000fe200078e0208 */
[----:B------:R-:W-:Y:S01]  /*fde0*/  LOP3.LUT P4, RZ, R16, 0x40000, RZ, 0xc0, !PT ;  /* 0x0004000010ff7812 */ /* 0x000fe2000788c0ff */
[----:B------:R-:W-:Y:S02]  /*fdf0*/  IMAD.MOV.U32 R13, RZ, RZ, R18 ;  /* 0x000000ffff0d7224 */ /* 0x000fe400078e0012 */
[----:B------:R-:W-:Y:S02]  /*fe00*/  IMAD.MOV.U32 R12, RZ, RZ, 0x1 ;  /* 0x00000001ff0c7424 */ /* 0x000fe400078e00ff */
[----:B------:R-:W-:-:S08]  /*fe10*/  IMAD.MOV.U32 R2, RZ, RZ, R14 ;  /* 0x000000ffff027224 */ /* 0x000fd000078e000e */
[----:B------:R-:W-:Y:S05]  /*fe20*/  WARPSYNC.COLLECTIVE R15, `(.L_x_114) ;  /* 0x000000000f087348 */ /* 0x000fea0003c00000 */
[----:B------:R0:W1:Y:S02]  /*fe30*/  SHFL.IDX P6, R14, R13, R12, R11 ;  /* 0x0000000c0d0e7389 */ /* 0x00006400000c000b */
[----:B01----:R-:W-:Y:S01]  /*fe40*/  ENDCOLLECTIVE ;  /* 0x000000000000791b */ /* 0x003fe20003800000 */
.L_x_114:
[----:B------:R-:W-:-:S05]  /*fe50*/  IADD3 R2, P0, R35, R2, RZ ;  /* 0x0000000223027210 */ /* 0x000fca0007f1e0ff */
[----:B------:R-:W-:-:S05]  /*fe60*/  IMAD.X R3, RZ, RZ, R3, P0 ;  /* 0x000000ffff037224 */ /* 0x000fca00000e0603 */
[----:B------:R-:W-:Y:S01]  /*fe70*/  @!PT LDS RZ, [RZ] ;  /* 0x00000000fffff984 */ /* 0x000fe20000000800 */
[----:B------:R-:W-:Y:S01]  /*fe80*/  @!PT LDS RZ, [RZ] ;  /* 0x00000000fffff984 */ /* 0x000fe20000000800 */
[----:B------:R-:W-:Y:S01]  /*fe90*/  @!PT LDS RZ, [RZ] ;  /* 0x00000000fffff984 */ /* 0x000fe20000000800 */
[----:B------:R-:W-:Y:S01]  /*fea0*/  LDGSTS.E.BYPASS.LTC128B.128 [R8+0xa400], desc[UR48][R2.64], !P1 ;  /* 0x0a40000002087fae */ /* 0x000fe2000c901d70 */
[----:B------:R-:W-:Y:S02]  /*feb0*/  MOV R13, R10 ;  /* 0x0000000a000d7202 */ /* 0x000fe40000000f00 */
[C---:B------:R-:W-:Y:S01]  /*fec0*/  LOP3.LUT P1, RZ, R16.reuse, 0x80000, RZ, 0xc0, !PT ;  /* 0x0008000010ff7812 */ /* 0x040fe2000782c0ff */
[----:B------:R0:W-:Y:S01]  /*fed0*/  LDGSTS.E.BYPASS.LTC128B.128 [R9+0xa400], desc[UR48][R2.64+0x40], !P3 ;  /* 0x0a40004002097fae */ /* 0x0001e2000d901d70 */
[----:B------:R-:W-:Y:S01]  /*fee0*/  LOP3.LUT P3, RZ, R16, 0x20000, RZ, 0xc0, !PT ;  /* 0x0002000010ff7812 */ /* 0x000fe2000786c0ff */
[----:B0-----:R-:W-:-:S12]  /*fef0*/  IMAD.MOV.U32 R3, RZ, RZ, R14 ;  /* 0x000000ffff037224 */ /* 0x001fd800078e000e */
[----:B------:R-:W-:Y:S05]  /*ff00*/  WARPSYNC.COLLECTIVE R15, `(.L_x_115) ;  /* 0x000000000f087348 */ /* 0x000fea0003c00000 */
[----:B------:R0:W1:Y:S02]  /*ff10*/  SHFL.IDX P6, R14, R13, R12, R11 ;  /* 0x0000000c0d0e7389 */ /* 0x00006400000c000b */
[----:B01----:R-:W-:Y:S01]  /*ff20*/  ENDCOLLECTIVE ;  /* 0x000000000000791b */ /* 0x003fe20003800000 */
.L_x_115:
[----:B------:R-:W-:Y:S02]  /*ff30*/  IMAD.MOV.U32 R13, RZ, RZ, R18 ;  /* 0x000000ffff0d7224 */ /* 0x000fe400078e0012 */
[----:B------:R-:W-:Y:S02]  /*ff40*/  IMAD.MOV.U32 R12, RZ, RZ, 0x2 ;  /* 0x00000002ff0c7424 */ /* 0x000fe400078e00ff */
[----:B------:R-:W-:-:S07]  /*ff50*/  IMAD.MOV.U32 R2, RZ, RZ, R14 ;  /* 0x000000ffff027224 */ /* 0x000fce00078e000e */
[----:B------:R-:W-:Y:S05]  /*ff60*/  WARPSYNC.COLLECTIVE R15, `(.L_x_116) ;  /* 0x000000000f087348 */ /* 0x000fea0003c00000 */
[----:B------:R0:W1:Y:S02]  /*ff70*/  SHFL.IDX P6, R14, R13, R12, R11 ;  /* 0x0000000c0d0e7389 */ /* 0x00006400000c000b */
[----:B01----:R-:W-:Y:S01]  /*ff80*/  ENDCOLLECTIVE ;  /* 0x000000000000791b */ /* 0x003fe20003800000 */
.L_x_116:
[----:B------:R-:W-:-:S05]  /*ff90*/  IADD3 R2, P0, R35, R2, RZ ;  /* 0x0000000223027210 */ /* 0x000fca0007f1e0ff */
[----:B------:R-:W-:-:S05]  /*ffa0*/  IMAD.X R3, RZ, RZ, R3, P0 ;  /* 0x000000ffff037224 */ /* 0x000fca00000e0603 */
[----:B------:R-:W-:Y:S01]  /*ffb0*/  @!PT LDS RZ, [RZ] ;  /* 0x00000000fffff984 */ /* 0x000fe20000000800 */
[----:B------:R-:W-:Y:S01]  /*ffc0*/  @!PT LDS RZ, [RZ] ;  /* 0x00000000fffff984 */ /* 0x000fe20000000800 */
[----:B------:R-:W-:Y:S01]  /*ffd0*/  @!PT LDS RZ, [RZ] ;  /* 0x00000000fffff984 */ /* 0x000fe20000000800 */
[----:B------:R-:W-:Y:S01]  /*ffe0*/  LDGSTS.E.BYPASS.LTC128B.128 [R8+0xb400], desc[UR48][R2.64], !P2 ;  /* 0x0b40000002087fae */ /* 0x000fe2000d101d70 */
[----:B------:R-:W-:Y:S01]  /*fff0*/  IMAD.MOV.U32 R13, RZ, RZ, R10 ;  /* 0x000000ffff0d7224 */ /* 0x000fe200078e000a */
[C---:B------:R-:W-:Y:S02]  /*10000*/  LOP3.LUT P2, RZ, R16.reuse, 0x10000, RZ, 0xc0, !PT ;  /* 0x0001000010ff7812 */ /* 0x040fe4000784c0ff */
[----:B------:R0:W-:Y:S01]  /*10010*/  LDGSTS.E.BYPASS.LTC128B.128 [R9+0xb400], desc[UR48][R2.64+0x40], !P1 ;  /* 0x0b40004002097fae */ /* 0x0001e2000c901d70 */
[----:B------:R-:W-:Y:S01]  /*10020*/  LOP3.LUT P1, RZ, R16, 0x8000, RZ, 0xc0, !PT ;  /* 0x0000800010ff7812 */ /* 0x000fe2000782c0ff */
[----:B0-----:R-:W-:-:S12]  /*10030*/  IMAD.MOV.U32 R3, RZ, RZ, R14 ;  /* 0x000000ffff037224 */ /* 0x001fd800078e000e */
[----:B------:R-:W-:Y:S05]  /*10040*/  WARPSYNC.COLLECTIVE R15, `(.L_x_117) ;  /* 0x000000000f087348 */ /* 0x000fea0003c00000 */
[----:B------:R0:W1:Y:S02]  /*10050*/  SHFL.IDX P6, R14, R13, R12, R11 ;  /* 0x0000000c0d0e7389 */ /* 0x00006400000c000b */
[----:B01----:R-:W-:Y:S01]  /*10060*/  ENDCOLLECTIVE ;  /* 0x000000000000791b */ /* 0x003fe20003800000 */
.L_x_117:
[----:B------:R-:W-:Y:S02]  /*10070*/  IMAD.MOV.U32 R13, RZ, RZ, R18 ;  /* 0x000000ffff0d7224 */ /* 0x000fe400078e0012 */
[----:B------:R-:W-:Y:S01]  /*10080*/  IMAD.MOV.U32 R12, RZ, RZ, 0x3 ;  /* 0x00000003ff0c7424 */ /* 0x000fe200078e00ff */
[----:B------:R-:W-:-:S07]  /*10090*/  MOV R2, R14 ;  /* 0x0000000e00027202 */ /* 0x000fce0000000f00 */
[----:B------:R-:W-:Y:S05]  /*100a0*/  WARPSYNC.COLLECTIVE R15, `(.L_x_118) ;  /* 0x000000000f087348 */ /* 0x000fea0003c00000 */
[----:B------:R0:W1:Y:S02]  /*100b0*/  SHFL.IDX P6, R14, R13, R12, R11 ;  /* 0x0000000c0d0e7389 */ /* 0x00006400000c000b */
[----:B01----:R-:W-:Y:S01]  /*100c0*/  ENDCOLLECTIVE ;  /* 0x000000000000791b */ /* 0x003fe20003800000 */
.L_x_118:
[----:B------:R-:W-:-:S05]  /*100d0*/  IADD3 R2, P0, R35, R2, RZ ;  /* 0x0000000223027210 */ /* 0x000fca0007f1e0ff */
[----:B------:R-:W-:-:S05]  /*100e0*/  IMAD.X R3, RZ, RZ, R3, P0 ;  /* 0x000000ffff037224 */ /* 0x000fca00000e0603 */
[----:B------:R-:W-:Y:S01]  /*100f0*/  @!PT LDS RZ, [RZ] ;  /* 0x00000000fffff984 */ /* 0x000fe20000000800 */
[----:B------:R-:W-:Y:S01]  /*10100*/  @!PT LDS RZ, [RZ] ;  /* 0x00000000fffff984 */ /* 0x000fe20000000800 */
[----:B------:R-:W-:Y:S01]  /*10110*/  @!PT LDS RZ, [RZ] ;  /* 0x00000000fffff984 */ /* 0x000fe20000000800 */
[----:B------:R0:W-:Y:S01]  /*10120*/  LDGSTS.E.BYPASS.LTC128B.128 [R8+0xc400], desc[UR48][R2.64], !P4 ;  /* 0x0c40000002087fae */ /* 0x0001e2000e101d70 */
[----:B------:R-:W-:-:S03]  /*10130*/  IMAD.MOV.U32 R13, RZ, RZ, R10 ;  /* 0x000000ffff0d7224 */ /* 0x000fc600078e000a */
[----:B------:R0:W-:Y:S01]  /*10140*/  LDGSTS.E.BYPASS.LTC128B.128 [R9+0xc400], desc[UR48][R2.64+0x40], !P3 ;  /* 0x0c40004002097fae */ /* 0x0001e2000d901d70 */
[----:B------:R-:W-:-:S07]  /*10150*/  IMAD.MOV.U32 R18, RZ, RZ, R14 ;  /* 0x000000ffff127224 */ /* 0x000fce00078e000e */
[----:B0-----:R-:W-:Y:S05]  /*10160*/  WARPSYNC.COLLECTIVE R15, `(.L_x_119) ;  /* 0x000000000f087348 */ /* 0x001fea0003c00000 */
[----:B------:R1:W2:Y:S02]  /*10170*/  SHFL.IDX P6, R14, R13, R12, R11 ;  /* 0x0000000c0d0e7389 */ /* 0x0002a400000c000b */
[----:B012---:R-:W-:Y:S01]  /*10180*/  ENDCOLLECTIVE ;  /* 0x000000000000791b */ /* 0x007fe20003800000 */
.L_x_119:
[----:B------:R-:W-:Y:S02]  /*10190*/  IMAD.MOV.U32 R13, RZ, RZ, R20 ;  /* 0x000000ffff0d7224 */ /* 0x000fe400078e0014 */
[----:B------:R-:W-:Y:S01]  /*101a0*/  IMAD.MOV.U32 R12, RZ, RZ, RZ ;  /* 0x000000ffff0c7224 */ /* 0x000fe200078e00ff */
[----:B------:R-:W-:-:S07]  /*101b0*/  MOV R2, R14 ;  /* 0x0000000e00027202 */ /* 0x000fce0000000f00 */
[----:B------:R-:W-:Y:S05]  /*101c0*/  WARPSYNC.COLLECTIVE R15, `(.L_x_120) ;  /* 0x000000000f087348 */ /* 0x000fea0003c00000 */
[----:B------:R0:W1:Y:S02]  /*101d0*/  SHFL.IDX P6, R14, R13, R12, R11 ;  /* 0x0000000c0d0e7389 */ /* 0x00006400000c000b */
[----:B01----:R-:W-:Y:S01]  /*101e0*/  ENDCOLLECTIVE ;  /* 0x000000000000791b */ /* 0x003fe20003800000 */
.L_x_120:
        /* <DEDUP_REMOVED lines=12> */
.L_x_121:
[----:B------:R-:W-:Y:S01]  /*102b0*/  MOV R2, R14 ;  /* 0x0000000e00027202 */ /* 0x000fe20000000f00 */
[----:B------:R-:W-:Y:S06]  /*102c0*/  BRA `(.L_x_122) ;  /* 0xffffffc4000c7947 */ /* 0x000fec000383ffff */
.L_x_55:
[----:B---3--:R3:W4:Y:S02]  /*102d0*/  SYNCS.PHASECHK.TRANS64.TRYWAIT P0, [R0+URZ+0x29840], R26 ;  /* 0x0298401a000075a7 */ /* 0x008724000800017f */
[----:B----4-:R-:W-:Y:S05]  /*102e0*/  @!P0 NANOSLEEP.SYNCS 0x989680 ;  /* 0x009896800000895d */ /* 0x010fea0003900000 */
[----:B------:R-:W4:Y:S02]  /*102f0*/  @!P0 SYNCS.PHASECHK.TRANS64 P0, [R0+URZ+0x29840], R26 ;  /* 0x0298401a000085a7 */ /* 0x000f24000800007f */
[----:B----4-:R-:W-:Y:S05]  /*10300*/  @!P0 BRA `(.L_x_55) ;  /* 0xfffffffc00f08947 */ /* 0x010fea000383ffff */
[----:B------:R-:W-:Y:S05]  /*10310*/  BRA `(.L_x_123) ;  /* 0xffffffc400687947 */ /* 0x000fea000383ffff */
.L_x_56:
[----:B------:R-:W-:Y:S01]  /*10320*/  BSSY B0, `(.L_x_124) ;  /* 0x0000008000007945 */ /* 0x000fe20003800000 */
[----:B------:R-:W-:Y:S02]  /*10330*/  IMAD.MOV.U32 R13, RZ, RZ, R7 ;  /* 0x000000ffff0d7224 */ /* 0x000fe400078e0007 */
[----:B------:R-:W-:Y:S02]  /*10340*/  IMAD.MOV.U32 R12, RZ, RZ, RZ ;  /* 0x000000ffff0c7224 */ /* 0x000fe400078e00ff */
[----:B------:R-:W-:Y:S02]  /*10350*/  IMAD.MOV.U32 R11, RZ, RZ, 0x1c1f ;  /* 0x00001c1fff0b7424 */ /* 0x000fe400078e00ff */
[----:B------:R-:W-:-:S07]  /*10360*/  IMAD.MOV.U32 R15, RZ, RZ, -0x1 ;  /* 0xffffffffff0f7424 */ /* 0x000fce00078e00ff */
[----:B-123-5:R-:W-:Y:S05]  /*10370*/  WARPSYNC.COLLECTIVE R15, `(.L_x_125) ;  /* 0x000000000f087348 */ /* 0x02efea0003c00000 */
[----:B------:R0:W4:Y:S02]  /*10380*/  SHFL.IDX P6, R14, R13, R12, R11 ;  /* 0x0000000c0d0e7389 */ /* 0x00012400000c000b */
[----:B012345:R-:W-:Y:S01]  /*10390*/  ENDCOLLECTIVE ;  /* 0x000000000000791b */ /* 0x03ffe20003800000 */
.L_x_125:
[----:B------:R-:W-:Y:S05]  /*103a0*/  BSYNC B0 ;  /* 0x0000000000007941 */ /* 0x000fea0003800000 */
.L_x_124:
[----:B------:R-:W-:Y:S01]  /*103b0*/  MOV R13, R6 ;  /* 0x00000006000d7202 */ /* 0x000fe20000000f00 */
[----:B------:R-:W-:Y:S01]  /*103c0*/  IMAD.MOV.U32 R12, RZ, RZ, RZ ;  /* 0x000000ffff0c7224 */ /* 0x000fe200078e00ff */
[----:B------:R-:W-:Y:S01]  /*103d0*/  ISETP.GE.AND P2, PT, R18, 0x1, PT ;  /* 0x000000011200780c */ /* 0x000fe20003f46270 */
[----:B------:R-:W-:Y:S01]  /*103e0*/  IMAD.MOV.U32 R11, RZ, RZ, 0x1c1f ;  /* 0x00001c1fff0b7424 */ /* 0x000fe200078e00ff */
[C---:B------:R-:W-:Y:S01]  /*103f0*/  LOP3.LUT P4, RZ, R16.reuse, 0x4, RZ, 0xc0, !PT ;  /* 0x0000000410ff7812 */ /* 0x040fe2000788c0ff */
[----:B------:R-:W-:Y:S01]  /*10400*/  IMAD.MOV.U32 R15, RZ, RZ, -0x1 ;  /* 0xffffffffff0f7424 */ /* 0x000fe200078e00ff */
[C---:B------:R-:W-:Y:S01]  /*10410*/  LOP3.LUT P3, RZ, R16.reuse, 0x2, RZ, 0xc0, !PT ;  /* 0x0000000210ff7812 */ /* 0x040fe2000786c0ff */
[----:B------:R-:W-:Y:S01]  /*10420*/  IMAD.MOV.U32 R2, RZ, RZ, R14 ;  /* 0x000000ffff027224 */ /* 0x000fe200078e000e */
[----:B------:R-:W-:-:S13]  /*10430*/  LOP3.LUT P1, RZ, R16, 0x1, RZ, 0xc0, !PT ;  /* 0x0000000110ff7812 */ /* 0x000fda000782c0ff */
[----:B------:R-:W-:Y:S05]  /*10440*/  WARPSYNC.COLLECTIVE R15, `(.L_x_126) ;  /* 0x000000000f087348 */ /* 0x000fea0003c00000 */
[----:B------:R0:W1:Y:S02]  /*10450*/  SHFL.IDX P6, R14, R13, R12, R11 ;  /* 0x0000000c0d0e7389 */ /* 0x00006400000c000b */
[----:B01----:R-:W-:Y:S01]  /*10460*/  ENDCOLLECTIVE ;  /* 0x000000000000791b */ /* 0x003fe20003800000 */
.L_x_126:
[----:B------:R-:W-:Y:S01]  /*10470*/  @P2 VIADD R23, R4, UR41 ;  /* 0x0000002904172c36 */ /* 0x000fe20008000000 */
[----:B------:R-:W-:Y:S01]  /*10480*/  MOV R13, R7 ;  /* 0x00000007000d7202 */ /* 0x000fe20000000f00 */
[----:B------:R-:W-:Y:S01]  /*10490*/  IMAD.MOV.U32 R12, RZ, RZ, 0x1 ;  /* 0x00000001ff0c7424 */ /* 0x000fe200078e00ff */
[----:B------:R-:W-:-:S13]  /*104a0*/  @P2 IADD3 R3, P0, R35, R14, RZ ;  /* 0x0000000e23032210 */ /* 0x000fda0007f1e0ff */
[----:B------:R-:W-:Y:S05]  /*104b0*/  WARPSYNC.COLLECTIVE R15, `(.L_x_127) ;  /* 0x000000000f087348 */ /* 0x000fea0003c00000 */
[----:B------:R0:W1:Y:S02]  /*104c0*/  SHFL.IDX P6, R14, R13, R12, R11 ;  /* 0x0000000c0d0e7389 */ /* 0x00006400000c000b */
[----:B01----:R-:W-:Y:S01]  /*104d0*/  ENDCOLLECTIVE ;  /* 0x000000000000791b */ /* 0x003fe20003800000 */
.L_x_127:
[----:B------:R-:W-:-:S05]  /*104e0*/  @P2 IMAD.X R2, RZ, RZ, R2, P0 ;  /* 0x000000ffff022224 */ /* 0x000fca00000e0602 */
[----:B------:R-:W-:-:S04]  /*104f0*/  @P2 LOP3.LUT R3, R3, R2, RZ, 0x3c, !PT ;  /* 0x0000000203032212 */ /* 0x000fc800078e3cff */
[----:B------:R-:W-:Y:S01]  /*10500*/  @P2 LOP3.LUT R2, R3, R2, RZ, 0x3c, !PT ;  /* 0x0000000203022212 */ /* 0x000fe200078e3cff */
[----:B------:R-:W-:-:S03]  /*10510*/  IMAD.MOV.U32 R13, RZ, RZ, R6 ;  /* 0x000000ffff0d7224 */ /* 0x000fc600078e0006 */
[----:B------:R-:W-:-:S05]  /*10520*/  @P2 LOP3.LUT R3, R3, R2, RZ, 0x3c, !PT ;  /* 0x0000000203032212 */ /* 0x000fca00078e3cff */
[----:B------:R-:W-:Y:S01]  /*10530*/  @!PT LDS RZ, [RZ] ;  /* 0x00000000fffff984 */ /* 0x000fe20000000800 */
[----:B------:R-:W-:Y:S01]  /*10540*/  @!PT LDS RZ, [RZ] ;  /* 0x00000000fffff984 */ /* 0x000fe20000000800 */
[----:B------:R-:W-:Y:S01]  /*10550*/  @!PT LDS RZ, [RZ] ;  /* 0x00000000fffff984 */ /* 0x000fe20000000800 */
[----:B------:R0:W-:Y:S01]  /*10560*/  @P2 LDGSTS.E.BYPASS.LTC128B.128 [R23+0x1a400], desc[UR48][R2.64], !P4 ;  /* 0x1a40000002172fae */ /* 0x0001e2000e101d70 */
[----:B------:R-:W-:-:S03]  /*10570*/  IMAD.MOV.U32 R8, RZ, RZ, R14 ;  /* 0x000000ffff087224 */ /* 0x000fc600078e000e */
[----:B------:R0:W-:Y:S04]  /*10580*/  @P2 LDGSTS.E.BYPASS.LTC128B.128 [R23+0x1cc00], desc[UR48][R2.64+0x40], !P3 ;  /* 0x1cc0004002172fae */ /* 0x0001e8000d901d70 */
[----:B0-----:R-:W-:Y:S05]  /*10590*/  WARPSYNC.COLLECTIVE R15, `(.L_x_128) ;  /* 0x000000000f087348 */ /* 0x001fea0003c00000 */
[----:B------:R1:W2:Y:S02]  /*105a0*/  SHFL.IDX P6, R14, R13, R12, R11 ;  /* 0x0000000c0d0e7389 */ /* 0x0002a400000c000b */
[----:B012---:R-:W-:Y:S01]  /*105b0*/  ENDCOLLECTIVE ;  /* 0x000000000000791b */ /* 0x007fe20003800000 */
.L_x_128:
[----:B------:R-:W-:Y:S01]  /*105c0*/  @!PT LDS RZ, [RZ] ;  /* 0x00000000fffff984 */ /* 0x000fe20000000800 */
[----:B------:R-:W-:Y:S01]  /*105d0*/  @!PT LDS RZ, [RZ] ;  /* 0x00000000fffff984 */ /* 0x000fe20000000800 */
[----:B------:R-:W-:Y:S01]  /*105e0*/  @!PT LDS RZ, [RZ] ;  /* 0x00000000fffff984 */ /* 0x000fe20000000800 */
[----:B------:R0:W-:Y:S01]  /*105f0*/  @P2 LDGSTS.E.BYPASS.LTC128B.128 [R23+0x1f400], desc[UR48][R2.64+0x80], !P1 ;  /* 0x1f40008002172fae */ /* 0x0001e2000c901d70 */
[----:B------:R-:W-:Y:S01]  /*10600*/  ISETP.GE.AND P2, PT, R18, 0x21, PT ;  /* 0x000000211200780c */ /* 0x000fe20003f46270 */
[----:B------:R-:W-:Y:S02]  /*10610*/  IMAD.MOV.U32 R13, RZ, RZ, R7 ;  /* 0x000000ffff0d7224 */ /* 0x000fe400078e0007 */
[----:B------:R-:W-:-:S10]  /*10620*/  IMAD.MOV.U32 R12, RZ, RZ, 0x2 ;  /* 0x00000002ff0c7424 */ /* 0x000fd400078e00ff */
[----:B------:R-:W-:Y:S01]  /*10630*/  @P2 VIADD R21, R4, UR41 ;  /* 0x0000002904152c36 */ /* 0x000fe20008000000 */
[----:B0-----:R-:W-:-:S13]  /*10640*/  @P2 IADD3 R10, P0, R35, R14, RZ ;  /* 0x0000000e230a2210 */ /* 0x001fda0007f1e0ff */
[----:B------:R-:W-:Y:S05]  /*10650*/  WARPSYNC.COLLECTIVE R15, `(.L_x_129) ;  /* 0x000000000f087348 */ /* 0x000fea0003c00000 */
[----:B------:R0:W1:Y:S02]  /*10660*/  SHFL.IDX P6, R14, R13, R12, R11 ;  /* 0x0000000c0d0e7389 */ /* 0x00006400000c000b */
[----:B01----:R-:W-:Y:S01]  /*10670*/  ENDCOLLECTIVE ;  /* 0x000000000000791b */ /* 0x003fe20003800000 */
.L_x_129:
[----:B------:R-:W-:Y:S01]  /*10680*/  @P2 MOV R2, R10 ;  /* 0x0000000a00022202 */ /* 0x000fe20000000f00 */
[----:B------:R-:W-:-:S04]  /*10690*/  @P2 IMAD.X R8, RZ, RZ, R8, P0 ;  /* 0x000000ffff082224 */ /* 0x000fc800000e0608 */
[----:B------:R-:W-:-:S05]  /*106a0*/  @P2 IMAD.MOV.U32 R3, RZ, RZ, R8 ;  /* 0x000000ffff032224 */ /* 0x000fca00078e0008 */
[----:B------:R-:W-:Y:S01]  /*106b0*/  @!PT LDS RZ, [RZ] ;  /* 0x00000000fffff984 */ /* 0x000fe20000000800 */
[----:B------:R-:W-:Y:S01]  /*106c0*/  @!PT LDS RZ, [RZ] ;  /* 0x00000000fffff984 */ /* 0x000fe20000000800 */
[----:B------:R-:W-:Y:S01]  /*106d0*/  @!PT LDS RZ, [RZ] ;  /* 0x00000000fffff984 */ /* 0x000fe20000000800 */
[----:B------:R-:W-:Y:S01]  /*106e0*/  @P2 LDGSTS.E.BYPASS.LTC128B.128 [R21+0x1ac00], desc[UR48][R2.64], !P4 ;  /* 0x1ac0000002152fae */ /* 0x000fe2000e101d70 */
[----:B------:R-:W-:-:S03]  /*106f0*/  IMAD.MOV.U32 R13, RZ, RZ, R6 ;  /* 0x000000ffff0d7224 */ /* 0x000fc600078e0006 */
[----:B------:R-:W-:Y:S04]  /*10700*/  @P2 LDGSTS.E.BYPASS.LTC128B.128 [R21+0x1d400], desc[UR48][R2.64+0x40], !P3 ;  /* 0x1d40004002152fae */ /* 0x000fe8000d901d70 */
[----:B------:R0:W-:Y:S01]  /*10710*/  @P2 LDGSTS.E.BYPASS.LTC128B.128 [R21+0x1fc00], desc[UR48][R2.64+0x80], !P1 ;  /* 0x1fc0008002152fae */ /* 0x0001e2000c901d70 */
[----:B------:R-:W-:Y:S01]  /*10720*/  ISETP.GE.AND P2, PT, R18, 0x41, PT ;  /* 0x000000411200780c */ /* 0x000fe20003f46270 */
[----:B0-----:R-:W-:-:S12]  /*10730*/  IMAD.MOV.U32 R2, RZ, RZ, R14 ;  /* 0x000000ffff027224 */ /* 0x001fd800078e000e */
[----:B------:R-:W-:Y:S05]  /*10740*/  WARPSYNC.COLLECTIVE R15, `(.L_x_130) ;  /* 0x000000000f087348 */ /* 0x000fea0003c00000 */
[----:B------:R0:W1:Y:S02]  /*10750*/  SHFL.IDX P6, R14, R13, R12, R11 ;  /* 0x0000000c0d0e7389 */ /* 0x00006400000c000b */
[----:B01----:R-:W-:Y:S01]  /*10760*/  ENDCOLLECTIVE ;  /* 0x000000000000791b */ /* 0x003fe20003800000 */
.L_x_130:
[----:B------:R-:W-:Y:S02]  /*10770*/  @P2 VIADD R23, R4, UR41 ;  /* 0x0000002904172c36 */ /* 0x000fe40008000000 */
[----:B------:R-:W-:Y:S01]  /*10780*/  IMAD.MOV.U32 R13, RZ, RZ, R7 ;  /* 0x000000ffff0d7224 */ /* 0x000fe200078e0007 */
[----:B------:R-:W-:-:S04]  /*10790*/  @P2 IADD3 R11, P0, R35, R14, RZ ;  /* 0x0000000e230b2210 */ /* 0x000fc80007f1e0ff */
[----:B------:R-:W-:Y:S01]  /*107a0*/  @P2 IADD3.X R12, RZ, R2, RZ, P0, !PT ;  /* 0x00000002ff0c2210 */ /* 0x000fe200007fe4ff */
[----:B------:R-:W-:Y:S01]  /*107b0*/  @P2 IMAD.MOV.U32 R2, RZ, RZ, R11 ;  /* 0x000000ffff022224 */ /* 0x000fe200078e000b */
[----:B------:R-:W-:-:S03]  /*107c0*/  MOV R11, 0x1c1f ;  /* 0x00001c1f000b7802 */ /* 0x000fc60000000f00 */
[----:B------:R-:W-:Y:S02]  /*107d0*/  @P2 IMAD.MOV.U32 R3, RZ, RZ, R12 ;  /* 0x000000ffff032224 */ /* 0x000fe400078e000c */
[----:B------:R-:W-:-:S03]  /*107e0*/  IMAD.MOV.U32 R12, RZ, RZ, 0x3 ;  /* 0x00000003ff0c7424 */ /* 0x000fc600078e00ff */
[----:B------:R-:W-:Y:S01]  /*107f0*/  @!PT LDS RZ, [RZ] ;  /* 0x00000000fffff984 */ /* 0x000fe20000000800 */
[----:B------:R-:W-:Y:S01]  /*10800*/  @!PT LDS RZ, [RZ] ;  /* 0x00000000fffff984 */ /* 0x000fe20000000800 */
[----:B------:R-:W-:Y:S01]  /*10810*/  @!PT LDS RZ, [RZ] ;  /* 0x00000000fffff984 */ /* 0x000fe20000000800 */
[----:B------:R0:W-:Y:S04]  /*10820*/  @P2 LDGSTS.E.BYPASS.LTC128B.128 [R23+0x1b400], desc[UR48][R2.64], !P4 ;  /* 0x1b40000002172fae */ /* 0x0001e8000e101d70 */
[----:B0-----:R-:W-:Y:S05]  /*10830*/  WARPSYNC.COLLECTIVE R15, `(.L_x_131) ;  /* 0x000000000f087348 */ /* 0x001fea0003c00000 */
[----:B------:R1:W2:Y:S02]  /*10840*/  SHFL.IDX P6, R14, R13, R12, R11 ;  /* 0x0000000c0d0e7389 */ /* 0x0002a400000c000b */
[----:B012---:R-:W-:Y:S01]  /*10850*/  ENDCOLLECTIVE ;  /* 0x000000000000791b */ /* 0x007fe20003800000 */
.L_x_131:
[----:B------:R-:W-:Y:S01]  /*10860*/  @!PT LDS RZ, [RZ] ;  /* 0x00000000fffff984 */ /* 0x000fe20000000800 */
[----:B------:R-:W-:Y:S01]  /*10870*/  @!PT LDS RZ, [RZ] ;  /* 0x00000000fffff984 */ /* 0x000fe20000000800 */
[----:B------:R-:W-:Y:S01]  /*10880*/  @!PT LDS RZ, [RZ] ;  /* 0x00000000fffff984 */ /* 0x000fe20000000800 */
[----:B------:R0:W-:Y:S04]  /*10890*/  @P2 LDGSTS.E.BYPASS.LTC128B.128 [R23+0x1dc00], desc[UR48][R2.64+0x40], !P3 ;  /* 0x1dc0004002172fae */ /* 0x0001e8000d901d70 */
[----:B------:R0:W-:Y:S01]  /*108a0*/  @P2 LDGSTS.E.BYPASS.LTC128B.128 [R23+0x20400], desc[UR48][R2.64+0x80], !P1 ;  /* 0x2040008002172fae */ /* 0x0001e2000c901d70 */
[----:B------:R-:W-:Y:S01]  /*108b0*/  ISETP.GE.AND P2, PT, R18, 0x61, PT ;  /* 0x000000611200780c */ /* 0x000fe20003f46270 */
[----:B------:R-:W-:-:S12]  /*108c0*/  IMAD.MOV.U32 R13, RZ, RZ, R6 ;  /* 0x000000ffff0d7224 */ /* 0x000fd800078e0006 */
[----:B------:R-:W-:Y:S02]  /*108d0*/  @P2 VIADD R25, R4, UR41 ;  /* 0x0000002904192c36 */ /* 0x000fe40008000000 */
[----:B0-----:R-:W-:-:S07]  /*108e0*/  IMAD.MOV.U32 R7, RZ, RZ, R14 ;  /* 0x000000ffff077224 */ /* 0x001fce00078e000e */
[----:B------:R-:W-:Y:S05]  /*108f0*/  WARPSYNC.COLLECTIVE R15, `(.L_x_132) ;  /* 0x000000000f087348 */ /* 0x000fea0003c00000 */
[----:B------:R0:W1:Y:S02]  /*10900*/  SHFL.IDX P6, R14, R13, R12, R11 ;  /* 0x0000000c0d0e7389 */ /* 0x00006400000c000b */
[----:B01----:R-:W-:Y:S01]  /*10910*/  ENDCOLLECTIVE ;  /* 0x000000000000791b */ /* 0x003fe20003800000 */
.L_x_132:
[----:B------:R-:W-:Y:S02]  /*10920*/  IMAD.MOV.U32 R13, RZ, RZ, R5 ;  /* 0x000000ffff0d7224 */ /* 0x000fe400078e0005 */
[----:B------:R-:W-:Y:S01]  /*10930*/  IMAD.MOV.U32 R12, RZ, RZ, RZ ;  /* 0x000000ffff0c7224 */ /* 0x000fe200078e00ff */
[----:B------:R-:W-:-:S13]  /*10940*/  @P2 IADD3 R6, P0, R35, R14, RZ ;  /* 0x0000000e23062210 */ /* 0x000fda0007f1e0ff */
[----:B------:R-:W-:Y:S05]  /*10950*/  WARPSYNC.COLLECTIVE R15, `(.L_x_133) ;  /* 0x000000000f087348 */ /* 0x000fea0003c00000 */
[----:B------:R0:W1:Y:S02]  /*10960*/  SHFL.IDX P6, R14, R13, R12, R11 ;  /* 0x0000000c0d0e7389 */ /* 0x00006400000c000b */
[----:B01----:R-:W-:Y:S01]  /*10970*/  ENDCOLLECTIVE ;  /* 0x000000000000791b */ /* 0x003fe20003800000 */
.L_x_133:
[----:B------:R-:W-:Y:S02]  /*10980*/  @P2 IMAD.X R7, RZ, RZ, R7, P0 ;  /* 0x000000ffff072224 */ /* 0x000fe400000e0607 */
[----:B------:R-:W-:-:S03]  /*10990*/  @P2 IMAD.MOV.U32 R2, RZ, RZ, R6 ;  /* 0x000000ffff022224 */ /* 0x000fc600078e0006 */
[----:B------:R-:W-:-:S05]  /*109a0*/  @P2 MOV R3, R7 ;  /* 0x0000000700032202 */ /* 0x000fca0000000f00 */
[----:B------:R-:W-:Y:S01]  /*109b0*/  @!PT LDS RZ, [RZ] ;  /* 0x00000000fffff984 */ /* 0x000fe20000000800 */
[----:B------:R-:W-:Y:S01]  /*109c0*/  @!PT LDS RZ, [RZ] ;  /* 0x00000000fffff984 */ /* 0x000fe20000000800 */
[----:B------:R-:W-:Y:S01]  /*109d0*/  @!PT LDS RZ, [RZ] ;  /* 0x00000000fffff984 */ /* 0x000fe20000000800 */
[----:B------:R0:W-:Y:S01]  /*109e0*/  @P2 LDGSTS.E.BYPASS.LTC128B.128 [R25+0x1bc00], desc[UR48][R2.64], !P4 ;  /* 0x1bc0000002192fae */ /* 0x0001e2000e101d70 */
[----:B------:R-:W-:-:S03]  /*109f0*/  IMAD.MOV.U32 R13, RZ, RZ, R9 ;  /* 0x000000ffff0d7224 */ /* 0x000fc600078e0009 */
[----:B------:R0:W-:Y:S04]  /*10a00*/  @P2 LDGSTS.E.BYPASS.LTC128B.128 [R25+0x1e400], desc[UR48][R2.64+0x40], !P3 ;  /* 0x1e40004002192fae */ /* 0x0001e8000d901d70 */
[----:B------:R0:W-:Y:S01]  /*10a10*/  @P2 LDGSTS.E.BYPASS.LTC128B.128 [R25+0x20c00], desc[UR48][R2.64+0x80], !P1 ;  /* 0x20c0008002192fae */ /* 0x0001e2000c901d70 */
[----:B------:R-:W-:-:S07]  /*10a20*/  IMAD.MOV.U32 R5, RZ, RZ, R14 ;  /* 0x000000ffff057224 */ /* 0x000fce00078e000e */
[----:B0-----:R-:W-:Y:S05]  /*10a30*/  WARPSYNC.COLLECTIVE R15, `(.L_x_134) ;  /* 0x000000000f087348 */ /* 0x001fea0003c00000 */
[----:B------:R1:W2:Y:S02]  /*10a40*/  SHFL.IDX P6, R14, R13, R12, R11 ;  /* 0x0000000c0d0e7389 */ /* 0x0002a400000c000b */
[----:B012---:R-:W-:Y:S01]  /*10a50*/  ENDCOLLECTIVE ;  /* 0x000000000000791b */ /* 0x007fe20003800000 */
.L_x_134:
[----:B------:R-:W-:Y:S05]  /*10a60*/  BRA `(.L_x_135) ;  /* 0xffffffc000e47947 */ /* 0x000fea000383ffff */
.L_x_62:
[----:B------:R-:W-:Y:S01]  /*10a70*/  IMAD.MOV.U32 R13, RZ, RZ, R4 ;  /* 0x000000ffff0d7224 */ /* 0x000fe200078e0004 */
[----:B------:R-:W-:Y:S01]  /*10a80*/  MOV R12, RZ ;  /* 0x000000ff000c7202 */ /* 0x000fe20000000f00 */
[----:B------:R-:W-:Y:S02]  /*10a90*/  IMAD.MOV.U32 R11, RZ, RZ, 0x1c1f ;  /* 0x00001c1fff0b7424 */ /* 0x000fe400078e00ff */
[----:B------:R-:W-:Y:S02]  /*10aa0*/  IMAD.MOV.U32 R15, RZ, RZ, -0x1 ;  /* 0xffffffffff0f7424 */ /* 0x000fe400078e00ff */
[----:B------:R-:W-:-:S07]  /*10ab0*/  IMAD.IADD R5, R10, 0x1, R5 ;  /* 0x000000010a057824 */ /* 0x000fce00078e0205 */
[----:B-----5:R-:W-:Y:S05]  /*10ac0*/  WARPSYNC.COLLECTIVE R15, `(.L_x_136) ;  /* 0x000000000f087348 */ /* 0x020fea0003c00000 */
[----:B------:R0:W1:Y:S02]  /*10ad0*/  SHFL.IDX P6, R14, R13, R12, R11 ;  /* 0x0000000c0d0e7389 */ /* 0x00006400000c000b */
[----:B01---5:R-:W-:Y:S01]  /*10ae0*/  ENDCOLLECTIVE ;  /* 0x000000000000791b */ /* 0x023fe20003800000 */
.L_x_136:
[C---:B------:R-:W-:Y:S01]  /*10af0*/  VIADD R6, R5.reuse, 0x20 ;  /* 0x0000002005067836 */ /* 0x040fe20000000000 */
[----:B------:R-:W-:Y:S01]  /*10b00*/  ISETP.GE.AND P0, PT, R5, UR40, PT ;  /* 0x0000002805007c0c */ /* 0x000fe2000bf06270 */
[----:B------:R-:W-:Y:S02]  /*10b10*/  IMAD.MOV.U32 R13, RZ, RZ, R0 ;  /* 0x000000ffff0d7224 */ /* 0x000fe400078e0000 */
[----:B------:R-:W-:-:S10]  /*10b20*/  IMAD.MOV.U32 R2, RZ, RZ, R14 ;  /* 0x000000ffff027224 */ /* 0x000fd400078e000e */
[----:B------:R-:W-:Y:S05]  /*10b30*/  WARPSYNC.COLLECTIVE R15, `(.L_x_137) ;  /* 0x000000000f087348 */ /* 0x000fea0003c00000 */
[----:B------:R0:W1:Y:S02]  /*10b40*/  SHFL.IDX P6, R14, R13, R12, R11 ;  /* 0x0000000c0d0e7389 */ /* 0x00006400000c000b */
[----:B01----:R-:W-:Y:S01]  /*10b50*/  ENDCOLLECTIVE ;  /* 0x000000000000791b */ /* 0x003fe20003800000 */
.L_x_137:
[----:B------:R-:W-:Y:S02]  /*10b60*/  IMAD.MOV.U32 R13, RZ, RZ, R4 ;  /* 0x000000ffff0d7224 */ /* 0x000fe400078e0004 */
[----:B------:R-:W-:Y:S01]  /*10b70*/  IMAD.MOV.U32 R12, RZ, RZ, 0x1 ;  /* 0x00000001ff0c7424 */ /* 0x000fe200078e00ff */
[----:B------:R-:W-:-:S04]  /*10b80*/  @!P0 IADD3 R14, P1, R35, R14, RZ ;  /* 0x0000000e230e8210 */ /* 0x000fc80007f3e0ff */
[----:B------:R-:W-:Y:S01]  /*10b90*/  @!P0 IADD3.X R3, RZ, R2, RZ, P1, !PT ;  /* 0x00000002ff038210 */ /* 0x000fe20000ffe4ff */
[----:B------:R-:W-:-:S08]  /*10ba0*/  @!P0 IMAD.MOV.U32 R2, RZ, RZ, R14 ;  /* 0x000000ffff028224 */ /* 0x000fd000078e000e */
[----:B------:R-:W-:Y:S05]  /*10bb0*/  WARPSYNC.COLLECTIVE R15, `(.L_x_138) ;  /* 0x000000000f087348 */ /* 0x000fea0003c00000 */
[----:B------:R0:W1:Y:S02]  /*10bc0*/  SHFL.IDX P6, R14, R13, R12, R11 ;  /* 0x0000000c0d0e7389 */ /* 0x00006400000c000b */
[----:B01----:R-:W-:Y:S01]  /*10bd0*/  ENDCOLLECTIVE ;  /* 0x000000000000791b */ /* 0x003fe20003800000 */
.L_x_138:
[----:B------:R-:W-:Y:S01]  /*10be0*/  @!PT LDS RZ, [RZ] ;  /* 0x00000000fffff984 */ /* 0x000fe20000000800 */
[----:B------:R-:W-:Y:S01]  /*10bf0*/  @!PT LDS RZ, [RZ] ;  /* 0x00000000fffff984 */ /* 0x000fe20000000800 */
[----:B------:R-:W-:Y:S01]  /*10c00*/  @!PT LDS RZ, [RZ] ;  /* 0x00000000fffff984 */ /* 0x000fe20000000800 */
[----:B------:R0:W-:Y:S04]  /*10c10*/  @!P0 LDGSTS.E.BYPASS.LTC128B.128 [R8+0x14400], desc[UR48][R2.64], !P3 ;  /* 0x1440000002088fae */ /* 0x0001e8000d901d70 */
[----:B------:R0:W-:Y:S04]  /*10c20*/  @!P0 LDGSTS.E.BYPASS.LTC128B.128 [R8+0x16400], desc[UR48][R2.64+0x40], !P4 ;  /* 0x1640004002088fae */ /* 0x0001e8000e101d70 */
[----:B------:R0:W-:Y:S01]  /*10c30*/  @!P0 LDGSTS.E.BYPASS.LTC128B.128 [R8+0x18400], desc[UR48][R2.64+0x80], !P5 ;  /* 0x1840008002088fae */ /* 0x0001e2000e901d70 */
[----:B------:R-:W-:Y:S02]  /*10c40*/  ISETP.GE.AND P0, PT, R6, UR40, PT ;  /* 0x0000002806007c0c */ /* 0x000fe4000bf06270 */
[----:B------:R-:W-:Y:S01]  /*10c50*/  MOV R13, R0 ;  /* 0x00000000000d7202 */ /* 0x000fe20000000f00 */
[----:B------:R-:W-:-:S10]  /*10c60*/  IMAD.MOV.U32 R6, RZ, RZ, R14 ;  /* 0x000000ffff067224 */ /* 0x000fd400078e000e */
[----:B0-----:R-:W-:Y:S05]  /*10c70*/  WARPSYNC.COLLECTIVE R15, `(.L_x_139) ;  /* 0x000000000f087348 */ /* 0x001fea0003c00000 */
[----:B------:R1:W2:Y:S02]  /*10c80*/  SHFL.IDX P6, R14, R13, R12, R11 ;  /* 0x0000000c0d0e7389 */ /* 0x0002a400000c000b */
[----:B012---:R-:W-:Y:S01]  /*10c90*/  ENDCOLLECTIVE ;  /* 0x000000000000791b */ /* 0x007fe20003800000 */
.L_x_139:
[----:B------:R-:W-:Y:S01]  /*10ca0*/  IMAD.MOV.U32 R13, RZ, RZ, R4 ;  /* 0x000000ffff0d7224 */ /* 0x000fe200078e0004 */
[----:B------:R-:W-:Y:S02]  /*10cb0*/  MOV R12, 0x2 ;  /* 0x00000002000c7802 */ /* 0x000fe40000000f00 */
[----:B------:R-:W-:-:S05]  /*10cc0*/  @!P0 IADD3 R14, P1, R35, R14, RZ ;  /* 0x0000000e230e8210 */ /* 0x000fca0007f3e0ff */
[----:B------:R-:W-:-:S08]  /*10cd0*/  @!P0 IMAD.MOV.U32 R2, RZ, RZ, R14 ;  /* 0x000000ffff028224 */ /* 0x000fd000078e000e */
[----:B------:R-:W-:Y:S05]  /*10ce0*/  WARPSYNC.COLLECTIVE R15, `(.L_x_140) ;  /* 0x000000000f087348 */ /* 0x000fea0003c00000 */
[----:B------:R0:W1:Y:S02]  /*10cf0*/  SHFL.IDX P6, R14, R13, R12, R11 ;  /* 0x0000000c0d0e7389 */ /* 0x00006400000c000b */
[----:B01----:R-:W-:Y:S01]  /*10d00*/  ENDCOLLECTIVE ;  /* 0x000000000000791b */ /* 0x003fe20003800000 */
.L_x_140:
[----:B------:R-:W-:Y:S02]  /*10d10*/  @!P0 IMAD.X R7, RZ, RZ, R6, P1 ;  /* 0x000000ffff078224 */ /* 0x000fe400008e0606 */
[----:B------:R-:W-:Y:S02]  /*10d20*/  VIADD R6, R5, 0x40 ;  /* 0x0000004005067836 */ /* 0x000fe40000000000 */
[----:B------:R-:W-:-:S05]  /*10d30*/  @!P0 IMAD.MOV.U32 R3, RZ, RZ, R7 ;  /* 0x000000ffff038224 */ /* 0x000fca00078e0007 */
[----:B------:R-:W-:Y:S01]  /*10d40*/  @!PT LDS RZ, [RZ] ;  /* 0x00000000fffff984 */ /* 0x000fe20000000800 */
[----:B------:R-:W-:Y:S01]  /*10d50*/  @!PT LDS RZ, [RZ] ;  /* 0x00000000fffff984 */ /* 0x000fe20000000800 */
[----:B------:R-:W-:Y:S01]  /*10d60*/  @!PT LDS RZ, [RZ] ;  /* 0x00000000fffff984 */ /* 0x000fe20000000800 */
[----:B------:R0:W-:Y:S01]  /*10d70*/  @!P0 LDGSTS.E.BYPASS.LTC128B.128 [R8+0x14c00], desc[UR48][R2.64], !P3 ;  /* 0x14c0000002088fae */ /* 0x0001e2000d901d70 */
[----:B------:R-:W-:-:S03]  /*10d80*/  IMAD.MOV.U32 R13, RZ, RZ, R0 ;  /* 0x000000ffff0d7224 */ /* 0x000fc600078e0000 */
[----:B------:R0:W-:Y:S04]  /*10d90*/  @!P0 LDGSTS.E.BYPASS.LTC128B.128 [R8+0x16c00], desc[UR48][R2.64+0x40], !P4 ;  /* 0x16c0004002088fae */ /* 0x0001e8000e101d70 */
[----:B------:R0:W-:Y:S01]  /*10da0*/  @!P0 LDGSTS.E.BYPASS.LTC128B.128 [R8+0x18c00], desc[UR48][R2.64+0x80], !P5 ;  /* 0x18c0008002088fae */ /* 0x0001e2000e901d70 */
[----:B------:R-:W-:Y:S01]  /*10db0*/  ISETP.GE.AND P0, PT, R6, UR40, PT ;  /* 0x0000002806007c0c */ /* 0x000fe2000bf06270 */
[----:B------:R-:W-:-:S12]  /*10dc0*/  IMAD.MOV.U32 R6, RZ, RZ, R14 ;  /* 0x000000ffff067224 */ /* 0x000fd800078e000e */
[----:B0-----:R-:W-:Y:S05]  /*10dd0*/  WARPSYNC.COLLECTIVE R15, `(.L_x_141) ;  /* 0x000000000f087348 */ /* 0x001fea0003c00000 */
[----:B------:R1:W2:Y:S02]  /*10de0*/  SHFL.IDX P6, R14, R13, R12, R11 ;  /* 0x0000000c0d0e7389 */ /* 0x0002a400000c000b */
[----:B012---:R-:W-:Y:S01]  /*10df0*/  ENDCOLLECTIVE ;  /* 0x000000000000791b */ /* 0x007fe20003800000 */
.L_x_141:
[----:B------:R-:W-:Y:S01]  /*10e00*/  MOV R13, R4 ;  /* 0x00000004000d7202 */ /* 0x000fe20000000f00 */
[----:B------:R-:W-:Y:S01]  /*10e10*/  IMAD.MOV.U32 R12, RZ, RZ, 0x3 ;  /* 0x00000003ff0c7424 */ /* 0x000fe200078e00ff */
[----:B------:R-:W-:-:S05]  /*10e20*/  @!P0 IADD3 R14, P1, R35, R14, RZ ;  /* 0x0000000e230e8210 */ /* 0x000fca0007f3e0ff */
[----:B------:R-:W-:-:S08]  /*10e30*/  @!P0 IMAD.MOV.U32 R2, RZ, RZ, R14 ;  /* 0x000000ffff028224 */ /* 0x000fd000078e000e */
[----:B------:R-:W-:Y:S05]  /*10e40*/  WARPSYNC.COLLECTIVE R15, `(.L_x_142) ;  /* 0x000000000f087348 */ /* 0x000fea0003c00000 */
[----:B------:R0:W1:Y:S02]  /*10e50*/  SHFL.IDX P6, R14, R13, R12, R11 ;  /* 0x0000000c0d0e7389 */ /* 0x00006400000c000b */
[----:B01----:R-:W-:Y:S01]  /*10e60*/  ENDCOLLECTIVE ;  /* 0x000000000000791b */ /* 0x003fe20003800000 */
.L_x_142:
[----:B------:R-:W-:-:S04]  /*10e70*/  @!P0 IMAD.X R7, RZ, RZ, R6, P1 ;  /* 0x000000ffff078224 */ /* 0x000fc800008e0606 */
        /* <DEDUP_REMOVED lines=8> */
[----:B------:R-:W-:-:S07]  /*10f00*/  IMAD.MOV.U32 R6, RZ, RZ, R14 ;  /* 0x000000ffff067224 */ /* 0x000fce00078e000e */
[----:B0-----:R-:W-:Y:S05]  /*10f10*/  WARPSYNC.COLLECTIVE R15, `(.L_x_143) ;  /* 0x000000000f087348 */ /* 0x001fea0003c00000 */
[----:B------:R1:W2:Y:S02]  /*10f20*/  SHFL.IDX P6, R14, R13, R12, R11 ;  /* 0x0000000c0d0e7389 */ /* 0x0002a400000c000b */
[----:B012---:R-:W-:Y:S01]  /*10f30*/  ENDCOLLECTIVE ;  /* 0x000000000000791b */ /* 0x007fe20003800000 */
.L_x_143:
[----:B------:R-:W-:Y:S05]  /*10f40*/  BRA `(.L_x_144) ;  /* 0xffffffc400e87947 */ /* 0x000fea000383ffff */
.L_x_63:
[----:B0-----:R-:W-:-:S04]  /*10f50*/  IMAD.U32 R3, RZ, RZ, UR41 ;  /* 0x00000029ff037e24 */ /* 0x001fc8000f8e00ff */
[----:B------:R0:W1:Y:S03]  /*10f60*/  SYNCS.PHASECHK.TRANS64.TRYWAIT P0, [R3+URZ+0x29820], R0 ;  /* 0x02982000030075a7 */ /* 0x000066000800017f */
[----:B-1----:R-:W-:Y:S05]  /*10f70*/  @!P0 NANOSLEEP.SYNCS 0x989680 ;  /* 0x009896800000895d */ /* 0x002fea0003900000 */
[----:B------:R-:W1:Y:S02]  /*10f80*/  @!P0 SYNCS.PHASECHK.TRANS64 P0, [R3+URZ+0x29820], R0 ;  /* 0x02982000030085a7 */ /* 0x000e64000800007f */
[----:B-1----:R-:W-:Y:S05]  /*10f90*/  @!P0 BRA `(.L_x_63) ;  /* 0xfffffffc00ec8947 */ /* 0x002fea000383ffff */
[----:B------:R-:W-:Y:S05]  /*10fa0*/  BRA `(.L_x_145) ;  /* 0xffffffc800207947 */ /* 0x000fea000383ffff */
.L_x_67:
[----:B0-----:R0:W1:Y:S02]  /*10fb0*/  SYNCS.PHASECHK.TRANS64.TRYWAIT P0, [R0+URZ+0x29880], R28 ;  /* 0x0298801c000075a7 */ /* 0x001064000800017f */
[----:B-1----:R-:W-:Y:S05]  /*10fc0*/  @!P0 NANOSLEEP.SYNCS 0x989680 ;  /* 0x009896800000895d */ /* 0x002fea0003900000 */
[----:B------:R-:W1:Y:S02]  /*10fd0*/  @!P0 SYNCS.PHASECHK.TRANS64 P0, [R0+URZ+0x29880], R28 ;  /* 0x0298801c000085a7 */ /* 0x000e64000800007f */
[----:B-1----:R-:W-:Y:S05]  /*10fe0*/  @!P0 BRA `(.L_x_67) ;  /* 0xfffffffc00f08947 */ /* 0x002fea000383ffff */
[----:B------:R-:W-:Y:S05]  /*10ff0*/  BRA `(.L_x_146) ;  /* 0xffffffcc00287947 */ /* 0x000fea000383ffff */
.L_x_68:
        /* <DEDUP_REMOVED lines=8> */
.L_x_148:
[----:B------:R-:W-:Y:S05]  /*11080*/  BSYNC B0 ;  /* 0x0000000000007941 */ /* 0x000fea0003800000 */
.L_x_147:
[----:B------:R-:W-:Y:S01]  /*11090*/  IMAD.MOV.U32 R13, RZ, RZ, R8 ;  /* 0x000000ffff0d7224 */ /* 0x000fe200078e0008 */
[----:B------:R-:W-:Y:S01]  /*110a0*/  MOV R11, 0x1c1f ;  /* 0x00001c1f000b7802 */ /* 0x000fe20000000f00 */
[----:B------:R-:W-:Y:S01]  /*110b0*/  IMAD.MOV.U32 R12, RZ, RZ, RZ ;  /* 0x000000ffff0c7224 */ /* 0x000fe200078e00ff */
[----:B------:R-:W-:Y:S01]  /*110c0*/  IADD3 R20, R20, UR41, R33 ;  /* 0x0000002914147c10 */ /* 0x000fe2000fffe021 */
[----:B------:R-:W-:Y:S02]  /*110d0*/  IMAD.MOV.U32 R15, RZ, RZ, -0x1 ;  /* 0xffffffffff0f7424 */ /* 0x000fe400078e00ff */
[----:B------:R-:W-:Y:S02]  /*110e0*/  IMAD.MOV.U32 R3, RZ, RZ, R14 ;  /* 0x000000ffff037224 */ /* 0x000fe400078e000e */
[----:B------:R-:W-:-:S07]  /*110f0*/  IMAD.IADD R21, R34, 0x1, R20 ;  /* 0x0000000122157824 */ /* 0x000fce00078e0214 */
[----:B------:R-:W-:Y:S05]  /*11100*/  WARPSYNC.COLLECTIVE R15, `(.L_x_149) ;  /* 0x000000000f087348 */ /* 0x000fea0003c00000 */
[----:B------:R0:W1:Y:S02]  /*11110*/  SHFL.IDX P6, R14, R13, R12, R11 ;  /* 0x0000000c0d0e7389 */ /* 0x00006400000c000b */
[----:B01----:R-:W-:Y:S01]  /*11120*/  ENDCOLLECTIVE ;  /* 0x000000000000791b */ /* 0x003fe20003800000 */
.L_x_149:
[----:B------:R-:W-:Y:S01]  /*11130*/  IMAD.MOV.U32 R13, RZ, RZ, R9 ;  /* 0x000000ffff0d7224 */ /* 0x000fe200078e0009 */
[----:B------:R-:W-:Y:S01]  /*11140*/  MOV R12, 0x1 ;  /* 0x00000001000c7802 */ /* 0x000fe20000000f00 */
[----:B------:R-:W-:-:S07]  /*11150*/  IMAD.MOV.U32 R2, RZ, RZ, R14 ;  /* 0x000000ffff027224 */ /* 0x000fce00078e000e */
[----:B------:R-:W-:Y:S05]  /*11160*/  WARPSYNC.COLLECTIVE R15, `(.L_x_150) ;  /* 0x000000000f087348 */ /* 0x000fea0003c00000 */
[----:B------:R0:W1:Y:S02]  /*11170*/  SHFL.IDX P6, R14, R13, R12, R11 ;  /* 0x0000000c0d0e7389 */ /* 0x00006400000c000b */
[----:B01----:R-:W-:Y:S01]  /*11180*/  ENDCOLLECTIVE ;  /* 0x000000000000791b */ /* 0x003fe20003800000 */
.L_x_150:
[----:B------:R-:W-:-:S05]  /*11190*/  IADD3 R2, P0, R35, R2, RZ ;  /* 0x0000000223027210 */ /* 0x000fca0007f1e0ff */
[----:B------:R-:W-:-:S05]  /*111a0*/  IMAD.X R3, RZ, RZ, R3, P0 ;  /* 0x000000ffff037224 */ /* 0x000fca00000e0603 */
[----:B------:R-:W-:Y:S01]  /*111b0*/  @!PT LDS RZ, [RZ] ;  /* 0x00000000fffff984 */ /* 0x000fe20000000800 */
[----:B------:R-:W-:Y:S01]  /*111c0*/  @!PT LDS RZ, [RZ] ;  /* 0x00000000fffff984 */ /* 0x000fe20000000800 */
[----:B------:R-:W-:Y:S01]  /*111d0*/  @!PT LDS RZ, [RZ] ;  /* 0x00000000fffff984 */ /* 0x000fe20000000800 */
[----:B------:R-:W-:Y:S01]  /*111e0*/  LDGSTS.E.BYPASS.LTC128B.128 [R20+0xa400], desc[UR48][R2.64], !P3 ;  /* 0x0a40000002147fae */ /* 0x000fe2000d901d70 */
[----:B------:R-:W-:-:S03]  /*111f0*/  IMAD.MOV.U32 R13, RZ, RZ, R8 ;  /* 0x000000ffff0d7224 */ /* 0x000fc600078e0008 */
[----:B------:R0:W-:Y:S02]  /*11200*/  LDGSTS.E.BYPASS.LTC128B.128 [R21+0xa400], desc[UR48][R2.64+0x40], !P1 ;  /* 0x0a40004002157fae */ /* 0x0001e4000c901d70 */
[----:B0-----:R-:W-:-:S07]  /*11210*/  IMAD.MOV.U32 R3, RZ, RZ, R14 ;  /* 0x000000ffff037224 */ /* 0x001fce00078e000e */
[----:B------:R-:W-:Y:S05]  /*11220*/  WARPSYNC.COLLECTIVE R15, `(.L_x_151) ;  /* 0x000000000f087348 */ /* 0x000fea0003c00000 */
[----:B------:R0:W1:Y:S02]  /*11230*/  SHFL.IDX P6, R14, R13, R12, R11 ;  /* 0x0000000c0d0e7389 */ /* 0x00006400000c000b */
[----:B01----:R-:W-:Y:S01]  /*11240*/  ENDCOLLECTIVE ;  /* 0x000000000000791b */ /* 0x003fe20003800000 */
.L_x_151:
[----:B------:R-:W-:Y:S01]  /*11250*/  IMAD.MOV.U32 R13, RZ, RZ, R9 ;  /* 0x000000ffff0d7224 */ /* 0x000fe200078e0009 */
[----:B------:R-:W-:Y:S01]  /*11260*/  MOV R12, 0x2 ;  /* 0x00000002000c7802 */ /* 0x000fe20000000f00 */
[----:B------:R-:W-:-:S07]  /*11270*/  IMAD.MOV.U32 R2, RZ, RZ, R14 ;  /* 0x000000ffff027224 */ /* 0x000fce00078e000e */
[----:B------:R-:W-:Y:S05]  /*11280*/  WARPSYNC.COLLECTIVE R15, `(.L_x_152) ;  /* 0x000000000f087348 */ /* 0x000fea0003c00000 */
[----:B------:R0:W1:Y:S02]  /*11290*/  SHFL.IDX P6, R14, R13, R12, R11 ;  /* 0x0000000c0d0e7389 */ /* 0x00006400000c000b */
[----:B01----:R-:W-:Y:S01]  /*112a0*/  ENDCOLLECTIVE ;  /* 0x000000000000791b */ /* 0x003fe20003800000 */
.L_x_152:
        /* <DEDUP_REMOVED lines=12> */
.L_x_153:
[----:B------:R-:W-:Y:S01]  /*11370*/  IMAD.MOV.U32 R13, RZ, RZ, R9 ;  /* 0x000000ffff0d7224 */ /* 0x000fe200078e0009 */
[----:B------:R-:W-:Y:S01]  /*11380*/  MOV R12, 0x3 ;  /* 0x00000003000c7802 */ /* 0x000fe20000000f00 */
[----:B------:R-:W-:-:S07]  /*11390*/  IMAD.MOV.U32 R2, RZ, RZ, R14 ;  /* 0x000000ffff027224 */ /* 0x000fce00078e000e */
[----:B------:R-:W-:Y:S05]  /*113a0*/  WARPSYNC.COLLECTIVE R15, `(.L_x_154) ;  /* 0x000000000f087348 */ /* 0x000fea0003c00000 */
[----:B------:R0:W1:Y:S02]  /*113b0*/  SHFL.IDX P6, R14, R13, R12, R11 ;  /* 0x0000000c0d0e7389 */ /* 0x00006400000c000b */
[----:B01----:R-:W-:Y:S01]  /*113c0*/  ENDCOLLECTIVE ;  /* 0x000000000000791b */ /* 0x003fe20003800000 */
.L_x_154:
        /* <DEDUP_REMOVED lines=12> */
.L_x_155:
[----:B------:R-:W-:Y:S01]  /*11490*/  IMAD.MOV.U32 R13, RZ, RZ, R23 ;  /* 0x000000ffff0d7224 */ /* 0x000fe200078e0017 */
[----:B------:R-:W-:Y:S01]  /*114a0*/  MOV R12, RZ ;  /* 0x000000ff000c7202 */ /* 0x000fe20000000f00 */
[----:B------:R-:W-:-:S07]  /*114b0*/  IMAD.MOV.U32 R2, RZ, RZ, R14 ;  /* 0x000000ffff027224 */ /* 0x000fce00078e000e */
[----:B------:R-:W-:Y:S05]  /*114c0*/  WARPSYNC.COLLECTIVE R15, `(.L_x_156) ;  /* 0x000000000f087348 */ /* 0x000fea0003c00000 */
[----:B------:R0:W1:Y:S02]  /*114d0*/  SHFL.IDX P6, R14, R13, R12, R11 ;  /* 0x0000000c0d0e7389 */ /* 0x00006400000c000b */
[----:B01----:R-:W-:Y:S01]  /*114e0*/  ENDCOLLECTIVE ;  /* 0x000000000000791b */ /* 0x003fe20003800000 */
.L_x_156:
        /* <DEDUP_REMOVED lines=12> */
.L_x_157:
[----:B------:R-:W-:Y:S01]  /*115b0*/  IMAD.MOV.U32 R2, RZ, RZ, R14 ;  /* 0x000000ffff027224 */ /* 0x000fe200078e000e */
[----:B------:R-:W-:Y:S06]  /*115c0*/  BRA `(.L_x_158) ;  /* 0xffffffc800c47947 */ /* 0x000fec000383ffff */
.L_x_73:
[----:B---3--:R3:W4:Y:S02]  /*115d0*/  SYNCS.PHASECHK.TRANS64.TRYWAIT P0, [R0+URZ+0x29840], R28 ;  /* 0x0298401c000075a7 */ /* 0x008724000800017f */
[----:B----4-:R-:W-:Y:S05]  /*115e0*/  @!P0 NANOSLEEP.SYNCS 0x989680 ;  /* 0x009896800000895d */ /* 0x010fea0003900000 */
[----:B------:R-:W4:Y:S02]  /*115f0*/  @!P0 SYNCS.PHASECHK.TRANS64 P0, [R0+URZ+0x29840], R28 ;  /* 0x0298401c000085a7 */ /* 0x000f24000800007f */
[----:B----4-:R-:W-:Y:S05]  /*11600*/  @!P0 BRA `(.L_x_73) ;  /* 0xfffffffc00f08947 */ /* 0x010fea000383ffff */
[----:B------:R-:W-:Y:S05]  /*11610*/  BRA `(.L_x_159) ;  /* 0xffffffcc00187947 */ /* 0x000fea000383ffff */
.L_x_74:
[----:B------:R-:W-:Y:S01]  /*11620*/  BSSY B0, `(.L_x_160) ;  /* 0x0000008000007945 */ /* 0x000fe20003800000 */
[----:B------:R-:W-:Y:S01]  /*11630*/  IMAD.MOV.U32 R13, RZ, RZ, R7 ;  /* 0x000000ffff0d7224 */ /* 0x000fe200078e0007 */
[----:B------:R-:W-:Y:S01]  /*11640*/  MOV R11, 0x1c1f ;  /* 0x00001c1f000b7802 */ /* 0x000fe20000000f00 */
[----:B------:R-:W-:Y:S02]  /*11650*/  IMAD.MOV.U32 R12, RZ, RZ, RZ ;  /* 0x000000ffff0c7224 */ /* 0x000fe400078e00ff */
[----:B------:R-:W-:-:S07]  /*11660*/  IMAD.MOV.U32 R15, RZ, RZ, -0x1 ;  /* 0xffffffffff0f7424 */ /* 0x000fce00078e00ff */
[----:B0123--:R-:W-:Y:S05]  /*11670*/  WARPSYNC.COLLECTIVE R15, `(.L_x_161) ;  /* 0x000000000f087348 */ /* 0x00ffea0003c00000 */
[----:B------:R4:W0:Y:S02]  /*11680*/  SHFL.IDX P6, R14, R13, R12, R11 ;  /* 0x0000000c0d0e7389 */ /* 0x00082400000c000b */
[----:B01234-:R-:W-:Y:S01]  /*11690*/  ENDCOLLECTIVE ;  /* 0x000000000000791b */ /* 0x01ffe20003800000 */
.L_x_161:
[----:B------:R-:W-:Y:S05]  /*116a0*/  BSYNC B0 ;  /* 0x0000000000007941 */ /* 0x000fea0003800000 */
.L_x_160:
[----:B------:R-:W-:Y:S01]  /*116b0*/  IMAD.MOV.U32 R13, RZ, RZ, R6 ;  /* 0x000000ffff0d7224 */ /* 0x000fe200078e0006 */
[----:B------:R-:W-:Y:S01]  /*116c0*/  MOV R15, 0xffffffff ;  /* 0xffffffff000f7802 */ /* 0x000fe20000000f00 */
[----:B------:R-:W-:Y:S02]  /*116d0*/  IMAD.MOV.U32 R12, RZ, RZ, RZ ;  /* 0x000000ffff0c7224 */ /* 0x000fe400078e00ff */
[----:B------:R-:W-:Y:S02]  /*116e0*/  IMAD.MOV.U32 R11, RZ, RZ, 0x1c1f ;  /* 0x00001c1fff0b7424 */ /* 0x000fe400078e00ff */
[----:B------:R-:W-:Y:S02]  /*116f0*/  IMAD.MOV.U32 R3, RZ, RZ, R14 ;  /* 0x000000ffff037224 */ /* 0x000fe400078e000e */
[----:B------:R-:W-:-:S07]  /*11700*/  VIADD R9, R9, UR41 ;  /* 0x0000002909097c36 */ /* 0x000fce0008000000 */
[----:B------:R-:W-:Y:S05]  /*11710*/  WARPSYNC.COLLECTIVE R15, `(.L_x_162) ;  /* 0x000000000f087348 */ /* 0x000fea0003c00000 */
[----:B------:R0:W1:Y:S02]  /*11720*/  SHFL.IDX P6, R14, R13, R12, R11 ;  /* 0x0000000c0d0e7389 */ /* 0x00006400000c000b */
[----:B01----:R-:W-:Y:S01]  /*11730*/  ENDCOLLECTIVE ;  /* 0x000000000000791b */ /* 0x003fe20003800000 */
.L_x_162:
[----:B------:R-:W-:Y:S02]  /*11740*/  IMAD.MOV.U32 R13, RZ, RZ, R7 ;  /* 0x000000ffff0d7224 */ /* 0x000fe400078e0007 */
[----:B------:R-:W-:Y:S01]  /*11750*/  IMAD.MOV.U32 R12, RZ, RZ, 0x1 ;  /* 0x00000001ff0c7424 */ /* 0x000fe200078e00ff */
[----:B------:R-:W-:-:S13]  /*11760*/  IADD3 R2, P0, R35, R14, RZ ;  /* 0x0000000e23027210 */ /* 0x000fda0007f1e0ff */
[----:B------:R-:W-:Y:S05]  /*11770*/  WARPSYNC.COLLECTIVE R15, `(.L_x_163) ;  /* 0x000000000f087348 */ /* 0x000fea0003c00000 */
[----:B------:R0:W1:Y:S02]  /*11780*/  SHFL.IDX P6, R14, R13, R12, R11 ;  /* 0x0000000c0d0e7389 */ /* 0x00006400000c000b */
[----:B01----:R-:W-:Y:S01]  /*11790*/  ENDCOLLECTIVE ;  /* 0x000000000000791b */ /* 0x003fe20003800000 */
.L_x_163:
[----:B------:R-:W-:-:S05]  /*117a0*/  IMAD.X R3, RZ, RZ, R3, P0 ;  /* 0x000000ffff037224 */ /* 0x000fca00000e0603 */
[----:B------:R-:W-:Y:S01]  /*117b0*/  @!PT LDS RZ, [RZ] ;  /* 0x00000000fffff984 */ /* 0x000fe20000000800 */
[----:B------:R-:W-:Y:S01]  /*117c0*/  @!PT LDS RZ, [RZ] ;  /* 0x00000000fffff984 */ /* 0x000fe20000000800 */
[----:B------:R-:W-:Y:S01]  /*117d0*/  @!PT LDS RZ, [RZ] ;  /* 0x00000000fffff984 */ /* 0x000fe20000000800 */
[----:B------:R-:W-:Y:S04]  /*117e0*/  LDGSTS.E.BYPASS.LTC128B.128 [R9+0x1a400], desc[UR48][R2.64], !P4 ;  /* 0x1a40000002097fae */ /* 0x000fe8000e101d70 */
[----:B------:R-:W-:Y:S01]  /*117f0*/  LDGSTS.E.BYPASS.LTC128B.128 [R9+0x1cc00], desc[UR48][R2.64+0x40], !P3 ;  /* 0x1cc0004002097fae */ /* 0x000fe2000d901d70 */
[----:B------:R-:W-:-:S03]  /*11800*/  MOV R13, R6 ;  /* 0x00000006000d7202 */ /* 0x000fc60000000f00 */
[----:B------:R0:W-:Y:S02]  /*11810*/  LDGSTS.E.BYPASS.LTC128B.128 [R9+0x1f400], desc[UR48][R2.64+0x80], !P1 ;  /* 0x1f40008002097fae */ /* 0x0001e4000c901d70 */
[----:B0-----:R-:W-:-:S07]  /*11820*/  IMAD.MOV.U32 R3, RZ, RZ, R14 ;  /* 0x000000ffff037224 */ /* 0x001fce00078e000e */
[----:B------:R-:W-:Y:S05]  /*11830*/  WARPSYNC.COLLECTIVE R15, `(.L_x_164) ;  /* 0x000000000f087348 */ /* 0x000fea0003c00000 */
[----:B------:R0:W1:Y:S02]  /*11840*/  SHFL.IDX P6, R14, R13, R12, R11 ;  /* 0x0000000c0d0e7389 */ /* 0x00006400000c000b */
[----:B01----:R-:W-:Y:S01]  /*11850*/  ENDCOLLECTIVE ;  /* 0x000000000000791b */ /* 0x003fe20003800000 */
.L_x_164:
[----:B------:R-:W-:Y:S02]  /*11860*/  IMAD.MOV.U32 R13, RZ, RZ, R7 ;  /* 0x000000ffff0d7224 */ /* 0x000fe400078e0007 */
[----:B------:R-:W-:Y:S01]  /*11870*/  IMAD.MOV.U32 R12, RZ, RZ, 0x2 ;  /* 0x00000002ff0c7424 */ /* 0x000fe200078e00ff */
[----:B------:R-:W-:-:S13]  /*11880*/  IADD3 R2, P0, R35, R14, RZ ;  /* 0x0000000e23027210 */ /* 0x000fda0007f1e0ff */
[----:B------:R-:W-:Y:S05]  /*11890*/  WARPSYNC.COLLECTIVE R15, `(.L_x_165) ;  /* 0x000000000f087348 */ /* 0x000fea0003c00000 */
[----:B------:R0:W1:Y:S02]  /*118a0*/  SHFL.IDX P6, R14, R13, R12, R11 ;  /* 0x0000000c0d0e7389 */ /* 0x00006400000c000b */
[----:B01----:R-:W-:Y:S01]  /*118b0*/  ENDCOLLECTIVE ;  /* 0x000000000000791b */ /* 0x003fe20003800000 */
.L_x_165:
[----:B------:R-:W-:-:S05]  /*118c0*/  IMAD.X R3, RZ, RZ, R3, P0 ;  /* 0x000000ffff037224 */ /* 0x000fca00000e0603 */
[----:B------:R-:W-:Y:S01]  /*118d0*/  @!PT LDS RZ, [RZ] ;  /* 0x00000000fffff984 */ /* 0x000fe20000000800 */
[----:B------:R-:W-:Y:S01]  /*118e0*/  @!PT LDS RZ, [RZ] ;  /* 0x00000000fffff984 */ /* 0x000fe20000000800 */
[----:B------:R-:W-:Y:S01]  /*118f0*/  @!PT LDS RZ, [RZ] ;  /* 0x00000000fffff984 */ /* 0x000fe20000000800 */
[----:B------:R0:W-:Y:S04]  /*11900*/  LDGSTS.E.BYPASS.LTC128B.128 [R9+0x1ac00], desc[UR48][R2.64], !P4 ;  /* 0x1ac0000002097fae */ /* 0x0001e8000e101d70 */
[----:B------:R0:W-:Y:S01]  /*11910*/  LDGSTS.E.BYPASS.LTC128B.128 [R9+0x1d400], desc[UR48][R2.64+0x40], !P3 ;  /* 0x1d40004002097fae */ /* 0x0001e2000d901d70 */
[----:B------:R-:W-:-:S03]  /*11920*/  IMAD.MOV.U32 R13, RZ, RZ, R6 ;  /* 0x000000ffff0d7224 */ /* 0x000fc600078e0006 */
[----:B------:R0:W-:Y:S01]  /*11930*/  LDGSTS.E.BYPASS.LTC128B.128 [R9+0x1fc00], desc[UR48][R2.64+0x80], !P1 ;  /* 0x1fc0008002097fae */ /* 0x0001e2000c901d70 */
[----:B------:R-:W-:-:S07]  /*11940*/  IMAD.MOV.U32 R5, RZ, RZ, R14 ;  /* 0x000000ffff057224 */ /* 0x000fce00078e000e */
[----:B0-----:R-:W-:Y:S05]  /*11950*/  WARPSYNC.COLLECTIVE R15, `(.L_x_166) ;  /* 0x000000000f087348 */ /* 0x001fea0003c00000 */
[----:B------:R1:W2:Y:S02]  /*11960*/  SHFL.IDX P6, R14, R13, R12, R11 ;  /* 0x0000000c0d0e7389 */ /* 0x0002a400000c000b */
[----:B012---:R-:W-:Y:S01]  /*11970*/  ENDCOLLECTIVE ;  /* 0x000000000000791b */ /* 0x007fe20003800000 */
.L_x_166:
[----:B------:R-:W-:Y:S02]  /*11980*/  IMAD.MOV.U32 R13, RZ, RZ, R7 ;  /* 0x000000ffff0d7224 */ /* 0x000fe400078e0007 */
[----:B------:R-:W-:Y:S01]  /*11990*/  IMAD.MOV.U32 R12, RZ, RZ, 0x3 ;  /* 0x00000003ff0c7424 */ /* 0x000fe200078e00ff */
[----:B------:R-:W-:-:S13]  /*119a0*/  IADD3 R2, P0, R35, R14, RZ ;  /* 0x0000000e23027210 */ /* 0x000fda0007f1e0ff */
[----:B------:R-:W-:Y:S05]  /*119b0*/  WARPSYNC.COLLECTIVE R15, `(.L_x_167) ;  /* 0x000000000f087348 */ /* 0x000fea0003c00000 */
[----:B------:R0:W1:Y:S02]  /*119c0*/  SHFL.IDX P6, R14, R13, R12, R11 ;  /* 0x0000000c0d0e7389 */ /* 0x00006400000c000b */
[----:B01----:R-:W-:Y:S01]  /*119d0*/  ENDCOLLECTIVE ;  /* 0x000000000000791b */ /* 0x003fe20003800000 */
.L_x_167:
[----:B------:R-:W-:-:S05]  /*119e0*/  IADD3.X R3, RZ, R5, RZ, P0, !PT ;  /* 0x00000005ff037210 */ /* 0x000fca00007fe4ff */
        /* <DEDUP_REMOVED lines=11> */
.L_x_168:
[----:B------:R-:W-:Y:S02]  /*11aa0*/  IMAD.MOV.U32 R13, RZ, RZ, R20 ;  /* 0x000000ffff0d7224 */ /* 0x000fe400078e0014 */
[----:B------:R-:W-:Y:S02]  /*11ab0*/  IMAD.MOV.U32 R12, RZ, RZ, RZ ;  /* 0x000000ffff0c7224 */ /* 0x000fe400078e00ff */
[----:B------:R-:W-:-:S07]  /*11ac0*/  IMAD.MOV.U32 R2, RZ, RZ, R14 ;  /* 0x000000ffff027224 */ /* 0x000fce00078e000e */
[----:B------:R-:W-:Y:S05]  /*11ad0*/  WARPSYNC.COLLECTIVE R15, `(.L_x_169) ;  /* 0x000000000f087348 */ /* 0x000fea0003c00000 */
[----:B------:R0:W1:Y:S02]  /*11ae0*/  SHFL.IDX P6, R14, R13, R12, R11 ;  /* 0x0000000c0d0e7389 */ /* 0x00006400000c000b */
[----:B01----:R-:W-:Y:S01]  /*11af0*/  ENDCOLLECTIVE ;  /* 0x000000000000791b */ /* 0x003fe20003800000 */
.L_x_169:
[----:B------:R-:W-:-:S04]  /*11b00*/  IADD3 R2, P0, R35, R2, RZ ;  /* 0x0000000223027210 */ /* 0x000fc80007f1e0ff */
[----:B------:R-:W-:-:S05]  /*11b10*/  IADD3.X R3, RZ, R7, RZ, P0, !PT ;  /* 0x00000007ff037210 */ /* 0x000fca00007fe4ff */
[----:B------:R-:W-:Y:S01]  /*11b20*/  @!PT LDS RZ, [RZ] ;  /* 0x00000000fffff984 */ /* 0x000fe20000000800 */
[----:B------:R-:W-:Y:S01]  /*11b30*/  @!PT LDS RZ, [RZ] ;  /* 0x00000000fffff984 */ /* 0x000fe20000000800 */
[----:B------:R-:W-:Y:S01]  /*11b40*/  @!PT LDS RZ, [RZ] ;  /* 0x00000000fffff984 */ /* 0x000fe20000000800 */
[----:B------:R0:W-:Y:S01]  /*11b50*/  LDGSTS.E.BYPASS.LTC128B.128 [R9+0x1bc00], desc[UR48][R2.64], !P4 ;  /* 0x1bc0000002097fae */ /* 0x0001e2000e101d70 */
[----:B------:R-:W-:-:S03]  /*11b60*/  IMAD.MOV.U32 R13, RZ, RZ, R8 ;  /* 0x000000ffff0d7224 */ /* 0x000fc600078e0008 */
[----:B------:R0:W-:Y:S04]  /*11b70*/  LDGSTS.E.BYPASS.LTC128B.128 [R9+0x1e400], desc[UR48][R2.64+0x40], !P3 ;  /* 0x1e40004002097fae */ /* 0x0001e8000d901d70 */
[----:B------:R0:W-:Y:S01]  /*11b80*/  LDGSTS.E.BYPASS.LTC128B.128 [R9+0x20c00], desc[UR48][R2.64+0x80], !P1 ;  /* 0x20c0008002097fae */ /* 0x0001e2000c901d70 */
[----:B------:R-:W-:-:S07]  /*11b90*/  IMAD.MOV.U32 R20, RZ, RZ, R14 ;  /* 0x000000ffff147224 */ /* 0x000fce00078e000e */
[----:B0-----:R-:W-:Y:S05]  /*11ba0*/  WARPSYNC.COLLECTIVE R15, `(.L_x_170) ;  /* 0x000000000f087348 */ /* 0x001fea0003c00000 */
[----:B------:R1:W2:Y:S02]  /*11bb0*/  SHFL.IDX P6, R14, R13, R12, R11 ;  /* 0x0000000c0d0e7389 */ /* 0x0002a400000c000b */
[----:B012---:R-:W-:Y:S01]  /*11bc0*/  ENDCOLLECTIVE ;  /* 0x000000000000791b */ /* 0x007fe20003800000 */
.L_x_170:
[----:B------:R-:W-:Y:S05]  /*11bd0*/  BRA `(.L_x_171) ;  /* 0xffffffc800b47947 */ /* 0x000fea000383ffff */
.L_x_79:
[----:B0-----:R0:W2:Y:S02]  /*11be0*/  SYNCS.PHASECHK.TRANS64.TRYWAIT P1, [R0+URZ+0x29870], R3 ;  /* 0x02987003000075a7 */ /* 0x0010a4000802017f */
[----:B--2---:R-:W-:Y:S05]  /*11bf0*/  @!P1 NANOSLEEP.SYNCS 0x989680 ;  /* 0x009896800000995d */ /* 0x004fea0003900000 */
[----:B------:R-:W2:Y:S02]  /*11c00*/  @!P1 SYNCS.PHASECHK.TRANS64 P1, [R0+URZ+0x29870], R3 ;  /* 0x02987003000095a7 */ /* 0x000ea4000802007f */
[----:B--2---:R-:W-:Y:S05]  /*11c10*/  @!P1 BRA `(.L_x_79) ;  /* 0xfffffffc00f09947 */ /* 0x004fea000383ffff */
[----:B------:R-:W-:Y:S05]  /*11c20*/  BRA `(.L_x_172) ;  /* 0xffffffcc00207947 */ /* 0x000fea000383ffff */
.L_x_81:
[----:B0-----:R0:W2:Y:S02]  /*11c30*/  SYNCS.PHASECHK.TRANS64.TRYWAIT P1, [R0+URZ+0x29860], R3 ;  /* 0x02986003000075a7 */ /* 0x0010a4000802017f */
[----:B--2---:R-:W-:Y:S05]  /*11c40*/  @!P1 NANOSLEEP.SYNCS 0x989680 ;  /* 0x009896800000995d */ /* 0x004fea0003900000 */
[----:B------:R-:W2:Y:S02]  /*11c50*/  @!P1 SYNCS.PHASECHK.TRANS64 P1, [R0+URZ+0x29860], R3 ;  /* 0x02986003000095a7 */ /* 0x000ea4000802007f */
[----:B--2---:R-:W-:Y:S05]  /*11c60*/  @!P1 BRA `(.L_x_81) ;  /* 0xfffffffc00f09947 */ /* 0x004fea000383ffff */
[----:B------:R-:W-:Y:S05]  /*11c70*/  BRA `(.L_x_173) ;  /* 0xffffffcc00307947 */ /* 0x000fea000383ffff */
.L_x_87:
[----:B0-----:R0:W1:Y:S02]  /*11c80*/  SYNCS.PHASECHK.TRANS64.TRYWAIT P0, [R3+URZ+0x29870], R0 ;  /* 0x02987000030075a7 */ /* 0x001064000800017f */
[----:B-1----:R-:W-:Y:S05]  /*11c90*/  @!P0 NANOSLEEP.SYNCS 0x989680 ;  /* 0x009896800000895d */ /* 0x002fea0003900000 */
[----:B------:R-:W1:Y:S02]  /*11ca0*/  @!P0 SYNCS.PHASECHK.TRANS64 P0, [R3+URZ+0x29870], R0 ;  /* 0x02987000030085a7 */ /* 0x000e64000800007f */
[----:B-1----:R-:W-:Y:S05]  /*11cb0*/  @!P0 BRA `(.L_x_87) ;  /* 0xfffffffc00f08947 */ /* 0x002fea000383ffff */
[----:B------:R-:W-:Y:S05]  /*11cc0*/  BRA `(.L_x_174) ;  /* 0xffffffd000ac7947 */ /* 0x000fea000383ffff */
.L_x_89:
[----:B0-----:R0:W1:Y:S02]  /*11cd0*/  SYNCS.PHASECHK.TRANS64.TRYWAIT P0, [R3+URZ+0x29860], R0 ;  /* 0x02986000030075a7 */ /* 0x001064000800017f */
[----:B-1----:R-:W-:Y:S05]  /*11ce0*/  @!P0 NANOSLEEP.SYNCS 0x989680 ;  /* 0x009896800000895d */ /* 0x002fea0003900000 */
[----:B------:R-:W1:Y:S02]  /*11cf0*/  @!P0 SYNCS.PHASECHK.TRANS64 P0, [R3+URZ+0x29860], R0 ;  /* 0x02986000030085a7 */ /* 0x000e64000800007f */
[----:B-1----:R-:W-:Y:S05]  /*11d00*/  @!P0 BRA `(.L_x_89) ;  /* 0xfffffffc00f08947 */ /* 0x002fea000383ffff */
[----:B------:R-:W-:Y:S05]  /*11d10*/  BRA `(.L_x_175) ;  /* 0xffffffd000bc7947 */ /* 0x000fea000383ffff */
.L_x_93:
[----:B0-----:R0:W1:Y:S02]  /*11d20*/  SYNCS.PHASECHK.TRANS64.TRYWAIT P0, [R4+URZ+0x29820], R0 ;  /* 0x02982000040075a7 */ /* 0x001064000800017f */
[----:B-1----:R-:W-:Y:S05]  /*11d30*/  @!P0 NANOSLEEP.SYNCS 0x989680 ;  /* 0x009896800000895d */ /* 0x002fea0003900000 */
[----:B------:R-:W1:Y:S02]  /*11d40*/  @!P0 SYNCS.PHASECHK.TRANS64 P0, [R4+URZ+0x29820], R0 ;  /* 0x02982000040085a7 */ /* 0x000e64000800007f */
[----:B-1----:R-:W-:Y:S05]  /*11d50*/  @!P0 BRA `(.L_x_93) ;  /* 0xfffffffc00f08947 */ /* 0x002fea000383ffff */
[----:B------:R-:W-:Y:S05]  /*11d60*/  BRA `(.L_x_176) ;  /* 0xffffffd8004c7947 */ /* 0x000fea000383ffff */
.L_x_97:
[----:B0-----:R0:W1:Y:S02]  /*11d70*/  SYNCS.PHASECHK.TRANS64.TRYWAIT P1, [R3+URZ+0x29840], R2 ;  /* 0x02984002030075a7 */ /* 0x001064000802017f */
[----:B-1----:R-:W-:Y:S05]  /*11d80*/  @!P1 NANOSLEEP.SYNCS 0x989680 ;  /* 0x009896800000995d */ /* 0x002fea0003900000 */
[----:B------:R-:W1:Y:S02]  /*11d90*/  @!P1 SYNCS.PHASECHK.TRANS64 P1, [R3+URZ+0x29840], R2 ;  /* 0x02984002030095a7 */ /* 0x000e64000802007f */
[----:B-1----:R-:W-:Y:S05]  /*11da0*/  @!P1 BRA `(.L_x_97) ;  /* 0xfffffffc00f09947 */ /* 0x002fea000383ffff */
[----:B------:R-:W-:Y:S05]  /*11db0*/  BRA `(.L_x_177) ;  /* 0xffffffd8008c7947 */ /* 0x000fea000383ffff */
.L_x_99:
[----:B-1----:R1:W2:Y:S02]  /*11dc0*/  SYNCS.PHASECHK.TRANS64.TRYWAIT P1, [R19+URZ+0x29840], R0 ;  /* 0x02984000130075a7 */ /* 0x0022a4000802017f */
[----:B--2---:R-:W-:Y:S05]  /*11dd0*/  @!P1 NANOSLEEP.SYNCS 0x989680 ;  /* 0x009896800000995d */ /* 0x004fea0003900000 */
[----:B------:R-:W2:Y:S02]  /*11de0*/  @!P1 SYNCS.PHASECHK.TRANS64 P1, [R19+URZ+0x29840], R0 ;  /* 0x02984000130095a7 */ /* 0x000ea4000802007f */
[----:B--2---:R-:W-:Y:S05]  /*11df0*/  @!P1 BRA `(.L_x_99) ;  /* 0xfffffffc00f09947 */ /* 0x004fea000383ffff */
[----:B------:R-:W-:Y:S05]  /*11e00*/  BRA `(.L_x_178) ;  /* 0xffffffd800987947 */ /* 0x000fea000383ffff */
.L_x_101:
[----:B--2---:R2:W3:Y:S02]  /*11e10*/  SYNCS.PHASECHK.TRANS64.TRYWAIT P1, [R3+URZ+0x29860], R2 ;  /* 0x02986002030075a7 */ /* 0x0044e4000802017f */
[----:B---3--:R-:W-:Y:S05]  /*11e20*/  @!P1 NANOSLEEP.SYNCS 0x989680 ;  /* 0x009896800000995d */ /* 0x008fea0003900000 */
[----:B------:R-:W3:Y:S02]  /*11e30*/  @!P1 SYNCS.PHASECHK.TRANS64 P1, [R3+URZ+0x29860], R2 ;  /* 0x02986002030095a7 */ /* 0x000ee4000802007f */
[----:B---3--:R-:W-:Y:S05]  /*11e40*/  @!P1 BRA `(.L_x_101) ;  /* 0xfffffffc00f09947 */ /* 0x008fea000383ffff */
[----:B------:R-:W-:Y:S05]  /*11e50*/  BRA `(.L_x_179) ;  /* 0xffffffd800947947 */ /* 0x000fea000383ffff */
.L_x_103:
[----:B---3--:R3:W4:Y:S02]  /*11e60*/  SYNCS.PHASECHK.TRANS64.TRYWAIT P1, [R19+URZ+0x29860], R0 ;  /* 0x02986000130075a7 */ /* 0x008724000802017f */
[----:B----4-:R-:W-:Y:S05]  /*11e70*/  @!P1 NANOSLEEP.SYNCS 0x989680 ;  /* 0x009896800000995d */ /* 0x010fea0003900000 */
[----:B------:R-:W4:Y:S02]  /*11e80*/  @!P1 SYNCS.PHASECHK.TRANS64 P1, [R19+URZ+0x29860], R0 ;  /* 0x02986000130095a7 */ /* 0x000f24000802007f */
[----:B----4-:R-:W-:Y:S05]  /*11e90*/  @!P1 BRA `(.L_x_103) ;  /* 0xfffffffc00f09947 */ /* 0x010fea000383ffff */
[----:B------:R-:W-:Y:S05]  /*11ea0*/  BRA `(.L_x_180) ;  /* 0xffffffd800907947 */ /* 0x000fea000383ffff */
.L_x_105:
[----:B----4-:R4:W0:Y:S02]  /*11eb0*/  SYNCS.PHASECHK.TRANS64.TRYWAIT P1, [R3+URZ+0x29880], R2 ;  /* 0x02988002030075a7 */ /* 0x010824000802017f */
[----:B0-----:R-:W-:Y:S05]  /*11ec0*/  @!P1 NANOSLEEP.SYNCS 0x989680 ;  /* 0x009896800000995d */ /* 0x001fea0003900000 */
[----:B------:R-:W0:Y:S02]  /*11ed0*/  @!P1 SYNCS.PHASECHK.TRANS64 P1, [R3+URZ+0x29880], R2 ;  /* 0x02988002030095a7 */ /* 0x000e24000802007f */
[----:B0-----:R-:W-:Y:S05]  /*11ee0*/  @!P1 BRA `(.L_x_105) ;  /* 0xfffffffc00f09947 */ /* 0x001fea000383ffff */
[----:B------:R-:W-:Y:S05]  /*11ef0*/  BRA `(.L_x_181) ;  /* 0xffffffd8008c7947 */ /* 0x000fea000383ffff */
.L_x_182:
[----:B------:R-:W-:-:S00]  /*11f00*/  BRA `(.L_x_182) ;  /* 0xfffffffc00fc7947 */ /* 0x000fc0000383ffff */
[----:B------:R-:W-:-:S00]  /*11f10*/  NOP ;  /* 0x0000000000007918 */ /* 0x000fc00000000000 */
        /* <DEDUP_REMOVED lines=14> */
.L_x_3190:


//--------------------- .text._ZN7cutlass13device_kernelIN5flash11enable_sm90INS1_16FlashAttnFwdSm90INS1_25CollectiveMainloopFwdSm90ILi2EN4cute5tupleIJNS5_1CILi1EEES8_S8_EEENS6_IJNS7_ILi128EEENS7_ILi160EEENS7_ILi192EEEEEELi128ENS_12float_e4m3_tEfNS_4arch4Sm90ELb0ELb0ELb1ELb1ELb1ELb0ELb0ELb1ELb1ELb1ELb0ELb0EEENS1_21CollectiveEpilogueFwdINS6_IJSA_SA_SB_EEES9_NS_10bfloat16_tESG_Li256ELb1ELb1ELb0ELb1EEENS1_36VarlenDynamicPersistentTileSchedulerILi128ELi160ELi256ELi128ELb0ELb1ELb1ELb0ELb1ELb1EEEEEEEEEvNT_6ParamsE --------------------------
	.section	.text._ZN7cutlass13device_kernelIN5flash11enable_sm90INS1_16FlashAttnFwdSm90INS1_25CollectiveMainloopFwdSm90ILi2EN4cute5tupleIJNS5_1CILi1EEES8_S8_EEENS6_IJNS7_ILi128EEENS7_ILi160EEENS7_ILi192EEEEEELi128ENS_12float_e4m3_tEfNS_4arch4Sm90ELb0ELb0ELb1ELb1ELb1ELb0ELb0ELb1ELb1ELb1ELb0ELb0EEENS1_21CollectiveEpilogueFwdINS6_IJSA_SA_SB_EEES9_NS_10bfloat16_tESG_Li256ELb1ELb1ELb0ELb1EEENS1_36VarlenDynamicPersistentTileSchedulerILi128ELi160ELi256ELi128ELb0ELb1ELb1ELb0ELb1ELb1EEEEEEEEEvNT_6ParamsE,"ax",@progbits
	.align	128
.text._ZN7cutlass13device_kernelIN5flash11enable_sm90INS1_16FlashAttnFwdSm90INS1_25CollectiveMainloopFwdSm90ILi2EN4cute5tupleIJNS5_1CILi1EEES8_S8_EEENS6_IJNS7_ILi128EEENS7_ILi160EEENS7_ILi192EEEEEELi128ENS_12float_e4m3_tEfNS_4arch4Sm90ELb0ELb0ELb1ELb1ELb1ELb0ELb0ELb1ELb1ELb1ELb0ELb0EEENS1_21CollectiveEpilogueFwdINS6_IJSA_SA_SB_EEES9_NS_10bfloat16_tESG_Li256ELb1ELb1ELb0ELb1EEENS1_36VarlenDynamicPersistentTileSchedulerILi128ELi160ELi256ELi128ELb0ELb1ELb1ELb0ELb1ELb1EEEEEEEEEvNT_6ParamsE:
        .type           _ZN7cutlass13device_kernelIN5flash11enable_sm90INS1_16FlashAttnFwdSm90INS1_25CollectiveMainloopFwdSm90ILi2EN4cute5tupleIJNS5_1CILi1EEES8_S8_EEENS6_IJNS7_ILi128EEENS7_ILi160EEENS7_ILi192EEEEEELi128ENS_12float_e4m3_tEfNS_4arch4Sm90ELb0ELb0ELb1ELb1ELb1ELb0ELb0ELb1ELb1ELb1ELb0ELb0EEENS1_21CollectiveEpilogueFwdINS6_IJSA_SA_SB_EEES9_NS_10bfloat16_tESG_Li256ELb1ELb1ELb0ELb1EEENS1_36VarlenDynamicPersistentTileSchedulerILi128ELi160ELi256ELi128ELb0ELb1ELb1ELb0ELb1ELb1EEEEEEEEEvNT_6ParamsE,@function
        .size           _ZN7cutlass13device_kernelIN5flash11enable_sm90INS1_16FlashAttnFwdSm90INS1_25CollectiveMainloopFwdSm90ILi2EN4cute5tupleIJNS5_1CILi1EEES8_S8_EEENS6_IJNS7_ILi128EEENS7_ILi160EEENS7_ILi192EEEEEELi128ENS_12float_e4m3_tEfNS_4arch4Sm90ELb0ELb0ELb1ELb1ELb1ELb0ELb0ELb1ELb1ELb1ELb0ELb0EEENS1_21CollectiveEpilogueFwdINS6_IJSA_SA_SB_EEES9_NS_10bfloat16_tESG_Li256ELb1ELb1ELb0ELb1EEENS1_36VarlenDynamicPersistentTileSchedulerILi128ELi160ELi256ELi128ELb0ELb1ELb1ELb0ELb1ELb1EEEEEEEEEvNT_6ParamsE,(.L_x_3191 - _ZN7cutlass13device_kernelIN5flash11enable_sm90INS1_16FlashAttnFwdSm90INS1_25CollectiveMainloopFwdSm90ILi2EN4cute5tupleIJNS5_1CILi1EEES8_S8_EEENS6_IJNS7_ILi128EEENS7_ILi160EEENS7_ILi192EEEEEELi128ENS_12float_e4m3_tEfNS_4arch4Sm90ELb0ELb0ELb1ELb1ELb1ELb0ELb0ELb1ELb1ELb1ELb0ELb0EEENS1_21CollectiveEpilogueFwdINS6_IJSA_SA_SB_EEES9_NS_10bfloat16_tESG_Li256ELb1ELb1ELb0ELb1EEENS1_36VarlenDynamicPersistentTileSchedulerILi128ELi160ELi256ELi128ELb0ELb1ELb1ELb0ELb1ELb1EEEEEEEEEvNT_6ParamsE)
        .other          _ZN7cutlass13device_kernelIN5flash11enable_sm90INS1_16FlashAttnFwdSm90INS1_25CollectiveMainloopFwdSm90ILi2EN4cute5tupleIJNS5_1CILi1EEES8_S8_EEENS6_IJNS7_ILi128EEENS7_ILi160EEENS7_ILi192EEEEEELi128ENS_12float_e4m3_tEfNS_4arch4Sm90ELb0ELb0ELb1ELb1ELb1ELb0ELb0ELb1ELb1ELb1ELb0ELb0EEENS1_21CollectiveEpilogueFwdINS6_IJSA_SA_SB_EEES9_NS_10bfloat16_tESG_Li256ELb1ELb1ELb0ELb1EEENS1_36VarlenDynamicPersistentTileSchedulerILi128ELi160ELi256ELi128ELb0ELb1ELb1ELb0ELb1ELb1EEEEEEEEEvNT_6ParamsE,@"STO_CUDA_ENTRY STV_DEFAULT"
_ZN7cutlass13device_kernelIN5flash11enable_sm90INS1_16FlashAttnFwdSm90INS1_25CollectiveMainloopFwdSm90ILi2EN4cute5tupleIJNS5_1CILi1EEES8_S8_EEENS6_IJNS7_ILi128EEENS7_ILi160EEENS7_ILi192EEEEEELi128ENS_12float_e4m3_tEfNS_4arch4Sm90ELb0ELb0ELb1ELb1ELb1ELb0ELb0ELb1ELb1ELb1ELb0ELb0EEENS1_21CollectiveEpilogueFwdINS6_IJSA_SA_SB_EEES9_NS_10bfloat16_tESG_Li256ELb1ELb1ELb0ELb1EEENS1_36VarlenDynamicPersistentTileSchedulerILi128ELi160ELi256ELi128ELb0ELb1ELb1ELb0ELb1ELb1EEEEEEEEEvNT_6ParamsE:
        /* <DEDUP_REMOVED lines=45> */
.L_x_183:
        /* <DEDUP_REMOVED lines=22> */
.L_x_184:
        /* <DEDUP_REMOVED lines=18> */
.L_x_185:
        /* <DEDUP_REMOVED lines=22> */
.L_x_186:
[----:B------:R-:W5:Y:S01]  /*06b0*/  SHFL.IDX PT, R3, R0, RZ, 0x1f ;  /* 0x00001fff00037589 */ /* 0x000f6200000e0000 */
[----:B------:R-:W-:Y:S01]  /*06c0*/  R2UR UR9, R4 ;  /* 0x00000000040972ca */ /* 0x000fe200000e0000 */
[----:B------:R-:W-:Y:S01]  /*06d0*/  NOP ;  /* 0x0000000000007918 */ /* 0x000fe20000000000 */
[----:B------:R-:W0:Y:S01]  /*06e0*/  S2R R2, SR_CgaCtaId ;  /* 0x0000000000027919 */ /* 0x000e220000008800 */
        /* <DEDUP_REMOVED lines=20> */
.L_x_187:
        /* <DEDUP_REMOVED lines=8> */
.L_x_189:
[----:B------:R-:W-:-:S08]  /*08b0*/  NOP ;  /* 0x0000000000007918 */ /* 0x000fd00000000000 */
[----:B------:R-:W0:Y:S02]  /*08c0*/  USETMAXREG.TRY_ALLOC.CTAPOOL UP0, 0xe8 ;  /* 0x000000e8000079c8 */ /* 0x000e240008000600 */
[----:B0-----:R-:W-:-:S13]  /*08d0*/  PLOP3.LUT P0, PT, PT, PT, UP0, 0x80, 0x0 ;  /* 0x000000000000781c */ /* 0x001fda0003f0f008 */
[----:B------:R-:W-:Y:S05]  /*08e0*/  @!P0 BRA `(.L_x_189) ;  /* 0xfffffffc00f08947 */ /* 0x000fea000383ffff */
[----:B------:R-:W0:Y:S01]  /*08f0*/  S2R R2, SR_TID.X ;  /* 0x0000000000027919 */ /* 0x000e220000002100 */
[----:B------:R-:W1:Y:S01]  /*0900*/  S2UR UR5, SR_CgaCtaId ;  /* 0x00000000000579c3 */ /* 0x000e620000008800 */
[----:B------:R-:W-:-:S07]  /*0910*/  UMOV UR4, 0x400 ;  /* 0x0000040000047882 */ /* 0x000fce0000000000 */
[----:B------:R-:W-:Y:S06]  /*0920*/  BAR.ARV 0x8, 0x180 ;  /* 0x0206000000007b1d */ /* 0x000fec0000002000 */
[----:B-1----:R-:W-:Y:S01]  /*0930*/  ULEA UR4, UR5, UR4, 0x18 ;  /* 0x0000000405047291 */ /* 0x002fe2000f8ec03f */
[----:B0-----:R-:W-:-:S04]  /*0940*/  LOP3.LUT R0, R2, 0xffffff80, RZ, 0xc0, !PT ;  /* 0xffffff8002007812 */ /* 0x001fc800078ec0ff */
[----:B------:R-:W-:-:S13]  /*0950*/  ISETP.NE.AND P0, PT, R0, 0x80, PT ;  /* 0x000000800000780c */ /* 0x000fda0003f05270 */
[----:B------:R-:W-:Y:S08]  /*0960*/  @!P0 BAR.ARV 0x9, 0x100 ;  /* 0x0244000000008b1d */ /* 0x000ff00000002000 */
[----:B------:R-:W-:Y:S06]  /*0970*/  BAR.SYNC.DEFER_BLOCKING 0x5, 0x180 ;  /* 0x0146000000007b1d */ /* 0x000fec0000010000 */
[----:B------:R-:W0:Y:S01]  /*0980*/  LDS.128 R48, [UR4+0x298d0] ;  /* 0x0298d004ff307984 */ /* 0x000e220008000c00 */
[----:B------:R-:W-:Y:S01]  /*0990*/  ULDC UR4, c[0x0][0xc3c] ;  /* 0x00030f0000047ab9 */ /* 0x000fe20000000800 */
[----:B------:R-:W-:Y:S06]  /*09a0*/  BAR.ARV 0x4, 0x180 ;  /* 0x0106000000007b1d */ /* 0x000fec0000002000 */
[----:B0-----:R-:W-:-:S13]  /*09b0*/  ISETP.GE.AND P0, PT, R51, UR4, PT ;  /* 0x0000000433007c0c */ /* 0x001fda000bf06270 */
[----:B------:R-:W-:Y:S05]  /*09c0*/  @P0 EXIT ;  /* 0x000000000000094d */ /* 0x000fea0003800000 */
[----:B------:R-:W-:Y:S01]  /*09d0*/  VIADD R194, R2, 0xffffff80 ;  /* 0xffffff8002c27836 */ /* 0x000fe20000000000 */
[----:B------:R-:W-:Y:S01]  /*09e0*/  R2UR UR5, R49 ;  /* 0x00000000310572ca */ /* 0x000fe200000e0000 */
[----:B------:R-:W-:Y:S01]  /*09f0*/  ULOP3.LUT UR45, UR36, 0x1, URZ, 0xfc, !UPT ;  /* 0x00000001242d7892 */ /* 0x000fe2000f8efc3f */
[----:B------:R-:W-:Y:S01]  /*0a00*/  R2UR UR46, R50 ;  /* 0x00000000322e72ca */ /* 0x000fe200000e0000 */
[----:B------:R-:W-:Y:S01]  /*0a10*/  UMOV UR44, URZ ;  /* 0x0000003f002c7c82 */ /* 0x000fe20008000000 */
[----:B------:R-:W-:Y:S01]  /*0a20*/  SHF.R.S32.HI R3, RZ, 0x1f, R194 ;  /* 0x0000001fff037819 */ /* 0x000fe200000114c2 */
[----:B------:R-:W-:Y:S01]  /*0a30*/  UMOV UR43, URZ ;  /* 0x0000003f002b7c82 */ /* 0x000fe20008000000 */
[----:B------:R-:W-:Y:S01]  /*0a40*/  MOV R169, 0xfffffffe ;  /* 0xfffffffe00a97802 */ /* 0x000fe20000000f00 */
[----:B------:R-:W-:Y:S01]  /*0a50*/  UMOV UR42, URZ ;  /* 0x0000003f002a7c82 */ /* 0x000fe20008000000 */
[CC--:B------:R-:W-:Y:S02]  /*0a60*/  LEA.HI R2, R3.reuse, R194.reuse, RZ, 0x4 ;  /* 0x000000c203027211 */ /* 0x0c0fe400078f20ff */
[----:B------:R-:W-:-:S02]  /*0a70*/  LEA.HI R4, R3, R194, RZ, 0x5 ;  /* 0x000000c203047211 */ /* 0x000fc400078f28ff */
[----:B------:R-:W-:Y:S02]  /*0a80*/  LEA.HI R0, R3, R194, RZ, 0x7 ;  /* 0x000000c203007211 */ /* 0x000fe400078f38ff */
[----:B------:R-:W-:Y:S01]  /*0a90*/  SHF.R.S32.HI R7, RZ, 0x4, R2 ;  /* 0x00000004ff077819 */ /* 0x000fe20000011402 */
[----:B------:R-:W-:Y:S01]  /*0aa0*/  IMAD.SHL.U32 R4, R4, 0x20, RZ ;  /* 0x0000002004047824 */ /* 0x000fe200078e00ff */
[----:B------:R-:W-:Y:S02]  /*0ab0*/  LOP3.LUT R19, R0, 0xffffff80, RZ, 0xc0, !PT ;  /* 0xffffff8000137812 */ /* 0x000fe400078ec0ff */
[C---:B------:R-:W-:Y:S02]  /*0ac0*/  LOP3.LUT R5, R2.reuse, 0x3fffff0, RZ, 0xc0, !PT ;  /* 0x03fffff002057812 */ /* 0x040fe400078ec0ff */
[----:B------:R-:W-:Y:S01]  /*0ad0*/  LEA.HI R2, R2, R7, RZ, 0x1 ;  /* 0x0000000702027211 */ /* 0x000fe200078f08ff */
[----:B------:R-:W-:Y:S01]  /*0ae0*/  IMAD.IADD R19, R194, 0x1, -R19 ;  /* 0x00000001c2137824 */ /* 0x000fe200078e0a13 */
[----:B------:R-:W-:Y:S01]  /*0af0*/  LOP3.LUT R4, R4, 0xfffffc00, RZ, 0xc0, !PT ;  /* 0xfffffc0004047812 */ /* 0x000fe200078ec0ff */
[----:B------:R-:W-:Y:S01]  /*0b00*/  IMAD.IADD R5, R194, 0x1, -R5 ;  /* 0x00000001c2057824 */ /* 0x000fe200078e0a05 */
[----:B------:R-:W-:-:S02]  /*0b10*/  LOP3.LUT R2, R2, 0x1ffffffe, RZ, 0xc0, !PT ;  /* 0x1ffffffe02027812 */ /* 0x000fc400078ec0ff */
[----:B------:R-:W-:Y:S01]  /*0b20*/  SHF.R.S32.HI R6, RZ, 0x1f, R19 ;  /* 0x0000001fff067819 */ /* 0x000fe20000011413 */
[----:B------:R-:W-:Y:S01]  /*0b30*/  IMAD R5, R5, 0x40, R4 ;  /* 0x0000004005057824 */ /* 0x000fe200078e0204 */
[-C--:B------:R-:W-:Y:S01]  /*0b40*/  LEA.HI R4, R3, R194.reuse, RZ, 0x2 ;  /* 0x000000c203047211 */ /* 0x080fe200078f10ff */
[----:B------:R-:W-:Y:S01]  /*0b50*/  IMAD.IADD R2, R7, 0x1, -R2 ;  /* 0x0000000107027824 */ /* 0x000fe200078e0a02 */
[----:B------:R-:W-:Y:S02]  /*0b60*/  LEA.HI R8, R6, R19, RZ, 0x2 ;  /* 0x0000001306087211 */ /* 0x000fe400078f10ff */
[----:B------:R-:W-:Y:S01]  /*0b70*/  LEA.HI R3, R3, R194, RZ, 0x3 ;  /* 0x000000c203037211 */ /* 0x000fe200078f18ff */
[----:B------:R-:W-:Y:S01]  /*0b80*/  IMAD R171, R2, 0x8, R5 ;  /* 0x0000000802ab7824 */ /* 0x000fe200078e0205 */
[----:B------:R-:W-:Y:S02]  /*0b90*/  LOP3.LUT R5, R4, 0xfffffffc, RZ, 0xc0, !PT ;  /* 0xfffffffc04057812 */ /* 0x000fe400078ec0ff */
[----:B------:R-:W-:-:S02]  /*0ba0*/  SHF.R.S32.HI R9, RZ, 0x2, R8 ;  /* 0x00000002ff097819 */ /* 0x000fc40000011408 */
[----:B------:R-:W-:Y:S01]  /*0bb0*/  SHF.R.S32.HI R10, RZ, 0x1f, R8 ;  /* 0x0000001fff0a7819 */ /* 0x000fe20000011408 */
[----:B------:R-:W-:Y:S01]  /*0bc0*/  IMAD.IADD R5, R194, 0x1, -R5 ;  /* 0x00000001c2057824 */ /* 0x000fe200078e0a05 */
[----:B------:R-:W-:Y:S02]  /*0bd0*/  SHF.R.S32.HI R23, RZ, 0x7, R0 ;  /* 0x00000007ff177819 */ /* 0x000fe40000011400 */
[----:B------:R-:W-:Y:S02]  /*0be0*/  LEA.HI R10, R10, R9, RZ, 0x3 ;  /* 0x000000090a0a7211 */ /* 0x000fe400078f18ff */
[----:B------:R-:W-:Y:S02]  /*0bf0*/  LEA.HI R2, R5, R5, RZ, 0x1 ;  /* 0x0000000505027211 */ /* 0x000fe400078f08ff */
[----:B------:R-:W-:Y:S02]  /*0c00*/  LOP3.LUT R10, R10, 0xfffffff8, RZ, 0xc0, !PT ;  /* 0xfffffff80a0a7812 */ /* 0x000fe400078ec0ff */
[----:B------:R-:W-:-:S02]  /*0c10*/  LOP3.LUT R17, R3, 0xfffffff8, RZ, 0xc0, !PT ;  /* 0xfffffff803117812 */ /* 0x000fc400078ec0ff */
[----:B------:R-:W-:Y:S01]  /*0c20*/  LEA.HI R6, R6, R19, RZ, 0x5 ;  /* 0x0000001306067211 */ /* 0x000fe200078f28ff */
[----:B------:R-:W-:Y:S01]  /*0c30*/  IMAD.IADD R9, R9, 0x1, -R10 ;  /* 0x0000000109097824 */ /* 0x000fe200078e0a0a */
[----:B------:R-:W-:Y:S01]  /*0c40*/  LEA.HI R0, R0, R23, RZ, 0x1 ;  /* 0x0000001700007211 */ /* 0x000fe200078f08ff */
[----:B------:R-:W-:Y:S01]  /*0c50*/  IMAD.IADD R17, R194, 0x1, -R17 ;  /* 0x00000001c2117824 */ /* 0x000fe200078e0a11 */
[----:B------:R-:W-:Y:S02]  /*0c60*/  LOP3.LUT R2, R2, 0x1ffffffe, RZ, 0xc0, !PT ;  /* 0x1ffffffe02027812 */ /* 0x000fe400078ec0ff */
[----:B------:R-:W-:Y:S02]  /*0c70*/  SHF.R.S32.HI R6, RZ, 0x5, R6 ;  /* 0x00000005ff067819 */ /* 0x000fe40000011406 */
[----:B------:R-:W-:Y:S01]  /*0c80*/  LOP3.LUT R0, R0, 0x3fffffe, RZ, 0xc0, !PT ;  /* 0x03fffffe00007812 */ /* 0x000fe200078ec0ff */
[----:B------:R-:W-:Y:S01]  /*0c90*/  IMAD.IADD R5, R5, 0x1, -R2 ;  /* 0x0000000105057824 */ /* 0x000fe200078e0a02 */
[----:B------:R-:W-:Y:S01]  /*0ca0*/  LOP3.LUT R8, R8, 0x7ffffffc, RZ, 0xc0, !PT ;  /* 0x7ffffffc08087812 */ /* 0x000fe200078ec0ff */
[----:B------:R-:W-:Y:S01]  /*0cb0*/  IMAD R9, R6, 0x10, R9 ;  /* 0x0000001006097824 */ /* 0x000fe200078e0209 */
[----:B------:R-:W-:Y:S01]  /*0cc0*/  SHF.R.S32.HI R18, RZ, 0x3, R3 ;  /* 0x00000003ff127819 */ /* 0x000fe20000011403 */
[----:B------:R-:W-:-:S02]  /*0cd0*/  IMAD.IADD R0, R23, 0x1, -R0 ;  /* 0x0000000117007824 */ /* 0x000fc400078e0a00 */
[----:B------:R-:W-:Y:S02]  /*0ce0*/  IMAD.SHL.U32 R2, R17, 0x8, RZ ;  /* 0x0000000811027824 */ /* 0x000fe400078e00ff */
[----:B------:R-:W-:Y:S02]  /*0cf0*/  IMAD R168, R0, 0x40, R9 ;  /* 0x0000004000a87824 */ /* 0x000fe400078e0209 */
[----:B------:R-:W-:Y:S01]  /*0d00*/  VIADD R16, R2, 0x40 ;  /* 0x0000004002107836 */ /* 0x000fe20000000000 */
[----:B------:R-:W-:Y:S01]  /*0d10*/  SHF.R.S32.HI R193, RZ, 0x1f, R2 ;  /* 0x0000001fffc17819 */ /* 0x000fe20000011402 */
[----:B------:R-:W-:Y:S01]  /*0d20*/  IMAD.IADD R8, R19, 0x1, -R8 ;  /* 0x0000000113087824 */ /* 0x000fe200078e0a08 */
[----:B------:R-:W-:Y:S02]  /*0d30*/  LEA R170, R5, R168, 0x3 ;  /* 0x000000a805aa7211 */ /* 0x000fe400078e18ff */
[----:B------:R-:W-:Y:S01]  /*0d40*/  SHF.R.S32.HI R192, RZ, 0x1f, R16 ;  /* 0x0000001fffc07819 */ /* 0x000fe20000011410 */
[----:B------:R-:W-:-:S07]  /*0d50*/  IMAD R169, R8, R169, 0xa0 ;  /* 0x000000a008a97424 */ /* 0x000fce00078e02a9 */
.L_x_235:
[----:B012-4-:R-:W0:Y:S01]  /*0d60*/  LDC.64 R4, c[0x0][0xc88] ;  /* 0x00032200ff047b82 */ /* 0x017e220000000a00 */
[----:B------:R-:W-:Y:S01]  /*0d70*/  ULDC.64 UR6, c[0x0][0xa28] ;  /* 0x00028a0000067ab9 */ /* 0x000fe20000000a00 */
[----:B------:R-:W-:Y:S01]  /*0d80*/  ULDC.64 UR8, c[0x0][0xa20] ;  /* 0x0002880000087ab9 */ /* 0x000fe20000000a00 */
[----:B------:R-:W-:Y:S01]  /*0d90*/  ULDC UR4, c[0x0][0x424] ;  /* 0x0001090000047ab9 */ /* 0x000fe20000000800 */
[----:B0-----:R-:W-:-:S06]  /*0da0*/  IMAD.WIDE R4, R51, 0x4, R4 ;  /* 0x0000000433047825 */ /* 0x001fcc00078e0204 */
[----:B------:R-:W2:Y:S01]  /*0db0*/  LDG.E R4, desc[UR52][R4.64] ;  /* 0x0000003404047981 */ /* 0x000ea2000c1e1900 */
[----:B------:R-:W-:Y:S02]  /*0dc0*/  UISETP.NE.U32.AND UP0, UPT, UR6, URZ, UPT ;  /* 0x0000003f0600728c */ /* 0x000fe4000bf05070 */
[----:B------:R-:W-:Y:S02]  /*0dd0*/  UISETP.NE.U32.AND UP1, UPT, UR8, URZ, UPT ;  /* 0x0000003f0800728c */ /* 0x000fe4000bf25070 */
[----:B------:R-:W-:Y:S02]  /*0de0*/  UISETP.NE.AND.EX UP0, UPT, UR7, URZ, UPT, UP0 ;  /* 0x0000003f0700728c */ /* 0x000fe4000bf05300 */
[----:B------:R-:W-:-:S04]  /*0df0*/  UISETP.NE.AND.EX UP1, UPT, UR9, URZ, UPT, UP1 ;  /* 0x0000003f0900728c */ /* 0x000fc8000bf25310 */
[----:B------:R-:W-:Y:S02]  /*0e00*/  PLOP3.LUT P0, PT, PT, PT, UP0, 0x80, 0x0 ;  /* 0x000000000000781c */ /* 0x000fe40003f0f008 */
[----:B------:R-:W-:Y:S02]  /*0e10*/  PLOP3.LUT P1, PT, PT, PT, UP1, 0x80, 0x0 ;  /* 0x000000000000781c */ /* 0x000fe40003f2f018 */
[----:B--2---:R-:W-:-:S13]  /*0e20*/  R2UR UR37, R4 ;  /* 0x00000000042572ca */ /* 0x004fda00000e0000 */
[----:B------:R-:W-:Y:S02]  /*0e30*/  USHF.R.S32.HI UR38, URZ, 0x1f, UR37 ;  /* 0x0000001f3f267899 */ /* 0x000fe40008011425 */
[----:B------:R-:W-:Y:S02]  /*0e40*/  @UP0 ULEA UR6, UP2, UR37, UR6, 0x2 ;  /* 0x0000000625060291 */ /* 0x000fe4000f84103f */
[----:B------:R-:W-:Y:S02]  /*0e50*/  @UP1 ULEA UR8, UP3, UR37, UR8, 0x2 ;  /* 0x0000000825081291 */ /* 0x000fe4000f86103f */
[----:B------:R-:W-:Y:S02]  /*0e60*/  @UP0 ULEA.HI.X UR7, UR37, UR7, UR38, 0x2, UP2 ;  /* 0x0000000725070291 */ /* 0x000fe400090f1426 */
[----:B------:R-:W-:Y:S01]  /*0e70*/  @UP1 ULEA.HI.X UR9, UR37, UR9, UR38, 0x2, UP3 ;  /* 0x0000000925091291 */ /* 0x000fe200098f1426 */
[----:B------:R-:W-:Y:S02]  /*0e80*/  IMAD.U32 R4, RZ, RZ, UR6 ;  /* 0x00000006ff047e24 */ /* 0x000fe4000f8e00ff */
[----:B------:R-:W-:-:S02]  /*0e90*/  IMAD.U32 R6, RZ, RZ, UR8 ;  /* 0x00000008ff067e24 */ /* 0x000fc4000f8e00ff */
[----:B------:R-:W-:Y:S01]  /*0ea0*/  IMAD.U32 R5, RZ, RZ, UR7 ;  /* 0x00000007ff057e24 */ /* 0x000fe2000f8e00ff */
[----:B------:R-:W-:Y:S01]  /*0eb0*/  ULDC.64 UR6, c[0x0][0x418] ;  /* 0x0001060000067ab9 */ /* 0x000fe20000000a00 */
[----:B---3--:R-:W-:-:S03]  /*0ec0*/  IMAD.U32 R7, RZ, RZ, UR9 ;  /* 0x00000009ff077e24 */ /* 0x008fc6000f8e00ff */
[----:B------:R-:W2:Y:S04]  /*0ed0*/  @P0 LDG.E R4, desc[UR52][R4.64] ;  /* 0x0000003404040981 */ /* 0x000ea8000c1e1900 */
[----:B------:R-:W3:Y:S01]  /*0ee0*/  @P1 LDG.E R6, desc[UR52][R6.64] ;  /* 0x0000003406061981 */ /* 0x000ee2000c1e1900 */
[----:B------:R-:W-:Y:S01]  /*0ef0*/  UISETP.NE.U32.AND UP0, UPT, UR6, URZ, UPT ;  /* 0x0000003f0600728c */ /* 0x000fe2000bf05070 */
[----:B------:R-:W-:Y:S01]  /*0f00*/  IMAD.MOV.U32 R0, RZ, RZ, RZ ;  /* 0x000000ffff007224 */ /* 0x000fe200078e00ff */
[----:B------:R-:W-:Y:S01]  /*0f10*/  UMOV UR50, URZ ;  /* 0x0000003f00327c82 */ /* 0x000fe20008000000 */
[----:B------:R-:W-:Y:S01]  /*0f20*/  ULDC UR6, c[0x0][0x2f0] ;  /* 0x0000bc0000067ab9 */ /* 0x000fe20000000800 */
[----:B------:R-:W-:Y:S01]  /*0f30*/  UISETP.NE.AND.EX UP0, UPT, UR7, URZ, UPT, UP0 ;  /* 0x0000003f0700728c */ /* 0x000fe2000bf05300 */
[----:B------:R-:W-:Y:S01]  /*0f40*/  IMAD.MOV.U32 R3, RZ, RZ, RZ ;  /* 0x000000ffff037224 */ /* 0x000fe200078e00ff */
[----:B------:R-:W-:Y:S01]  /*0f50*/  UMOV UR39, UR5 ;  /* 0x0000000500277c82 */ /* 0x000fe20008000000 */
[----:B------:R-:W-:Y:S01]  /*0f60*/  IMAD.MOV.U32 R87, RZ, RZ, RZ ;  /* 0x000000ffff577224 */ /* 0x000fe200078e00ff */
[----:B------:R-:W-:Y:S01]  /*0f70*/  USEL UR4, UR4, 0x1, UP0 ;  /* 0x0000000104047887 */ /* 0x000fe20008000000 */
[----:B-----5:R-:W-:-:S02]  /*0f80*/  CS2R R8, SRZ ;  /* 0x0000000000087805 */ /* 0x020fc4000001ff00 */
[----:B------:R-:W-:Y:S02]  /*0f90*/  CS2R R10, SRZ ;  /* 0x00000000000a7805 */ /* 0x000fe4000001ff00 */
[----:B------:R-:W-:Y:S01]  /*0fa0*/  CS2R R12, SRZ ;  /* 0x00000000000c7805 */ /* 0x000fe2000001ff00 */
[----:B------:R-:W-:Y:S01]  /*0fb0*/  UIMAD UR4, UR4, UR6, URZ ;  /* 0x00000006040472a4 */ /* 0x000fe2000f8e023f */
        /* <DEDUP_REMOVED lines=18> */
[----:B------:R-:W-:Y:S01]  /*10e0*/  IMAD.MOV.U32 R60, RZ, RZ, RZ ;  /* 0x000000ffff3c7224 */ /* 0x000fe200078e00ff */
[----:B------:R-:W-:Y:S01]  /*10f0*/  CS2R R92, SRZ ;  /* 0x00000000005c7805 */ /* 0x000fe2000001ff00 */
[----:B------:R-:W-:Y:S01]  /*1100*/  IMAD.MOV.U32 R64, RZ, RZ, RZ ;  /* 0x000000ffff407224 */ /* 0x000fe200078e00ff */
[----:B--2---:R-:W-:Y:S02]  /*1110*/  @P0 R2UR UR50, R4 ;  /* 0x00000000043202ca */ /* 0x004fe400000e0000 */
[----:B------:R-:W-:Y:S02]  /*1120*/  PLOP3.LUT P0, PT, PT, PT, PT, 0x80, 0x0 ;  /* 0x000000000000781c */ /* 0x000fe40003f0f070 */
[----:B---3--:R-:W-:Y:S01]  /*1130*/  @P1 R2UR UR4, R6 ;  /* 0x00000000060412ca */ /* 0x008fe200000e0000 */
[----:B------:R-:W-:-:S14]  /*1140*/  @P1 BRA `(.L_x_190) ;  /* 0x0000000000341947 */ /* 0x000fdc0003800000 */
[----:B------:R-:W-:Y:S02]  /*1150*/  ULDC.64 UR6, c[0x0][0xa08] ;  /* 0x0002820000067ab9 */ /* 0x000fe40000000a00 */
[----:B------:R-:W-:-:S04]  /*1160*/  ISETP.NE.U32.AND P1, PT, RZ, UR6, PT ;  /* 0x00000006ff007c0c */ /* 0x000fc8000bf25070 */
[----:B------:R-:W-:-:S13]  /*1170*/  ISETP.NE.AND.EX P1, PT, RZ, UR7, PT, P1 ;  /* 0x00000007ff007c0c */ /* 0x000fda000bf25310 */
[----:B------:R-:W-:Y:S05]  /*1180*/  @!P1 BRA `(.L_x_190) ;  /* 0x0000000000249947 */ /* 0x000fea0003800000 */
[----:B------:R-:W-:Y:S02]  /*1190*/  ULDC.64 UR4, c[0x0][0xa08] ;  /* 0x0002820000047ab9 */ /* 0x000fe40000000a00 */
[----:B------:R-:W-:-:S06]  /*11a0*/  UIMAD.WIDE UR4, UR37, 0x4, UR4 ;  /* 0x00000004250478a5 */ /* 0x000fcc000f8e0204 */
[----:B------:R-:W-:Y:S01]  /*11b0*/  MOV R4, UR4 ;  /* 0x0000000400047c02 */ /* 0x000fe20008000f00 */
[----:B------:R-:W-:-:S05]  /*11c0*/  IMAD.U32 R5, RZ, RZ, UR5 ;  /* 0x00000005ff057e24 */ /* 0x000fca000f8e00ff */
[----:B------:R-:W2:Y:S04]  /*11d0*/  LDG.E R7, desc[UR52][R4.64] ;  /* 0x0000003404077981 */ /* 0x000ea8000c1e1900 */
[----:B------:R-:W3:Y:S01]  /*11e0*/  LDG.E R6, desc[UR52][R4.64+0x4] ;  /* 0x0000043404067981 */ /* 0x000ee2000c1e1900 */
[----:B--2---:R-:W-:Y:S02]  /*11f0*/  R2UR UR4, R7 ;  /* 0x00000000070472ca */ /* 0x004fe400000e0000 */
[----:B---3--:R-:W-:-:S13]  /*1200*/  R2UR UR5, R6 ;  /* 0x00000000060572ca */ /* 0x008fda00000e0000 */
[----:B------:R-:W-:-:S12]  /*1210*/  UIADD3 UR4, -UR4, UR5, URZ ;  /* 0x0000000504047290 */ /* 0x000fd8000fffe13f */
.L_x_190:
[----:B------:R-:W-:Y:S01]  /*1220*/  UIADD3 UR50, -UR50, UR4, URZ ;  /* 0x0000000432327290 */ /* 0x000fe2000fffe13f */
[----:B------:R-:W-:Y:S01]  /*1230*/  IMAD.MOV.U32 R5, RZ, RZ, RZ ;  /* 0x000000ffff057224 */ /* 0x000fe200078e00ff */
[----:B------:R-:W-:Y:S01]  /*1240*/  UMOV UR40, UR46 ;  /* 0x0000002e00287c82 */ /* 0x000fe20008000000 */
[----:B------:R-:W-:Y:S01]  /*1250*/  IMAD.MOV.U32 R61, RZ, RZ, RZ ;  /* 0x000000ffff3d7224 */ /* 0x000fe200078e00ff */
[----:B------:R-:W-:Y:S01]  /*1260*/  UISETP.GE.AND UP0, UPT, UR50, 0x1, UPT ;  /* 0x000000013200788c */ /* 0x000fe2000bf06270 */
[----:B------:R-:W-:Y:S01]  /*1270*/  CS2R R68, SRZ ;  /* 0x0000000000447805 */ /* 0x000fe2000001ff00 */
[----:B------:R-:W-:Y:S01]  /*1280*/  UIADD3 UR4, UR50, 0x9f, URZ ;  /* 0x0000009f32047890 */ /* 0x000fe2000fffe03f */
[----:B------:R-:W-:Y:S01]  /*1290*/  CS2R R94, SRZ ;  /* 0x00000000005e7805 */ /* 0x000fe2000001ff00 */
[----:B------:R-:W-:Y:S01]  /*12a0*/  IMAD.MOV.U32 R65, RZ, RZ, RZ ;  /* 0x000000ffff417224 */ /* 0x000fe200078e00ff */
[----:B------:R-:W-:Y:S02]  /*12b0*/  CS2R R72, SRZ ;  /* 0x0000000000487805 */ /* 0x000fe4000001ff00 */
[----:B------:R-:W-:Y:S01]  /*12c0*/  PLOP3.LUT P1, PT, PT, PT, UP0, 0x80, 0x0 ;  /* 0x000000000000781c */ /* 0x000fe20003f2f008 */
[----:B------:R-:W-:Y:S01]  /*12d0*/  UIMAD.WIDE UR4, UR4, 0x66666667, URZ ;  /* 0x66666667040478a5 */ /* 0x000fe2000f8e023f */
[----:B------:R-:W-:Y:S01]  /*12e0*/  CS2R R96, SRZ ;  /* 0x0000000000607805 */ /* 0x000fe2000001ff00 */
[----:B------:R-:W-:Y:S01]  /*12f0*/  IMAD.MOV.U32 R76, RZ, RZ, RZ ;  /* 0x000000ffff4c7224 */ /* 0x000fe200078e00ff */
[----:B------:R-:W-:Y:S01]  /*1300*/  CS2R R98, SRZ ;  /* 0x0000000000627805 */ /* 0x000fe2000001ff00 */
[----:B------:R-:W-:Y:S01]  /*1310*/  USHF.R.U32.HI UR49, URZ, 0x1f, UR5 ;  /* 0x0000001f3f317899 */ /* 0x000fe20008011605 */
[----:B------:R-:W-:Y:S01]  /*1320*/  IMAD.MOV.U32 R80, RZ, RZ, RZ ;  /* 0x000000ffff507224 */ /* 0x000fe200078e00ff */
[----:B------:R-:W-:-:S02]  /*1330*/  CS2R R100, SRZ ;  /* 0x0000000000647805 */ /* 0x000fc4000001ff00 */
[----:B------:R-:W-:-:S04]  /*1340*/  ULEA.HI.SX32 UR49, UR5, UR49, 0x1a ;  /* 0x0000003105317291 */ /* 0x000fc8000f8fd23f */
[----:B------:R-:W-:Y:S08]  /*1350*/  @!P1 BRA `(.L_x_191) ;  /* 0x0000008400309947 */ /* 0x000ff00003800000 */
[----:B------:R-:W0:Y:S01]  /*1360*/  SHFL.IDX PT, R0, R23, RZ, 0x1f ;  /* 0x00001fff17007589 */ /* 0x000e2200000e0000 */
[----:B------:R-:W1:Y:S01]  /*1370*/  S2UR UR48, SR_CgaCtaId ;  /* 0x00000000003079c3 */ /* 0x000e620000008800 */
[----:B------:R-:W-:Y:S01]  /*1380*/  UMOV UR47, 0x400 ;  /* 0x00000400002f7882 */ /* 0x000fe20000000000 */
[----:B0-----:R-:W-:Y:S01]  /*1390*/  R2UR UR41, R0 ;  /* 0x00000000002972ca */ /* 0x001fe200000e0000 */
[----:B-1----:R-:W-:-:S04]  /*13a0*/  ULEA UR47, UR48, UR47, 0x18 ;  /* 0x0000002f302f7291 */ /* 0x002fc8000f8ec03f */
[----:B------:R-:W-:-:S04]  /*13b0*/  UIADD3 UR5, UR47, 0x14400, URZ ;  /* 0x000144002f057890 */ /* 0x000fc8000fffe03f */
[----:B------:R-:W-:-:S04]  /*13c0*/  ULOP3.LUT UP0, URZ, UR5, 0x9f, URZ, 0xc0, !UPT ;  /* 0x0000009f053f7892 */ /* 0x000fc8000f80c03f */
[----:B------:R-:W-:Y:S02]  /*13d0*/  ULEA.HI UR4, UR41, UR41, URZ, 0x1 ;  /* 0x0000002929047291 */ /* 0x000fe4000f8f083f */
[----:B------:R-:W-:Y:S02]  /*13e0*/  PLOP3.LUT P0, PT, PT, PT, UP0, 0x80, 0x0 ;  /* 0x000000000000781c */ /* 0x000fe40003f0f008 */
[----:B------:R-:W-:-:S04]  /*13f0*/  ULOP3.LUT UR4, UR4, 0x3e, URZ, 0xc0, !UPT ;  /* 0x0000003e04047892 */ /* 0x000fc8000f8ec03f */
[----:B------:R-:W-:-:S04]  /*1400*/  UIADD3 UR4, UR41, -UR4, URZ ;  /* 0x8000000429047290 */ /* 0x000fc8000fffe03f */
[----:B------:R-:W-:-:S04]  /*1410*/  ULEA UR4, UR4, UR5, 0xc ;  /* 0x0000000504047291 */ /* 0x000fc8000f8e603f */
[----:B------:R-:W-:-:S04]  /*1420*/  USHF.R.U32.HI UR4, URZ, 0x4, UR4 ;  /* 0x000000043f047899 */ /* 0x000fc80008011604 */
[----:B------:R-:W-:Y:S01]  /*1430*/  ULOP3.LUT UR51, UR4, 0x3fff, URZ, 0xc0, !UPT ;  /* 0x00003fff04337892 */ /* 0x000fe2000f8ec03f */
[----:B------:R-:W-:Y:S11]  /*1440*/  @!P0 BRA `(.L_x_192) ;  /* 0x0000000000408947 */ /* 0x000ff60003800000 */
[----:B------:R-:W-:Y:S01]  /*1450*/  MOV R0, 0x0 ;  /* 0x0000000000007802 */ /* 0x000fe20000000f00 */
[----:B------:R-:W-:Y:S01]  /*1460*/  ULDC.64 UR4, c[0x4][0xc8] ;  /* 0x0100320000047ab9 */ /* 0x000fe20000000a00 */
[----:B------:R-:W-:Y:S01]  /*1470*/  ULDC.64 UR6, c[0x4][0x38] ;  /* 0x01000e0000067ab9 */ /* 0x000fe20000000a00 */
[----:B------:R-:W-:Y:S01]  /*1480*/  IMAD.U32 R4, RZ, RZ, UR4 ;  /* 0x00000004ff047e24 */ /* 0x000fe2000f8e00ff */
[----:B------:R0:W1:Y:S01]  /*1490*/  LDC.64 R14, c[0x4][R0] ;  /* 0x01000000000e7b82 */ /* 0x0000620000000a00 */
[----:B------:R-:W-:Y:S01]  /*14a0*/  IMAD.U32 R5, RZ, RZ, UR5 ;  /* 0x00000005ff057e24 */ /* 0x000fe2000f8e00ff */
[----:B------:R-:W-:Y:S01]  /*14b0*/  ULDC.64 UR4, c[0x4][0xd0] ;  /* 0x0100340000047ab9 */ /* 0x000fe20000000a00 */
[----:B------:R-:W-:Y:S01]  /*14c0*/  IMAD.U32 R10, RZ, RZ, UR6 ;  /* 0x00000006ff0a7e24 */ /* 0x000fe2000f8e00ff */
[----:B------:R-:W-:Y:S01]  /*14d0*/  MOV R7, UR5 ;  /* 0x0000000500077c02 */ /* 0x000fe20008000f00 */
[----:B------:R-:W-:Y:S02]  /*14e0*/  IMAD.U32 R6, RZ, RZ, UR4 ;  /* 0x00000004ff067e24 */ /* 0x000fe4000f8e00ff */
[----:B------:R-:W-:-:S02]  /*14f0*/  IMAD.U32 R11, RZ, RZ, UR7 ;  /* 0x00000007ff0b7e24 */ /* 0x000fc4000f8e00ff */
[----:B------:R-:W-:Y:S02]  /*1500*/  IMAD.MOV.U32 R8, RZ, RZ, 0x70 ;  /* 0x00000070ff087424 */ /* 0x000fe400078e00ff */
[----:B------:R-:W-:Y:S02]  /*1510*/  IMAD.MOV.U32 R12, RZ, RZ, 0x1 ;  /* 0x00000001ff0c7424 */ /* 0x000fe400078e00ff */
[----:B0-----:R-:W-:-:S07]  /*1520*/  IMAD.MOV.U32 R13, RZ, RZ, RZ ;  /* 0x000000ffff0d7224 */ /* 0x001fce00078e00ff */
[----:B------:R-:W-:-:S07]  /*1530*/  LEPC R20, `(.L_x_192) ;  /* 0x000000001014794e */ /* 0x000fce0000000000 */
[----:B-1----:R-:W-:Y:S05]  /*1540*/  CALL.ABS.NOINC R14 ;  /* 0x000000000e007343 */ /* 0x002fea0003c00000 */
.L_x_192:
        /* <DEDUP_REMOVED lines=10> */
[----:B------:R-:W-:Y:S02]  /*15f0*/  @UP0 ULDC.64 UR16, c[0x0][0x9a8] ;  /* 0x00026a0000100ab9 */ /* 0x000fe40000000a00 */
[----:B------:R-:W-:Y:S01]  /*1600*/  @UP1 ULDC.64 UR14, c[0x0][0x9b8] ;  /* 0x00026e00000e1ab9 */ /* 0x000fe20000000a00 */
[----:B------:R-:W-:Y:S02]  /*1610*/  @UP0 UIMAD UR8, UR38, UR16, URZ ;  /* 0x00000010260802a4 */ /* 0x000fe4000f8e023f */
[----:B------:R-:W-:Y:S02]  /*1620*/  @UP1 UIMAD UR9, UR38, UR14, URZ ;  /* 0x0000000e260912a4 */ /* 0x000fe4000f8e023f */
        /* <DEDUP_REMOVED lines=23> */
[----:B------:R-:W-:-:S02]  /*17a0*/  MOV R6, UR4 ;  /* 0x0000000400067c02 */ /* 0x000fc40008000f00 */
[----:B------:R-:W-:Y:S02]  /*17b0*/  IMAD.U32 R5, RZ, RZ, UR7 ;  /* 0x00000007ff057e24 */ /* 0x000fe4000f8e00ff */
[----:B------:R-:W-:-:S03]  /*17c0*/  IMAD.U32 R7, RZ, RZ, UR5 ;  /* 0x00000005ff077e24 */ /* 0x000fc6000f8e00ff */
[----:B------:R-:W2:Y:S04]  /*17d0*/  @P0 LDG.E R3, desc[UR52][R4.64] ;  /* 0x0000003404030981 */ /* 0x000ea8000c1e1900 */
[----:B------:R-:W2:Y:S01]  /*17e0*/  @P1 LDG.E R0, desc[UR52][R6.64] ;  /* 0x0000003406001981 */ /* 0x000ea2000c1e1900 */
[----:B------:R-:W-:Y:S01]  /*17f0*/  ULEA.HI UR4, UR44, UR44, URZ, 0x1 ;  /* 0x0000002c2c047291 */ /* 0x000fe2000f8f083f */
[----:B------:R-:W-:-:S03]  /*1800*/  IMAD.U32 R9, RZ, RZ, UR45 ;  /* 0x0000002dff097e24 */ /* 0x000fc6000f8e00ff */
[----:B------:R-:W-:Y:S02]  /*1810*/  ULOP3.LUT UR4, UR4, 0xfffffffe, URZ, 0xc0, !UPT ;  /* 0xfffffffe04047892 */ /* 0x000fe4000f8ec03f */
[----:B------:R-:W-:Y:S02]  /*1820*/  ISETP.NE.AND P0, PT, R9, 0x3, PT ;  /* 0x000000030900780c */ /* 0x000fe40003f05270 */
[----:B------:R-:W-:-:S06]  /*1830*/  UIADD3 UR4, UR44, -UR4, URZ ;  /* 0x800000042c047290 */ /* 0x000fcc000fffe03f */
[----:B------:R-:W-:Y:S01]  /*1840*/  IMAD.U32 R8, RZ, RZ, UR4 ;  /* 0x00000004ff087e24 */ /* 0x000fe2000f8e00ff */
[----:B------:R-:W-:-:S04]  /*1850*/  ULDC UR4, c[0x0][0x9d8] ;  /* 0x0002760000047ab9 */ /* 0x000fc80000000800 */
[----:B------:R-:W-:-:S04]  /*1860*/  SHF.L.U32 R8, R8, 0x1f, RZ ;  /* 0x0000001f08087819 */ /* 0x000fc800000006ff */
[----:B------:R-:W0:Y:S01]  /*1870*/  SYNCS.PHASECHK.TRANS64.TRYWAIT P1, [UR47+0x29800], R8 ;  /* 0x02980008ff0075a7 */ /* 0x000e22000802016f */
[----:B--2---:R-:W-:-:S04]  /*1880*/  FMUL.FTZ R0, R3, R0 ;  /* 0x0000000003007220 */ /* 0x004fc80000410000 */
[----:B------:R-:W-:Y:S01]  /*1890*/  FMUL.FTZ R0, R0, UR4 ;  /* 0x0000000400007c20 */ /* 0x000fe20008410000 */
[----:B0-----:R-:W-:Y:S06]  /*18a0*/  @!P1 BRA `(.L_x_193) ;  /* 0x0000010c00349947 */ /* 0x001fec0003800000 */
.L_x_339:
[----:B------:R-:W-:Y:S05]  /*18b0*/  @!P0 BRA `(.L_x_194) ;  /* 0x0000000000048947 */ /* 0x000fea0003800000 */
[----:B------:R-:W-:Y:S01]  /*18c0*/  BPT.TRAP 0x1 ;  /* 0x000000040000795c */ /* 0x000fe20000300000 */
.L_x_194:
[----:B0-----:R-:W-:Y:S02]  /*18d0*/  IMAD.U32 R3, RZ, RZ, UR42 ;  /* 0x0000002aff037e24 */ /* 0x001fe4000f8e00ff */
[----:B------:R-:W-:-:S03]  /*18e0*/  IMAD.U32 R4, RZ, RZ, UR43 ;  /* 0x0000002bff047e24 */ /* 0x000fc6000f8e00ff */
[----:B------:R-:W-:Y:S02]  /*18f0*/  LEA R3, R3, UR47, 0x3 ;  /* 0x0000002f03037c11 */ /* 0x000fe4000f8e18ff */
[----:B------:R-:W-:-:S04]  /*1900*/  SHF.L.U32 R4, R4, 0x1f, RZ ;  /* 0x0000001f04047819 */ /* 0x000fc800000006ff */
[----:B------:R0:W1:Y:S01]  /*1910*/  SYNCS.PHASECHK.TRANS64.TRYWAIT P1, [R3+URZ+0x29830], R4 ;  /* 0x02983004030075a7 */ /* 0x000062000802017f */
[----:B------:R-:W-:Y:S05]  /*1920*/  @!P0 BRA `(.L_x_195) ;  /* 0x0000000000048947 */ /* 0x000fea0003800000 */
[----:B------:R-:W-:Y:S01]  /*1930*/  BPT.TRAP 0x1 ;  /* 0x000000040000795c */ /* 0x000fe20000300000 */
.L_x_195:
[----:B------:R-:W-:Y:S01]  /*1940*/  IMAD.MOV.U32 R87, RZ, RZ, RZ ;  /* 0x000000ffff577224 */ /* 0x000fe200078e00ff */
[----:B-1----:R-:W-:Y:S06]  /*1950*/  @P1 BRA `(.L_x_196) ;  /* 0x0000000000081947 */ /* 0x002fec0003800000 */
[----:B------:R-:W1:Y:S02]  /*1960*/  SYNCS.PHASECHK.TRANS64.TRYWAIT P1, [R3+URZ+0x29830], R4 ;  /* 0x02983004030075a7 */ /* 0x000e64000802017f */
[----:B-1----:R-:W-:Y:S05]  /*1970*/  @!P1 BRA `(.L_x_197) ;  /* 0x0000010c00189947 */ /* 0x002fea0003800000 */
.L_x_196:
        /* <DEDUP_REMOVED lines=11> */
[----:B------:R-:W-:Y:S01]  /*1a30*/  UMOV UR4, UR24 ;  /* 0x0000001800047c82 */ /* 0x000fe20008000000 */
[----:B------:R-:W-:Y:S02]  /*1a40*/  UMOV UR7, 0x80000020 ;  /* 0x8000002000077882 */ /* 0x000fe40000000000 */
        /* <DEDUP_REMOVED lines=191> */
.L_x_198:
[C---:B------:R-:W-:Y:S01]  /*2640*/  FMUL.FTZ R10, R0.reuse, R106 ;  /* 0x0000006a000a7220 */ /* 0x040fe20000410000 */
[C---:B------:R-:W-:Y:S01]  /*2650*/  FMUL.FTZ R11, R0.reuse, R107 ;  /* 0x0000006b000b7220 */ /* 0x040fe20000410000 */
[C---:B------:R-:W-:Y:S01]  /*2660*/  FMUL.FTZ R14, R0.reuse, R110 ;  /* 0x0000006e000e7220 */ /* 0x040fe20000410000 */
[C---:B------:R-:W-:Y:S01]  /*2670*/  FMUL.FTZ R24, R0.reuse, R24 ;  /* 0x0000001800187220 */ /* 0x040fe20000410000 */
[C---:B------:R-:W-:Y:S01]  /*2680*/  FMUL.FTZ R21, R0.reuse, R111 ;  /* 0x0000006f00157220 */ /* 0x040fe20000410000 */
[C---:B------:R-:W-:Y:S01]  /*2690*/  FMUL.FTZ R8, R0.reuse, R113 ;  /* 0x0000007100087220 */ /* 0x040fe20000410000 */
[----:B------:R-:W-:Y:S01]  /*26a0*/  MUFU.TANH R10, R10 ;  /* 0x0000000a000a7308 */ /* 0x000fe20000002400 */
[----:B------:R-:W-:Y:S02]  /*26b0*/  IMAD.U32 R123, RZ, RZ, UR49 ;  /* 0x00000031ff7b7e24 */ /* 0x000fe4000f8e00ff */
[C---:B------:R-:W-:Y:S01]  /*26c0*/  FMUL.FTZ R75, R0.reuse, R114 ;  /* 0x00000072004b7220 */ /* 0x040fe20000410000 */
[C---:B------:R-:W-:Y:S01]  /*26d0*/  FMUL.FTZ R5, R0.reuse, R104 ;  /* 0x0000006800057220 */ /* 0x040fe20000410000 */
[C---:B------:R-:W-:Y:S01]  /*26e0*/  FMUL.FTZ R74, R0.reuse, R115 ;  /* 0x00000073004a7220 */ /* 0x040fe20000410000 */
[C---:B------:R-:W-:Y:S01]  /*26f0*/  FMUL.FTZ R84, R0.reuse, R58 ;  /* 0x0000003a00547220 */ /* 0x040fe20000410000 */
[C---:B01----:R-:W-:Y:S01]  /*2700*/  FMUL.FTZ R4, R0.reuse, R105 ;  /* 0x0000006900047220 */ /* 0x043fe20000410000 */
        /* <DEDUP_REMOVED lines=18> */
[----:B-1----:R-:W-:-:S02]  /*2830*/  VIADD R24, R169, UR50 ;  /* 0x00000032a9187c36 */ /* 0x002fc40008000000 */
[C---:B------:R-:W-:Y:S01]  /*2840*/  FMUL.FTZ R98, R0.reuse, R98 ;  /* 0x0000006200627220 */ /* 0x040fe20000410000 */
[C---:B------:R-:W-:Y:S01]  /*2850*/  FMUL.FTZ R15, R0.reuse, R89 ;  /* 0x00000059000f7220 */ /* 0x040fe20000410000 */
[C---:B------:R-:W-:Y:S01]  /*2860*/  FMUL.FTZ R63, R0.reuse, R63 ;  /* 0x0000003f003f7220 */ /* 0x040fe20000410000 */
[----:B------:R-:W-:Y:S02]  /*2870*/  IMAD R123, R123, -0xa0, R24 ;  /* 0xffffff607b7b7824 */ /* 0x000fe400078e0218 */
[C---:B------:R-:W-:Y:S01]  /*2880*/  FMUL.FTZ R30, R0.reuse, R30 ;  /* 0x0000001e001e7220 */ /* 0x040fe20000410000 */
[C---:B------:R-:W-:Y:S01]  /*2890*/  FMUL.FTZ R73, R0.reuse, R92 ;  /* 0x0000005c00497220 */ /* 0x040fe20000410000 */
[----:B------:R-:W1:Y:S01]  /*28a0*/  MUFU.TANH R21, R21 ;  /* 0x0000001500157308 */ /* 0x000e620000002400 */
[C---:B------:R-:W-:Y:S01]  /*28b0*/  FMUL.FTZ R99, R0.reuse, R99 ;  /* 0x0000006300637220 */ /* 0x040fe20000410000 */
[C---:B------:R-:W-:Y:S01]  /*28c0*/  ISETP.GT.AND P4, PT, R123.reuse, RZ, PT ;  /* 0x000000ff7b00720c */ /* 0x040fe20003f84270 */
[C---:B------:R-:W-:Y:S01]  /*28d0*/  FMUL.FTZ R67, R0.reuse, R67 ;  /* 0x0000004300437220 */ /* 0x040fe20000410000 */
[C---:B------:R-:W-:Y:S01]  /*28e0*/  ISETP.GT.AND P3, PT, R123.reuse, 0x1, PT ;  /* 0x000000017b00780c */ /* 0x040fe20003f64270 */
[C---:B------:R-:W-:Y:S01]  /*28f0*/  FMUL.FTZ R102, R0.reuse, R102 ;  /* 0x0000006600667220 */ /* 0x040fe20000410000 */
[----:B------:R-:W-:Y:S01]  /*2900*/  ISETP.GT.AND P2, PT, R123, 0x8, PT ;  /* 0x000000087b00780c */ /* 0x000fe20003f44270 */
[C---:B------:R-:W-:Y:S01]  /*2910*/  FMUL.FTZ R77, R0.reuse, R96 ;  /* 0x00000060004d7220 */ /* 0x040fe20000410000 */
[----:B------:R-:W3:Y:S01]  /*2920*/  MUFU.TANH R75, R75 ;  /* 0x0000004b004b7308 */ /* 0x000ee20000002400 */
[----:B0-----:R-:W-:Y:S01]  /*2930*/  FSEL R11, R11, -INF , P3 ;  /* 0xff8000000b0b7808 */ /* 0x001fe20001800000 */
[C---:B------:R-:W-:Y:S01]  /*2940*/  FMUL.FTZ R103, R0.reuse, R103 ;  /* 0x0000006700677220 */ /* 0x040fe20000410000 */
[C---:B------:R-:W-:Y:S01]  /*2950*/  ISETP.GT.AND P1, PT, R123.reuse, 0x9, PT ;  /* 0x000000097b00780c */ /* 0x040fe20003f24270 */
[----:B------:R-:W-:Y:S01]  /*2960*/  FMUL.FTZ R34, R0, R34 ;  /* 0x0000002200227220 */ /* 0x000fe20000410000 */
[----:B--2---:R-:W-:Y:S01]  /*2970*/  FSEL R88, R14, -INF , P2 ;  /* 0xff8000000e587808 */ /* 0x004fe20001000000 */
[C---:B------:R-:W-:Y:S01]  /*2980*/  FMUL.FTZ R72, R0.reuse, R93 ;  /* 0x0000005d00487220 */ /* 0x040fe20000410000 */
[----:B------:R-:W-:Y:S01]  /*2990*/  ISETP.GT.AND P6, PT, R123, 0x10, PT ;  /* 0x000000107b00780c */ /* 0x000fe20003fc4270 */
[----:B------:R-:W0:Y:S01]  /*29a0*/  MUFU.TANH R5, R5 ;  /* 0x0000000500057308 */ /* 0x000e220000002400 */
[----:B-1----:R-:W-:Y:S01]  /*29b0*/  FSEL R90, R21, -INF , P1 ;  /* 0xff800000155a7808 */ /* 0x002fe20000800000 */
[C---:B------:R-:W-:Y:S01]  /*29c0*/  FMUL.FTZ R38, R0.reuse, R38 ;  /* 0x0000002600267220 */ /* 0x040fe20000410000 */
[----:B------:R-:W-:Y:S01]  /*29d0*/  ISETP.GT.AND P5, PT, R123, 0x11, PT ;  /* 0x000000117b00780c */ /* 0x000fe20003fa4270 */
[C---:B------:R-:W-:Y:S01]  /*29e0*/  FMUL.FTZ R58, R0.reuse, R60 ;  /* 0x0000003c003a7220 */ /* 0x040fe20000410000 */
[C---:B------:R-:W-:Y:S01]  /*29f0*/  FMUL.FTZ R60, R0.reuse, R65 ;  /* 0x00000041003c7220 */ /* 0x040fe20000410000 */
[C---:B------:R-:W-:Y:S01]  /*2a00*/  FMUL.FTZ R55, R0.reuse, R55 ;  /* 0x0000003700377220 */ /* 0x040fe20000410000 */
[C---:B------:R-:W-:Y:S01]  /*2a10*/  FMUL.FTZ R76, R0.reuse, R97 ;  /* 0x00000061004c7220 */ /* 0x040fe20000410000 */
[----:B------:R-:W1:Y:S01]  /*2a20*/  MUFU.TANH R74, R74 ;  /* 0x0000004a004a7308 */ /* 0x000e620000002400 */
[----:B---3--:R-:W-:Y:S01]  /*2a30*/  FSEL R75, R75, -INF , P6 ;  /* 0xff8000004b4b7808 */ /* 0x008fe20003000000 */
        /* <DEDUP_REMOVED lines=14> */
[----:B------:R-:W3:Y:S01]  /*2b20*/  MUFU.TANH R4, R4 ;  /* 0x0000000400047308 */ /* 0x000ee20000002400 */
[----:B--2---:R-:W-:Y:S01]  /*2b30*/  FSEL R84, R10, -INF , P4 ;  /* 0xff8000000a547808 */ /* 0x004fe20002000000 */
[C---:B------:R-:W-:Y:S01]  /*2b40*/  FMUL.FTZ R57, R0.reuse, R57 ;  /* 0x0000003900397220 */ /* 0x040fe20000410000 */
[----:B0-----:R-:W-:Y:S01]  /*2b50*/  FSEL R10, R5, -INF , P4 ;  /* 0xff800000050a7808 */ /* 0x001fe20002000000 */
[C---:B------:R-:W-:Y:S01]  /*2b60*/  FMUL.FTZ R70, R0.reuse, R70 ;  /* 0x0000004600467220 */ /* 0x040fe20000410000 */
[C---:B------:R-:W-:Y:S01]  /*2b70*/  ISETP.GT.AND P4, PT, R123.reuse, 0x18, PT ;  /* 0x000000187b00780c */ /* 0x040fe20003f84270 */
[----:B------:R-:W-:Y:S01]  /*2b80*/  FMUL.FTZ R47, R0, R47 ;  /* 0x0000002f002f7220 */ /* 0x000fe20000410000 */
[----:B-1----:R-:W-:Y:S01]  /*2b90*/  FSEL R21, R74, -INF , P5 ;  /* 0xff8000004a157808 */ /* 0x002fe20002800000 */
[----:B------:R-:W0:Y:S01]  /*2ba0*/  MUFU.TANH R79, R79 ;  /* 0x0000004f004f7308 */ /* 0x000e220000002400 */
        /* <DEDUP_REMOVED lines=8> */
[----:B---3--:R-:W-:Y:S01]  /*2c30*/  FSEL R4, R4, -INF , P3 ;  /* 0xff80000004047808 */ /* 0x008fe20001800000 */
[C---:B------:R-:W-:Y:S01]  /*2c40*/  FMUL.FTZ R41, R0.reuse, R41 ;  /* 0x0000002900297220 */ /* 0x040fe20000410000 */
[----:B------:R-:W-:Y:S01]  /*2c50*/  ISETP.GT.AND P3, PT, R123, 0x19, PT ;  /* 0x000000197b00780c */ /* 0x000fe20003f64270 */
[C---:B------:R-:W-:Y:S01]  /*2c60*/  FMUL.FTZ R54, R0.reuse, R54 ;  /* 0x0000003600367220 */ /* 0x040fe20000410000 */
[C---:B------:R-:W-:Y:S01]  /*2c70*/  FMUL.FTZ R31, R0.reuse, R31 ;  /* 0x0000001f001f7220 */ /* 0x040fe20000410000 */
[C---:B------:R-:W-:Y:S01]  /*2c80*/  FMUL.FTZ R52, R0.reuse, R52 ;  /* 0x0000003400347220 */ /* 0x040fe20000410000 */
[----:B------:R-:W-:Y:S01]  /*2c90*/  FMUL.FTZ R39, R0, R39 ;  /* 0x0000002700277220 */ /* 0x000fe20000410000 */
[----:B------:R-:W2:Y:S01]  /*2ca0*/  MUFU.TANH R6, R6 ;  /* 0x0000000600067308 */ /* 0x000ea20000002400 */
[----:B-1----:R-:W-:Y:S01]  /*2cb0*/  FMNMX.FTZ R25, R84, R11, !PT ;  /* 0x0000000b54197209 */ /* 0x002fe20007810000 */
[----:B------:R-:W-:Y:S01]  /*2cc0*/  ULDC UR6, c[0x0][0x988] ;  /* 0x0002620000067ab9 */ /* 0x000fe20000000800 */
[----:B0-----:R-:W-:Y:S01]  /*2cd0*/  FSEL R79, R79, -INF , P4 ;  /* 0xff8000004f4f7808 */ /* 0x001fe20002000000 */
[----:B------:R-:W-:Y:S01]  /*2ce0*/  FMUL.FTZ R28, R0, R28 ;  /* 0x0000001c001c7220 */ /* 0x000fe20000410000 */
[----:B------:R-:W-:Y:S01]  /*2cf0*/  FMNMX.FTZ R25, R88, R25, !PT ;  /* 0x0000001958197209 */ /* 0x000fe20007810000 */
[----:B------:R-:W-:Y:S01]  /*2d00*/  FMUL.FTZ R36, R0, R36 ;  /* 0x0000002400247220 */ /* 0x000fe20000410000 */
[----:B------:R-:W-:Y:S01]  /*2d10*/  P2R R120, PR, RZ, 0x1 ;  /* 0x00000001ff787803 */ /* 0x000fe20000000000 */
[----:B------:R-:W-:Y:S01]  /*2d20*/  MUFU.TANH R78, R78 ;  /* 0x0000004e004e7308 */ /* 0x000fe20000002400 */
[----:B------:R-:W-:Y:S01]  /*2d30*/  FMNMX.FTZ R24, R90, R25, !PT ;  /* 0x000000195a187209 */ /* 0x000fe20007810000 */
[C---:B------:R-:W-:Y:S01]  /*2d40*/  FMUL.FTZ R33, R0.reuse, R33 ;  /* 0x0000002100217220 */ /* 0x040fe20000410000 */
[C---:B------:R-:W-:Y:S01]  /*2d50*/  FMUL.FTZ R29, R0.reuse, R29 ;  /* 0x0000001d001d7220 */ /* 0x040fe20000410000 */
[C---:B------:R-:W-:Y:S01]  /*2d60*/  FMUL.FTZ R37, R0.reuse, R37 ;  /* 0x0000002500257220 */ /* 0x040fe20000410000 */
[----:B------:R-:W-:Y:S01]  /*2d70*/  FMNMX.FTZ R24, R75, R24, !PT ;  /* 0x000000184b187209 */ /* 0x000fe20007810000 */
[----:B------:R-:W-:Y:S01]  /*2d80*/  FMUL.FTZ R32, R0, R32 ;  /* 0x0000002000207220 */ /* 0x000fe20000410000 */
[----:B------:R-:W-:Y:S01]  /*2d90*/  UISETP.GE.AND UP0, UPT, UR50, 0xa1, UPT ;  /* 0x000000a13200788c */ /* 0x000fe2000bf06270 */
[----:B------:R-:W-:Y:S01]  /*2da0*/  MUFU.TANH R7, R7 ;  /* 0x0000000700077308 */ /* 0x000fe20000002400 */
[----:B------:R-:W-:-:S02]  /*2db0*/  FMNMX.FTZ R24, R21, R24, !PT ;  /* 0x0000001815187209 */ /* 0x000fc40007810000 */
[----:B--2---:R-:W-:Y:S02]  /*2dc0*/  FSEL R6, R6, -INF , P2 ;  /* 0xff80000006067808 */ /* 0x004fe40001000000 */
[----:B------:R-:W-:-:S03]  /*2dd0*/  ISETP.GT.AND P2, PT, R123, 0x20, PT ;  /* 0x000000207b00780c */ /* 0x000fc60003f44270 */
[----:B------:R-:W-:Y:S08]  /*2de0*/  MUFU.TANH R83, R83 ;  /* 0x0000005300537308 */ /* 0x000ff00000002400 */
[----:B------:R-:W-:Y:S08]  /*2df0*/  MUFU.TANH R9, R9 ;  /* 0x0000000900097308 */ /* 0x000ff00000002400 */
[----:B------:R-:W-:Y:S08]  /*2e00*/  MUFU.TANH R82, R82 ;  /* 0x0000005200527308 */ /* 0x000ff00000002400 */
[----:B------:R-:W0:Y:S08]  /*2e10*/  MUFU.TANH R8, R8 ;  /* 0x0000000800087308 */ /* 0x000e300000002400 */
[----:B------:R-:W-:Y:S08]  /*2e20*/  MUFU.TANH R94, R94 ;  /* 0x0000005e005e7308 */ /* 0x000ff00000002400 */
[----:B------:R-:W1:Y:S01]  /*2e30*/  MUFU.TANH R12, R12 ;  /* 0x0000000c000c7308 */ /* 0x000e620000002400 */
[----:B0-----:R-:W-:-:S02]  /*2e40*/  FSEL R8, R8, -INF , P5 ;  /* 0xff80000008087808 */ /* 0x001fc40002800000 */
[----:B------:R-:W-:-:S05]  /*2e50*/  ISETP.GT.AND P5, PT, R123, 0x29, PT ;  /* 0x000000297b00780c */ /* 0x000fca0003fa4270 */
[----:B------:R-:W0:Y:S08]  /*2e60*/  MUFU.TANH R95, R95 ;  /* 0x0000005f005f7308 */ /* 0x000e300000002400 */
[----:B------:R2:W-:Y:S01]  /*2e70*/  MUFU.TANH R89, R85 ;  /* 0x0000005500597308 */ /* 0x0005e20000002400 */
[----:B-1----:R-:W-:Y:S02]  /*2e80*/  FSEL R12, R12, -INF , P4 ;  /* 0xff8000000c0c7808 */ /* 0x002fe40002000000 */
[----:B------:R-:W-:-:S05]  /*2e90*/  ISETP.GT.AND P4, PT, R123, 0x30, PT ;  /* 0x000000307b00780c */ /* 0x000fca0003f84270 */
[----:B------:R1:W-:Y:S01]  /*2ea0*/  MUFU.TANH R115, R26 ;  /* 0x0000001a00737308 */ /* 0x0003e20000002400 */
[----:B--2---:R-:W-:-:S07]  /*2eb0*/  FSEL R85, R78, -INF , P3 ;  /* 0xff8000004e557808 */ /* 0x004fce0001800000 */
[----:B------:R-:W-:Y:S01]  /*2ec0*/  MUFU.TANH R13, R13 ;  /* 0x0000000d000d7308 */ /* 0x000fe20000002400 */
[----:B-1----:R-:W-:Y:S02]  /*2ed0*/  FMNMX.FTZ R26, R79, R24, !PT ;  /* 0x000000184f1a7209 */ /* 0x002fe40007810000 */
[----:B------:R-:W-:Y:S02]  /*2ee0*/  FSEL R24, R7, -INF , P1 ;  /* 0xff80000007187808 */ /* 0x000fe40000800000 */
[----:B------:R-:W-:-:S03]  /*2ef0*/  ISETP.GT.AND P1, PT, R123, 0x21, PT ;  /* 0x000000217b00780c */ /* 0x000fc60003f24270 */
[----:B------:R1:W-:Y:S08]  /*2f00*/  MUFU.TANH R92, R63 ;  /* 0x0000003f005c7308 */ /* 0x0003f00000002400 */
[----:B------:R-:W2:Y:S01]  /*2f10*/  MUFU.TANH R98, R98 ;  /* 0x0000006200627308 */ /* 0x000ea20000002400 */
[----:B-1----:R-:W-:Y:S01]  /*2f20*/  FMUL.FTZ R63, R0, R69 ;  /* 0x00000045003f7220 */ /* 0x002fe20000410000 */
[----:B------:R-:W-:-:S02]  /*2f30*/  FSEL R69, R83, -INF , P2 ;  /* 0xff80000053457808 */ /* 0x000fc40001000000 */
[----:B0-----:R-:W-:-:S04]  /*2f40*/  FSEL R83, R95, -INF , P5 ;  /* 0xff8000005f537808 */ /* 0x001fc80002800000 */
[----:B------:R0:W-:Y:S08]  /*2f50*/  MUFU.TANH R117, R30 ;  /* 0x0000001e00757308 */ /* 0x0001f00000002400 */
[----:B------:R-:W1:Y:S01]  /*2f60*/  MUFU.TANH R20, R20 ;  /* 0x0000001400147308 */ /* 0x000e620000002400 */
[----:B0-----:R-:W-:Y:S02]  /*2f70*/  FMNMX.FTZ R30, R85, R26, !PT ;  /* 0x0000001a551e7209 */ /* 0x001fe40007810000 */
[----:B------:R-:W-:-:S02]  /*2f80*/  FSEL R26, R9, -INF , P6 ;  /* 0xff800000091a7808 */ /* 0x000fc40003000000 */
[----:B------:R-:W-:Y:S02]  /*2f90*/  ISETP.GT.AND P6, PT, R123, 0x28, PT ;  /* 0x000000287b00780c */ /* 0x000fe40003fc4270 */
[----:B------:R-:W-:Y:S01]  /*2fa0*/  FMNMX.FTZ R30, R69, R30, !PT ;  /* 0x0000001e451e7209 */ /* 0x000fe20007810000 */
[----:B------:R-:W-:Y:S01]  /*2fb0*/  MUFU.TANH R99, R99 ;  /* 0x0000006300637308 */ /* 0x000fe20000002400 */
[----:B------:R-:W-:Y:S02]  /*2fc0*/  FSEL R25, R94, -INF , P6 ;  /* 0xff8000005e197808 */ /* 0x000fe40003000000 */
[----:B--2---:R-:W-:-:S05]  /*2fd0*/  FSEL R65, R98, -INF , P4 ;  /* 0xff80000062417808 */ /* 0x004fca0002000000 */
[----:B------:R0:W-:Y:S08]  /*2fe0*/  MUFU.TANH R96, R67 ;  /* 0x0000004300607308 */ /* 0x0001f00000002400 */
[----:B------:R-:W2:Y:S01]  /*2ff0*/  MUFU.TANH R15, R15 ;  /* 0x0000000f000f7308 */ /* 0x000ea20000002400 */
[----:B0-----:R-:W-:-:S04]  /*3000*/  FSEL R67, R82, -INF , P1 ;  /* 0xff80000052437808 */ /* 0x001fc80000800000 */
[----:B------:R-:W-:-:S03]  /*3010*/  FMNMX.FTZ R30, R67, R30, !PT ;  /* 0x0000001e431e7209 */ /* 0x000fc60007810000 */
[----:B------:R-:W-:Y:S08]  /*3020*/  MUFU.TANH R102, R102 ;  /* 0x0000006600667308 */ /* 0x000ff00000002400 */
[----:B------:R-:W-:Y:S08]  /*3030*/  MUFU.TANH R73, R73 ;  /* 0x0000004900497308 */ /* 0x000ff00000002400 */
[----:B------:R-:W-:Y:S08]  /*3040*/  MUFU.TANH R103, R103 ;  /* 0x0000006700677308 */ /* 0x000ff00000002400 */
[----:B------:R0:W-:Y:S08]  /*3050*/  MUFU.TANH R119, R34 ;  /* 0x0000002200777308 */ /* 0x0001f00000002400 */
[----:B------:R-:W3:Y:S01]  /*3060*/  MUFU.TANH R72, R72 ;  /* 0x0000004800487308 */ /* 0x000ee20000002400 */
[----:B0-----:R-:W-:-:S02]  /*3070*/  FMNMX.FTZ R34, R25, R30, !PT ;  /* 0x0000001e19227209 */ /* 0x001fc40007810000 */
[----:B------:R-:W-:Y:S01]  /*3080*/  FSEL R30, R13, -INF , P3 ;  /* 0xff8000000d1e7808 */ /* 0x000fe20001800000 */
[----:B------:R-:W-:Y:S01]  /*3090*/  IMAD.U32 R13, RZ, RZ, UR6 ;  /* 0x00000006ff0d7e24 */ /* 0x000fe2000f8e00ff */
[----:B------:R-:W-:Y:S02]  /*30a0*/  ISETP.GT.AND P3, PT, R123, 0x31, PT ;  /* 0x000000317b00780c */ /* 0x000fe40003f64270 */
[----:B------:R-:W-:Y:S01]  /*30b0*/  R2UR UR6, R3 ;  /* 0x00000000030672ca */ /* 0x000fe200000e0000 */
[----:B------:R0:W-:Y:S08]  /*30c0*/  MUFU.TANH R122, R38 ;  /* 0x00000026007a7308 */ /* 0x0001f00000002400 */
[----:B------:R-:W-:Y:S01]  /*30d0*/  MUFU.TANH R77, R77 ;  /* 0x0000004d004d7308 */ /* 0x000fe20000002400 */
[----:B0-----:R-:W-:-:S02]  /*30e0*/  FMNMX.FTZ R38, R83, R34, !PT ;  /* 0x0000002253267209 */ /* 0x001fc40007810000 */
[----:B-1----:R-:W-:Y:S01]  /*30f0*/  FSEL R34, R20, -INF , P2 ;  /* 0xff80000014227808 */ /* 0x002fe20001000000 */
[----:B------:R-:W-:Y:S01]  /*3100*/  UIADD3 UR6, UR6, 0x29840, URZ ;  /* 0x0002984006067890 */ /* 0x000fe2000fffe03f */
[----:B------:R-:W-:Y:S02]  /*3110*/  ISETP.GT.AND P2, PT, R123, 0x38, PT ;  /* 0x000000387b00780c */ /* 0x000fe40003f44270 */
[----:B------:R-:W-:Y:S01]  /*3120*/  FMNMX.FTZ R20, R65, R38, !PT ;  /* 0x0000002641147209 */ /* 0x000fe20007810000 */
[----:B------:R0:W-:Y:S01]  /*3130*/  MUFU.TANH R112, R55 ;  /* 0x0000003700707308 */ /* 0x0001e20000002400 */
[----:B--2---:R-:W-:Y:S01]  /*3140*/  FSEL R38, R15, -INF , P1 ;  /* 0xff8000000f267808 */ /* 0x004fe20000800000 */
[----:B------:R-:W-:Y:S01]  /*3150*/  UPRMT UR6, UR48, 0x654, UR6 ;  /* 0x0000065430067896 */ /* 0x000fe20008000006 */
[----:B------:R-:W-:Y:S02]  /*3160*/  ISETP.GT.AND P1, PT, R123, 0x39, PT ;  /* 0x000000397b00780c */ /* 0x000fe40003f24270 */
[----:B---3--:R-:W-:-:S02]  /*3170*/  FSEL R72, R72, -INF , P5 ;  /* 0xff80000048487808 */ /* 0x008fc40002800000 */
[----:B------:R-:W-:Y:S01]  /*3180*/  ISETP.GT.AND P5, PT, R123, 0x41, PT ;  /* 0x000000417b00780c */ /* 0x000fe20003fa4270 */
[----:B------:R-:W1:Y:S01]  /*3190*/  MUFU.TANH R76, R76 ;  /* 0x0000004c004c7308 */ /* 0x000e620000002400 */
[----:B0-----:R-:W-:Y:S02]  /*31a0*/  FSEL R55, R99, -INF , P3 ;  /* 0xff80000063377808 */ /* 0x001fe40001800000 */
[----:B------:R-:W-:Y:S02]  /*31b0*/  SYNCS.ARRIVE.TRANS64.RED.A1T0 RZ, [UR6], RZ ;  /* 0x000000ffffff79a7 */ /* 0x000fe40008100406 */
[----:B------:R-:W-:-:S03]  /*31c0*/  FMNMX.FTZ R20, R55, R20, !PT ;  /* 0x0000001437147209 */ /* 0x000fc60007810000 */
[----:B------:R0:W-:Y:S08]  /*31d0*/  MUFU.TANH R91, R62 ;  /* 0x0000003e005b7308 */ /* 0x0001f00000002400 */
[----:B------:R2:W-:Y:S01]  /*31e0*/  MUFU.TANH R116, R27 ;  /* 0x0000001b00747308 */ /* 0x0005e20000002400 */
[----:B-1----:R-:W-:Y:S01]  /*31f0*/  FSEL R76, R76, -INF , P3 ;  /* 0xff8000004c4c7808 */ /* 0x002fe20001800000 */
[----:B0-----:R-:W-:Y:S01]  /*3200*/  FMUL.FTZ R62, R0, R68 ;  /* 0x00000044003e7220 */ /* 0x001fe20000410000 */
[----:B------:R-:W-:-:S05]  /*3210*/  ISETP.GT.AND P3, PT, R123, 0x49, PT ;  /* 0x000000497b00780c */ /* 0x000fca0003f64270 */
[----:B------:R-:W0:Y:S01]  /*3220*/  MUFU.TANH R81, R81 ;  /* 0x0000005100517308 */ /* 0x000e220000002400 */
[----:B--2---:R-:W-:-:S04]  /*3230*/  FSEL R27, R102, -INF , P2 ;  /* 0xff800000661b7808 */ /* 0x004fc80001000000 */
[----:B------:R-:W-:-:S03]  /*3240*/  FMNMX.FTZ R20, R27, R20, !PT ;  /* 0x000000141b147209 */ /* 0x000fc60007810000 */
[----:B------:R1:W-:Y:S08]  /*3250*/  MUFU.TANH R100, R40 ;  /* 0x0000002800647308 */ /* 0x0003f00000002400 */
[----:B------:R-:W2:Y:S01]  /*3260*/  MUFU.TANH R80, R80 ;  /* 0x0000005000507308 */ /* 0x000ea20000002400 */
[----:B-1----:R-:W-:Y:S02]  /*3270*/  FSEL R40, R73, -INF , P6 ;  /* 0xff80000049287808 */ /* 0x002fe40003000000 */
[----:B------:R-:W-:-:S02]  /*3280*/  ISETP.GT.AND P6, PT, R123, 0x40, PT ;  /* 0x000000407b00780c */ /* 0x000fc40003fc4270 */
[----:B------:R-:W-:-:S03]  /*3290*/  FSEL R73, R103, -INF , P1 ;  /* 0xff80000067497808 */ /* 0x000fc60000800000 */
[----:B------:R1:W-:Y:S01]  /*32a0*/  MUFU.TANH R93, R66 ;  /* 0x00000042005d7308 */ /* 0x0003e20000002400 */
[----:B------:R-:W-:-:S07]  /*32b0*/  FMNMX.FTZ R20, R73, R20, !PT ;  /* 0x0000001449147209 */ /* 0x000fce0007810000 */
[----:B------:R3:W-:Y:S01]  /*32c0*/  MUFU.TANH R110, R53 ;  /* 0x00000035006e7308 */ /* 0x0007e20000002400 */
[----:B-1----:R-:W-:Y:S01]  /*32d0*/  FMUL.FTZ R66, R0, R44 ;  /* 0x0000002c00427220 */ /* 0x002fe20000410000 */
[----:B0-----:R-:W-:Y:S02]  /*32e0*/  FSEL R44, R81, -INF , P2 ;  /* 0xff800000512c7808 */ /* 0x001fe40001000000 */
[C---:B------:R-:W-:Y:S02]  /*32f0*/  ISETP.GT.AND P2, PT, R123.reuse, 0x50, PT ;  /* 0x000000507b00780c */ /* 0x040fe40003f44270 */
[----:B--2---:R-:W-:Y:S02]  /*3300*/  FSEL R80, R80, -INF , P1 ;  /* 0xff80000050507808 */ /* 0x004fe40000800000 */
[----:B------:R-:W0:Y:S01]  /*3310*/  MUFU.TANH R56, R56 ;  /* 0x0000003800387308 */ /* 0x000e220000002400 */
[----:B---3--:R-:W-:Y:S02]  /*3320*/  FSEL R53, R86, -INF , P6 ;  /* 0xff80000056357808 */ /* 0x008fe40003000000 */
[----:B------:R-:W-:-:S02]  /*3330*/  ISETP.GT.AND P1, PT, R123, 0x51, PT ;  /* 0x000000517b00780c */ /* 0x000fc40003f24270 */
[----:B------:R-:W-:Y:S02]  /*3340*/  FMNMX.FTZ R20, R53, R20, !PT ;  /* 0x0000001435147209 */ /* 0x000fe40007810000 */
[----:B------:R-:W-:Y:S01]  /*3350*/  FSEL R45, R96, -INF , P1 ;  /* 0xff800000602d7808 */ /* 0x000fe20000800000 */
[----:B------:R1:W-:Y:S08]  /*3360*/  MUFU.TANH R97, R42 ;  /* 0x0000002a00617308 */ /* 0x0003f00000002400 */
[----:B------:R2:W-:Y:S01]  /*3370*/  MUFU.TANH R108, R51 ;  /* 0x00000033006c7308 */ /* 0x0005e20000002400 */
[----:B-1----:R-:W-:-:S02]  /*3380*/  FSEL R42, R77, -INF , P4 ;  /* 0xff8000004d2a7808 */ /* 0x002fc40002000000 */
[C---:B------:R-:W-:Y:S02]  /*3390*/  ISETP.GT.AND P4, PT, R123.reuse, 0x48, PT ;  /* 0x000000487b00780c */ /* 0x040fe40003f84270 */
[----:B0-----:R-:W-:Y:S02]  /*33a0*/  FSEL R56, R56, -INF , P6 ;  /* 0xff80000038387808 */ /* 0x001fe40003000000 */
[----:B------:R-:W-:Y:S01]  /*33b0*/  ISETP.GT.AND P6, PT, R123, 0x58, PT ;  /* 0x000000587b00780c */ /* 0x000fe20003fc4270 */
[----:B------:R-:W-:Y:S01]  /*33c0*/  MUFU.TANH R57, R57 ;  /* 0x0000003900397308 */ /* 0x000fe20000002400 */
[----:B--2---:R-:W-:-:S04]  /*33d0*/  FSEL R51, R89, -INF , P5 ;  /* 0xff80000059337808 */ /* 0x004fc80002800000 */
[----:B------:R-:W-:-:S03]  /*33e0*/  FMNMX.FTZ R20, R51, R20, !PT ;  /* 0x0000001433147209 */ /* 0x000fc60007810000 */
[----:B------:R-:W-:Y:S08]  /*33f0*/  MUFU.TANH R70, R70 ;  /* 0x0000004600467308 */ /* 0x000ff00000002400 */
[----:B------:R0:W-:Y:S08]  /*3400*/  MUFU.TANH R104, R47 ;  /* 0x0000002f00687308 */ /* 0x0001f00000002400 */
[----:B------:R-:W1:Y:S01]  /*3410*/  MUFU.TANH R58, R58 ;  /* 0x0000003a003a7308 */ /* 0x000e620000002400 */
[----:B0-----:R-:W-:-:S04]  /*3420*/  FSEL R47, R91, -INF , P4 ;  /* 0xff8000005b2f7808 */ /* 0x001fc80002000000 */
[----:B------:R-:W-:-:S03]  /*3430*/  FMNMX.FTZ R20, R47, R20, !PT ;  /* 0x000000142f147209 */ /* 0x000fc60007810000 */
[----:B------:R0:W-:Y:S08]  /*3440*/  MUFU.TANH R68, R71 ;  /* 0x0000004700447308 */ /* 0x0001f00000002400 */
[----:B------:R-:W-:Y:S01]  /*3450*/  MUFU.TANH R59, R59 ;  /* 0x0000003b003b7308 */ /* 0x000fe20000002400 */
[----:B0-----:R-:W-:Y:S02]  /*3460*/  FSEL R71, R92, -INF , P3 ;  /* 0xff8000005c477808 */ /* 0x001fe40001800000 */
[----:B-1----:R-:W-:-:S02]  /*3470*/  FSEL R58, R58, -INF , P4 ;  /* 0xff8000003a3a7808 */ /* 0x002fc40002000000 */
[----:B------:R-:W-:Y:S02]  /*3480*/  FMNMX.FTZ R20, R71, R20, !PT ;  /* 0x0000001447147209 */ /* 0x000fe40007810000 */
[----:B------:R-:W-:Y:S01]  /*3490*/  ISETP.GT.AND P4, PT, R123, 0x60, PT ;  /* 0x000000607b00780c */ /* 0x000fe20003f84270 */
[----:B------:R0:W-:Y:S08]  /*34a0*/  MUFU.TANH R106, R49 ;  /* 0x00000031006a7308 */ /* 0x0001f00000002400 */
[----:B------:R-:W-:Y:S01]  /*34b0*/  MUFU.TANH R61, R61 ;  /* 0x0000003d003d7308 */ /* 0x000fe20000002400 */
[----:B0-----:R-:W-:-:S04]  /*34c0*/  FSEL R49, R93, -INF , P2 ;  /* 0xff8000005d317808 */ /* 0x001fc80001000000 */
[----:B------:R-:W-:-:S03]  /*34d0*/  FMNMX.FTZ R20, R49, R20, !PT ;  /* 0x0000001431147209 */ /* 0x000fc60007810000 */
[----:B------:R-:W0:Y:S01]  /*34e0*/  MUFU.TANH R60, R60 ;  /* 0x0000003c003c7308 */ /* 0x000e220000002400 */
[----:B------:R-:W-:-:S07]  /*34f0*/  FMNMX.FTZ R20, R45, R20, !PT ;  /* 0x000000142d147209 */ /* 0x000fce0007810000 */
[----:B------:R1:W-:Y:S08]  /*3500*/  MUFU.TANH R101, R46 ;  /* 0x0000002e00657308 */ /* 0x0003f00000002400 */
[----:B------:R2:W-:Y:S01]  /*3510*/  MUFU.TANH R121, R35 ;  /* 0x0000002300797308 */ /* 0x0005e20000002400 */
[----:B-1----:R-:W-:Y:S02]  /*3520*/  FSEL R46, R57, -INF , P5 ;  /* 0xff800000392e7808 */ /* 0x002fe40002800000 */
[----:B------:R-:W-:-:S02]  /*3530*/  ISETP.GT.AND P5, PT, R123, 0x59, PT ;  /* 0x000000597b00780c */ /* 0x000fc40003fa4270 */
[----:B0-----:R-:W-:Y:S02]  /*3540*/  FSEL R60, R60, -INF , P1 ;  /* 0xff8000003c3c7808 */ /* 0x001fe40000800000 */
[----:B------:R-:W-:Y:S01]  /*3550*/  FSEL R94, R68, -INF , P5 ;  /* 0xff800000445e7808 */ /* 0x000fe20002800000 */
[----:B------:R-:W0:Y:S01]  /*3560*/  MUFU.TANH R62, R62 ;  /* 0x0000003e003e7308 */ /* 0x000e220000002400 */
[----:B--2---:R-:W-:Y:S02]  /*3570*/  FSEL R35, R70, -INF , P6 ;  /* 0xff80000046237808 */ /* 0x004fe40003000000 */
[----:B------:R-:W-:Y:S02]  /*3580*/  ISETP.GT.AND P1, PT, R123, 0x69, PT ;  /* 0x000000697b00780c */ /* 0x000fe40003f24270 */
[----:B------:R-:W-:Y:S02]  /*3590*/  FMNMX.FTZ R5, R35, R20, !PT ;  /* 0x0000001423057209 */ /* 0x000fe40007810000 */
[----:B------:R-:W-:Y:S01]  /*35a0*/  FSEL R20, R97, -INF , P4 ;  /* 0xff80000061147808 */ /* 0x000fe20002000000 */
[----:B------:R-:W-:Y:S01]  /*35b0*/  MUFU.TANH R63, R63 ;  /* 0x0000003f003f7308 */ /* 0x000fe20000002400 */
[----:B------:R-:W-:-:S04]  /*35c0*/  FMNMX.FTZ R5, R94, R5, !PT ;  /* 0x000000055e057209 */ /* 0x000fc80007810000 */
[----:B------:R-:W-:-:S03]  /*35d0*/  FMNMX.FTZ R5, R20, R5, !PT ;  /* 0x0000000514057209 */ /* 0x000fc60007810000 */
[----:B------:R1:W-:Y:S01]  /*35e0*/  MUFU.TANH R105, R48 ;  /* 0x0000003000697308 */ /* 0x0003e20000002400 */
[----:B0-----:R-:W-:Y:S02]  /*35f0*/  FSEL R62, R62, -INF , P6 ;  /* 0xff8000003e3e7808 */ /* 0x001fe40003000000 */
[----:B------:R-:W-:-:S05]  /*3600*/  ISETP.GT.AND P6, PT, R123, 0x70, PT ;  /* 0x000000707b00780c */ /* 0x000fca0003fc4270 */
[----:B------:R0:W-:Y:S01]  /*3610*/  MUFU.TANH R107, R50 ;  /* 0x00000032006b7308 */ /* 0x0001e20000002400 */
[----:B-1----:R-:W-:Y:S02]  /*3620*/  FSEL R48, R59, -INF , P3 ;  /* 0xff8000003b307808 */ /* 0x002fe40001800000 */
[----:B------:R-:W-:-:S04]  /*3630*/  ISETP.GT.AND P3, PT, R123, 0x61, PT ;  /* 0x000000617b00780c */ /* 0x000fc80003f64270 */
[----:B------:R-:W-:Y:S01]  /*3640*/  FSEL R86, R100, -INF , P3 ;  /* 0xff80000064567808 */ /* 0x000fe20001800000 */
[----:B------:R-:W1:Y:S01]  /*3650*/  MUFU.TANH R64, R64 ;  /* 0x0000004000407308 */ /* 0x000e620000002400 */
[----:B0-----:R-:W-:Y:S02]  /*3660*/  FSEL R50, R61, -INF , P2 ;  /* 0xff8000003d327808 */ /* 0x001fe40001000000 */
[----:B------:R-:W-:Y:S02]  /*3670*/  ISETP.GT.AND P2, PT, R123, 0x68, PT ;  /* 0x000000687b00780c */ /* 0x000fe40003f44270 */
[----:B------:R-:W-:Y:S02]  /*3680*/  FMNMX.FTZ R5, R86, R5, !PT ;  /* 0x0000000556057209 */ /* 0x000fe40007810000 */
[----:B------:R-:W-:Y:S01]  /*3690*/  FSEL R92, R101, -INF , P2 ;  /* 0xff800000655c7808 */ /* 0x000fe20001000000 */
[----:B------:R-:W-:Y:S08]  /*36a0*/  MUFU.TANH R41, R41 ;  /* 0x0000002900297308 */ /* 0x000ff00000002400 */
[----:B------:R0:W-:Y:S01]  /*36b0*/  MUFU.TANH R111, R54 ;  /* 0x00000036006f7308 */ /* 0x0001e20000002400 */
[----:B-1----:R-:W-:-:S02]  /*36c0*/  FSEL R64, R64, -INF , P4 ;  /* 0xff80000040407808 */ /* 0x002fc40002000000 */
[----:B------:R-:W-:-:S05]  /*36d0*/  ISETP.GT.AND P4, PT, R123, 0x78, PT ;  /* 0x000000787b00780c */ /* 0x000fca0003f84270 */
[----:B------:R-:W1:Y:S01]  /*36e0*/  MUFU.TANH R66, R66 ;  /* 0x0000004200427308 */ /* 0x000e620000002400 */
[----:B0-----:R-:W-:-:S07]  /*36f0*/  FMNMX.FTZ R54, R92, R5, !PT ;  /* 0x000000055c367209 */ /* 0x001fce0007810000 */
[----:B------:R0:W-:Y:S08]  /*3700*/  MUFU.TANH R118, R31 ;  /* 0x0000001f00767308 */ /* 0x0001f00000002400 */
[----:B------:R-:W2:Y:S01]  /*3710*/  MUFU.TANH R43, R43 ;  /* 0x0000002b002b7308 */ /* 0x000ea20000002400 */
[----:B0-----:R-:W-:Y:S02]  /*3720*/  FSEL R31, R104, -INF , P1 ;  /* 0xff800000681f7808 */ /* 0x001fe40000800000 */
[----:B-1----:R-:W-:-:S02]  /*3730*/  FSEL R66, R66, -INF , P2 ;  /* 0xff80000042427808 */ /* 0x002fc40001000000 */
[----:B------:R-:W-:Y:S02]  /*3740*/  FMNMX.FTZ R54, R31, R54, !PT ;  /* 0x000000361f367209 */ /* 0x000fe40007810000 */
[----:B------:R-:W-:Y:S01]  /*3750*/  ISETP.GT.AND P2, PT, R123, 0x80, PT ;  /* 0x000000807b00780c */ /* 0x000fe20003f44270 */
[----:B------:R0:W1:Y:S08]  /*3760*/  MUFU.TANH R109, R52 ;  /* 0x00000034006d7308 */ /* 0x0000700000002400 */
[----:B------:R3:W4:Y:S01]  /*3770*/  MUFU.TANH R14, R39 ;  /* 0x00000027000e7308 */ /* 0x0007220000002400 */
[----:B0-----:R-:W-:-:S02]  /*3780*/  FSEL R52, R63, -INF , P5 ;  /* 0xff8000003f347808 */ /* 0x001fc40002800000 */
[----:B------:R-:W-:-:S04]  /*3790*/  ISETP.GT.AND P5, PT, R123, 0x71, PT ;  /* 0x000000717b00780c */ /* 0x000fc80003fa4270 */
[----:B------:R-:W-:Y:S01]  /*37a0*/  FSEL R57, R108, -INF , P5 ;  /* 0xff8000006c397808 */ /* 0x000fe20002800000 */
[----:B------:R-:W-:Y:S01]  /*37b0*/  MUFU.TANH R124, R37 ;  /* 0x00000025007c7308 */ /* 0x000fe20000002400 */
[----:B---3--:R-:W-:-:S04]  /*37c0*/  FSEL R39, R107, -INF , P6 ;  /* 0xff8000006b277808 */ /* 0x008fc80003000000 */
[----:B------:R-:W-:Y:S02]  /*37d0*/  FMNMX.FTZ R68, R39, R54, !PT ;  /* 0x0000003627447209 */ /* 0x000fe40007810000 */
[----:B------:R-:W-:Y:S02]  /*37e0*/  FSEL R54, R41, -INF , P3 ;  /* 0xff80000029367808 */ /* 0x000fe40001800000 */
[----:B------:R-:W-:Y:S02]  /*37f0*/  ISETP.GT.AND P3, PT, R123, 0x79, PT ;  /* 0x000000797b00780c */ /* 0x000fe40003f64270 */
[----:B------:R-:W-:Y:S02]  /*3800*/  FSEL R41, R111, -INF , P4 ;  /* 0xff8000006f297808 */ /* 0x000fe40002000000 */
[----:B------:R-:W-:Y:S02]  /*3810*/  FMNMX.FTZ R68, R57, R68, !PT ;  /* 0x0000004439447209 */ /* 0x000fe40007810000 */
[----:B------:R-:W-:-:S02]  /*3820*/  FSEL R59, R112, -INF , P3 ;  /* 0xff800000703b7808 */ /* 0x000fc40001800000 */
[----:B------:R-:W-:Y:S02]  /*3830*/  FMNMX.FTZ R70, R41, R68, !PT ;  /* 0x0000004429467209 */ /* 0x000fe40007810000 */
[----:B--2---:R-:W-:Y:S02]  /*3840*/  FSEL R68, R43, -INF , P1 ;  /* 0xff8000002b447808 */ /* 0x004fe40000800000 */
[----:B------:R-:W-:Y:S02]  /*3850*/  ISETP.GT.AND P1, PT, R123, 0x81, PT ;  /* 0x000000817b00780c */ /* 0x000fe40003f24270 */
[----:B------:R-:W-:Y:S02]  /*3860*/  FSEL R43, R115, -INF , P2 ;  /* 0xff800000732b7808 */ /* 0x000fe40001000000 */
[----:B------:R-:W-:Y:S02]  /*3870*/  FMNMX.FTZ R74, R59, R70, !PT ;  /* 0x000000463b4a7209 */ /* 0x000fe40007810000 */
[----:B------:R-:W-:-:S02]  /*3880*/  FSEL R70, R105, -INF , P6 ;  /* 0xff80000069467808 */ /* 0x000fc40003000000 */
[----:B------:R-:W-:Y:S02]  /*3890*/  ISETP.GT.AND P6, PT, R123, 0x88, PT ;  /* 0x000000887b00780c */ /* 0x000fe40003fc4270 */
[----:B------:R-:W-:Y:S02]  /*38a0*/  FSEL R61, R116, -INF , P1 ;  /* 0xff800000743d7808 */ /* 0x000fe40000800000 */
[----:B------:R-:W-:Y:S01]  /*38b0*/  FMNMX.FTZ R78, R43, R74, !PT ;  /* 0x0000004a2b4e7209 */ /* 0x000fe20007810000 */
[----:B------:R-:W0:Y:S01]  /*38c0*/  MUFU.TANH R116, R29 ;  /* 0x0000001d00747308 */ /* 0x000e220000002400 */
[----:B------:R-:W-:Y:S02]  /*38d0*/  FSEL R74, R106, -INF , P5 ;  /* 0xff8000006a4a7808 */ /* 0x000fe40002800000 */
[----:B------:R-:W-:Y:S02]  /*38e0*/  ISETP.GT.AND P5, PT, R123, 0x89, PT ;  /* 0x000000897b00780c */ /* 0x000fe40003fa4270 */
[----:B------:R-:W-:-:S02]  /*38f0*/  FSEL R63, R117, -INF , P6 ;  /* 0xff800000753f7808 */ /* 0x000fc40003000000 */
[----:B------:R-:W-:Y:S02]  /*3900*/  FMNMX.FTZ R82, R61, R78, !PT ;  /* 0x0000004e3d527209 */ /* 0x000fe40007810000 */
[----:B-1----:R-:W-:Y:S02]  /*3910*/  FSEL R78, R109, -INF , P4 ;  /* 0xff8000006d4e7808 */ /* 0x002fe40002000000 */
[----:B------:R-:W-:Y:S02]  /*3920*/  ISETP.GT.AND P4, PT, R123, 0x90, PT ;  /* 0x000000907b00780c */ /* 0x000fe40003f84270 */
[----:B------:R-:W-:Y:S02]  /*3930*/  FSEL R77, R118, -INF , P5 ;  /* 0xff800000764d7808 */ /* 0x000fe40002800000 */
[----:B------:R-:W-:Y:S01]  /*3940*/  FMNMX.FTZ R96, R63, R82, !PT ;  /* 0x000000523f607209 */ /* 0x000fe20007810000 */
[----:B------:R-:W1:Y:S01]  /*3950*/  MUFU.TANH R118, R32 ;  /* 0x0000002000767308 */ /* 0x000e620000002400 */
[----:B------:R-:W-:-:S02]  /*3960*/  FSEL R82, R110, -INF , P3 ;  /* 0xff8000006e527808 */ /* 0x000fc40001800000 */
[----:B------:R-:W-:Y:S02]  /*3970*/  ISETP.GT.AND P3, PT, R123, 0x91, PT ;  /* 0x000000917b00780c */ /* 0x000fe40003f64270 */
[----:B------:R-:W-:Y:S02]  /*3980*/  FSEL R81, R119, -INF , P4 ;  /* 0xff80000077517808 */ /* 0x000fe40002000000 */
[----:B------:R-:W-:Y:S02]  /*3990*/  FMNMX.FTZ R98, R77, R96, !PT ;  /* 0x000000604d627209 */ /* 0x000fe40007810000 */
[----:B------:R-:W-:Y:S02]  /*39a0*/  FSEL R96, R113, -INF , P2 ;  /* 0xff80000071607808 */ /* 0x000fe40001000000 */
[----:B------:R-:W-:Y:S02]  /*39b0*/  ISETP.GT.AND P2, PT, R123, 0x98, PT ;  /* 0x000000987b00780c */ /* 0x000fe40003f44270 */
[----:B------:R-:W-:-:S02]  /*39c0*/  FSEL R89, R121, -INF , P3 ;  /* 0xff80000079597808 */ /* 0x000fc40001800000 */
[----:B------:R-:W-:Y:S02]  /*39d0*/  FMNMX.FTZ R100, R81, R98, !PT ;  /* 0x0000006251647209 */ /* 0x000fe40007810000 */
[----:B------:R-:W-:Y:S02]  /*39e0*/  FSEL R98, R114, -INF , P1 ;  /* 0xff80000072627808 */ /* 0x000fe40000800000 */
[----:B------:R-:W-:Y:S01]  /*39f0*/  ISETP.GT.AND P1, PT, R123, 0x99, PT ;  /* 0x000000997b00780c */ /* 0x000fe20003f24270 */
[----:B------:R-:W2:Y:S01]  /*3a00*/  MUFU.TANH R114, R28 ;  /* 0x0000001c00727308 */ /* 0x000ea20000002400 */
[----:B------:R-:W-:Y:S02]  /*3a10*/  FSEL R91, R122, -INF , P2 ;  /* 0xff8000007a5b7808 */ /* 0x000fe40001000000 */
[----:B------:R-:W-:Y:S02]  /*3a20*/  FMNMX.FTZ R102, R89, R100, !PT ;  /* 0x0000006459667209 */ /* 0x000fe40007810000 */
[----:B----4-:R-:W-:-:S02]  /*3a30*/  FSEL R100, R14, -INF , P1 ;  /* 0xff8000000e647808 */ /* 0x010fc40000800000 */
[----:B------:R-:W-:Y:S01]  /*3a40*/  FMNMX.FTZ R5, R91, R102, !PT ;  /* 0x000000665b057209 */ /* 0x000fe20007810000 */
[----:B------:R-:W3:Y:S01]  /*3a50*/  MUFU.TANH R122, R36 ;  /* 0x00000024007a7308 */ /* 0x000ee20000002400 */
[----:B0-----:R-:W-:Y:S02]  /*3a60*/  FSEL R116, R116, -INF , P5 ;  /* 0xff80000074747808 */ /* 0x001fe40002800000 */
[----:B------:R-:W-:Y:S02]  /*3a70*/  FMNMX.FTZ R5, R100, R5, !PT ;  /* 0x0000000564057209 */ /* 0x000fe40007810000 */
[----:B-1----:R-:W-:Y:S02]  /*3a80*/  FSEL R118, R118, -INF , P4 ;  /* 0xff80000076767808 */ /* 0x002fe40002000000 */
[----:B------:R-:W-:Y:S01]  /*3a90*/  FSEL R124, R124, -INF , P1 ;  /* 0xff8000007c7c7808 */ /* 0x000fe20000800000 */
[----:B------:R-:W0:Y:S01]  /*3aa0*/  SHFL.BFLY PT, R14, R5, 0x2, 0x1f ;  /* 0x0c401f00050e7f89 */ /* 0x000e2200000e0000 */
[----:B--2---:R-:W-:-:S02]  /*3ab0*/  FSEL R114, R114, -INF , P6 ;  /* 0xff80000072727808 */ /* 0x004fc40003000000 */
[----:B---3--:R-:W-:Y:S02]  /*3ac0*/  FSEL R122, R122, -INF , P2 ;  /* 0xff8000007a7a7808 */ /* 0x008fe40001000000 */
[----:B0-----:R-:W-:-:S05]  /*3ad0*/  FMNMX.FTZ R7, R5, R14, !PT ;  /* 0x0000000e05077209 */ /* 0x001fca0007810000 */
[----:B------:R-:W0:Y:S02]  /*3ae0*/  SHFL.BFLY PT, R14, R7, 0x1, 0x1f ;  /* 0x0c201f00070e7f89 */ /* 0x000e2400000e0000 */
        /* <DEDUP_REMOVED lines=21> */
[-CC-:B------:R-:W-:Y:S01]  /*3c40*/  FFMA.FTZ R5, R84, R13.reuse, -R102.reuse ;  /* 0x0000000d54057223 */ /* 0x180fe20000010866 */
[----:B-1----:R-:W-:Y:S01]  /*3c50*/  FSEL R120, R120, -INF , P3 ;  /* 0xff80000078787808 */ /* 0x002fe20001800000 */
[--C-:B------:R-:W-:Y:S01]  /*3c60*/  FFMA.FTZ R69, R69, R13, -R102.reuse ;  /* 0x0000000d45457223 */ /* 0x100fe20000010866 */
[----:B------:R-:W-:Y:S01]  /*3c70*/  FMNMX.FTZ R15, R8, R15, !PT ;  /* 0x0000000f080f7209 */ /* 0x000fe20007810000 */
[----:B------:R-:W-:Y:S01]  /*3c80*/  MUFU.EX2 R28, R28 ;  /* 0x0000001c001c7308 */ /* 0x000fe20000000800 */
[----:B------:R-:W-:-:S01]  /*3c90*/  FFMA.FTZ R32, R90, R13, -R102 ;  /* 0x0000000d5a207223 */ /* 0x000fc20000010866 */
[--C-:B------:R-:W-:Y:S01]  /*3ca0*/  FFMA.FTZ R9, R75, R13, -R102.reuse ;  /* 0x0000000d4b097223 */ /* 0x100fe20000010866 */
[----:B------:R-:W-:Y:S01]  /*3cb0*/  FMNMX.FTZ R21, R12, R15, !PT ;  /* 0x0000000f0c157209 */ /* 0x000fe20007810000 */
[-CC-:B------:R-:W-:Y:S01]  /*3cc0*/  FFMA.FTZ R104, R55, R13.reuse, -R102.reuse ;  /* 0x0000000d37687223 */ /* 0x180fe20000010866 */
[----:B------:R-:W-:-:S01]  /*3cd0*/  FFMA.FTZ R126, R57, R13, -R102 ;  /* 0x0000000d397e7223 */ /* 0x000fc20000010866 */
[--C-:B------:R-:W-:Y:S01]  /*3ce0*/  FFMA.FTZ R79, R79, R13, -R102.reuse ;  /* 0x0000000d4f4f7223 */ /* 0x100fe20000010866 */
[----:B------:R-:W-:Y:S01]  /*3cf0*/  FMNMX.FTZ R21, R30, R21, !PT ;  /* 0x000000151e157209 */ /* 0x000fe20007810000 */
[----:B------:R-:W0:Y:S01]  /*3d00*/  MUFU.EX2 R5, R5 ;  /* 0x0000000500057308 */ /* 0x000e220000000800 */
[----:B------:R-:W-:-:S01]  /*3d10*/  FFMA.FTZ R84, R85, R13, -R102 ;  /* 0x0000000d55547223 */ /* 0x000fc20000010866 */
[--C-:B------:R-:W-:Y:S01]  /*3d20*/  FFMA.FTZ R90, R83, R13, -R102.reuse ;  /* 0x0000000d535a7223 */ /* 0x100fe20000010866 */
[----:B------:R-:W-:Y:S01]  /*3d30*/  FMNMX.FTZ R21, R34, R21, !PT ;  /* 0x0000001522157209 */ /* 0x000fe20007810000 */
[-CC-:B------:R-:W-:Y:S01]  /*3d40*/  FFMA.FTZ R110, R71, R13.reuse, -R102.reuse ;  /* 0x0000000d476e7223 */ /* 0x180fe20000010866 */
[----:B------:R-:W-:-:S01]  /*3d50*/  FFMA.FTZ R65, R65, R13, -R102 ;  /* 0x0000000d41417223 */ /* 0x000fc20000010866 */
[--C-:B------:R-:W-:Y:S01]  /*3d60*/  FFMA.FTZ R106, R73, R13, -R102.reuse ;  /* 0x0000000d496a7223 */ /* 0x100fe20000010866 */
[----:B------:R-:W-:Y:S01]  /*3d70*/  FMNMX.FTZ R21, R38, R21, !PT ;  /* 0x0000001526157209 */ /* 0x000fe20007810000 */
[----:B------:R-:W1:Y:S01]  /*3d80*/  MUFU.EX2 R7, R7 ;  /* 0x0000000700077308 */ /* 0x000e620000000800 */
[----:B------:R-:W-:-:S01]  /*3d90*/  FFMA.FTZ R128, R59, R13, -R102 ;  /* 0x0000000d3b807223 */ /* 0x000fc20000010866 */
[--C-:B------:R-:W-:Y:S01]  /*3da0*/  FFMA.FTZ R27, R27, R13, -R102.reuse ;  /* 0x0000000d1b1b7223 */ /* 0x100fe20000010866 */
[----:B------:R-:W-:Y:S01]  /*3db0*/  FMNMX.FTZ R25, R40, R21, !PT ;  /* 0x0000001528197209 */ /* 0x000fe20007810000 */
[-CC-:B------:R-:W-:Y:S01]  /*3dc0*/  FFMA.FTZ R130, R61, R13.reuse, -R102.reuse ;  /* 0x0000000d3d827223 */ /* 0x180fe20000010866 */
[----:B------:R-:W-:-:S01]  /*3dd0*/  FFMA.FTZ R132, R77, R13, -R102 ;  /* 0x0000000d4d847223 */ /* 0x000fc20000010866 */
[--C-:B------:R-:W-:Y:S01]  /*3de0*/  FFMA.FTZ R35, R35, R13, -R102.reuse ;  /* 0x0000000d23237223 */ /* 0x100fe20000010866 */
[----:B------:R-:W-:Y:S01]  /*3df0*/  FMNMX.FTZ R25, R72, R25, !PT ;  /* 0x0000001948197209 */ /* 0x000fe20007810000 */
[----:B------:R2:W-:Y:S01]  /*3e00*/  MUFU.EX2 R21, R33 ;  /* 0x0000002100157308 */ /* 0x0005e20000000800 */
[----:B------:R-:W-:-:S01]  /*3e10*/  FFMA.FTZ R94, R94, R13, -R102 ;  /* 0x0000000d5e5e7223 */ /* 0x000fc20000010866 */
[--C-:B------:R-:W-:Y:S01]  /*3e20*/  FFMA.FTZ R86, R86, R13, -R102.reuse ;  /* 0x0000000d56567223 */ /* 0x100fe20000010866 */
[----:B------:R-:W-:Y:S01]  /*3e30*/  FMNMX.FTZ R25, R42, R25, !PT ;  /* 0x000000192a197209 */ /* 0x000fe20007810000 */
[-CC-:B------:R-:W-:Y:S01]  /*3e40*/  FFMA.FTZ R134, R89, R13.reuse, -R102.reuse ;  /* 0x0000000d59867223 */ /* 0x180fe20000010866 */
[----:B------:R-:W-:-:S02]  /*3e50*/  FFMA.FTZ R100, R100, R13, -R102 ;  /* 0x0000000d64647223 */ /* 0x000fc40000010866 */
[----:B------:R-:W-:Y:S01]  /*3e60*/  FMNMX.FTZ R25, R76, R25, !PT ;  /* 0x000000194c197209 */ /* 0x000fe20007810000 */
[----:B------:R-:W-:Y:S03]  /*3e70*/  MUFU.EX2 R15, R69 ;  /* 0x00000045000f7308 */ /* 0x000fe60000000800 */
[----:B------:R-:W-:-:S04]  /*3e80*/  FMNMX.FTZ R29, R44, R25, !PT ;  /* 0x000000192c1d7209 */ /* 0x000fc80007810000 */
        /* <DEDUP_REMOVED lines=11> */
[----:B--2---:R-:W-:-:S04]  /*3f40*/  FMNMX.FTZ R33, R62, R29, !PT ;  /* 0x0000001d3e217209 */ /* 0x004fc80007810000 */
        /* <DEDUP_REMOVED lines=13> */
[----:B------:R2:W-:Y:S03]  /*4020*/  MUFU.EX2 R37, R49 ;  /* 0x0000003100257308 */ /* 0x0005e60000000800 */
        /* <DEDUP_REMOVED lines=11> */
[----:B------:R-:W-:Y:S01]  /*40e0*/  MUFU.EX2 R27, R27 ;  /* 0x0000001b001b7308 */ /* 0x000fe20000000800 */
[----:B------:R-:W-:-:S01]  /*40f0*/  FFMA.FTZ R47, R92, R13, -R102 ;  /* 0x0000000d5c2f7223 */ /* 0x000fc20000010866 */
[-CC-:B------:R-:W-:Y:S01]  /*4100*/  FFMA.FTZ R92, R31, R13.reuse, -R102.reuse ;  /* 0x0000000d1f5c7223 */ /* 0x180fe20000010866 */
[----:B------:R-:W-:-:S01]  /*4110*/  FFMA.FTZ R31, R39, R13, -R102 ;  /* 0x0000000d271f7223 */ /* 0x000fc20000010866 */
[----:B--2---:R-:W2:Y:S01]  /*4120*/  SHFL.BFLY PT, R49, R20, 0x2, 0x1f ;  /* 0x0c401f0014317f89 */ /* 0x004ea200000e0000 */
[----:B------:R-:W-:-:S01]  /*4130*/  FFMA.FTZ R39, R41, R13, -R102 ;  /* 0x0000000d29277223 */ /* 0x000fc20000010866 */
[-CC-:B------:R-:W-:Y:S01]  /*4140*/  FFMA.FTZ R41, R43, R13.reuse, -R102.reuse ;  /* 0x0000000d2b297223 */ /* 0x180fe20000010866 */
[----:B------:R-:W-:-:S01]  /*4150*/  FFMA.FTZ R43, R63, R13, -R102 ;  /* 0x0000000d3f2b7223 */ /* 0x000fc20000010866 */
[----:B------:R-:W-:Y:S08]  /*4160*/  MUFU.EX2 R106, R106 ;  /* 0x0000006a006a7308 */ /* 0x000ff00000000800 */
[----:B------:R-:W-:Y:S08]  /*4170*/  MUFU.EX2 R108, R108 ;  /* 0x0000006c006c7308 */ /* 0x000ff00000000800 */
[----:B------:R-:W-:Y:S01]  /*4180*/  MUFU.EX2 R110, R110 ;  /* 0x0000006e006e7308 */ /* 0x000fe20000000800 */
[----:B--2---:R-:W-:-:S07]  /*4190*/  FMNMX.FTZ R49, R20, R49, !PT ;  /* 0x0000003114317209 */ /* 0x004fce0007810000 */
[----:B------:R-:W-:Y:S01]  /*41a0*/  MUFU.EX2 R112, R112 ;  /* 0x0000007000707308 */ /* 0x000fe20000000800 */
[----:B------:R-:W2:Y:S07]  /*41b0*/  SHFL.BFLY PT, R20, R49, 0x1, 0x1f ;  /* 0x0c201f0031147f89 */ /* 0x000eae00000e0000 */
[----:B------:R-:W-:Y:S08]  /*41c0*/  MUFU.EX2 R35, R35 ;  /* 0x0000002300237308 */ /* 0x000ff00000000800 */
[----:B------:R-:W-:Y:S08]  /*41d0*/  MUFU.EX2 R94, R94 ;  /* 0x0000005e005e7308 */ /* 0x000ff00000000800 */
[----:B------:R-:W-:Y:S01]  /*41e0*/  MUFU.EX2 R45, R45 ;  /* 0x0000002d002d7308 */ /* 0x000fe20000000800 */
[----:B--2---:R-:W-:Y:S01]  /*41f0*/  FMNMX.FTZ R20, R49, R20, !PT ;  /* 0x0000001431147209 */ /* 0x004fe20007810000 */
[----:B------:R-:W-:-:S03]  /*4200*/  FFMA.FTZ R49, R81, R13, -R102 ;  /* 0x0000000d51317223 */ /* 0x000fc60000010866 */
[C---:B------:R-:W-:Y:S01]  /*4210*/  FSETP.NEU.FTZ.AND P1, PT, R20.reuse, -INF , PT ;  /* 0xff8000001400780b */ /* 0x040fe20003f3d000 */
[----:B------:R-:W-:-:S02]  /*4220*/  FFMA.FTZ R51, R20, R13, -8 ;  /* 0xc100000014337423 */ /* 0x000fc4000001000d */
[----:B------:R-:W-:Y:S03]  /*4230*/  MUFU.EX2 R86, R86 ;  /* 0x0000005600567308 */ /* 0x000fe60000000800 */
[----:B------:R-:W-:Y:S01]  /*4240*/  FSEL R67, R51, RZ, P1 ;  /* 0x000000ff33437208 */ /* 0x000fe20000800000 */
        /* <DEDUP_REMOVED lines=10> */
[----:B------:R-:W-:Y:S01]  /*42f0*/  FFMA.FTZ R12, R12, R13, -R67 ;  /* 0x0000000d0c0c7223 */ /* 0x000fe20000010843 */
[----:B0-----:R-:W-:-:S01]  /*4300*/  FADD.FTZ R38, R5, R28 ;  /* 0x0000001c05267221 */ /* 0x001fc20000010000 */
[-CC-:B------:R-:W-:Y:S01]  /*4310*/  FFMA.FTZ R30, R30, R13.reuse, -R67.reuse ;  /* 0x0000000d1e1e7223 */ /* 0x180fe20000010843 */
[----:B------:R-:W-:-:S01]  /*4320*/  FFMA.FTZ R40, R40, R13, -R67 ;  /* 0x0000000d28287223 */ /* 0x000fc20000010843 */
[----:B------:R-:W-:Y:S01]  /*4330*/  FFMA.FTZ R72, R72, R13, -R67 ;  /* 0x0000000d48487223 */ /* 0x000fe20000010843 */
[----:B-1----:R-:W-:-:S01]  /*4340*/  FADD.FTZ R83, R7, R38 ;  /* 0x0000002607537221 */ /* 0x002fc20000010000 */
[----:B------:R-:W0:Y:S01]  /*4350*/  MUFU.EX2 R53, R53 ;  /* 0x0000003500357308 */ /* 0x000e220000000800 */
[----:B------:R-:W-:-:S01]  /*4360*/  FFMA.FTZ R8, R42, R13, -R67 ;  /* 0x0000000d2a087223 */ /* 0x000fc20000010843 */
        /* <DEDUP_REMOVED lines=11> */
[----:B---3--:R-:W-:-:S01]  /*4420*/  FFMA.FTZ R65, R54, R13, -R67 ;  /* 0x0000000d36417223 */ /* 0x008fc20000010843 */
[-CC-:B------:R-:W-:Y:S01]  /*4430*/  FFMA.FTZ R66, R66, R13.reuse, -R67.reuse ;  /* 0x0000000d42427223 */ /* 0x180fe20000010843 */
[----:B------:R-:W-:-:S01]  /*4440*/  FFMA.FTZ R68, R68, R13, -R67 ;  /* 0x0000000d44447223 */ /* 0x000fc20000010843 */
[----:B------:R3:W4:Y:S01]  /*4450*/  MUFU.EX2 R136, R24 ;  /* 0x0000001800887308 */ /* 0x0007220000000800 */
[----:B-1----:R-:W-:-:S01]  /*4460*/  FFMA.FTZ R6, R34, R13, -R67 ;  /* 0x0000000d22067223 */ /* 0x002fc20000010843 */
[----:B0-----:R-:W-:Y:S01]  /*4470*/  FADD.FTZ R34, R10, R53 ;  /* 0x000000350a227221 */ /* 0x001fe20000010000 */
[----:B------:R-:W-:-:S01]  /*4480*/  FFMA.FTZ R70, R70, R13, -R67 ;  /* 0x0000000d46467223 */ /* 0x000fc20000010843 */
[-CC-:B------:R-:W-:Y:S01]  /*4490*/  FFMA.FTZ R74, R74, R13.reuse, -R67.reuse ;  /* 0x0000000d4a4a7223 */ /* 0x180fe20000010843 */
[----:B------:R-:W-:-:S01]  /*44a0*/  FFMA.FTZ R78, R78, R13, -R67 ;  /* 0x0000000d4e4e7223 */ /* 0x000fc20000010843 */
[-CC-:B------:R-:W-:Y:S01]  /*44b0*/  FFMA.FTZ R82, R82, R13.reuse, -R67.reuse ;  /* 0x0000000d52527223 */ /* 0x180fe20000010843 */
[----:B------:R-:W-:-:S01]  /*44c0*/  FFMA.FTZ R96, R96, R13, -R67 ;  /* 0x0000000d60607223 */ /* 0x000fc20000010843 */
[----:B------:R-:W0:Y:S01]  /*44d0*/  MUFU.EX2 R4, R4 ;  /* 0x0000000400047308 */ /* 0x000e220000000800 */
[----:B--2---:R-:W-:-:S01]  /*44e0*/  FADD.FTZ R81, R69, R34 ;  /* 0x0000002245517221 */ /* 0x004fc20000010000 */
[----:B------:R-:W-:Y:S01]  /*44f0*/  FADD.FTZ R34, R32, R83 ;  /* 0x0000005320227221 */ /* 0x000fe20000010000 */
[----:B---3--:R-:W-:-:S01]  /*4500*/  FFMA.FTZ R24, R50, R13, -R67 ;  /* 0x0000000d32187223 */ /* 0x008fc20000010843 */
[-CC-:B------:R-:W-:Y:S01]  /*4510*/  FFMA.FTZ R98, R98, R13.reuse, -R67.reuse ;  /* 0x0000000d62627223 */ /* 0x180fe20000010843 */
[----:B------:R-:W-:-:S01]  /*4520*/  FFMA.FTZ R114, R114, R13, -R67 ;  /* 0x0000000d72727223 */ /* 0x000fc20000010843 */
[----:B------:R-:W-:Y:S01]  /*4530*/  FADD.FTZ R83, R9, R34 ;  /* 0x0000002209537221 */ /* 0x000fe20000010000 */
[----:B------:R-:W-:-:S01]  /*4540*/  FFMA.FTZ R116, R116, R13, -R67 ;  /* 0x0000000d74747223 */ /* 0x000fc20000010843 */
[----:B------:R-:W1:Y:S01]  /*4550*/  MUFU.EX2 R55, R55 ;  /* 0x0000003700377308 */ /* 0x000e620000000800 */
[----:B----4-:R-:W-:-:S01]  /*4560*/  FADD.FTZ R81, R136, R81 ;  /* 0x0000005188517221 */ /* 0x010fc20000010000 */
[----:B------:R-:W-:Y:S01]  /*4570*/  FADD.FTZ R38, R36, R83 ;  /* 0x0000005324267221 */ /* 0x000fe20000010000 */
[----:B------:R-:W-:Y:S01]  /*4580*/  F2FP.SATFINITE.E4M3.F32.PACK_AB_MERGE_C R69, R136, R69, RZ ;  /* 0x000000458845723e */ /* 0x000fe200048070ff */
[-CC-:B------:R-:W-:Y:S01]  /*4590*/  FFMA.FTZ R118, R118, R13.reuse, -R67.reuse ;  /* 0x0000000d76767223 */ /* 0x180fe20000010843 */
[----:B------:R-:W-:-:S01]  /*45a0*/  FFMA.FTZ R120, R120, R13, -R67 ;  /* 0x0000000d78787223 */ /* 0x000fc20000010843 */
[----:B------:R-:W-:Y:S01]  /*45b0*/  FFMA.FTZ R122, R122, R13, -R67 ;  /* 0x0000000d7a7a7223 */ /* 0x000fe20000010843 */
[----:B------:R-:W-:Y:S01]  /*45c0*/  F2FP.SATFINITE.E4M3.F32.PACK_AB_MERGE_C R172, R53, R10, R69 ;  /* 0x0000000a35ac723e */ /* 0x000fe20004807045 */
[----:B------:R2:W3:Y:S01]  /*45d0*/  MUFU.EX2 R71, R12 ;  /* 0x0000000c00477308 */ /* 0x0004e20000000800 */
[----:B0-----:R-:W-:-:S01]  /*45e0*/  FADD.FTZ R34, R4, R81 ;  /* 0x0000005104227221 */ /* 0x001fc20000010000 */
[----:B------:R-:W-:Y:S01]  /*45f0*/  FADD.FTZ R81, R11, R38 ;  /* 0x000000260b517221 */ /* 0x000fe20000010000 */
[-C--:B------:R-:W-:Y:S01]  /*4600*/  MOV R76, R87.reuse ;  /* 0x00000057004c7202 */ /* 0x080fe20000000f00 */
[--C-:B------:R-:W-:Y:S01]  /*4610*/  IMAD.MOV.U32 R69, RZ, RZ, R87.reuse ;  /* 0x000000ffff457224 */ /* 0x100fe200078e0057 */
[----:B------:R-:W-:Y:S01]  /*4620*/  MOV R46, R87 ;  /* 0x00000057002e7202 */ /* 0x000fe20000000f00 */
[----:B------:R-:W-:-:S02]  /*4630*/  IMAD.MOV.U32 R64, RZ, RZ, R87 ;  /* 0x000000ffff407224 */ /* 0x000fc400078e0057 */
[----:B------:R-:W0:Y:S01]  /*4640*/  MUFU.EX2 R30, R30 ;  /* 0x0000001e001e7308 */ /* 0x000e220000000800 */
[----:B-1----:R-:W-:-:S01]  /*4650*/  FADD.FTZ R34, R55, R34 ;  /* 0x0000002237227221 */ /* 0x002fc20000010000 */
[-CC-:B--2---:R-:W-:Y:S01]  /*4660*/  FFMA.FTZ R12, R56, R13.reuse, -R67.reuse ;  /* 0x0000000d380c7223 */ /* 0x184fe20000010843 */
[----:B------:R-:W-:-:S01]  /*4670*/  FFMA.FTZ R67, R124, R13, -R67 ;  /* 0x0000000d7c437223 */ /* 0x000fc20000010843 */
[--C-:B------:R-:W-:Y:S01]  /*4680*/  IMAD.MOV.U32 R60, RZ, RZ, R87.reuse ;  /* 0x000000ffff3c7224 */ /* 0x100fe200078e0057 */
[----:B------:R-:W-:Y:S01]  /*4690*/  MOV R56, R87 ;  /* 0x0000005700387202 */ /* 0x000fe20000000f00 */
[----:B------:R-:W-:Y:S02]  /*46a0*/  IMAD.MOV.U32 R54, RZ, RZ, R87 ;  /* 0x000000ffff367224 */ /* 0x000fe400078e0057 */
[----:B------:R-:W1:Y:S01]  /*46b0*/  MUFU.EX2 R6, R6 ;  /* 0x0000000600067308 */ /* 0x000e620000000800 */
[----:B---3--:R-:W-:-:S01]  /*46c0*/  FADD.FTZ R3, R71, R34 ;  /* 0x0000002247037221 */ /* 0x008fc20000010000 */
[C---:B------:R-:W-:Y:S01]  /*46d0*/  FADD.FTZ R34, R84.reuse, R81 ;  /* 0x0000005154227221 */ /* 0x040fe20000010000 */
[----:B------:R-:W-:Y:S01]  /*46e0*/  F2FP.SATFINITE.E4M3.F32.PACK_AB_MERGE_C R84, R84, R11, RZ ;  /* 0x0000000b5454723e */ /* 0x000fe200048070ff */
[----:B------:R-:W-:-:S02]  /*46f0*/  IMAD.MOV.U32 R53, RZ, RZ, R87 ;  /* 0x000000ffff357224 */ /* 0x000fc400078e0057 */
[----:B------:R-:W-:-:S01]  /*4700*/  FADD.FTZ R83, R15, R34 ;  /* 0x000000220f537221 */ /* 0x000fc20000010000 */
[----:B------:R-:W-:Y:S01]  /*4710*/  F2FP.SATFINITE.E4M3.F32.PACK_AB_MERGE_C R175, R36, R9, R84 ;  /* 0x0000000924af723e */ /* 0x000fe20004807054 */
[----:B------:R-:W2:Y:S01]  /*4720*/  MUFU.EX2 R57, R57 ;  /* 0x0000003900397308 */ /* 0x000ea20000000800 */
[----:B0-----:R-:W-:-:S01]  /*4730*/  FADD.FTZ R81, R30, R3 ;  /* 0x000000031e517221 */ /* 0x001fc20000010000 */
[----:B------:R-:W-:Y:S01]  /*4740*/  FADD.FTZ R38, R88, R83 ;  /* 0x0000005358267221 */ /* 0x000fe20000010000 */
[----:B------:R-:W-:Y:S01]  /*4750*/  F2FP.SATFINITE.E4M3.F32.PACK_AB_MERGE_C R71, R30, R71, RZ ;  /* 0x000000471e47723e */ /* 0x000fe200048070ff */
[----:B------:R-:W-:Y:S01]  /*4760*/  IMAD.MOV.U32 R84, RZ, RZ, R87 ;  /* 0x000000ffff547224 */ /* 0x000fe200078e0057 */
[----:B------:R-:W-:Y:S01]  /*4770*/  MOV R36, R87 ;  /* 0x0000005700247202 */ /* 0x000fe20000000f00 */
[----:B------:R-:W-:Y:S01]  /*4780*/  FADD.FTZ R83, R21, R38 ;  /* 0x0000002615537221 */ /* 0x000fe20000010000 */
[----:B------:R-:W-:Y:S01]  /*4790*/  F2FP.SATFINITE.E4M3.F32.PACK_AB_MERGE_C R174, R55, R4, R71 ;  /* 0x0000000437ae723e */ /* 0x000fe20004807047 */
[----:B------:R-:W0:Y:S01]  /*47a0*/  MUFU.EX2 R40, R40 ;  /* 0x0000002800287308 */ /* 0x000e220000000800 */
[----:B-1----:R-:W-:-:S01]  /*47b0*/  FADD.FTZ R34, R6, R81 ;  /* 0x0000005106227221 */ /* 0x002fc20000010000 */
[C---:B------:R-:W-:Y:S01]  /*47c0*/  FADD.FTZ R38, R90.reuse, R83 ;  /* 0x000000535a267221 */ /* 0x040fe20000010000 */
[----:B------:R-:W-:Y:S01]  /*47d0*/  F2FP.SATFINITE.E4M3.F32.PACK_AB_MERGE_C R90, R90, R21, RZ ;  /* 0x000000155a5a723e */ /* 0x000fe200048070ff */
[----:B------:R-:W-:-:S02]  /*47e0*/  IMAD.MOV.U32 R71, RZ, RZ, R87 ;  /* 0x000000ffff477224 */ /* 0x000fc400078e0057 */
[----:B------:R-:W-:-:S01]  /*47f0*/  FADD.FTZ R85, R25, R38 ;  /* 0x0000002619557221 */ /* 0x000fc20000010000 */
[----:B------:R-:W-:Y:S01]  /*4800*/  F2FP.SATFINITE.E4M3.F32.PACK_AB_MERGE_C R177, R88, R15, R90 ;  /* 0x0000000f58b1723e */ /* 0x000fe2000480705a */
[----:B------:R1:W3:Y:S01]  /*4810*/  MUFU.EX2 R73, R72 ;  /* 0x0000004800497308 */ /* 0x0002e20000000800 */
[----:B--2---:R-:W-:-:S01]  /*4820*/  FADD.FTZ R81, R57, R34 ;  /* 0x0000002239517221 */ /* 0x004fc20000010000 */
[----:B------:R-:W-:Y:S01]  /*4830*/  FADD.FTZ R38, R104, R85 ;  /* 0x0000005568267221 */ /* 0x000fe20000010000 */
[--C-:B------:R-:W-:Y:S02]  /*4840*/  IMAD.MOV.U32 R55, RZ, RZ, R87.reuse ;  /* 0x000000ffff377224 */ /* 0x100fe400078e0057 */
[----:B------:R-:W-:Y:S02]  /*4850*/  IMAD.MOV.U32 R50, RZ, RZ, R87 ;  /* 0x000000ffff327224 */ /* 0x000fe400078e0057 */
[----:B------:R-:W-:-:S01]  /*4860*/  FADD.FTZ R85, R27, R38 ;  /* 0x000000261b557221 */ /* 0x000fc20000010000 */
[----:B------:R-:W-:Y:S01]  /*4870*/  F2FP.SATFINITE.E4M3.F32.PACK_AB_MERGE_C R38, R32, R7, RZ ;  /* 0x000000072026723e */ /* 0x000fe200048070ff */
[----:B------:R-:W2:Y:S01]  /*4880*/  MUFU.EX2 R8, R8 ;  /* 0x0000000800087308 */ /* 0x000ea20000000800 */
[----:B0-----:R-:W-:-:S01]  /*4890*/  FADD.FTZ R34, R40, R81 ;  /* 0x0000005128227221 */ /* 0x001fc20000010000 */
[C---:B------:R-:W-:Y:S01]  /*48a0*/  FADD.FTZ R32, R106.reuse, R85 ;  /* 0x000000556a207221 */ /* 0x040fe20000010000 */
[----:B------:R-:W-:Y:S01]  /*48b0*/  F2FP.SATFINITE.E4M3.F32.PACK_AB_MERGE_C R106, R106, R27, RZ ;  /* 0x0000001b6a6a723e */ /* 0x000fe200048070ff */
[--C-:B------:R-:W-:Y:S01]  /*48c0*/  IMAD.MOV.U32 R85, RZ, RZ, R87.reuse ;  /* 0x000000ffff557224 */ /* 0x100fe200078e0057 */
[----:B------:R-:W-:Y:S01]  /*48d0*/  F2FP.SATFINITE.E4M3.F32.PACK_AB_MERGE_C R173, R28, R5, R38 ;  /* 0x000000051cad723e */ /* 0x000fe20004807026 */
[----:B-1----:R-:W-:Y:S01]  /*48e0*/  IMAD.MOV.U32 R72, RZ, RZ, R87 ;  /* 0x000000ffff487224 */ /* 0x002fe200078e0057 */
[----:B------:R-:W-:Y:S01]  /*48f0*/  F2FP.SATFINITE.E4M3.F32.PACK_AB_MERGE_C R179, R104, R25, R106 ;  /* 0x0000001968b3723e */ /* 0x000fe2000480706a */
[----:B------:R-:W0:Y:S01]  /*4900*/  MUFU.EX2 R59, R59 ;  /* 0x0000003b003b7308 */ /* 0x000e220000000800 */
[----:B---3--:R-:W-:-:S01]  /*4910*/  FADD.FTZ R83, R73, R34 ;  /* 0x0000002249537221 */ /* 0x008fc20000010000 */
[----:B------:R-:W-:Y:S01]  /*4920*/  F2FP.SATFINITE.E4M3.F32.PACK_AB_MERGE_C R40, R73, R40, RZ ;  /* 0x000000284928723e */ /* 0x000fe200048070ff */
[----:B------:R-:W-:-:S02]  /*4930*/  IMAD.MOV.U32 R73, RZ, RZ, R87 ;  /* 0x000000ffff497224 */ /* 0x000fc400078e0057 */
[--C-:B------:R-:W-:Y:S01]  /*4940*/  IMAD.MOV.U32 R42, RZ, RZ, R87.reuse ;  /* 0x000000ffff2a7224 */ /* 0x100fe200078e0057 */
[----:B------:R-:W-:Y:S01]  /*4950*/  F2FP.SATFINITE.E4M3.F32.PACK_AB_MERGE_C R176, R57, R6, R40 ;  /* 0x0000000639b0723e */ /* 0x000fe20004807028 */
[----:B------:R-:W-:Y:S01]  /*4960*/  IMAD.MOV.U32 R57, RZ, RZ, R87 ;  /* 0x000000ffff397224 */ /* 0x000fe200078e0057 */
[----:B------:R-:W1:Y:S01]  /*4970*/  MUFU.EX2 R44, R44 ;  /* 0x0000002c002c7308 */ /* 0x000e620000000800 */
[----:B--2---:R-:W-:-:S01]  /*4980*/  FADD.FTZ R34, R8, R83 ;  /* 0x0000005308227221 */ /* 0x004fc20000010000 */
[--C-:B------:R-:W-:Y:S02]  /*4990*/  IMAD.MOV.U32 R40, RZ, RZ, R87.reuse ;  /* 0x000000ffff287224 */ /* 0x100fe400078e0057 */
[--C-:B------:R-:W-:Y:S02]  /*49a0*/  IMAD.MOV.U32 R38, RZ, RZ, R87.reuse ;  /* 0x000000ffff267224 */ /* 0x100fe400078e0057 */
[----:B------:R-:W-:Y:S02]  /*49b0*/  IMAD.MOV.U32 R25, RZ, RZ, R87 ;  /* 0x000000ffff197224 */ /* 0x000fe400078e0057 */
[----:B------:R2:W3:Y:S01]  /*49c0*/  MUFU.EX2 R75, R80 ;  /* 0x00000050004b7308 */ /* 0x0004e20000000800 */
[----:B0-----:R-:W-:-:S07]  /*49d0*/  FADD.FTZ R83, R59, R34 ;  /* 0x000000223b537221 */ /* 0x001fce0000010000 */
[----:B------:R-:W0:Y:S01]  /*49e0*/  MUFU.EX2 R12, R12 ;  /* 0x0000000c000c7308 */ /* 0x000e220000000800 */
[----:B-1----:R-:W-:-:S01]  /*49f0*/  FADD.FTZ R34, R44, R83 ;  /* 0x000000532c227221 */ /* 0x002fc20000010000 */
[----:B------:R-:W-:Y:S01]  /*4a00*/  FADD.FTZ R83, R29, R32 ;  /* 0x000000201d537221 */ /* 0x000fe20000010000 */
[----:B--2---:R-:W-:-:S05]  /*4a10*/  IMAD.MOV.U32 R80, RZ, RZ, R87 ;  /* 0x000000ffff507224 */ /* 0x004fca00078e0057 */
        /* <DEDUP_REMOVED lines=36> */
[----:B------:R-:W-:Y:S02]  /*4c60*/  IMAD.MOV.U32 R58, RZ, RZ, R87 ;  /* 0x000000ffff3a7224 */ /* 0x000fe400078e0057 */
[----:B------:R-:W-:-:S01]  /*4c70*/  FADD.FTZ R94, R94, R21 ;  /* 0x000000155e5e7221 */ /* 0x000fc20000010000 */
[----:B------:R-:W-:Y:S01]  /*4c80*/  F2FP.SATFINITE.E4M3.F32.PACK_AB_MERGE_C R183, R112, R37, R35 ;  /* 0x0000002570b7723e */ /* 0x000fe20004807023 */
[----:B------:R1:W3:Y:S01]  /*4c90*/  MUFU.EX2 R79, R52 ;  /* 0x00000034004f7308 */ /* 0x0002e20000000800 */
[----:B0-----:R-:W-:-:S01]  /*4ca0*/  FADD.FTZ R5, R63, R30 ;  /* 0x0000001e3f057221 */ /* 0x001fc20000010000 */
[----:B------:R-:W-:Y:S01]  /*4cb0*/  FADD.FTZ R9, R45, R94 ;  /* 0x0000005e2d097221 */ /* 0x000fe20000010000 */
[----:B------:R-:W-:-:S02]  /*4cc0*/  IMAD.MOV.U32 R37, RZ, RZ, R87 ;  /* 0x000000ffff257224 */ /* 0x000fc400078e0057 */
[----:B------:R-:W-:Y:S02]  /*4cd0*/  IMAD.MOV.U32 R35, RZ, RZ, R87 ;  /* 0x000000ffff237224 */ /* 0x000fe400078e0057 */
[----:B------:R-:W-:-:S01]  /*4ce0*/  FADD.FTZ R30, R86, R9 ;  /* 0x00000009561e7221 */ /* 0x000fc20000010000 */
[----:B------:R-:W-:Y:S01]  /*4cf0*/  IMAD.MOV.U32 R32, RZ, RZ, R87 ;  /* 0x000000ffff207224 */ /* 0x000fe200078e0057 */
        /* <DEDUP_REMOVED lines=11> */
[--C-:B------:R-:W-:Y:S02]  /*4db0*/  IMAD.MOV.U32 R62, RZ, RZ, R87.reuse ;  /* 0x000000ffff3e7224 */ /* 0x100fe400078e0057 */
[----:B------:R-:W-:Y:S02]  /*4dc0*/  IMAD.MOV.U32 R24, RZ, RZ, R87 ;  /* 0x000000ffff187224 */ /* 0x000fe400078e0057 */
[----:B------:R-:W0:Y:S01]  /*4dd0*/  MUFU.EX2 R66, R66 ;  /* 0x0000004200427308 */ /* 0x000e220000000800 */
[----:B-1----:R-:W-:-:S07]  /*4de0*/  FADD.FTZ R9, R65, R28 ;  /* 0x0000001c41097221 */ /* 0x002fce0000010000 */
[----:B------:R-:W1:Y:S01]  /*4df0*/  MUFU.EX2 R92, R92 ;  /* 0x0000005c005c7308 */ /* 0x000e620000000800 */
[----:B--2---:R-:W-:-:S07]  /*4e00*/  FADD.FTZ R15, R47, R30 ;  /* 0x0000001e2f0f7221 */ /* 0x004fce0000010000 */
[----:B------:R2:W3:Y:S01]  /*4e10*/  MUFU.EX2 R3, R68 ;  /* 0x0000004400037308 */ /* 0x0004e20000000800 */
[----:B0-----:R-:W-:-:S07]  /*4e20*/  FADD.FTZ R28, R66, R9 ;  /* 0x00000009421c7221 */ /* 0x001fce0000010000 */
[----:B------:R-:W0:Y:S01]  /*4e30*/  MUFU.EX2 R31, R31 ;  /* 0x0000001f001f7308 */ /* 0x000e220000000800 */
[C---:B-1----:R-:W-:Y:S01]  /*4e40*/  F2FP.SATFINITE.E4M3.F32.PACK_AB_MERGE_C R47, R92.reuse, R47, RZ ;  /* 0x0000002f5c2f723e */ /* 0x042fe200048070ff */
[----:B------:R-:W-:Y:S01]  /*4e50*/  FADD.FTZ R92, R92, R15 ;  /* 0x0000000f5c5c7221 */ /* 0x000fe20000010000 */
[----:B--2---:R-:W-:Y:S02]  /*4e60*/  IMAD.MOV.U32 R68, RZ, RZ, R87 ;  /* 0x000000ffff447224 */ /* 0x004fe400078e0057 */
[----:B------:R-:W-:Y:S01]  /*4e70*/  F2FP.SATFINITE.E4M3.F32.PACK_AB_MERGE_C R185, R86, R45, R47 ;  /* 0x0000002d56b9723e */ /* 0x000fe2000480702f */
[----:B------:R-:W-:Y:S01]  /*4e80*/  IMAD.MOV.U32 R47, RZ, RZ, R87 ;  /* 0x000000ffff2f7224 */ /* 0x000fe200078e0057 */
[----:B------:R-:W-:Y:S01]  /*4e90*/  MOV R86, R87 ;  /* 0x0000005700567202 */ /* 0x000fe20000000f00 */
[----:B------:R-:W1:Y:S01]  /*4ea0*/  MUFU.EX2 R70, R70 ;  /* 0x0000004600467308 */ /* 0x000e620000000800 */
[----:B---3--:R-:W-:-:S01]  /*4eb0*/  FADD.FTZ R9, R3, R28 ;  /* 0x0000001c03097221 */ /* 0x008fc20000010000 */
[----:B------:R-:W-:Y:S01]  /*4ec0*/  F2FP.SATFINITE.E4M3.F32.PACK_AB_MERGE_C R66, R3, R66, RZ ;  /* 0x000000420342723e */ /* 0x000fe200048070ff */
[----:B------:R-:W-:-:S03]  /*4ed0*/  IMAD.MOV.U32 R45, RZ, RZ, R87 ;  /* 0x000000ffff2d7224 */ /* 0x000fc600078e0057 */
[----:B------:R-:W-:Y:S01]  /*4ee0*/  F2FP.SATFINITE.E4M3.F32.PACK_AB_MERGE_C R184, R65, R26, R66 ;  /* 0x0000001a41b8723e */ /* 0x000fe20004807042 */
[----:B------:R-:W-:Y:S01]  /*4ef0*/  IMAD.MOV.U32 R65, RZ, RZ, R87 ;  /* 0x000000ffff417224 */ /* 0x000fe200078e0057 */
[----:B------:R-:W2:Y:S01]  /*4f00*/  MUFU.EX2 R126, R126 ;  /* 0x0000007e007e7308 */ /* 0x000ea20000000800 */
[----:B0-----:R-:W-:-:S01]  /*4f10*/  FADD.FTZ R15, R31, R92 ;  /* 0x0000005c1f0f7221 */ /* 0x001fc20000010000 */
[-C--:B------:R-:W-:Y:S02]  /*4f20*/  MOV R66, R87.reuse ;  /* 0x0000005700427202 */ /* 0x080fe40000000f00 */
[----:B------:R-:W-:-:S04]  /*4f30*/  MOV R26, R87 ;  /* 0x00000057001a7202 */ /* 0x000fc80000000f00 */
[----:B------:R0:W3:Y:S01]  /*4f40*/  MUFU.EX2 R81, R74 ;  /* 0x0000004a00517308 */ /* 0x0000e20000000800 */
[----:B-1----:R-:W-:-:S07]  /*4f50*/  FADD.FTZ R28, R70, R9 ;  /* 0x00000009461c7221 */ /* 0x002fce0000010000 */
[----:B------:R-:W-:Y:S01]  /*4f60*/  MUFU.EX2 R39, R39 ;  /* 0x0000002700277308 */ /* 0x000fe20000000800 */
[----:B--2---:R-:W-:-:S01]  /*4f70*/  FADD.FTZ R30, R126, R15 ;  /* 0x0000000f7e1e7221 */ /* 0x004fc20000010000 */
[----:B0-----:R-:W-:-:S06]  /*4f80*/  IMAD.MOV.U32 R74, RZ, RZ, R87 ;  /* 0x000000ffff4a7224 */ /* 0x001fcc00078e0057 */
[----:B------:R-:W0:Y:S01]  /*4f90*/  MUFU.EX2 R128, R128 ;  /* 0x0000008000807308 */ /* 0x000e220000000800 */
[----:B---3--:R-:W-:-:S01]  /*4fa0*/  FADD.FTZ R9, R81, R28 ;  /* 0x0000001c51097221 */ /* 0x008fc20000010000 */
[----:B------:R-:W-:-:S06]  /*4fb0*/  IMAD.MOV.U32 R28, RZ, RZ, R87 ;  /* 0x000000ffff1c7224 */ /* 0x000fcc00078e0057 */
[----:B------:R-:W1:Y:S08]  /*4fc0*/  MUFU.EX2 R78, R78 ;  /* 0x0000004e004e7308 */ /* 0x000e700000000800 */
[----:B------:R2:W3:Y:S01]  /*4fd0*/  MUFU.EX2 R7, R82 ;  /* 0x0000005200077308 */ /* 0x0004e20000000800 */
        /* <DEDUP_REMOVED lines=8> */
[--C-:B--2---:R-:W-:Y:S02]  /*5060*/  IMAD.MOV.U32 R82, RZ, RZ, R87.reuse ;  /* 0x000000ffff527224 */ /* 0x104fe400078e0057 */
[----:B------:R-:W-:-:S04]  /*5070*/  IMAD.MOV.U32 R31, RZ, RZ, R87 ;  /* 0x000000ffff1f7224 */ /* 0x000fc800078e0057 */
        /* <DEDUP_REMOVED lines=86> */
[----:B------:R-:W-:Y:S01]  /*55e0*/  UMOV UR50, UR43 ;  /* 0x0000002b00327c82 */ /* 0x000fe20008000000 */
[----:B------:R-:W-:-:S10]  /*55f0*/  UMOV UR48, UR42 ;  /* 0x0000002a00307c82 */ /* 0x000fd40008000000 */
.L_x_210:
[----:B------:R-:W-:Y:S01]  /*5600*/  ISETP.NE.AND P2, PT, RZ, UR41, PT ;  /* 0x00000029ff007c0c */ /* 0x000fe2000bf45270 */
[----:B------:R-:W-:-:S04]  /*5610*/  UISETP.NE.AND UP0, UPT, UR48, 0x1, UPT ;  /* 0x000000013000788c */ /* 0x000fc8000bf05270 */
[----:B------:R-:W-:-:S04]  /*5620*/  USEL UR43, URZ, 0x1, UP0 ;  /* 0x000000013f2b7887 */ /* 0x000fc80008000000 */
[----:B------:R-:W-:-:S04]  /*5630*/  ULOP3.LUT UR43, UR50, UR43, URZ, 0x3c, !UPT ;  /* 0x0000002b322b7292 */ /* 0x000fc8000f8e3c3f */
[----:B------:R-:W-:Y:S08]  /*5640*/  @P2 BRA `(.L_x_200) ;  /* 0x0000000000442947 */ /* 0x000ff00003800000 */
[----:B------:R-:W-:Y:S05]  /*5650*/  @!P0 BRA `(.L_x_201) ;  /* 0x0000000000048947 */ /* 0x000fea0003800000 */
[----:B------:R-:W-:Y:S01]  /*5660*/  BPT.TRAP 0x1 ;  /* 0x000000040000795c */ /* 0x000fe20000300000 */
.L_x_201:
[----:B------:R-:W0:Y:S01]  /*5670*/  S2UR UR10, SR_CgaCtaId ;  /* 0x00000000000a79c3 */ /* 0x000e220000008800 */
[----:B------:R-:W-:Y:S01]  /*5680*/  UIADD3 UR6, UR48, 0x1, URZ ;  /* 0x0000000130067890 */ /* 0x000fe2000fffe03f */
[----:B------:R-:W-:Y:S01]  /*5690*/  IMAD.U32 R7, RZ, RZ, UR43 ;  /* 0x0000002bff077e24 */ /* 0x000fe2000f8e00ff */
[----:B------:R-:W-:Y:S02]  /*56a0*/  UMOV UR7, 0x400 ;  /* 0x0000040000077882 */ /* 0x000fe40000000000 */
[----:B------:R-:W-:Y:S02]  /*56b0*/  UISETP.NE.AND UP0, UPT, UR6, 0x2, UPT ;  /* 0x000000020600788c */ /* 0x000fe4000bf05270 */
[----:B------:R-:W-:Y:S02]  /*56c0*/  SHF.L.U32 R7, R7, 0x1f, RZ ;  /* 0x0000001f07077819 */ /* 0x000fe400000006ff */
[----:B------:R-:W-:Y:S02]  /*56d0*/  USEL UR6, UR6, URZ, UP0 ;  /* 0x0000003f06067287 */ /* 0x000fe40008000000 */
[----:B0-----:R-:W-:-:S04]  /*56e0*/  ULEA UR7, UR10, UR7, 0x18 ;  /* 0x000000070a077291 */ /* 0x001fc8000f8ec03f */
[----:B------:R-:W-:-:S09]  /*56f0*/  ULEA UR6, UR6, UR7, 0x3 ;  /* 0x0000000706067291 */ /* 0x000fd2000f8e183f */
[----:B------:R0:W1:Y:S01]  /*5700*/  SYNCS.PHASECHK.TRANS64.TRYWAIT P1, [UR6+0x29830], R7 ;  /* 0x02983007ff0075a7 */ /* 0x0000620008020146 */
[----:B------:R-:W-:Y:S05]  /*5710*/  @!P0 BRA `(.L_x_202) ;  /* 0x0000000000048947 */ /* 0x000fea0003800000 */
[----:B------:R-:W-:Y:S01]  /*5720*/  BPT.TRAP 0x1 ;  /* 0x000000040000795c */ /* 0x000fe20000300000 */
.L_x_202:
[----:B-1----:R-:W-:Y:S05]  /*5730*/  @P1 BRA `(.L_x_200) ;  /* 0x0000000000081947 */ /* 0x002fea0003800000 */
[----:B------:R-:W1:Y:S02]  /*5740*/  SYNCS.PHASECHK.TRANS64.TRYWAIT P1, [UR6+0x29830], R7 ;  /* 0x02983007ff0075a7 */ /* 0x000e640008020146 */
[----:B-1----:R-:W-:Y:S05]  /*5750*/  @!P1 BRA `(.L_x_203) ;  /* 0x000000cc00b49947 */ /* 0x002fea0003800000 */
.L_x_200:
        /* <DEDUP_REMOVED lines=189> */
.L_x_205:
[----:B------:R-:W0:Y:S01]  /*6330*/  S2UR UR7, SR_CgaCtaId ;  /* 0x00000000000779c3 */ /* 0x000e220000008800 */
[----:B------:R-:W-:Y:S01]  /*6340*/  UMOV UR6, 0x400 ;  /* 0x0000040000067882 */ /* 0x000fe20000000000 */
[----:B------:R-:W-:-:S05]  /*6350*/  IMAD.U32 R7, RZ, RZ, UR50 ;  /* 0x00000032ff077e24 */ /* 0x000fca000f8e00ff */
[----:B------:R-:W-:Y:S01]  /*6360*/  SHF.L.U32 R7, R7, 0x1f, RZ ;  /* 0x0000001f07077819 */ /* 0x000fe200000006ff */
[----:B0-----:R-:W-:-:S04]  /*6370*/  ULEA UR6, UR7, UR6, 0x18 ;  /* 0x0000000607067291 */ /* 0x001fc8000f8ec03f */
[----:B------:R-:W-:-:S09]  /*6380*/  ULEA UR6, UR48, UR6, 0x3 ;  /* 0x0000000630067291 */ /* 0x000fd2000f8e183f */
[----:B------:R0:W1:Y:S01]  /*6390*/  SYNCS.PHASECHK.TRANS64.TRYWAIT P1, [UR6+0x29850], R7 ;  /* 0x02985007ff0075a7 */ /* 0x0000620008020146 */
[----:B------:R-:W-:Y:S05]  /*63a0*/  @!P0 BRA `(.L_x_206) ;  /* 0x0000000000048947 */ /* 0x000fea0003800000 */
[----:B------:R-:W-:Y:S01]  /*63b0*/  BPT.TRAP 0x1 ;  /* 0x000000040000795c */ /* 0x000fe20000300000 */
.L_x_206:
[----:B-1----:R-:W-:Y:S05]  /*63c0*/  @P1 BRA `(.L_x_204) ;  /* 0x0000000000081947 */ /* 0x002fea0003800000 */
[----:B------:R-:W1:Y:S02]  /*63d0*/  SYNCS.PHASECHK.TRANS64.TRYWAIT P1, [UR6+0x29850], R7 ;  /* 0x02985007ff0075a7 */ /* 0x000e640008020146 */
[----:B-1----:R-:W-:Y:S05]  /*63e0*/  @!P1 BRA `(.L_x_207) ;  /* 0x000000c000a89947 */ /* 0x002fea0003800000 */
.L_x_204:
[----:B------:R-:W2:Y:S01]  /*63f0*/  S2UR UR11, SR_CgaCtaId ;  /* 0x00000000000b79c3 */ /* 0x000ea20000008800 */
[----:B------:R-:W-:Y:S01]  /*6400*/  UMOV UR6, 0x400 ;  /* 0x0000040000067882 */ /* 0x000fe20000000000 */
[----:B------:R-:W-:Y:S01]  /*6410*/  WARPGROUP.ARRIVE ;  /* 0x00000000000079c5 */ /* 0x000fe20000000000 */
[----:B------:R-:W-:Y:S01]  /*6420*/  UMOV UR7, 0xc0000010 ;  /* 0xc000001000077882 */ /* 0x000fe20000000000 */
[----:B01----:R-:W-:Y:S01]  /*6430*/  IADD3 R7, -R22, 0xb, RZ ;  /* 0x0000000b16077810 */ /* 0x003fe20007ffe1ff */
[----:B--2---:R-:W-:-:S04]  /*6440*/  ULEA UR14, UR11, UR6, 0x18 ;  /* 0x000000060b0e7291 */ /* 0x004fc8000f8ec03f */
[----:B------:R-:W-:-:S04]  /*6450*/  UIADD3 UR6, UR14, 0x400, URZ ;  /* 0x000004000e067890 */ /* 0x000fc8000fffe03f */
        /* <DEDUP_REMOVED lines=30> */
.L_x_208:
        /* <DEDUP_REMOVED lines=275> */
[----:B------:R-:W-:-:S01]  /*7770*/  FFMA.FTZ R12, R12, R13, -R101 ;  /* 0x0000000d0c0c7223 */ /* 0x000fc20000010865 */
[-CC-:B------:R-:W-:Y:S01]  /*7780*/  FFMA.FTZ R103, R148, R13.reuse, -R117.reuse ;  /* 0x0000000d94677223 */ /* 0x180fe20000010875 */
[----:B------:R-:W-:-:S01]  /*7790*/  FFMA.FTZ R148, R188, R13, -R117 ;  /* 0x0000000dbc947223 */ /* 0x000fc20000010875 */
[-CC-:B------:R-:W-:Y:S01]  /*77a0*/  FFMA.FTZ R91, R162, R13.reuse, -R117.reuse ;  /* 0x0000000da25b7223 */ /* 0x180fe20000010875 */
[----:B------:R-:W-:-:S01]  /*77b0*/  FFMA.FTZ R188, R109, R13, -R117 ;  /* 0x0000000d6dbc7223 */ /* 0x000fc20000010875 */
[-C--:B------:R-:W-:Y:S01]  /*77c0*/  FFMA.FTZ R109, R154, R13.reuse, -R101 ;  /* 0x0000000d9a6d7223 */ /* 0x080fe20000010865 */
[----:B------:R-:W-:-:S01]  /*77d0*/  FFMA.FTZ R160, R164, R13, -R117 ;  /* 0x0000000da4a07223 */ /* 0x000fc20000010875 */
[----:B------:R-:W-:Y:S01]  /*77e0*/  MUFU.EX2 R3, R3 ;  /* 0x0000000300037308 */ /* 0x000fe20000000800 */
[----:B------:R-:W-:-:S01]  /*77f0*/  FFMA.FTZ R97, R144, R13, -R117 ;  /* 0x0000000d90617223 */ /* 0x000fc20000010875 */
[-C--:B------:R-:W-:Y:S01]  /*7800*/  FFMA.FTZ R144, R184, R13.reuse, -R117 ;  /* 0x0000000db8907223 */ /* 0x080fe20000010875 */
[----:B------:R-:W-:-:S01]  /*7810*/  FFMA.FTZ R154, R156, R13, -R101 ;  /* 0x0000000d9c9a7223 */ /* 0x000fc20000010865 */
[-CC-:B------:R-:W-:Y:S01]  /*7820*/  FFMA.FTZ R184, R105, R13.reuse, -R117.reuse ;  /* 0x0000000d69b87223 */ /* 0x180fe20000010875 */
[----:B------:R-:W-:-:S01]  /*7830*/  FFMA.FTZ R105, R107, R13, -R117 ;  /* 0x0000000d6b697223 */ /* 0x000fc20000010875 */
[-CC-:B0-----:R-:W-:Y:S01]  /*7840*/  FFMA.FTZ R93, R166, R13.reuse, -R117.reuse ;  /* 0x0000000da65d7223 */ /* 0x181fe20000010875 */
        /* <DEDUP_REMOVED lines=11> */
[-C--:B------:R-:W-:Y:S01]  /*7900*/  FFMA.FTZ R113, R140, R13.reuse, -R101 ;  /* 0x0000000d8c717223 */ /* 0x080fe20000010865 */
[----:B------:R-:W-:-:S01]  /*7910*/  FFMA.FTZ R164, R182, R13, -R117 ;  /* 0x0000000db6a47223 */ /* 0x000fc20000010875 */
[-C--:B------:R-:W-:Y:S01]  /*7920*/  FFMA.FTZ R138, R142, R13.reuse, -R101 ;  /* 0x0000000d8e8a7223 */ /* 0x080fe20000010865 */
        /* <DEDUP_REMOVED lines=17> */
[-C--:B------:R-:W-:Y:S01]  /*7a40*/  FFMA.FTZ R99, R99, R13.reuse, -R117 ;  /* 0x0000000d63637223 */ /* 0x080fe20000010875 */
        /* <DEDUP_REMOVED lines=182> */
.L_x_209:
        /* <DEDUP_REMOVED lines=15> */
[----:B------:R-:W-:Y:S01]  /*86a0*/  F2FP.SATFINITE.E4M3.F32.PACK_AB_MERGE_C R119, R120, R115, R119 ;  /* 0x000000737877723e */ /* 0x000fe20004807077 */
[----:B------:R-:W-:Y:S01]  /*86b0*/  FMUL.FTZ R25, R25, R5 ;  /* 0x0000000519197220 */ /* 0x000fe20000410000 */
[----:B------:R-:W-:Y:S01]  /*86c0*/  F2FP.SATFINITE.E4M3.F32.PACK_AB_MERGE_C R127, R176, R125, R127 ;  /* 0x0000007db07f723e */ /* 0x000fe2000480707f */
[----:B------:R-:W-:Y:S01]  /*86d0*/  SYNCS.ARRIVE.TRANS64.RED.A1T0 RZ, [UR6], RZ ;  /* 0x000000ffffff79a7 */ /* 0x000fe20008100406 */
        /* <DEDUP_REMOVED lines=97> */
[----:B------:R-:W-:Y:S02]  /*8cf0*/  F2FP.SATFINITE.E4M3.F32.PACK_AB_MERGE_C R191, R98, R90, R101 ;  /* 0x0000005a62bf723e */ /* 0x000fe40004807065 */
[----:B------:R-:W-:Y:S01]  /*8d00*/  MOV R176, R95 ;  /* 0x0000005f00b07202 */ /* 0x000fe20000000f00 */
[----:B------:R-:W-:Y:S06]  /*8d10*/  @P1 BRA `(.L_x_210) ;  /* 0xffffffc800381947 */ /* 0x000fec000383ffff */
.L_x_199:
[----:B------:R-:W-:Y:S06]  /*8d20*/  BAR.ARV 0x8, 0x180 ;  /* 0x0206000000007b1d */ /* 0x000fec0000002000 */
[----:B------:R-:W-:Y:S05]  /*8d30*/  @!P0 BRA `(.L_x_211) ;  /* 0x0000000000048947 */ /* 0x000fea0003800000 */
[----:B------:R-:W-:Y:S01]  /*8d40*/  BPT.TRAP 0x1 ;  /* 0x000000040000795c */ /* 0x000fe20000300000 */
.L_x_211:
        /* <DEDUP_REMOVED lines=9> */
.L_x_212:
[----:B-1----:R-:W-:Y:S05]  /*8de0*/  @P1 BRA `(.L_x_213) ;  /* 0x0000000000081947 */ /* 0x002fea0003800000 */
[----:B------:R-:W1:Y:S02]  /*8df0*/  SYNCS.PHASECHK.TRANS64.TRYWAIT P1, [UR9+0x29850], R0 ;  /* 0x02985000ff0075a7 */ /* 0x000e640008020149 */
[----:B-1----:R-:W-:Y:S05]  /*8e00*/  @!P1 BRA `(.L_x_214) ;  /* 0x0000009800389947 */ /* 0x002fea0003800000 */
.L_x_213:
[----:B------:R-:W-:Y:S01]  /*8e10*/  UIADD3 UR4, UR4, 0x400, URZ ;  /* 0x0000040004047890 */ /* 0x000fe2000fffe03f */
[----:B------:R-:W-:Y:S01]  /*8e20*/  WARPGROUP.ARRIVE ;  /* 0x00000000000079c5 */ /* 0x000fe20000000000 */
[----:B------:R-:W-:Y:S01]  /*8e30*/  UMOV UR7, 0xc0000010 ;  /* 0xc000001000077882 */ /* 0x000fe20000000000 */
[----:B------:R-:W-:Y:S01]  /*8e40*/  ULDC.64 UR10, c[0x0][0x9a0] ;  /* 0x00026800000a7ab9 */ /* 0x000fe20000000a00 */
[----:B------:R-:W-:Y:S01]  /*8e50*/  USHF.R.U32.HI UR4, URZ, 0x4, UR4 ;  /* 0x000000043f047899 */ /* 0x000fe20008011604 */
[----:B------:R-:W-:Y:S01]  /*8e60*/  IMAD.MOV.U32 R5, RZ, RZ, 0x3f800000 ;  /* 0x3f800000ff057424 */ /* 0x000fe200078e00ff */
[----:B------:R-:W-:Y:S02]  /*8e70*/  UISETP.NE.U32.AND UP0, UPT, UR10, URZ, UPT ;  /* 0x0000003f0a00728c */ /* 0x000fe4000bf05070 */
[----:B------:R-:W-:Y:S02]  /*8e80*/  ULOP3.LUT UR4, UR4, 0x3fff, URZ, 0xc0, !UPT ;  /* 0x00003fff04047892 */ /* 0x000fe4000f8ec03f */
[----:B------:R-:W-:-:S02]  /*8e90*/  UISETP.NE.AND.EX UP0, UPT, UR11, URZ, UPT, UP0 ;  /* 0x0000003f0b00728c */ /* 0x000fc4000bf05300 */
[----:B------:R-:W-:-:S04]  /*8ea0*/  ULOP3.LUT UR4, UR4, 0x10000, URZ, 0xfc, !UPT ;  /* 0x0001000004047892 */ /* 0x000fc8000f8efc3f */
[----:B------:R-:W-:Y:S01]  /*8eb0*/  UIMAD UR8, UR42, 0x500, UR4 ;  /* 0x000005002a0878a4 */ /* 0x000fe2000f8e0204 */
[----:B------:R-:W-:-:S03]  /*8ec0*/  PLOP3.LUT P1, PT, PT, PT, UP0, 0x80, 0x0 ;  /* 0x000000000000781c */ /* 0x000fc60003f2f008 */
[----:B------:R-:W-:Y:S01]  /*8ed0*/  UIADD3 UR4, UR8, 0x100, URZ ;  /* 0x0000010008047890 */ /* 0x000fe2000fffe03f */
[----:B------:R-:W-:Y:S02]  /*8ee0*/  @UP0 ULDC.64 UR12, c[0x0][0x9c8] ;  /* 0x00027200000c0ab9 */ /* 0x000fe40000000a00 */
[----:B------:R-:W-:-:S06]  /*8ef0*/  UMOV UR6, UR8 ;  /* 0x0000000800067c82 */ /* 0x000fcc0008000000 */
[----:B------:R-:W-:Y:S01]  /*8f00*/  QGMMA.64x128x32.F32.E4M3.E4M3 R24, R172, gdesc[UR4], R24, gsb0 ;  /* 0x01e00004ac187df3 */ /* 0x000fe20008000818 */
[----:B------:R-:W-:Y:S01]  /*8f10*/  UMOV UR7, 0xc0000010 ;  /* 0xc000001000077882 */ /* 0x000fe20000000000 */
[----:B------:R-:W-:Y:S01]  /*8f20*/  UMOV UR6, UR4 ;  /* 0x0000000400067c82 */ /* 0x000fe20008000000 */
[----:B------:R-:W-:Y:S01]  /*8f30*/  @UP0 UIMAD.WIDE.U32 UR4, UR37, UR12, URZ ;  /* 0x0000000c250402a5 */ /* 0x000fe2000f8e003f */
[----:B------:R-:W-:Y:S02]  /*8f40*/  WARPGROUP.DEPBAR.LE gsb0, 0x0 ;  /* 0x00008000000079c5 */ /* 0x000fe40000010000 */
[----:B------:R-:W-:-:S06]  /*8f50*/  WARPGROUP.ARRIVE ;  /* 0x00000000000079c5 */ /* 0x000fcc0000000000 */
[----:B------:R-:W-:Y:S01]  /*8f60*/  QGMMA.64x128x32.F32.E4M3.E4M3 R24, R176, gdesc[UR4], R24, gsb0 ;  /* 0x01e00004b0187df3 */ /* 0x000fe20008000818 */
[----:B------:R-:W-:Y:S02]  /*8f70*/  @UP0 UIMAD UR6, UR38, UR12, URZ ;  /* 0x0000000c260602a4 */ /* 0x000fe4000f8e023f */
[----:B------:R-:W-:Y:S02]  /*8f80*/  @UP0 USHF.R.S32.HI UR7, URZ, 0x1f, UR46 ;  /* 0x0000001f3f070899 */ /* 0x000fe4000801142e */
[----:B------:R-:W-:-:S03]  /*8f90*/  @UP0 UIMAD UR6, UR37, UR13, UR6 ;  /* 0x0000000d250602a4 */ /* 0x000fc6000f8e0206 */
[----:B------:R-:W-:Y:S01]  /*8fa0*/  @UP0 ULDC.64 UR12, c[0x0][0x9d0] ;  /* 0x00027400000c0ab9 */ /* 0x000fe20000000a00 */
[----:B------:R-:W-:Y:S02]  /*8fb0*/  @UP0 UIADD3 UR5, UR5, UR6, URZ ;  /* 0x0000000605050290 */ /* 0x000fe4000fffe03f */
[----:B------:R-:W-:Y:S02]  /*8fc0*/  @UP0 UIMAD UR6, UR7, UR12, URZ ;  /* 0x0000000c070602a4 */ /* 0x000fe4000f8e023f */
[----:B------:R-:W-:Y:S02]  /*8fd0*/  @UP0 UIMAD.WIDE.U32 UR4, UR46, UR12, UR4 ;  /* 0x0000000c2e0402a5 */ /* 0x000fe4000f8e0004 */
[----:B------:R-:W-:-:S04]  /*8fe0*/  @UP0 UIMAD UR6, UR46, UR13, UR6 ;  /* 0x0000000d2e0602a4 */ /* 0x000fc8000f8e0206 */
[----:B------:R-:W-:Y:S02]  /*8ff0*/  @UP0 UIADD3 UR5, UR5, UR6, URZ ;  /* 0x0000000605050290 */ /* 0x000fe4000fffe03f */
[----:B------:R-:W-:-:S04]  /*9000*/  @UP0 ULEA UR6, UP1, UR4, UR10, 0x2 ;  /* 0x0000000a04060291 */ /* 0x000fc8000f82103f */
[----:B------:R-:W-:Y:S02]  /*9010*/  @UP0 ULEA.HI.X UR7, UR4, UR11, UR5, 0x2, UP1 ;  /* 0x0000000b04070291 */ /* 0x000fe400088f1405 */
[----:B------:R-:W-:Y:S01]  /*9020*/  UIADD3 UR4, UR8, 0x200, URZ ;  /* 0x0000020008047890 */ /* 0x000fe2000fffe03f */
[----:B------:R-:W-:-:S03]  /*9030*/  IMAD.U32 R8, RZ, RZ, UR6 ;  /* 0x00000006ff087e24 */ /* 0x000fc6000f8e00ff */
[----:B------:R-:W-:Y:S01]  /*9040*/  IMAD.U32 R9, RZ, RZ, UR7 ;  /* 0x00000007ff097e24 */ /* 0x000fe2000f8e00ff */
[----:B------:R-:W-:Y:S02]  /*9050*/  UMOV UR7, 0xc0000010 ;  /* 0xc000001000077882 */ /* 0x000fe40000000000 */
[----:B------:R-:W-:Y:S02]  /*9060*/  UMOV UR6, UR4 ;  /* 0x0000000400067c82 */ /* 0x000fe40008000000 */
[----:B------:R2:W3:Y:S01]  /*9070*/  @P1 LDG.E R5, desc[UR52][R8.64] ;  /* 0x0000003408051981 */ /* 0x0004e2000c1e1900 */
[----:B------:R-:W-:Y:S01]  /*9080*/  UIADD3 UR4, UR8, 0x300, URZ ;  /* 0x0000030008047890 */ /* 0x000fe2000fffe03f */
[----:B------:R-:W-:Y:S02]  /*9090*/  WARPGROUP.DEPBAR.LE gsb0, 0x0 ;  /* 0x00008000000079c5 */ /* 0x000fe40000010000 */
[----:B------:R-:W-:-:S06]  /*90a0*/  WARPGROUP.ARRIVE ;  /* 0x00000000000079c5 */ /* 0x000fcc0000000000 */
[----:B------:R-:W-:Y:S01]  /*90b0*/  QGMMA.64x128x32.F32.E4M3.E4M3 R24, R180, gdesc[UR4], R24, gsb0 ;  /* 0x01e00004b4187df3 */ /* 0x000fe20008000818 */
[----:B------:R-:W-:Y:S01]  /*90c0*/  UMOV UR6, UR4 ;  /* 0x0000000400067c82 */ /* 0x000fe20008000000 */
[----:B------:R-:W-:Y:S01]  /*90d0*/  UMOV UR7, 0xc0000010 ;  /* 0xc000001000077882 */ /* 0x000fe20000000000 */
[----:B------:R-:W-:Y:S01]  /*90e0*/  UIADD3 UR8, UR8, 0x400, URZ ;  /* 0x0000040008087890 */ /* 0x000fe2000fffe03f */
[----:B-1----:R-:W1:Y:S04]  /*90f0*/  SHFL.BFLY PT, R3, R4, 0x2, 0x1f ;  /* 0x0c401f0004037f89 */ /* 0x002e6800000e0000 */
[----:B------:R-:W4:Y:S01]  /*9100*/  SHFL.BFLY PT, R7, R6, 0x2, 0x1f ;  /* 0x0c401f0006077f89 */ /* 0x000f2200000e0000 */
[----:B------:R-:W-:Y:S02]  /*9110*/  WARPGROUP.DEPBAR.LE gsb0, 0x0 ;  /* 0x00008000000079c5 */ /* 0x000fe40000010000 */
[----:B------:R-:W-:-:S06]  /*9120*/  WARPGROUP.ARRIVE ;  /* 0x00000000000079c5 */ /* 0x000fcc0000000000 */
[----:B------:R-:W-:Y:S01]  /*9130*/  QGMMA.64x128x32.F32.E4M3.E4M3 R24, R184, gdesc[UR4], R24, gsb0 ;  /* 0x01e00004b8187df3 */ /* 0x000fe20008000818 */
[----:B------:R-:W-:Y:S01]  /*9140*/  UMOV UR6, UR8 ;  /* 0x0000000800067c82 */ /* 0x000fe20008000000 */
        /* <DEDUP_REMOVED lines=22> */
[C---:B------:R-:W-:Y:S01]  /*92b0*/  @P2 FMUL.FTZ R7, R13.reuse, 0.69314718246459960938 ;  /* 0x3f3172180d072820 */ /* 0x040fe20000410000 */
[----:B0-----:R-:W-:Y:S01]  /*92c0*/  @P2 FMUL.FTZ R6, R6, 0.69314718246459960938 ;  /* 0x3f31721806062820 */ /* 0x001fe20000410000 */
[----:B------:R-:W-:Y:S01]  /*92d0*/  @P3 FMUL.FTZ R88, R13, 0.69314718246459960938 ;  /* 0x3f3172180d583820 */ /* 0x000fe20000410000 */
[----:B------:R-:W-:Y:S01]  /*92e0*/  IMAD.MOV.U32 R3, RZ, RZ, -0x800000 ;  /* 0xff800000ff037424 */ /* 0x000fe200078e00ff */
[----:B------:R-:W-:Y:S01]  /*92f0*/  MOV R0, 0xff800000 ;  /* 0xff80000000007802 */ /* 0x000fe20000000f00 */
[----:B------:R-:W-:Y:S01]  /*9300*/  @P2 FFMA.FTZ R3, R7, R20, R6 ;  /* 0x0000001407032223 */ /* 0x000fe20000010006 */
[----:B-1----:R-:W-:Y:S01]  /*9310*/  @P3 FMUL.FTZ R9, R9, 0.69314718246459960938 ;  /* 0x3f31721809093820 */ /* 0x002fe20000410000 */
[----:B---3--:R-:W-:-:S03]  /*9320*/  FMUL.FTZ R4, R4, R5 ;  /* 0x0000000504047220 */ /* 0x008fc60000410000 */
[----:B------:R-:W-:Y:S01]  /*9330*/  @P3 FFMA.FTZ R0, R88, R14, R9 ;  /* 0x0000000e58003223 */ /* 0x000fe20000010009 */
[----:B--2---:R-:W-:Y:S01]  /*9340*/  FMUL.FTZ R6, R8, R5 ;  /* 0x0000000508067220 */ /* 0x004fe20000410000 */
[----:B------:R-:W-:Y:S02]  /*9350*/  WARPGROUP.DEPBAR.LE gsb0, 0x0 ;  /* 0x00008000000079c5 */ /* 0x000fe40000010000 */
[----:B------:R-:W-:Y:S05]  /*9360*/  @!P0 BRA `(.L_x_215) ;  /* 0x0000000000048947 */ /* 0x000fea0003800000 */
[----:B------:R-:W-:Y:S01]  /*9370*/  BPT.TRAP 0x1 ;  /* 0x000000040000795c */ /* 0x000fe20000300000 */
.L_x_215:
[----:B------:R-:W-:Y:S01]  /*9380*/  UIADD3 UR4, UR9, 0x29860, URZ ;  /* 0x0002986009047890 */ /* 0x000fe2000fffe03f */
[-C--:B------:R-:W-:Y:S01]  /*9390*/  FMUL.FTZ R101, R24, R4.reuse ;  /* 0x0000000418657220 */ /* 0x080fe20000410000 */
[----:B------:R-:W-:Y:S01]  /*93a0*/  UIADD3 UR42, UR42, 0x1, URZ ;  /* 0x000000012a2a7890 */ /* 0x000fe2000fffe03f */
[-C--:B------:R-:W-:Y:S01]  /*93b0*/  FMUL.FTZ R100, R28, R4.reuse ;  /* 0x000000041c647220 */ /* 0x080fe20000410000 */
[----:B------:R-:W-:Y:S01]  /*93c0*/  UPRMT UR4, UR14, 0x654, UR4 ;  /* 0x000006540e047896 */ /* 0x000fe20008000004 */
[-C--:B------:R-:W-:Y:S01]  /*93d0*/  FMUL.FTZ R98, R29, R4.reuse ;  /* 0x000000041d627220 */ /* 0x080fe20000410000 */
[----:B------:R-:W-:Y:S01]  /*93e0*/  UISETP.NE.AND UP0, UPT, UR42, 0x2, UPT ;  /* 0x000000022a00788c */ /* 0x000fe2000bf05270 */
        /* <DEDUP_REMOVED lines=21> */
[----:B------:R-:W-:Y:S01]  /*9540*/  SYNCS.ARRIVE.TRANS64.RED.A1T0 RZ, [UR4], RZ ;  /* 0x000000ffffff79a7 */ /* 0x000fe20008100404 */
        /* <DEDUP_REMOVED lines=14> */
[----:B------:R-:W-:Y:S01]  /*9630*/  USEL UR4, URZ, 0x1, UP0 ;  /* 0x000000013f047887 */ /* 0x000fe20008000000 */
        /* <DEDUP_REMOVED lines=21> */
[----:B------:R-:W-:Y:S01]  /*9790*/  PLOP3.LUT P0, PT, PT, PT, PT, 0x8, 0x0 ;  /* 0x000000000000781c */ /* 0x000fe20003f0e170 */
[-C--:B------:R-:W-:Y:S01]  /*97a0*/  FMUL.FTZ R15, R79, R6.reuse ;  /* 0x000000064f0f7220 */ /* 0x080fe20000410000 */
[-C--:B------:R-:W-:Y:S01]  /*97b0*/  FMUL.FTZ R12, R82, R6.reuse ;  /* 0x00000006520c7220 */ /* 0x080fe20000410000 */
[-C--:B------:R-:W-:Y:S01]  /*97c0*/  FMUL.FTZ R8, R83, R6.reuse ;  /* 0x0000000653087220 */ /* 0x080fe20000410000 */
[-C--:B------:R-:W-:Y:S01]  /*97d0*/  FMUL.FTZ R11, R86, R6.reuse ;  /* 0x00000006560b7220 */ /* 0x080fe20000410000 */
[----:B------:R-:W-:Y:S01]  /*97e0*/  FMUL.FTZ R87, R87, R6 ;  /* 0x0000000657577220 */ /* 0x000fe20000410000 */
[----:B------:R-:W-:-:S02]  /*97f0*/  UIADD3 UR44, UR44, 0x1, URZ ;  /* 0x000000012c2c7890 */ /* 0x000fc4000fffe03f */
[----:B------:R-:W-:Y:S02]  /*9800*/  USEL UR42, UR42, URZ, UP0 ;  /* 0x0000003f2a2a7287 */ /* 0x000fe40008000000 */
[----:B------:R-:W-:-:S12]  /*9810*/  ULOP3.LUT UR43, UR43, UR4, URZ, 0x3c, !UPT ;  /* 0x000000042b2b7292 */ /* 0x000fd8000f8e3c3f */
.L_x_191:
[----:B------:R-:W0:Y:S01]  /*9820*/  S2R R7, SR_CgaCtaId ;  /* 0x0000000000077919 */ /* 0x000e220000008800 */
[----:B------:R-:W-:Y:S01]  /*9830*/  MOV R4, 0x400 ;  /* 0x0000040000047802 */ /* 0x000fe20000000f00 */
[----:B------:R-:W-:Y:S01]  /*9840*/  BSSY B0, `(.L_x_216) ;  /* 0x000027d000007945 */ /* 0x000fe20003800000 */
[----:B------:R-:W-:Y:S02]  /*9850*/  BAR.SYNC.DEFER_BLOCKING 0x5, 0x180 ;  /* 0x0146000000007b1d */ /* 0x000fe40000010000 */
[----:B0-----:R-:W-:-:S05]  /*9860*/  LEA R4, R7, R4, 0x18 ;  /* 0x0000000407047211 */ /* 0x001fca00078ec0ff */
[----:B------:R-:W0:Y:S02]  /*9870*/  LDS.128 R48, [R4+0x298d0] ;  /* 0x0298d00004307984 */ /* 0x000e240000000c00 */
[----:B0-----:R-:W-:Y:S02]  /*9880*/  R2UR UR5, R49 ;  /* 0x00000000310572ca */ /* 0x001fe400000e0000 */
[----:B------:R-:W-:Y:S01]  /*9890*/  R2UR UR46, R50 ;  /* 0x00000000322e72ca */ /* 0x000fe200000e0000 */
[----:B------:R-:W-:Y:S06]  /*98a0*/  BAR.ARV 0x4, 0x180 ;  /* 0x0106000000007b1d */ /* 0x000fec0000002000 */
[----:B------:R-:W-:Y:S08]  /*98b0*/  @P0 BRA `(.L_x_217) ;  /* 0x0000001800ec0947 */ /* 0x000ff00003800000 */
[----:B------:R-:W0:Y:S01]  /*98c0*/  S2R R54, SR_TID.X ;  /* 0x0000000000367919 */ /* 0x000e220000002100 */
[----:B------:R-:W-:Y:S01]  /*98d0*/  ULDC.64 UR6, c[0x4][0x40] ;  /* 0x0100100000067ab9 */ /* 0x000fe20000000a00 */
[----:B0-----:R-:W-:-:S05]  /*98e0*/  IMAD.SHL.U32 R6, R54, 0x4, RZ ;  /* 0x0000000436067824 */ /* 0x001fca00078e00ff */
[----:B------:R-:W-:-:S04]  /*98f0*/  LOP3.LUT R6, R6, 0xc, RZ, 0xc0, !PT ;  /* 0x0000000c06067812 */ /* 0x000fc800078ec0ff */
[----:B------:R-:W-:-:S05]  /*9900*/  IADD3 R6, P0, R6, UR6, RZ ;  /* 0x0000000606067c10 */ /* 0x000fca000ff1e0ff */
[----:B------:R-:W-:Y:S01]  /*9910*/  IMAD.X R7, RZ, RZ, UR7, P0 ;  /* 0x00000007ff077e24 */ /* 0x000fe200080e06ff */
[----:B------:R-:W-:Y:S01]  /*9920*/  F2FP.BF16.F32.PACK_AB R30, R27, R30 ;  /* 0x0000001e1b1e723e */ /* 0x000fe200000010ff */
[----:B------:R-:W-:-:S03]  /*9930*/  ULDC.64 UR6, c[0x0][0xc00] ;  /* 0x0003000000067ab9 */ /* 0x000fc60000000a00 */
[----:B------:R0:W2:Y:S01]  /*9940*/  LDG.E.CONSTANT R48, desc[UR52][R6.64] ;  /* 0x0000003406307981 */ /* 0x0000a2000c1e9900 */
[----:B------:R-:W-:Y:S01]  /*9950*/  F2FP.BF16.F32.PACK_AB R11, R11, R12 ;  /* 0x0000000c0b0b723e */ /* 0x000fe200000010ff */
[----:B------:R-:W-:Y:S01]  /*9960*/  UISETP.NE.U32.AND UP0, UPT, UR6, URZ, UPT ;  /* 0x0000003f0600728c */ /* 0x000fe2000bf05070 */
[----:B------:R-:W-:Y:S01]  /*9970*/  F2FP.BF16.F32.PACK_AB R5, R92, R5 ;  /* 0x000000055c05723e */ /* 0x000fe200000010ff */
[----:B------:R-:W1:Y:S01]  /*9980*/  S2R R27, SR_SWINHI ;  /* 0x00000000001b7919 */ /* 0x000e620000002f00 */
[----:B------:R-:W-:Y:S01]  /*9990*/  F2FP.BF16.F32.PACK_AB R90, R90, R93 ;  /* 0x0000005d5a5a723e */ /* 0x000fe200000010ff */
[----:B------:R-:W-:Y:S01]  /*99a0*/  USHF.L.U32 UR8, UR37, 0x2, URZ ;  /* 0x0000000225087899 */ /* 0x000fe2000800063f */
[----:B------:R-:W-:Y:S01]  /*99b0*/  F2FP.BF16.F32.PACK_AB R10, R9, R10 ;  /* 0x0000000a090a723e */ /* 0x000fe200000010ff */
[----:B------:R-:W-:Y:S01]  /*99c0*/  UISETP.NE.AND.EX UP0, UPT, UR7, URZ, UPT, UP0 ;  /* 0x0000003f0700728c */ /* 0x000fe2000bf05300 */
[----:B------:R-:W-:Y:S01]  /*99d0*/  F2FP.BF16.F32.PACK_AB R12, R87, R8 ;  /* 0x00000008570c723e */ /* 0x000fe200000010ff */
[----:B------:R-:W-:Y:S01]  /*99e0*/  USHF.L.U64.HI UR9, UR37, 0x2, UR38 ;  /* 0x0000000225097899 */ /* 0x000fe20008010226 */
[----:B0-----:R-:W-:Y:S01]  /*99f0*/  LOP3.LUT P0, R6, R54, 0x3, RZ, 0xc0, !PT ;  /* 0x0000000336067812 */ /* 0x001fe2000780c0ff */
[----:B------:R-:W-:Y:S01]  /*9a00*/  UIADD3 UR4, UP1, UR8, UR6, URZ ;  /* 0x0000000608047290 */ /* 0x000fe2000ff3e03f */
[----:B------:R-:W-:-:S02]  /*9a10*/  F2FP.BF16.F32.PACK_AB R46, R43, R46 ;  /* 0x0000002e2b2e723e */ /* 0x000fc400000010ff */
[----:B------:R-:W-:Y:S01]  /*9a20*/  ISETP.EQ.OR P0, PT, R6, 0x3, !P0 ;  /* 0x000000030600780c */ /* 0x000fe20004702670 */
[----:B------:R-:W-:Y:S01]  /*9a30*/  UIADD3.X UR6, UR9, UR7, URZ, UP1, !UPT ;  /* 0x0000000709067290 */ /* 0x000fe20008ffe43f */
[----:B------:R-:W-:Y:S02]  /*9a40*/  F2FP.BF16.F32.PACK_AB R57, R57, R64 ;  /* 0x000000403939723e */ /* 0x000fe400000010ff */
[----:B------:R-:W-:Y:S02]  /*9a50*/  F2FP.BF16.F32.PACK_AB R60, R53, R60 ;  /* 0x0000003c353c723e */ /* 0x000fe400000010ff */
[----:B------:R-:W-:Y:S02]  /*9a60*/  SEL R43, R5, R90, P0 ;  /* 0x0000005a052b7207 */ /* 0x000fe40000000000 */
[----:B------:R-:W-:Y:S02]  /*9a70*/  F2FP.BF16.F32.PACK_AB R89, R52, R89 ;  /* 0x000000593459723e */ /* 0x000fe400000010ff */
[----:B------:R-:W-:-:S02]  /*9a80*/  SEL R90, R90, R5, P0 ;  /* 0x000000055a5a7207 */ /* 0x000fc40000000000 */
[----:B------:R-:W-:Y:S02]  /*9a90*/  F2FP.BF16.F32.PACK_AB R47, R47, R56 ;  /* 0x000000382f2f723e */ /* 0x000fe400000010ff */
[----:B------:R-:W-:Y:S02]  /*9aa0*/  F2FP.BF16.F32.PACK_AB R13, R13, R14 ;  /* 0x0000000e0d0d723e */ /* 0x000fe400000010ff */
[----:B------:R-:W-:Y:S02]  /*9ab0*/  SEL R63, R11, R12, P0 ;  /* 0x0000000c0b3f7207 */ /* 0x000fe40000000000 */
[----:B------:R-:W-:Y:S02]  /*9ac0*/  SEL R52, R12, R11, P0 ;  /* 0x0000000b0c347207 */ /* 0x000fe40000000000 */
[----:B------:R-:W-:Y:S02]  /*9ad0*/  F2FP.BF16.F32.PACK_AB R73, R73, R80 ;  /* 0x000000504949723e */ /* 0x000fe400000010ff */
[----:B------:R-:W-:-:S02]  /*9ae0*/  MOV R6, R4 ;  /* 0x0000000400067202 */ /* 0x000fc40000000f00 */
[----:B-1----:R-:W-:Y:S02]  /*9af0*/  MOV R7, R27 ;  /* 0x0000001b00077202 */ /* 0x002fe40000000f00 */
[----:B------:R-:W-:Y:S02]  /*9b00*/  F2FP.BF16.F32.PACK_AB R76, R69, R76 ;  /* 0x0000004c454c723e */ /* 0x000fe400000010ff */
[----:B------:R-:W-:Y:S01]  /*9b10*/  F2FP.BF16.F32.PACK_AB R65, R65, R72 ;  /* 0x000000484141723e */ /* 0x000fe200000010ff */
[----:B------:R-:W-:Y:S01]  /*9b20*/  IMAD.WIDE R8, R171, 0x2, R6 ;  /* 0x00000002ab087825 */ /* 0x000fe200078e0206 */
[----:B------:R-:W-:Y:S02]  /*9b30*/  F2FP.BF16.F32.PACK_AB R68, R61, R68 ;  /* 0x000000443d44723e */ /* 0x000fe400000010ff */
[----:B------:R-:W-:Y:S02]  /*9b40*/  F2FP.BF16.F32.PACK_AB R39, R39, R42 ;  /* 0x0000002a2727723e */ /* 0x000fe400000010ff */
[----:B------:R-:W-:-:S02]  /*9b50*/  LOP3.LUT R5, R8, 0x380, RZ, 0xc0, !PT ;  /* 0x0000038008057812 */ /* 0x000fc400078ec0ff */
[----:B------:R-:W-:Y:S02]  /*9b60*/  IADD3 R12, P6, R8, 0x20, RZ ;  /* 0x00000020080c7810 */ /* 0x000fe40007fde0ff */
[----:B------:R-:W-:Y:S02]  /*9b70*/  F2FP.BF16.F32.PACK_AB R38, R35, R38 ;  /* 0x000000262326723e */ /* 0x000fe400000010ff */
[----:B------:R-:W-:Y:S02]  /*9b80*/  SEL R61, R57, R60, P0 ;  /* 0x0000003c393d7207 */ /* 0x000fe40000000000 */
[----:B------:R-:W-:Y:S02]  /*9b90*/  F2FP.BF16.F32.PACK_AB R31, R31, R34 ;  /* 0x000000221f1f723e */ /* 0x000fe400000010ff */
[----:B------:R-:W-:Y:S02]  /*9ba0*/  SEL R60, R60, R57, P0 ;  /* 0x000000393c3c7207 */ /* 0x000fe40000000000 */
[----:B------:R-:W-:-:S02]  /*9bb0*/  F2FP.BF16.F32.PACK_AB R44, R44, R45 ;  /* 0x0000002d2c2c723e */ /* 0x000fc400000010ff */
[----:B------:R-:W-:Y:S02]  /*9bc0*/  F2FP.BF16.F32.PACK_AB R41, R40, R41 ;  /* 0x000000292829723e */ /* 0x000fe400000010ff */
[----:B------:R-:W-:Y:S02]  /*9bd0*/  SEL R53, R13, R10, P0 ;  /* 0x0000000a0d357207 */ /* 0x000fe40000000000 */
[----:B------:R-:W-:Y:S02]  /*9be0*/  SEL R34, R10, R13, P0 ;  /* 0x0000000d0a227207 */ /* 0x000fe40000000000 */
[----:B------:R-:W-:Y:S02]  /*9bf0*/  SEL R57, R47, R46, P0 ;  /* 0x0000002e2f397207 */ /* 0x000fe40000000000 */
[----:B------:R-:W-:Y:S02]  /*9c00*/  SHF.R.U64 R5, R5, 0x3, RZ ;  /* 0x0000000305057819 */ /* 0x000fe400000012ff */
[----:B------:R-:W-:Y:S01]  /*9c10*/  F2FP.BF16.F32.PACK_AB R28, R28, R29 ;  /* 0x0000001d1c1c723e */ /* 0x000fe200000010ff */
[----:B------:R-:W-:Y:S01]  /*9c20*/  IMAD.X R29, RZ, RZ, R9, P6 ;  /* 0x000000ffff1d7224 */ /* 0x000fe200030e0609 */
[----:B------:R-:W-:-:S02]  /*9c30*/  SEL R55, R73, R76, P0 ;  /* 0x0000004c49377207 */ /* 0x000fc40000000000 */
[----:B------:R-:W-:Y:S02]  /*9c40*/  SEL R59, R65, R68, P0 ;  /* 0x00000044413b7207 */ /* 0x000fe40000000000 */
[----:B------:R-:W-:Y:S02]  /*9c50*/  SEL R46, R46, R47, P0 ;  /* 0x0000002f2e2e7207 */ /* 0x000fe40000000000 */
[----:B------:R-:W-:Y:S02]  /*9c60*/  LOP3.LUT R10, R12, 0x380, RZ, 0xc0, !PT ;  /* 0x000003800c0a7812 */ /* 0x000fe400078ec0ff */
[----:B------:R-:W-:Y:S02]  /*9c70*/  F2FP.BF16.F32.PACK_AB R36, R36, R37 ;  /* 0x000000252424723e */ /* 0x000fe400000010ff */
[----:B------:R-:W-:Y:S02]  /*9c80*/  F2FP.BF16.F32.PACK_AB R33, R32, R33 ;  /* 0x000000212021723e */ /* 0x000fe400000010ff */
[----:B------:R-:W-:-:S02]  /*9c90*/  SEL R76, R76, R73, P0 ;  /* 0x000000494c4c7207 */ /* 0x000fc40000000000 */
[----:B------:R-:W-:Y:S02]  /*9ca0*/  SEL R68, R68, R65, P0 ;  /* 0x0000004144447207 */ /* 0x000fe40000000000 */
[----:B------:R-:W-:Y:S02]  /*9cb0*/  SEL R47, R39, R38, P0 ;  /* 0x00000026272f7207 */ /* 0x000fe40000000000 */
[----:B------:R-:W-:Y:S02]  /*9cc0*/  SEL R42, R38, R39, P0 ;  /* 0x00000027262a7207 */ /* 0x000fe40000000000 */
[C---:B------:R-:W-:Y:S02]  /*9cd0*/  IADD3 R65, P1, R8.reuse, 0x40, RZ ;  /* 0x0000004008417810 */ /* 0x040fe40007f3e0ff */
[C---:B------:R-:W-:Y:S02]  /*9ce0*/  IADD3 R67, P2, R8.reuse, 0x60, RZ ;  /* 0x0000006008437810 */ /* 0x040fe40007f5e0ff */
[C---:B------:R-:W-:Y:S01]  /*9cf0*/  IADD3 R38, P3, R8.reuse, 0x4000, RZ ;  /* 0x0000400008267810 */ /* 0x040fe20007f7e0ff */
[----:B------:R-:W-:Y:S01]  /*9d00*/  IMAD.X R27, RZ, RZ, R9, P1 ;  /* 0x000000ffff1b7224 */ /* 0x000fe200008e0609 */
[----:B------:R-:W-:-:S02]  /*9d10*/  IADD3 R69, P4, R8, 0x4020, RZ ;  /* 0x0000402008457810 */ /* 0x000fc40007f9e0ff */
[C---:B------:R-:W-:Y:S02]  /*9d20*/  IADD3 R71, P5, R8.reuse, 0x4040, RZ ;  /* 0x0000404008477810 */ /* 0x040fe40007fbe0ff */
[----:B------:R-:W-:Y:S02]  /*9d30*/  IADD3 R73, P6, R8, 0x4060, RZ ;  /* 0x0000406008497810 */ /* 0x000fe40007fde0ff */
[----:B------:R-:W-:Y:S01]  /*9d40*/  F2FP.BF16.F32.PACK_AB R21, R21, R24 ;  /* 0x000000181515723e */ /* 0x000fe200000010ff */
[--C-:B------:R-:W-:Y:S01]  /*9d50*/  IMAD.X R13, RZ, RZ, R9.reuse, P5 ;  /* 0x000000ffff0d7224 */ /* 0x100fe200028e0609 */
[----:B------:R-:W-:Y:S01]  /*9d60*/  SEL R49, R44, R41, P0 ;  /* 0x000000292c317207 */ /* 0x000fe20000000000 */
[----:B------:R-:W-:Y:S01]  /*9d70*/  IMAD.X R11, RZ, RZ, R9, P6 ;  /* 0x000000ffff0b7224 */ /* 0x000fe200030e0609 */
[----:B------:R-:W-:Y:S02]  /*9d80*/  LOP3.LUT R8, R5, R8, RZ, 0x3c, !PT ;  /* 0x0000000805087212 */ /* 0x000fe400078e3cff */
[----:B------:R-:W-:-:S02]  /*9d90*/  SEL R44, R41, R44, P0 ;  /* 0x0000002c292c7207 */ /* 0x000fc40000000000 */
[----:B------:R-:W-:Y:S02]  /*9da0*/  SHF.R.U64 R5, R10, 0x3, RZ ;  /* 0x000000030a057819 */ /* 0x000fe400000012ff */
[----:B------:R-:W-:Y:S02]  /*9db0*/  SEL R41, R36, R33, P0 ;  /* 0x0000002124297207 */ /* 0x000fe40000000000 */
[----:B------:R-:W-:Y:S02]  /*9dc0*/  SEL R36, R33, R36, P0 ;  /* 0x0000002421247207 */ /* 0x000fe40000000000 */
[----:B------:R-:W-:Y:S02]  /*9dd0*/  F2FP.BF16.F32.PACK_AB R25, R25, R26 ;  /* 0x0000001a1919723e */ /* 0x000fe400000010ff */
[----:B------:R-:W-:Y:S01]  /*9de0*/  F2FP.BF16.F32.PACK_AB R20, R15, R20 ;  /* 0x000000140f14723e */ /* 0x000fe200000010ff */
[----:B------:R-:W-:Y:S01]  /*9df0*/  IMAD.X R15, RZ, RZ, R9, P4 ;  /* 0x000000ffff0f7224 */ /* 0x000fe200020e0609 */
[----:B------:R-:W-:-:S02]  /*9e00*/  SEL R33, R28, R21, P0 ;  /* 0x000000151c217207 */ /* 0x000fc40000000000 */
[----:B------:R-:W-:Y:S01]  /*9e10*/  SEL R32, R21, R28, P0 ;  /* 0x0000001c15207207 */ /* 0x000fe20000000000 */
[----:B------:R-:W-:Y:S01]  /*9e20*/  IMAD.X R21, RZ, RZ, R9, P3 ;  /* 0x000000ffff157224 */ /* 0x000fe200018e0609 */
[----:B------:R-:W-:Y:S02]  /*9e30*/  LOP3.LUT R28, R5, R12, RZ, 0x3c, !PT ;  /* 0x0000000c051c7212 */ /* 0x000fe400078e3cff */
[----:B------:R-:W-:Y:S02]  /*9e40*/  SEL R39, R31, R30, P0 ;  /* 0x0000001e1f277207 */ /* 0x000fe40000000000 */
[----:B------:R-:W-:Y:S02]  /*9e50*/  LOP3.LUT R5, R38, 0x380, RZ, 0xc0, !PT ;  /* 0x0000038026057812 */ /* 0x000fe400078ec0ff */
[----:B------:R-:W-:Y:S02]  /*9e60*/  SEL R30, R30, R31, P0 ;  /* 0x0000001f1e1e7207 */ /* 0x000fe40000000000 */
[----:B------:R-:W-:-:S02]  /*9e70*/  SEL R31, R25, R20, P0 ;  /* 0x00000014191f7207 */ /* 0x000fc40000000000 */
[----:B------:R-:W-:Y:S01]  /*9e80*/  SEL R50, R20, R25, P0 ;  /* 0x0000001914327207 */ /* 0x000fe20000000000 */
[----:B------:R-:W-:Y:S01]  /*9e90*/  IMAD.X R25, RZ, RZ, R9, P2 ;  /* 0x000000ffff197224 */ /* 0x000fe200010e0609 */
[----:B------:R-:W-:Y:S02]  /*9ea0*/  LOP3.LUT R14, R65, 0x380, RZ, 0xc0, !PT ;  /* 0x00000380410e7812 */ /* 0x000fe400078ec0ff */
[----:B------:R-:W-:Y:S02]  /*9eb0*/  F2FP.BF16.F32.PACK_AB R100, R100, R101 ;  /* 0x000000656464723e */ /* 0x000fe400000010ff */
[----:B------:R-:W-:Y:S02]  /*9ec0*/  F2FP.BF16.F32.PACK_AB R99, R98, R99 ;  /* 0x000000636263723e */ /* 0x000fe400000010ff */
[----:B------:R-:W-:Y:S02]  /*9ed0*/  LOP3.LUT R20, R67, 0x380, RZ, 0xc0, !PT ;  /* 0x0000038043147812 */ /* 0x000fe400078ec0ff */
[----:B------:R-:W-:-:S02]  /*9ee0*/  F2FP.BF16.F32.PACK_AB R96, R96, R97 ;  /* 0x000000616060723e */ /* 0x000fc400000010ff */
[----:B------:R-:W-:Y:S02]  /*9ef0*/  F2FP.BF16.F32.PACK_AB R95, R94, R95 ;  /* 0x0000005f5e5f723e */ /* 0x000fe400000010ff */
[----:B------:R-:W-:Y:S02]  /*9f00*/  SHF.R.U64 R5, R5, 0x3, RZ ;  /* 0x0000000305057819 */ /* 0x000fe400000012ff */
[----:B------:R-:W-:Y:S02]  /*9f10*/  SHF.R.U64 R10, R14, 0x3, RZ ;  /* 0x000000030e0a7819 */ /* 0x000fe400000012ff */
[----:B------:R-:W-:Y:S02]  /*9f20*/  SEL R35, R100, R99, P0 ;  /* 0x0000006364237207 */ /* 0x000fe40000000000 */
[----:B------:R-:W-:Y:S02]  /*9f30*/  SHF.R.U64 R14, R20, 0x3, RZ ;  /* 0x00000003140e7819 */ /* 0x000fe400000012ff */
[----:B------:R-:W-:-:S02]  /*9f40*/  SEL R100, R99, R100, P0 ;  /* 0x0000006463647207 */ /* 0x000fc40000000000 */
[----:B------:R-:W-:Y:S02]  /*9f50*/  SEL R37, R96, R95, P0 ;  /* 0x0000005f60257207 */ /* 0x000fe40000000000 */
[----:B------:R-:W-:Y:S02]  /*9f60*/  LOP3.LUT R20, R5, R38, RZ, 0x3c, !PT ;  /* 0x0000002605147212 */ /* 0x000fe400078e3cff */
[----:B------:R-:W-:Y:S02]  /*9f70*/  SEL R96, R95, R96, P0 ;  /* 0x000000605f607207 */ /* 0x000fe40000000000 */
[----:B------:R-:W-:Y:S02]  /*9f80*/  F2FP.BF16.F32.PACK_AB R88, R88, R91 ;  /* 0x0000005b5858723e */ /* 0x000fe400000010ff */
[----:B------:R-:W-:Y:S02]  /*9f90*/  LOP3.LUT R26, R10, R65, RZ, 0x3c, !PT ;  /* 0x000000410a1a7212 */ /* 0x000fe400078e3cff */
[----:B------:R-:W-:-:S02]  /*9fa0*/  SEL R45, R88, R89, P0 ;  /* 0x00000059582d7207 */ /* 0x000fc40000000000 */
[----:B------:R-:W-:Y:S02]  /*9fb0*/  LOP3.LUT R10, R69, 0x380, RZ, 0xc0, !PT ;  /* 0x00000380450a7812 */ /* 0x000fe400078ec0ff */
[----:B------:R-:W-:Y:S02]  /*9fc0*/  LOP3.LUT R40, R73, 0x380, RZ, 0xc0, !PT ;  /* 0x0000038049287812 */ /* 0x000fe400078ec0ff */
[----:B------:R-:W-:Y:S02]  /*9fd0*/  SEL R88, R89, R88, P0 ;  /* 0x0000005859587207 */ /* 0x000fe40000000000 */
[----:B------:R-:W-:Y:S02]  /*9fe0*/  SHF.R.U64 R10, R10, 0x3, RZ ;  /* 0x000000030a0a7819 */ /* 0x000fe400000012ff */
[----:B------:R-:W-:Y:S02]  /*9ff0*/  SHF.R.U64 R40, R40, 0x3, RZ ;  /* 0x0000000328287819 */ /* 0x000fe400000012ff */
[----:B------:R-:W-:-:S02]  /*a000*/  MOV R62, R20 ;  /* 0x00000014003e7202 */ /* 0x000fc40000000f00 */
[----:B------:R-:W-:Y:S02]  /*a010*/  LOP3.LUT R24, R14, R67, RZ, 0x3c, !PT ;  /* 0x000000430e187212 */ /* 0x000fe400078e3cff */
[----:B------:R-:W-:Y:S02]  /*a020*/  LOP3.LUT R14, R10, R69, RZ, 0x3c, !PT ;  /* 0x000000450a0e7212 */ /* 0x000fe400078e3cff */
[----:B------:R-:W-:Y:S02]  /*a030*/  LOP3.LUT R10, R40, R73, RZ, 0x3c, !PT ;  /* 0x00000049280a7212 */ /* 0x000fe400078e3cff */
[----:B------:R-:W-:Y:S02]  /*a040*/  LOP3.LUT R12, R71, 0x380, RZ, 0xc0, !PT ;  /* 0x00000380470c7812 */ /* 0x000fe400078ec0ff */
[----:B------:R-:W-:Y:S02]  /*a050*/  MOV R66, R8 ;  /* 0x0000000800427202 */ /* 0x000fe40000000f00 */
[----:B------:R-:W-:-:S02]  /*a060*/  SHF.R.U64 R12, R12, 0x3, RZ ;  /* 0x000000030c0c7819 */ /* 0x000fc400000012ff */
[----:B------:R-:W-:Y:S02]  /*a070*/  MOV R54, R10 ;  /* 0x0000000a00367202 */ /* 0x000fe40000000f00 */
[----:B------:R-:W-:Y:S02]  /*a080*/  LOP3.LUT R12, R12, R71, RZ, 0x3c, !PT ;  /* 0x000000470c0c7212 */ /* 0x000fe400078e3cff */
[----:B------:R-:W-:Y:S02]  /*a090*/  MOV R58, R14 ;  /* 0x0000000e003a7202 */ /* 0x000fe40000000f00 */
[----:B------:R-:W-:Y:S02]  /*a0a0*/  MOV R56, R12 ;  /* 0x0000000c00387202 */ /* 0x000fe40000000f00 */
[----:B------:R-:W-:Y:S02]  /*a0b0*/  MOV R65, R28 ;  /* 0x0000001c00417202 */ /* 0x000fe40000000f00 */
[----:B------:R-:W-:-:S02]  /*a0c0*/  MOV R29, R26 ;  /* 0x0000001a001d7202 */ /* 0x000fc40000000f00 */
[----:B------:R-:W-:Y:S02]  /*a0d0*/  MOV R64, R24 ;  /* 0x0000001800407202 */ /* 0x000fe40000000f00 */
[----:B------:R-:W-:Y:S02]  /*a0e0*/  PLOP3.LUT P2, PT, PT, PT, UP0, 0x80, 0x0 ;  /* 0x000000000000781c */ /* 0x000fe40003f4f008 */
[----:B--2---:R-:W-:Y:S01]  /*a0f0*/  LOP3.LUT R5, R48, 0x2, RZ, 0x3c, !PT ;  /* 0x0000000230057812 */ /* 0x004fe200078e3cff */
[----:B------:R-:W-:Y:S04]  /*a100*/  SHFL.IDX PT, R35, R35, R48, 0x1c1f ;  /* 0x001c1f3023237589 */ /* 0x000fe800000e0000 */
[----:B------:R-:W0:Y:S04]  /*a110*/  SHFL.IDX PT, R100, R100, R5, 0x1c1f ;  /* 0x001c1f0564647589 */ /* 0x000e2800000e0000 */
[----:B------:R-:W-:Y:S04]  /*a120*/  SHFL.IDX PT, R55, R55, R48, 0x1c1f ;  /* 0x001c1f3037377589 */ /* 0x000fe800000e0000 */
[----:B------:R-:W1:Y:S04]  /*a130*/  SHFL.IDX PT, R76, R76, R5, 0x1c1f ;  /* 0x001c1f054c4c7589 */ /* 0x000e6800000e0000 */
[----:B------:R-:W-:Y:S04]  /*a140*/  SHFL.IDX PT, R37, R37, R48, 0x1c1f ;  /* 0x001c1f3025257589 */ /* 0x000fe800000e0000 */
[----:B------:R-:W-:Y:S04]  /*a150*/  SHFL.IDX PT, R43, R43, R48, 0x1c1f ;  /* 0x001c1f302b2b7589 */ /* 0x000fe800000e0000 */
[----:B------:R-:W-:Y:S04]  /*a160*/  SHFL.IDX PT, R59, R59, R48, 0x1c1f ;  /* 0x001c1f303b3b7589 */ /* 0x000fe800000e0000 */
[----:B------:R-:W2:Y:S01]  /*a170*/  SHFL.IDX PT, R96, R96, R5, 0x1c1f ;  /* 0x001c1f0560607589 */ /* 0x000ea200000e0000 */
[----:B0-----:R-:W-:-:S02]  /*a180*/  SEL R8, R35, R100, P0 ;  /* 0x0000006423087207 */ /* 0x001fc40000000000 */
[----:B------:R-:W-:Y:S01]  /*a190*/  SEL R10, R100, R35, P0 ;  /* 0x00000023640a7207 */ /* 0x000fe20000000000 */
[----:B------:R-:W-:Y:S04]  /*a1a0*/  SHFL.IDX PT, R90, R90, R5, 0x1c1f ;  /* 0x001c1f055a5a7589 */ /* 0x000fe800000e0000 */
[----:B------:R-:W0:Y:S01]  /*a1b0*/  SHFL.IDX PT, R68, R68, R5, 0x1c1f ;  /* 0x001c1f0544447589 */ /* 0x000e2200000e0000 */
[----:B-1----:R-:W-:Y:S02]  /*a1c0*/  SEL R9, R55, R76, P0 ;  /* 0x0000004c37097207 */ /* 0x002fe40000000000 */
[----:B------:R-:W-:Y:S01]  /*a1d0*/  SEL R11, R76, R55, P0 ;  /* 0x000000374c0b7207 */ /* 0x000fe20000000000 */
[----:B------:R-:W-:Y:S04]  /*a1e0*/  SHFL.IDX PT, R61, R61, R48, 0x1c1f ;  /* 0x001c1f303d3d7589 */ /* 0x000fe800000e0000 */
[----:B------:R-:W1:Y:S01]  /*a1f0*/  SHFL.IDX PT, R60, R60, R5, 0x1c1f ;  /* 0x001c1f053c3c7589 */ /* 0x000e6200000e0000 */
[----:B------:R-:W-:Y:S01]  /*a200*/  BAR.SYNC.DEFER_BLOCKING 0x1, 0x100 ;  /* 0x0044000000007b1d */ /* 0x000fe20000010000 */
[----:B--2---:R-:W-:-:S02]  /*a210*/  SEL R12, R37, R96, P0 ;  /* 0x00000060250c7207 */ /* 0x004fc40000000000 */
[----:B------:R-:W-:-:S03]  /*a220*/  SEL R14, R96, R37, P0 ;  /* 0x00000025600e7207 */ /* 0x000fc60000000000 */
[----:B------:R-:W-:Y:S04]  /*a230*/  SHFL.IDX PT, R41, R41, R48, 0x1c1f ;  /* 0x001c1f3029297589 */ /* 0x000fe800000e0000 */
[----:B------:R-:W2:Y:S01]  /*a240*/  SHFL.IDX PT, R36, R36, R5, 0x1c1f ;  /* 0x001c1f0524247589 */ /* 0x000ea200000e0000 */
[----:B0-----:R-:W-:Y:S02]  /*a250*/  SEL R13, R59, R68, P0 ;  /* 0x000000443b0d7207 */ /* 0x001fe40000000000 */
[----:B------:R-:W-:Y:S01]  /*a260*/  SEL R15, R68, R59, P0 ;  /* 0x0000003b440f7207 */ /* 0x000fe20000000000 */
[----:B------:R-:W-:Y:S04]  /*a270*/  SHFL.IDX PT, R45, R45, R48, 0x1c1f ;  /* 0x001c1f302d2d7589 */ /* 0x000fe800000e0000 */
[----:B------:R-:W-:Y:S01]  /*a280*/  SHFL.IDX PT, R33, R33, R48, 0x1c1f ;  /* 0x001c1f3021217589 */ /* 0x000fe200000e0000 */
[----:B-1----:R-:W-:-:S02]  /*a290*/  SEL R89, R61, R60, P0 ;  /* 0x0000003c3d597207 */ /* 0x002fc40000000000 */
[----:B------:R-:W-:Y:S01]  /*a2a0*/  SEL R91, R60, R61, P0 ;  /* 0x0000003d3c5b7207 */ /* 0x000fe20000000000 */
[----:B------:R-:W-:Y:S04]  /*a2b0*/  SHFL.IDX PT, R57, R57, R48, 0x1c1f ;  /* 0x001c1f3039397589 */ /* 0x000fe800000e0000 */
[----:B------:R0:W1:Y:S04]  /*a2c0*/  SHFL.IDX PT, R20, R88, R5, 0x1c1f ;  /* 0x001c1f0558147589 */ /* 0x00006800000e0000 */
[----:B------:R-:W3:Y:S04]  /*a2d0*/  SHFL.IDX PT, R46, R46, R5, 0x1c1f ;  /* 0x001c1f052e2e7589 */ /* 0x000ee800000e0000 */
[----:B------:R2:W-:Y:S01]  /*a2e0*/  SHFL.IDX PT, R38, R32, R5, 0x1c1f ;  /* 0x001c1f0520267589 */ /* 0x0005e200000e0000 */
[----:B0-----:R-:W-:-:S03]  /*a2f0*/  SEL R88, R43, R90, P0 ;  /* 0x0000005a2b587207 */ /* 0x001fc60000000000 */
[----:B------:R-:W-:Y:S01]  /*a300*/  SHFL.IDX PT, R49, R49, R48, 0x1c1f ;  /* 0x001c1f3031317589 */ /* 0x000fe200000e0000 */
[----:B------:R-:W-:-:S03]  /*a310*/  SEL R90, R90, R43, P0 ;  /* 0x0000002b5a5a7207 */ /* 0x000fc60000000000 */
[----:B------:R-:W-:Y:S01]  /*a320*/  SHFL.IDX PT, R53, R53, R48, 0x1c1f ;  /* 0x001c1f3035357589 */ /* 0x000fe200000e0000 */
[----:B--2---:R-:W-:-:S03]  /*a330*/  SEL R32, R41, R36, P0 ;  /* 0x0000002429207207 */ /* 0x004fc60000000000 */
[----:B------:R-:W-:Y:S04]  /*a340*/  SHFL.IDX PT, R47, R47, R48, 0x1c1f ;  /* 0x001c1f302f2f7589 */ /* 0x000fe800000e0000 */
[----:B------:R-:W-:Y:S01]  /*a350*/  SHFL.IDX PT, R39, R39, R48, 0x1c1f ;  /* 0x001c1f3027277589 */ /* 0x000fe200000e0000 */
[----:B-1----:R-:W-:Y:S02]  /*a360*/  SEL R24, R45, R20, P0 ;  /* 0x000000142d187207 */ /* 0x002fe40000000000 */
[----:B------:R-:W-:Y:S01]  /*a370*/  SEL R26, R20, R45, P0 ;  /* 0x0000002d141a7207 */ /* 0x000fe20000000000 */
[----:B------:R-:W-:Y:S01]  /*a380*/  SHFL.IDX PT, R21, R31, R48, 0x1c1f ;  /* 0x001c1f301f157589 */ /* 0x000fe200000e0000 */
[----:B---3--:R-:W-:Y:S02]  /*a390*/  SEL R25, R57, R46, P0 ;  /* 0x0000002e39197207 */ /* 0x008fe40000000000 */
[----:B------:R-:W-:Y:S01]  /*a3a0*/  SEL R27, R46, R57, P0 ;  /* 0x000000392e1b7207 */ /* 0x000fe20000000000 */
[----:B------:R-:W-:Y:S04]  /*a3b0*/  SHFL.IDX PT, R63, R63, R48, 0x1c1f ;  /* 0x001c1f303f3f7589 */ /* 0x000fe800000e0000 */
[----:B------:R-:W0:Y:S04]  /*a3c0*/  SHFL.IDX PT, R44, R44, R5, 0x1c1f ;  /* 0x001c1f052c2c7589 */ /* 0x000e2800000e0000 */
[----:B------:R-:W1:Y:S04]  /*a3d0*/  SHFL.IDX PT, R42, R42, R5, 0x1c1f ;  /* 0x001c1f052a2a7589 */ /* 0x000e6800000e0000 */
[----:B------:R-:W2:Y:S04]  /*a3e0*/  SHFL.IDX PT, R48, R30, R5, 0x1c1f ;  /* 0x001c1f051e307589 */ /* 0x000ea800000e0000 */
[----:B------:R-:W3:Y:S04]  /*a3f0*/  SHFL.IDX PT, R50, R50, R5, 0x1c1f ;  /* 0x001c1f0532327589 */ /* 0x000ee800000e0000 */
[----:B------:R4:W3:Y:S04]  /*a400*/  SHFL.IDX PT, R40, R34, R5, 0x1c1f ;  /* 0x001c1f0522287589 */ /* 0x0008e800000e0000 */
[----:B------:R-:W3:Y:S04]  /*a410*/  SHFL.IDX PT, R52, R52, R5, 0x1c1f ;  /* 0x001c1f0534347589 */ /* 0x000ee800000e0000 */
[----:B------:R3:W-:Y:S01]  /*a420*/  STSM.16.M88.4 [R66], R8 ;  /* 0x0000000842007844 */ /* 0x0007e20000000200 */
[----:B0-----:R-:W-:-:S02]  /*a430*/  SEL R28, R49, R44, P0 ;  /* 0x0000002c311c7207 */ /* 0x001fc40000000000 */
[----:B----4-:R-:W-:Y:S01]  /*a440*/  SEL R34, R36, R41, P0 ;  /* 0x0000002924227207 */ /* 0x010fe20000000000 */
[----:B------:R0:W-:Y:S01]  /*a450*/  STSM.16.M88.4 [R65], R12 ;  /* 0x0000000c41007844 */ /* 0x0001e20000000200 */
[----:B------:R-:W-:Y:S02]  /*a460*/  SEL R36, R33, R38, P0 ;  /* 0x0000002621247207 */ /* 0x000fe40000000000 */
[----:B------:R-:W-:Y:S01]  /*a470*/  SEL R30, R44, R49, P0 ;  /* 0x000000312c1e7207 */ /* 0x000fe20000000000 */
[----:B------:R4:W-:Y:S01]  /*a480*/  STSM.16.M88.4 [R29], R88 ;  /* 0x000000581d007844 */ /* 0x0009e20000000200 */
[----:B------:R-:W-:Y:S02]  /*a490*/  SEL R38, R38, R33, P0 ;  /* 0x0000002126267207 */ /* 0x000fe40000000000 */
[----:B-1----:R-:W-:Y:S01]  /*a4a0*/  SEL R31, R42, R47, P0 ;  /* 0x0000002f2a1f7207 */ /* 0x002fe20000000000 */
[----:B------:R-:W-:Y:S01]  /*a4b0*/  STSM.16.M88.4 [R64], R24 ;  /* 0x0000001840007844 */ /* 0x000fe20000000200 */
[----:B--2---:R-:W-:-:S02]  /*a4c0*/  SEL R33, R39, R48, P0 ;  /* 0x0000003027217207 */ /* 0x004fc40000000000 */
[----:B------:R-:W-:Y:S01]  /*a4d0*/  SEL R35, R48, R39, P0 ;  /* 0x0000002730237207 */ /* 0x000fe20000000000 */
[----:B---3--:R-:W-:Y:S01]  /*a4e0*/  IMAD.U32 R9, RZ, RZ, UR6 ;  /* 0x00000006ff097e24 */ /* 0x008fe2000f8e00ff */
[----:B------:R-:W-:Y:S01]  /*a4f0*/  SEL R37, R21, R50, P0 ;  /* 0x0000003215257207 */ /* 0x000fe20000000000 */
[----:B------:R-:W-:Y:S01]  /*a500*/  ULDC.64 UR6, c[0x0][0xc08] ;  /* 0x0003020000067ab9 */ /* 0x000fe20000000a00 */
[----:B------:R-:W-:Y:S02]  /*a510*/  SEL R39, R50, R21, P0 ;  /* 0x0000001532277207 */ /* 0x000fe40000000000 */
[----:B0-----:R-:W-:Y:S02]  /*a520*/  SEL R12, R53, R40, P0 ;  /* 0x00000028350c7207 */ /* 0x001fe40000000000 */
[----:B------:R-:W-:Y:S02]  /*a530*/  SEL R14, R40, R53, P0 ;  /* 0x00000035280e7207 */ /* 0x000fe40000000000 */
[----:B----4-:R-:W-:-:S02]  /*a540*/  SEL R29, R47, R42, P0 ;  /* 0x0000002a2f1d7207 */ /* 0x010fc40000000000 */
[----:B------:R-:W-:Y:S02]  /*a550*/  SEL R13, R63, R52, P0 ;  /* 0x000000343f0d7207 */ /* 0x000fe40000000000 */
[----:B------:R-:W-:Y:S01]  /*a560*/  SEL R15, R52, R63, P0 ;  /* 0x0000003f340f7207 */ /* 0x000fe20000000000 */
[----:B------:R-:W-:Y:S01]  /*a570*/  STSM.16.M88.4 [R62], R28 ;  /* 0x0000001c3e007844 */ /* 0x000fe20000000200 */
[----:B------:R-:W-:Y:S01]  /*a580*/  MOV R8, UR4 ;  /* 0x0000000400087c02 */ /* 0x000fe20008000f00 */
[----:B------:R-:W-:Y:S01]  /*a590*/  UISETP.NE.U32.AND UP1, UPT, UR6, URZ, UPT ;  /* 0x0000003f0600728c */ /* 0x000fe2000bf25070 */
[----:B------:R-:W0:Y:S01]  /*a5a0*/  LDC R50, c[0x0][0xbe8] ;  /* 0x0002fa00ff327b82 */ /* 0x000e220000000800 */
[----:B------:R-:W-:Y:S04]  /*a5b0*/  STSM.16.M88.4 [R58], R32 ;  /* 0x000000203a007844 */ /* 0x000fe80000000200 */
[----:B------:R-:W-:Y:S04]  /*a5c0*/  STSM.16.M88.4 [R56], R36 ;  /* 0x0000002438007844 */ /* 0x000fe80000000200 */
[----:B------:R1:W-:Y:S01]  /*a5d0*/  STSM.16.M88.4 [R54], R12 ;  /* 0x0000000c36007844 */ /* 0x0003e20000000200 */
[----:B------:R-:W-:Y:S06]  /*a5e0*/  BAR.SYNC.DEFER_BLOCKING 0x1, 0x100 ;  /* 0x0044000000007b1d */ /* 0x000fec0000010000 */
[----:B------:R-:W2:Y:S01]  /*a5f0*/  @P2 LDG.E R5, desc[UR52][R8.64] ;  /* 0x0000003408052981 */ /* 0x000ea2000c1e1900 */
[----:B------:R-:W-:Y:S01]  /*a600*/  UISETP.NE.AND.EX UP1, UPT, UR7, URZ, UPT, UP1 ;  /* 0x0000003f0700728c */ /* 0x000fe2000bf25310 */
[----:B0-----:R-:W-:Y:S01]  /*a610*/  ISETP.NE.AND P1, PT, R50, 0x1, PT ;  /* 0x000000013200780c */ /* 0x001fe20003f25270 */
[----:B------:R-:W-:Y:S01]  /*a620*/  UMOV UR4, URZ ;  /* 0x0000003f00047c82 */ /* 0x000fe20008000000 */
[----:B-1----:R-:W-:-:S03]  /*a630*/  IMAD.U32 R13, RZ, RZ, UR39 ;  /* 0x00000027ff0d7e24 */ /* 0x002fc6000f8e00ff */
[----:B------:R-:W-:-:S05]  /*a640*/  PLOP3.LUT P0, PT, PT, PT, UP1, 0x80, 0x0 ;  /* 0x000000000000781c */ /* 0x000fca0003f0f018 */
[----:B------:R-:W-:-:S03]  /*a650*/  @UP1 UIADD3 UR6, UP2, UR8, UR6, URZ ;  /* 0x0000000608061290 */ /* 0x000fc6000ff5e03f */
[----:B------:R-:W-:Y:S01]  /*a660*/  ULDC UR8, c[0x0][0xa88] ;  /* 0x0002a20000087ab9 */ /* 0x000fe20000000800 */
[----:B------:R-:W-:Y:S01]  /*a670*/  @UP1 UIADD3.X UR7, UR9, UR7, URZ, UP2, !UPT ;  /* 0x0000000709071290 */ /* 0x000fe200097fe43f */
[----:B------:R-:W0:Y:S01]  /*a680*/  @P1 LDC R10, c[0x0][0xbec] ;  /* 0x0002fb00ff0a1b82 */ /* 0x000e220000000800 */
[----:B------:R-:W-:-:S04]  /*a690*/  IMAD.U32 R14, RZ, RZ, UR6 ;  /* 0x00000006ff0e7e24 */ /* 0x000fc8000f8e00ff */
[----:B------:R-:W-:-:S03]  /*a6a0*/  IMAD.U32 R15, RZ, RZ, UR7 ;  /* 0x00000007ff0f7e24 */ /* 0x000fc6000f8e00ff */
[----:B------:R-:W1:Y:S01]  /*a6b0*/  @P1 LDC R20, c[0x0][0xbf0] ;  /* 0x0002fc00ff141b82 */ /* 0x000e620000000800 */
[----:B--2---:R-:W-:Y:S01]  /*a6c0*/  @P2 R2UR UR4, R5 ;  /* 0x00000000050422ca */ /* 0x004fe200000e0000 */
[----:B------:R-:W-:-:S06]  /*a6d0*/  IMAD.U32 R5, RZ, RZ, UR8 ;  /* 0x00000008ff057e24 */ /* 0x000fcc000f8e00ff */
[----:B------:R2:W5:Y:S01]  /*a6e0*/  @P0 LDG.E R5, desc[UR52][R14.64] ;  /* 0x000000340e050981 */ /* 0x000562000c1e1900 */
[----:B01----:R-:W-:Y:S07]  /*a6f0*/  @P0 BRA `(.L_x_218) ;  /* 0x0000000000100947 */ /* 0x003fee0003800000 */
[----:B------:R-:W-:Y:S05]  /*a700*/  @!P2 BRA `(.L_x_218) ;  /* 0x00000000000ca947 */ /* 0x000fea0003800000 */
[----:B------:R-:W3:Y:S04]  /*a710*/  LDG.E R12, desc[UR52][R8.64] ;  /* 0x00000034080c7981 */ /* 0x000ee8000c1e1900 */
[----:B-----5:R-:W3:Y:S02]  /*a720*/  LDG.E R5, desc[UR52][R8.64+0x4] ;  /* 0x0000043408057981 */ /* 0x020ee4000c1e1900 */
[----:B---3--:R-:W-:-:S07]  /*a730*/  IMAD.IADD R5, R5, 0x1, -R12 ;  /* 0x0000000105057824 */ /* 0x008fce00078e0a0c */
.L_x_218:
[----:B------:R-:W-:Y:S01]  /*a740*/  USHF.R.S32.HI UR14, URZ, 0x1f, UR40 ;  /* 0x0000001f3f0e7899 */ /* 0x000fe20008011428 */
[----:B------:R-:W-:Y:S01]  /*a750*/  IMAD R13, R13, 0x80, R170 ;  /* 0x000000800d0d7824 */ /* 0x000fe200078e02aa */
[----:B------:R-:W-:Y:S01]  /*a760*/  ULDC.64 UR12, c[0x0][0xb90] ;  /* 0x0002e400000c7ab9 */ /* 0x000fe20000000a00 */
[----:B------:R-:W-:Y:S01]  /*a770*/  USHF.R.S32.HI UR9, URZ, 0x1f, UR4 ;  /* 0x0000001f3f097899 */ /* 0x000fe20008011404 */
[----:B-----5:R-:W-:Y:S01]  /*a780*/  IMAD R53, R5, R50, RZ ;  /* 0x0000003205357224 */ /* 0x020fe200078e02ff */
[----:B------:R-:W-:Y:S01]  /*a790*/  UIMAD UR10, UR14, UR12, URZ ;  /* 0x0000000c0e0a72a4 */ /* 0x000fe2000f8e023f */
[----:B------:R-:W-:Y:S01]  /*a7a0*/  @P1 IMAD.HI.U32 R9, R13, R10, RZ ;  /* 0x0000000a0d091227 */ /* 0x000fe200078e00ff */
[----:B------:R-:W-:Y:S01]  /*a7b0*/  UMOV UR8, UR4 ;  /* 0x0000000400087c82 */ /* 0x000fe20008000000 */
[----:B------:R-:W-:Y:S02]  /*a7c0*/  USEL UR38, UR38, URZ, !UP0 ;  /* 0x0000003f26267287 */ /* 0x000fe4000c000000 */
[----:B------:R-:W-:Y:S01]  /*a7d0*/  UIMAD.WIDE.U32 UR6, UR40, UR12, UR8 ;  /* 0x0000000c280672a5 */ /* 0x000fe2000f8e0008 */
[----:B------:R-:W-:Y:S01]  /*a7e0*/  IMAD.MOV.U32 R8, RZ, RZ, R13 ;  /* 0x000000ffff087224 */ /* 0x000fe200078e000d */
[----:B------:R-:W-:Y:S01]  /*a7f0*/  UIMAD UR10, UR40, UR13, UR10 ;  /* 0x0000000d280a72a4 */ /* 0x000fe2000f8e020a */
[----:B------:R-:W-:Y:S01]  /*a800*/  @P1 SHF.R.U32.HI R8, RZ, R20, R9 ;  /* 0x00000014ff081219 */ /* 0x000fe20000011609 */
[----:B------:R-:W-:Y:S01]  /*a810*/  USEL UR37, UR37, URZ, !UP0 ;  /* 0x0000003f25257287 */ /* 0x000fe2000c000000 */
[----:B------:R-:W-:Y:S01]  /*a820*/  IMAD R9, R18, 0x40, R2 ;  /* 0x0000004012097824 */ /* 0x000fe200078e0202 */
[----:B------:R-:W-:Y:S01]  /*a830*/  ULDC.64 UR12, c[0x0][0xb98] ;  /* 0x0002e600000c7ab9 */ /* 0x000fe20000000a00 */
[----:B------:R-:W-:Y:S01]  /*a840*/  UIADD3 UR7, UR7, UR10, URZ ;  /* 0x0000000a07077290 */ /* 0x000fe2000fffe03f */
[----:B------:R-:W-:Y:S01]  /*a850*/  IADD3 R11, -R8, RZ, RZ ;  /* 0x000000ff080b7210 */ /* 0x000fe20007ffe1ff */
[----:B------:R-:W-:Y:S01]  /*a860*/  UIMAD UR8, UR38, UR12, URZ ;  /* 0x0000000c260872a4 */ /* 0x000fe2000f8e023f */
[----:B------:R-:W-:Y:S01]  /*a870*/  IMAD.WIDE R6, R9, 0x2, R6 ;  /* 0x0000000209067825 */ /* 0x000fe200078e0206 */
[----:B------:R-:W-:Y:S01]  /*a880*/  UIMAD.WIDE.U32 UR6, UR37, UR12, UR6 ;  /* 0x0000000c250672a5 */ /* 0x000fe2000f8e0006 */
[----:B------:R-:W-:Y:S01]  /*a890*/  SHF.R.S32.HI R9, RZ, 0x1f, R8 ;  /* 0x0000001fff097819 */ /* 0x000fe20000011408 */
[----:B------:R-:W-:Y:S01]  /*a8a0*/  UIMAD UR8, UR37, UR13, UR8 ;  /* 0x0000000d250872a4 */ /* 0x000fe2000f8e0208 */
[----:B------:R-:W-:Y:S01]  /*a8b0*/  IMAD R11, R50, R11, R13 ;  /* 0x0000000b320b7224 */ /* 0x000fe200078e020d */
[----:B--2---:R-:W-:Y:S01]  /*a8c0*/  IADD3 R15, P3, R6, 0x2000, RZ ;  /* 0x00002000060f7810 */ /* 0x004fe20007f7e0ff */
[----:B------:R-:W-:Y:S01]  /*a8d0*/  ULDC.64 UR10, c[0x0][0xaa0] ;  /* 0x0002a800000a7ab9 */ /* 0x000fe20000000a00 */
[----:B------:R-:W-:-:S02]  /*a8e0*/  IADD3 R8, P2, R8, UR6, RZ ;  /* 0x0000000608087c10 */ /* 0x000fc4000ff5e0ff */
[----:B------:R-:W-:Y:S01]  /*a8f0*/  IMAD.U32 R10, RZ, RZ, UR8 ;  /* 0x00000008ff0a7e24 */ /* 0x000fe2000f8e00ff */
[----:B------:R-:W-:Y:S02]  /*a900*/  LOP3.LUT R12, R15, 0x380, RZ, 0xc0, !PT ;  /* 0x000003800f0c7812 */ /* 0x000fe400078ec0ff */
[----:B------:R-:W-:Y:S02]  /*a910*/  IADD3 R25, P0, R6, 0x1000, RZ ;  /* 0x0000100006197810 */ /* 0x000fe40007f1e0ff */
[----:B------:R-:W-:Y:S01]  /*a920*/  IADD3.X R9, R9, UR7, R10, P2, !PT ;  /* 0x0000000709097c10 */ /* 0x000fe200097fe40a */
[----:B------:R-:W-:Y:S01]  /*a930*/  ULDC.64 UR6, c[0x0][0xb88] ;  /* 0x0002e20000067ab9 */ /* 0x000fe20000000a00 */
[----:B------:R-:W-:Y:S02]  /*a940*/  SHF.R.S32.HI R10, RZ, 0x1f, R11 ;  /* 0x0000001fff0a7819 */ /* 0x000fe4000001140b */
[----:B------:R-:W-:Y:S01]  /*a950*/  SHF.R.U64 R12, R12, 0x3, RZ ;  /* 0x000000030c0c7819 */ /* 0x000fe200000012ff */
[----:B------:R-:W-:Y:S01]  /*a960*/  IMAD.WIDE.U32 R8, R11, UR6, R8 ;  /* 0x000000060b087c25 */ /* 0x000fe2000f8e0008 */
[----:B------:R-:W-:-:S02]  /*a970*/  IADD3 R13, P2, R6, 0x3000, RZ ;  /* 0x00003000060d7810 */ /* 0x000fc40007f5e0ff */
[----:B------:R-:W-:Y:S01]  /*a980*/  LOP3.LUT R12, R12, R15, RZ, 0x3c, !PT ;  /* 0x0000000f0c0c7212 */ /* 0x000fe200078e3cff */
[----:B------:R-:W-:Y:S01]  /*a990*/  IMAD R14, R10, UR6, RZ ;  /* 0x000000060a0e7c24 */ /* 0x000fe2000f8e02ff */
[----:B------:R-:W-:Y:S02]  /*a9a0*/  LOP3.LUT R24, R25, 0x380, RZ, 0xc0, !PT ;  /* 0x0000038019187812 */ /* 0x000fe400078ec0ff */
[----:B------:R-:W-:Y:S01]  /*a9b0*/  LOP3.LUT R10, R13, 0x380, RZ, 0xc0, !PT ;  /* 0x000003800d0a7812 */ /* 0x000fe200078ec0ff */
[----:B------:R-:W-:Y:S01]  /*a9c0*/  IMAD R15, R11, UR7, R14 ;  /* 0x000000070b0f7c24 */ /* 0x000fe2000f8e020e */
[----:B------:R-:W-:Y:S01]  /*a9d0*/  ULDC.64 UR6, c[0x0][0xb50] ;  /* 0x0002d40000067ab9 */ /* 0x000fe20000000a00 */
[----:B------:R-:W-:Y:S01]  /*a9e0*/  SHF.R.U64 R24, R24, 0x3, RZ ;  /* 0x0000000318187819 */ /* 0x000fe200000012ff */
[----:B------:R-:W-:Y:S01]  /*a9f0*/  IMAD.X R11, RZ, RZ, R7, P2 ;  /* 0x000000ffff0b7224 */ /* 0x000fe200010e0607 */
[----:B------:R-:W-:Y:S01]  /*aa00*/  SHF.R.U64 R10, R10, 0x3, RZ ;  /* 0x000000030a0a7819 */ /* 0x000fe200000012ff */
[----:B------:R-:W-:Y:S01]  /*aa10*/  IMAD.IADD R9, R9, 0x1, R15 ;  /* 0x0000000109097824 */ /* 0x000fe200078e020f */
[----:B------:R-:W-:-:S02]  /*aa20*/  LEA R15, P4, R8, UR6, 0x2 ;  /* 0x00000006080f7c11 */ /* 0x000fc4000f8810ff */
[----:B------:R-:W-:Y:S01]  /*aa30*/  LOP3.LUT R24, R24, R25, RZ, 0x3c, !PT ;  /* 0x0000001918187212 */ /* 0x000fe200078e3cff */
[----:B------:R-:W-:Y:S01]  /*aa40*/  IMAD.X R25, RZ, RZ, R7, P0 ;  /* 0x000000ffff197224 */ /* 0x000fe200000e0607 */
[----:B------:R-:W-:Y:S01]  /*aa50*/  LEA.HI.X R26, R8, UR7, R9, 0x2, P4 ;  /* 0x00000007081a7c11 */ /* 0x000fe2000a0f1409 */
[----:B------:R-:W-:Y:S01]  /*aa60*/  IMAD.U32 R9, RZ, RZ, UR39 ;  /* 0x00000027ff097e24 */ /* 0x000fe2000f8e00ff */
[----:B------:R-:W-:Y:S01]  /*aa70*/  SHFL.IDX PT, R20, R15, RZ, 0x1c1f ;  /* 0x001c1fff0f147589 */ /* 0x000fe200000e0000 */
[----:B------:R-:W-:Y:S01]  /*aa80*/  LOP3.LUT R10, R10, R13, RZ, 0x3c, !PT ;  /* 0x0000000d0a0a7212 */ /* 0x000fe200078e3cff */
[----:B------:R-:W-:Y:S01]  /*aa90*/  IMAD.X R13, RZ, RZ, R7, P3 ;  /* 0x000000ffff0d7224 */ /* 0x000fe200018e0607 */
[----:B------:R-:W-:Y:S01]  /*aaa0*/  LOP3.LUT P0, RZ, R19, 0x3, RZ, 0xc0, !PT ;  /* 0x0000000313ff7812 */ /* 0x000fe2000780c0ff */
[----:B------:R-:W0:Y:S01]  /*aab0*/  SHFL.IDX PT, R21, R26, RZ, 0x1c1f ;  /* 0x001c1fff1a157589 */ /* 0x000e2200000e0000 */
[----:B------:R-:W-:Y:S01]  /*aac0*/  IMAD R28, R9, 0x80, R168 ;  /* 0x00000080091c7824 */ /* 0x000fe200078e02a8 */
[----:B------:R-:W-:-:S02]  /*aad0*/  IADD3 R14, P3, R6, 0x7000, RZ ;  /* 0x00007000060e7810 */ /* 0x000fc40007f7e0ff */
[----:B------:R-:W-:Y:S01]  /*aae0*/  SHFL.IDX PT, R48, R15, 0x1, 0x1c1f ;  /* 0x003c1f000f307f89 */ /* 0x000fe200000e0000 */
[C---:B------:R-:W-:Y:S01]  /*aaf0*/  VIADD R8, R28.reuse, 0x8 ;  /* 0x000000081c087836 */ /* 0x040fe20000000000 */
[-C--:B------:R-:W-:Y:S01]  /*ab00*/  ISETP.GE.OR P2, PT, R28, R53.reuse, P0 ;  /* 0x000000351c00720c */ /* 0x080fe20000746670 */
[----:B------:R-:W-:Y:S01]  /*ab10*/  IMAD.X R33, RZ, RZ, R7, P3 ;  /* 0x000000ffff217224 */ /* 0x000fe200018e0607 */
[----:B------:R-:W1:Y:S01]  /*ab20*/  SHFL.IDX PT, R49, R26, 0x1, 0x1c1f ;  /* 0x003c1f001a317f89 */ /* 0x000e6200000e0000 */
[----:B------:R-:W-:Y:S02]  /*ab30*/  LOP3.LUT R5, R14, 0x380, RZ, 0xc0, !PT ;  /* 0x000003800e057812 */ /* 0x000fe400078ec0ff */
[----:B------:R-:W-:Y:S02]  /*ab40*/  ISETP.GE.OR P0, PT, R8, R53, P0 ;  /* 0x000000350800720c */ /* 0x000fe40000706670 */
[C---:B------:R-:W-:Y:S02]  /*ab50*/  IADD3 R45, P6, R6.reuse, 0x4000, RZ ;  /* 0x00004000062d7810 */ /* 0x040fe40007fde0ff */
[----:B------:R-:W-:-:S02]  /*ab60*/  IADD3 R41, P5, R6, 0x5000, RZ ;  /* 0x0000500006297810 */ /* 0x000fc40007fbe0ff */
[C---:B------:R-:W-:Y:S02]  /*ab70*/  IADD3 R37, P4, R6.reuse, 0x6000, RZ ;  /* 0x0000600006257810 */ /* 0x040fe40007f9e0ff */
[----:B------:R-:W-:Y:S02]  /*ab80*/  LOP3.LUT R9, R6, 0x380, RZ, 0xc0, !PT ;  /* 0x0000038006097812 */ /* 0x000fe400078ec0ff */
[----:B------:R-:W-:Y:S02]  /*ab90*/  SHF.R.U64 R5, R5, 0x3, RZ ;  /* 0x0000000305057819 */ /* 0x000fe400000012ff */
[----:B------:R-:W-:Y:S01]  /*aba0*/  LOP3.LUT R44, R45, 0x380, RZ, 0xc0, !PT ;  /* 0x000003802d2c7812 */ /* 0x000fe200078ec0ff */
[----:B0-----:R-:W-:Y:S01]  /*abb0*/  @!P2 ST.E desc[UR52][R20.64], R3 ;  /* 0x000000031400a985 */ /* 0x001fe2000c101934 */
[----:B------:R-:W-:Y:S02]  /*abc0*/  LOP3.LUT R40, R41, 0x380, RZ, 0xc0, !PT ;  /* 0x0000038029287812 */ /* 0x000fe400078ec0ff */
[----:B------:R-:W-:-:S02]  /*abd0*/  LOP3.LUT R36, R37, 0x380, RZ, 0xc0, !PT ;  /* 0x0000038025247812 */ /* 0x000fc400078ec0ff */
[----:B------:R-:W-:Y:S02]  /*abe0*/  SHF.R.U64 R9, R9, 0x3, RZ ;  /* 0x0000000309097819 */ /* 0x000fe400000012ff */
[----:B------:R-:W-:Y:S01]  /*abf0*/  SHF.R.U64 R44, R44, 0x3, RZ ;  /* 0x000000032c2c7819 */ /* 0x000fe200000012ff */
[----:B-1----:R0:W-:Y:S01]  /*ac00*/  @!P0 ST.E desc[UR52][R48.64], R0 ;  /* 0x0000000030008985 */ /* 0x0021e2000c101934 */
[----:B------:R-:W-:Y:S02]  /*ac10*/  SHF.R.U64 R40, R40, 0x3, RZ ;  /* 0x0000000328287819 */ /* 0x000fe400000012ff */
[----:B------:R-:W-:Y:S02]  /*ac20*/  SHF.R.U64 R36, R36, 0x3, RZ ;  /* 0x0000000324247819 */ /* 0x000fe400000012ff */
[----:B------:R-:W-:Y:S01]  /*ac30*/  LOP3.LUT R32, R5, R14, RZ, 0x3c, !PT ;  /* 0x0000000e05207212 */ /* 0x000fe200078e3cff */
[----:B------:R-:W-:Y:S01]  /*ac40*/  UIMAD UR8, UR9, UR10, URZ ;  /* 0x0000000a090872a4 */ /* 0x000fe2000f8e023f */
[----:B------:R-:W-:Y:S01]  /*ac50*/  LOP3.LUT R6, R9, R6, RZ, 0x3c, !PT ;  /* 0x0000000609067212 */ /* 0x000fe200078e3cff */
[----:B------:R-:W1:Y:S01]  /*ac60*/  @P1 LDC R5, c[0x0][0xbec] ;  /* 0x0002fb00ff051b82 */ /* 0x000e620000000800 */
[----:B------:R-:W-:Y:S01]  /*ac70*/  LOP3.LUT R44, R44, R45, RZ, 0x3c, !PT ;  /* 0x0000002d2c2c7212 */ /* 0x000fe200078e3cff */
[--C-:B------:R-:W-:Y:S01]  /*ac80*/  IMAD.X R45, RZ, RZ, R7.reuse, P6 ;  /* 0x000000ffff2d7224 */ /* 0x100fe200030e0607 */
[----:B------:R-:W-:Y:S01]  /*ac90*/  LOP3.LUT R40, R40, R41, RZ, 0x3c, !PT ;  /* 0x0000002928287212 */ /* 0x000fe200078e3cff */
[----:B------:R2:W5:Y:S01]  /*aca0*/  LD.E.128 R28, desc[UR52][R6.64] ;  /* 0x00000034061c7980 */ /* 0x000562000c101d00 */
[----:B------:R-:W-:Y:S01]  /*acb0*/  LOP3.LUT R36, R36, R37, RZ, 0x3c, !PT ;  /* 0x0000002524247212 */ /* 0x000fe200078e3cff */
[----:B------:R-:W-:Y:S01]  /*acc0*/  IMAD.X R37, RZ, RZ, R7, P4 ;  /* 0x000000ffff257224 */ /* 0x000fe200020e0607 */
[----:B------:R-:W-:Y:S01]  /*acd0*/  IADD3.X R41, RZ, R7, RZ, P5, !PT ;  /* 0x00000007ff297210 */ /* 0x000fe20002ffe4ff */
[----:B------:R-:W-:Y:S01]  /*ace0*/  UIMAD.WIDE.U32 UR6, UR4, UR10, URZ ;  /* 0x0000000a040672a5 */ /* 0x000fe2000f8e003f */
[----:B0-----:R-:W-:Y:S01]  /*acf0*/  IMAD R0, R17, 0x20, R18 ;  /* 0x0000002011007824 */ /* 0x001fe200078e0212 */
[----:B------:R-:W-:Y:S01]  /*ad00*/  UIMAD UR8, UR4, UR11, UR8 ;  /* 0x0000000b040872a4 */ /* 0x000fe2000f8e0208 */
[----:B------:R-:W-:Y:S01]  /*ad10*/  IMAD.U32 R3, RZ, RZ, UR39 ;  /* 0x00000027ff037e24 */ /* 0x000fe2000f8e00ff */
[----:B------:R-:W5:Y:S01]  /*ad20*/  LD.E.128 R24, desc[UR52][R24.64] ;  /* 0x0000003418187980 */ /* 0x000f62000c101d00 */
[----:B------:R-:W-:Y:S01]  /*ad30*/  ULDC.64 UR10, c[0x0][0xae8] ;  /* 0x0002ba00000a7ab9 */ /* 0x000fe20000000a00 */
[----:B--2---:R-:W0:Y:S01]  /*ad40*/  @P1 LDC R7, c[0x0][0xbf0] ;  /* 0x0002fc00ff071b82 */ /* 0x004e220000000800 */
[----:B------:R-:W-:Y:S01]  /*ad50*/  UIADD3 UR7, UR7, UR8, URZ ;  /* 0x0000000807077290 */ /* 0x000fe2000fffe03f */
[----:B------:R-:W5:Y:S01]  /*ad60*/  LD.E.128 R12, desc[UR52][R12.64] ;  /* 0x000000340c0c7980 */ /* 0x000f62000c101d00 */
[----:B------:R-:W-:Y:S01]  /*ad70*/  UIMAD UR4, UR14, UR10, URZ ;  /* 0x0000000a0e0472a4 */ /* 0x000fe2000f8e023f */
[----:B------:R-:W-:Y:S01]  /*ad80*/  IMAD R20, R3, 0x80, R0 ;  /* 0x0000008003147824 */ /* 0x000fe200078e0200 */
[----:B------:R-:W-:Y:S01]  /*ad90*/  UIMAD.WIDE.U32 UR6, UR40, UR10, UR6 ;  /* 0x0000000a280672a5 */ /* 0x000fe2000f8e0006 */
[----:B------:R-:W5:Y:S01]  /*ada0*/  LD.E.128 R8, desc[UR52][R10.64] ;  /* 0x000000340a087980 */ /* 0x000f62000c101d00 */
[----:B------:R-:W-:Y:S01]  /*adb0*/  UIMAD UR4, UR40, UR11, UR4 ;  /* 0x0000000b280472a4 */ /* 0x000fe2000f8e0204 */
[----:B------:R-:W-:Y:S01]  /*adc0*/  ULDC.64 UR8, c[0x0][0xaf0] ;  /* 0x0002bc0000087ab9 */ /* 0x000fe20000000a00 */
[----:B-1----:R-:W-:-:S02]  /*add0*/  @P1 IMAD.HI.U32 R0, R20, R5, RZ ;  /* 0x0000000514001227 */ /* 0x002fc400078e00ff */
[----:B------:R-:W-:Y:S01]  /*ade0*/  UIADD3 UR7, UR7, UR4, URZ ;  /* 0x0000000407077290 */ /* 0x000fe2000fffe03f */
[----:B------:R-:W5:Y:S01]  /*adf0*/  LD.E.128 R44, desc[UR52][R44.64] ;  /* 0x000000342c2c7980 */ /* 0x000f62000c101d00 */
[----:B------:R-:W-:Y:S01]  /*ae00*/  UIMAD UR4, UR38, UR8, URZ ;  /* 0x00000008260472a4 */ /* 0x000fe2000f8e023f */
[----:B------:R-:W-:Y:S01]  /*ae10*/  IMAD.MOV.U32 R3, RZ, RZ, R20 ;  /* 0x000000ffff037224 */ /* 0x000fe200078e0014 */
[----:B------:R-:W-:Y:S01]  /*ae20*/  UIMAD.WIDE.U32 UR6, UR37, UR8, UR6 ;  /* 0x00000008250672a5 */ /* 0x000fe2000f8e0006 */
[----:B------:R-:W5:Y:S01]  /*ae30*/  LD.E.128 R40, desc[UR52][R40.64] ;  /* 0x0000003428287980 */ /* 0x000f62000c101d00 */
[----:B------:R-:W-:-:S03]  /*ae40*/  UIMAD UR4, UR37, UR9, UR4 ;  /* 0x00000009250472a4 */ /* 0x000fc6000f8e0204 */
[----:B------:R-:W5:Y:S01]  /*ae50*/  LD.E.128 R36, desc[UR52][R36.64] ;  /* 0x0000003424247980 */ /* 0x000f62000c101d00 */
[----:B0-----:R-:W-:Y:S01]  /*ae60*/  @P1 SHF.R.U32.HI R3, RZ, R7, R0 ;  /* 0x00000007ff031219 */ /* 0x001fe20000011600 */
[----:B------:R-:W-:Y:S01]  /*ae70*/  UIADD3 UR4, UR7, UR4, URZ ;  /* 0x0000000407047290 */ /* 0x000fe2000fffe03f */
[----:B------:R-:W-:Y:S01]  /*ae80*/  IMAD.U32 R6, RZ, RZ, UR6 ;  /* 0x00000006ff067e24 */ /* 0x000fe2000f8e00ff */
[----:B------:R-:W5:Y:S01]  /*ae90*/  LD.E.128 R32, desc[UR52][R32.64] ;  /* 0x0000003420207980 */ /* 0x000f62000c101d00 */
[----:B------:R-:W-:Y:S02]  /*aea0*/  SHF.R.S32.HI R0, RZ, 0x1f, R3 ;  /* 0x0000001fff007819 */ /* 0x000fe40000011403 */
[----:B------:R-:W-:Y:S01]  /*aeb0*/  IADD3 R5, -R3, RZ, RZ ;  /* 0x000000ff03057210 */ /* 0x000fe20007ffe1ff */
[----:B------:R-:W-:Y:S01]  /*aec0*/  IMAD.U32 R7, RZ, RZ, UR7 ;  /* 0x00000007ff077e24 */ /* 0x000fe2000f8e00ff */
[----:B------:R-:W-:Y:S01]  /*aed0*/  ULDC.64 UR6, c[0x0][0xae0] ;  /* 0x0002b80000067ab9 */ /* 0x000fe20000000a00 */
[----:B------:R-:W-:Y:S01]  /*aee0*/  @!PT LDS RZ, [RZ] ;  /* 0x00000000fffff984 */ /* 0x000fe20000000800 */
[----:B------:R-:W-:Y:S01]  /*aef0*/  @!PT LDS RZ, [RZ] ;  /* 0x00000000fffff984 */ /* 0x000fe20000000800 */
[----:B------:R-:W-:Y:S01]  /*af00*/  @!PT LDS RZ, [RZ] ;  /* 0x00000000fffff984 */ /* 0x000fe20000000800 */
[----:B------:R-:W-:Y:S01]  /*af10*/  @!PT LDS RZ, [RZ] ;  /* 0x00000000fffff984 */ /* 0x000fe20000000800 */
[----:B------:R0:W-:Y:S06]  /*af20*/  MEMBAR.ALL.CTA ;  /* 0x0000000000007992 */ /* 0x0001ec0000008000 */
[----:B0-----:R-:W0:Y:S01]  /*af30*/  FENCE.VIEW.ASYNC.S ;  /* 0x00000000000073c6 */ /* 0x001e220000000000 */
[----:B------:R-:W-:-:S02]  /*af40*/  IMAD R0, R0, UR6, RZ ;  /* 0x0000000600007c24 */ /* 0x000fc4000f8e02ff */
[----:B------:R-:W-:Y:S02]  /*af50*/  IMAD R5, R50, R5, R20 ;  /* 0x0000000532057224 */ /* 0x000fe400078e0214 */
[----:B------:R-:W-:Y:S02]  /*af60*/  IMAD.U32 R7, RZ, RZ, UR4 ;  /* 0x00000004ff077e24 */ /* 0x000fe4000f8e00ff */
[C---:B------:R-:W-:Y:S01]  /*af70*/  IMAD R21, R3.reuse, UR7, R0 ;  /* 0x0000000703157c24 */ /* 0x040fe2000f8e0200 */
[----:B------:R-:W-:Y:S01]  /*af80*/  SHF.R.S32.HI R0, RZ, 0x1f, R5 ;  /* 0x0000001fff007819 */ /* 0x000fe20000011405 */
[----:B------:R-:W-:Y:S01]  /*af90*/  IMAD.WIDE.U32 R6, R3, UR6, R6 ;  /* 0x0000000603067c25 */ /* 0x000fe2000f8e0006 */
[----:B------:R-:W-:-:S03]  /*afa0*/  ULDC.64 UR6, c[0x0][0xad8] ;  /* 0x0002b60000067ab9 */ /* 0x000fc60000000a00 */
[----:B------:R-:W-:Y:S02]  /*afb0*/  IMAD.U32 R49, RZ, RZ, UR39 ;  /* 0x00000027ff317e24 */ /* 0x000fe4000f8e00ff */
[----:B------:R-:W-:Y:S02]  /*afc0*/  IMAD.IADD R7, R7, 0x1, R21 ;  /* 0x0000000107077824 */ /* 0x000fe400078e0215 */
[----:B------:R-:W-:Y:S02]  /*afd0*/  IMAD R20, R0, UR6, RZ ;  /* 0x0000000600147c24 */ /* 0x000fe4000f8e02ff */
[----:B------:R-:W-:Y:S02]  /*afe0*/  IMAD R48, R49, 0x80, R18 ;  /* 0x0000008031307824 */ /* 0x000fe400078e0212 */
[C---:B------:R-:W-:Y:S02]  /*aff0*/  IMAD R3, R5.reuse, UR7, R20 ;  /* 0x0000000705037c24 */ /* 0x040fe4000f8e0214 */
[----:B------:R-:W-:Y:S01]  /*b000*/  IMAD.WIDE.U32 R6, R5, UR6, R6 ;  /* 0x0000000605067c25 */ /* 0x000fe2000f8e0006 */
[----:B------:R-:W-:Y:S01]  /*b010*/  ISETP.GE.AND P2, PT, R48, R53, PT ;  /* 0x000000353000720c */ /* 0x000fe20003f46270 */
[----:B------:R-:W-:-:S02]  /*b020*/  ULDC.64 UR6, c[0x0][0xa80] ;  /* 0x0002a00000067ab9 */ /* 0x000fc40000000a00 */
[----:B------:R-:W-:Y:S01]  /*b030*/  IMAD.IADD R3, R7, 0x1, R3 ;  /* 0x0000000107037824 */ /* 0x000fe200078e0203 */
[----:B------:R-:W-:Y:S01]  /*b040*/  LEA R20, P3, R6, UR6, 0x1 ;  /* 0x0000000606147c11 */ /* 0x000fe2000f8608ff */
[----:B------:R-:W-:Y:S02]  /*b050*/  VIADD R4, R4, 0x29820 ;  /* 0x0002982004047836 */ /* 0x000fe40000000000 */
[----:B------:R-:W-:Y:S01]  /*b060*/  VIADD R0, R48, 0x20 ;  /* 0x0000002030007836 */ /* 0x000fe20000000000 */
[----:B------:R-:W-:Y:S02]  /*b070*/  LEA.HI.X R3, R6, UR7, R3, 0x1, P3 ;  /* 0x0000000706037c11 */ /* 0x000fe400098f0c03 */
[----:B------:R-:W-:Y:S02]  /*b080*/  PRMT R4, RZ, 0x654, R4 ;  /* 0x00000654ff047816 */ /* 0x000fe40000000004 */
[-C--:B------:R-:W-:Y:S01]  /*b090*/  ISETP.GE.AND P0, PT, R0, R53.reuse, PT ;  /* 0x000000350000720c */ /* 0x080fe20003f06270 */
[----:B------:R-:W-:Y:S01]  /*b0a0*/  VIADD R0, R48, 0x40 ;  /* 0x0000004030007836 */ /* 0x000fe20000000000 */
[----:B0-----:R0:W-:Y:S01]  /*b0b0*/  SYNCS.ARRIVE.TRANS64.RED.A1T0 RZ, [R4+URZ], RZ ;  /* 0x000000ff04ff79a7 */ /* 0x0011e2000810043f */
[----:B------:R0:W1:Y:S01]  /*b0c0*/  SHFL.IDX PT, R5, R20, RZ, 0x181f ;  /* 0x00181fff14057589 */ /* 0x00006200000e0000 */
[----:B------:R-:W-:Y:S03]  /*b0d0*/  BSSY B1, `(.L_x_219) ;  /* 0x000000d000017945 */ /* 0x000fe60003800000 */
[----:B------:R0:W2:Y:S01]  /*b0e0*/  SHFL.IDX PT, R7, R3, RZ, 0x181f ;  /* 0x00181fff03077589 */ /* 0x0000a200000e0000 */
[----:B------:R-:W-:Y:S01]  /*b0f0*/  ISETP.GE.AND P1, PT, R0, R53, PT ;  /* 0x000000350000720c */ /* 0x000fe20003f26270 */
[----:B------:R-:W-:-:S12]  /*b100*/  @P2 BRA `(.L_x_220) ;  /* 0x0000000000242947 */ /* 0x000fd80003800000 */
[----:B------:R-:W-:Y:S02]  /*b110*/  ULDC UR4, c[0x0][0xac8] ;  /* 0x0002b20000047ab9 */ /* 0x000fe40000000800 */
[----:B------:R-:W-:Y:S02]  /*b120*/  ISETP.GE.AND P2, PT, R2, UR4, PT ;  /* 0x0000000402007c0c */ /* 0x000fe4000bf46270 */
[----:B------:R-:W-:-:S11]  /*b130*/  ISETP.GE.AND P3, PT, R16, UR4, PT ;  /* 0x0000000410007c0c */ /* 0x000fd6000bf66270 */
[-C--:B01----:R-:W-:Y:S02]  /*b140*/  @!P2 LEA R4, P4, R2, R5.reuse, 0x1 ;  /* 0x000000050204a211 */ /* 0x083fe400078808ff */
[----:B------:R-:W-:Y:S02]  /*b150*/  @!P3 LEA R6, P5, R16, R5, 0x1 ;  /* 0x000000051006b211 */ /* 0x000fe400078a08ff */
[-C--:B--2---:R-:W-:Y:S02]  /*b160*/  @!P2 LEA.HI.X R5, R2, R7.reuse, R193, 0x1, P4 ;  /* 0x000000070205a211 */ /* 0x084fe400020f0cc1 */
[----:B------:R-:W-:-:S03]  /*b170*/  @!P3 LEA.HI.X R7, R16, R7, R192, 0x1, P5 ;  /* 0x000000071007b211 */ /* 0x000fc600028f0cc0 */
[----:B-----5:R3:W-:Y:S04]  /*b180*/  @!P2 ST.E.128 desc[UR52][R4.64], R28 ;  /* 0x0000001c0400a985 */ /* 0x0207e8000c101d34 */
[----:B------:R3:W-:Y:S02]  /*b190*/  @!P3 ST.E.128 desc[UR52][R6.64], R44 ;  /* 0x0000002c0600b985 */ /* 0x0007e4000c101d34 */
.L_x_220:
[----:B------:R-:W-:Y:S05]  /*b1a0*/  BSYNC B1 ;  /* 0x0000000000017941 */ /* 0x000fea0003800000 */
.L_x_219:
[----:B--23--:R2:W3:Y:S01]  /*b1b0*/  SHFL.IDX PT, R7, R3, 0x1, 0x181f ;  /* 0x00381f0003077f89 */ /* 0x00c4e200000e0000 */
[----:B------:R-:W-:Y:S03]  /*b1c0*/  BSSY B1, `(.L_x_221) ;  /* 0x000000c000017945 */ /* 0x000fe60003800000 */
[----:B-1----:R2:W1:Y:S01]  /*b1d0*/  SHFL.IDX PT, R5, R20, 0x1, 0x181f ;  /* 0x00381f0014057f89 */ /* 0x00246200000e0000 */
[----:B------:R-:W-:Y:S05]  /*b1e0*/  @P0 BRA `(.L_x_222) ;  /* 0x0000000000240947 */ /* 0x000fea0003800000 */
[----:B------:R-:W-:Y:S02]  /*b1f0*/  ULDC UR4, c[0x0][0xac8] ;  /* 0x0002b20000047ab9 */ /* 0x000fe40000000800 */
[----:B------:R-:W-:Y:S02]  /*b200*/  ISETP.GE.AND P3, PT, R2, UR4, PT ;  /* 0x0000000402007c0c */ /* 0x000fe4000bf66270 */
[----:B------:R-:W-:-:S11]  /*b210*/  ISETP.GE.AND P4, PT, R16, UR4, PT ;  /* 0x0000000410007c0c */ /* 0x000fd6000bf86270 */
[-C--:B01----:R-:W-:Y:S02]  /*b220*/  @!P3 LEA R4, P0, R2, R5.reuse, 0x1 ;  /* 0x000000050204b211 */ /* 0x083fe400078008ff */
[----:B------:R-:W-:Y:S02]  /*b230*/  @!P4 LEA R6, P2, R16, R5, 0x1 ;  /* 0x000000051006c211 */ /* 0x000fe400078408ff */
[-C--:B---3--:R-:W-:Y:S02]  /*b240*/  @!P3 LEA.HI.X R5, R2, R7.reuse, R193, 0x1, P0 ;  /* 0x000000070205b211 */ /* 0x088fe400000f0cc1 */
[----:B------:R-:W-:-:S03]  /*b250*/  @!P4 LEA.HI.X R7, R16, R7, R192, 0x1, P2 ;  /* 0x000000071007c211 */ /* 0x000fc600010f0cc0 */
[----:B-----5:R4:W-:Y:S04]  /*b260*/  @!P3 ST.E.128 desc[UR52][R4.64], R24 ;  /* 0x000000180400b985 */ /* 0x0209e8000c101d34 */
[----:B------:R4:W-:Y:S02]  /*b270*/  @!P4 ST.E.128 desc[UR52][R6.64], R40 ;  /* 0x000000280600c985 */ /* 0x0009e4000c101d34 */
.L_x_222:
[----:B------:R-:W-:Y:S05]  /*b280*/  BSYNC B1 ;  /* 0x0000000000017941 */ /* 0x000fea0003800000 */
.L_x_221:
[----:B---34-:R3:W4:Y:S01]  /*b290*/  SHFL.IDX PT, R7, R3, 0x2, 0x181f ;  /* 0x00581f0003077f89 */ /* 0x01872200000e0000 */
        /* <DEDUP_REMOVED lines=8> */
[-C--:B----4-:R-:W-:Y:S02]  /*b320*/  @!P2 LEA.HI.X R5, R2, R7.reuse, R193, 0x1, P0 ;  /* 0x000000070205a211 */ /* 0x090fe400000f0cc1 */
[----:B------:R-:W-:-:S03]  /*b330*/  @!P3 LEA.HI.X R7, R16, R7, R192, 0x1, P1 ;  /* 0x000000071007b211 */ /* 0x000fc600008f0cc0 */
[----:B-----5:R0:W-:Y:S04]  /*b340*/  @!P2 ST.E.128 desc[UR52][R4.64], R12 ;  /* 0x0000000c0400a985 */ /* 0x0201e8000c101d34 */
[----:B------:R0:W-:Y:S02]  /*b350*/  @!P3 ST.E.128 desc[UR52][R6.64], R36 ;  /* 0x000000240600b985 */ /* 0x0001e4000c101d34 */
.L_x_224:
[----:B------:R-:W-:Y:S05]  /*b360*/  BSYNC B1 ;  /* 0x0000000000017941 */ /* 0x000fea0003800000 */
.L_x_223:
[----:B------:R-:W-:Y:S01]  /*b370*/  VIADD R0, R48, 0x60 ;  /* 0x0000006030007836 */ /* 0x000fe20000000000 */
[----:B0-23--:R-:W0:Y:S04]  /*b380*/  SHFL.IDX PT, R3, R3, 0x3, 0x181f ;  /* 0x00781f0003037f89 */ /* 0x00de2800000e0000 */
[----:B------:R-:W-:Y:S01]  /*b390*/  ISETP.GE.AND P0, PT, R0, R53, PT ;  /* 0x000000350000720c */ /* 0x000fe20003f06270 */
[----:B----4-:R2:W3:-:S12]  /*b3a0*/  SHFL.IDX PT, R7, R20, 0x3, 0x181f ;  /* 0x00781f0014077f89 */ /* 0x0104d800000e0000 */
[----:B--2---:R-:W-:Y:S05]  /*b3b0*/  @P0 BRA `(.L_x_225) ;  /* 0x0000000c00140947 */ /* 0x004fea0003800000 */
[----:B------:R-:W-:Y:S02]  /*b3c0*/  ULDC UR4, c[0x0][0xac8] ;  /* 0x0002b20000047ab9 */ /* 0x000fe40000000800 */
[----:B------:R-:W-:-:S13]  /*b3d0*/  ISETP.GE.AND P1, PT, R2, UR4, PT ;  /* 0x0000000402007c0c */ /* 0x000fda000bf26270 */
[----:B---3--:R-:W-:-:S04]  /*b3e0*/  @!P1 LEA R4, P0, R2, R7, 0x1 ;  /* 0x0000000702049211 */ /* 0x008fc800078008ff */
[----:B01----:R-:W-:Y:S02]  /*b3f0*/  @!P1 LEA.HI.X R5, R2, R3, R193, 0x1, P0 ;  /* 0x0000000302059211 */ /* 0x003fe400000f0cc1 */
[----:B------:R-:W-:-:S03]  /*b400*/  ISETP.GE.AND P0, PT, R16, UR4, PT ;  /* 0x0000000410007c0c */ /* 0x000fc6000bf06270 */
[----:B-----5:R2:W-:Y:S10]  /*b410*/  @!P1 ST.E.128 desc[UR52][R4.64], R8 ;  /* 0x0000000804009985 */ /* 0x0205f4000c101d34 */
[----:B------:R-:W-:Y:S05]  /*b420*/  @P0 BRA `(.L_x_225) ;  /* 0x0000000800f80947 */ /* 0x000fea0003800000 */
[----:B--2---:R-:W-:-:S04]  /*b430*/  LEA R4, P0, R16, R7, 0x1 ;  /* 0x0000000710047211 */ /* 0x004fc800078008ff */
[----:B------:R-:W-:-:S05]  /*b440*/  LEA.HI.X R5, R16, R3, R192, 0x1, P0 ;  /* 0x0000000310057211 */ /* 0x000fca00000f0cc0 */
[----:B------:R4:W-:Y:S01]  /*b450*/  ST.E.128 desc[UR52][R4.64], R32 ;  /* 0x0000002004007985 */ /* 0x0009e2000c101d34 */
[----:B------:R-:W-:Y:S05]  /*b460*/  BRA `(.L_x_225) ;  /* 0x0000000800e87947 */ /* 0x000fea0003800000 */
.L_x_217:
[----:B------:R-:W-:Y:S01]  /*b470*/  ULDC.64 UR6, c[0x0][0xc00] ;  /* 0x0003000000067ab9 */ /* 0x000fe20000000a00 */
[----:B------:R-:W-:Y:S01]  /*b480*/  ULDC UR4, c[0x0][0xa88] ;  /* 0x0002a20000047ab9 */ /* 0x000fe20000000800 */
[----:B------:R-:W-:Y:S01]  /*b490*/  UISETP.NE.U32.AND UP0, UPT, UR6, URZ, UPT ;  /* 0x0000003f0600728c */ /* 0x000fe2000bf05070 */
[----:B------:R-:W0:Y:S03]  /*b4a0*/  LDC R11, c[0x0][0xbe8] ;  /* 0x0002fa00ff0b7b82 */ /* 0x000e260000000800 */
[----:B------:R-:W-:-:S03]  /*b4b0*/  UISETP.NE.AND.EX UP0, UPT, UR7, URZ, UPT, UP0 ;  /* 0x0000003f0700728c */ /* 0x000fc6000bf05300 */
[----:B------:R-:W-:Y:S02]  /*b4c0*/  ULDC.64 UR6, c[0x0][0xc00] ;  /* 0x0003000000067ab9 */ /* 0x000fe40000000a00 */
[----:B------:R-:W-:Y:S01]  /*b4d0*/  UIMAD.WIDE UR6, UR37, 0x4, UR6 ;  /* 0x00000004250678a5 */ /* 0x000fe2000f8e0206 */
[----:B------:R-:W-:-:S05]  /*b4e0*/  PLOP3.LUT P2, PT, PT, PT, UP0, 0x80, 0x0 ;  /* 0x000000000000781c */ /* 0x000fca0003f4f008 */
[----:B------:R-:W-:Y:S01]  /*b4f0*/  IMAD.U32 R4, RZ, RZ, UR6 ;  /* 0x00000006ff047e24 */ /* 0x000fe2000f8e00ff */
[----:B------:R-:W-:Y:S01]  /*b500*/  MOV R5, UR7 ;  /* 0x0000000700057c02 */ /* 0x000fe20008000f00 */
[----:B------:R-:W-:Y:S02]  /*b510*/  ULDC.64 UR6, c[0x0][0xc08] ;  /* 0x0003020000067ab9 */ /* 0x000fe40000000a00 */
[----:B------:R-:W-:-:S04]  /*b520*/  UISETP.NE.U32.AND UP1, UPT, UR6, URZ, UPT ;  /* 0x0000003f0600728c */ /* 0x000fc8000bf25070 */
[----:B------:R-:W-:Y:S01]  /*b530*/  UISETP.NE.AND.EX UP1, UPT, UR7, URZ, UPT, UP1 ;  /* 0x0000003f0700728c */ /* 0x000fe2000bf25310 */
[----:B------:R-:W2:Y:S01]  /*b540*/  @P2 LDG.E R3, desc[UR52][R4.64] ;  /* 0x0000003404032981 */ /* 0x000ea2000c1e1900 */
[----:B------:R-:W-:-:S04]  /*b550*/  IMAD.U32 R0, RZ, RZ, UR4 ;  /* 0x00000004ff007e24 */ /* 0x000fc8000f8e00ff */
[----:B------:R-:W-:-:S05]  /*b560*/  PLOP3.LUT P3, PT, PT, PT, UP1, 0x80, 0x0 ;  /* 0x000000000000781c */ /* 0x000fca0003f6f018 */
[----:B------:R-:W-:Y:S02]  /*b570*/  @UP1 ULDC.64 UR6, c[0x0][0xc08] ;  /* 0x0003020000061ab9 */ /* 0x000fe40000000a00 */
[----:B------:R-:W-:-:S06]  /*b580*/  @UP1 UIMAD.WIDE UR6, UR37, 0x4, UR6 ;  /* 0x00000004250618a5 */ /* 0x000fcc000f8e0206 */
[----:B------:R-:W-:Y:S02]  /*b590*/  IMAD.U32 R6, RZ, RZ, UR6 ;  /* 0x00000006ff067e24 */ /* 0x000fe4000f8e00ff */
[----:B------:R-:W-:-:S05]  /*b5a0*/  IMAD.U32 R7, RZ, RZ, UR7 ;  /* 0x00000007ff077e24 */ /* 0x000fca000f8e00ff */
[----:B------:R1:W5:Y:S01]  /*b5b0*/  @P3 LDG.E R0, desc[UR52][R6.64] ;  /* 0x0000003406003981 */ /* 0x000362000c1e1900 */
[----:B0-----:R-:W-:Y:S01]  /*b5c0*/  ISETP.NE.AND P0, PT, R11, 0x1, PT ;  /* 0x000000010b00780c */ /* 0x001fe20003f05270 */
[----:B------:R-:W-:Y:S01]  /*b5d0*/  UMOV UR4, URZ ;  /* 0x0000003f00047c82 */ /* 0x000fe20008000000 */
[----:B------:R-:W-:Y:S01]  /*b5e0*/  USHF.R.S32.HI UR10, URZ, 0x1f, UR40 ;  /* 0x0000001f3f0a7899 */ /* 0x000fe20008011428 */
[----:B------:R-:W-:-:S10]  /*b5f0*/  ISETP.GE.AND P1, PT, R194, 0x80, PT ;  /* 0x00000080c200780c */ /* 0x000fd40003f26270 */
[----:B------:R-:W0:Y:S01]  /*b600*/  @P0 LDC R9, c[0x0][0xbec] ;  /* 0x0002fb00ff090b82 */ /* 0x000e220000000800 */
[----:B--2---:R-:W-:-:S13]  /*b610*/  @P2 R2UR UR4, R3 ;  /* 0x00000000030422ca */ /* 0x004fda00000e0000 */
[----:B------:R-:W-:Y:S01]  /*b620*/  USHF.R.S32.HI UR9, URZ, 0x1f, UR4 ;  /* 0x0000001f3f097899 */ /* 0x000fe20008011404 */
[----:B01----:R-:W-:Y:S11]  /*b630*/  @P3 BRA `(.L_x_226) ;  /* 0x0000000000103947 */ /* 0x003ff60003800000 */
[----:B------:R-:W-:Y:S05]  /*b640*/  @!P2 BRA `(.L_x_226) ;  /* 0x00000000000ca947 */ /* 0x000fea0003800000 */
[----:B------:R-:W2:Y:S04]  /*b650*/  LDG.E R3, desc[UR52][R4.64] ;  /* 0x0000003404037981 */ /* 0x000ea8000c1e1900 */
[----:B-----5:R-:W2:Y:S02]  /*b660*/  LDG.E R0, desc[UR52][R4.64+0x4] ;  /* 0x0000043404007981 */ /* 0x020ea4000c1e1900 */
[----:B--2---:R-:W-:-:S07]  /*b670*/  IMAD.IADD R0, R0, 0x1, -R3 ;  /* 0x0000000100007824 */ /* 0x004fce00078e0a03 */
.L_x_226:
[----:B------:R-:W-:Y:S01]  /*b680*/  USEL UR37, UR37, URZ, !UP0 ;  /* 0x0000003f25257287 */ /* 0x000fe2000c000000 */
[----:B------:R-:W-:Y:S01]  /*b690*/  BSSY B1, `(.L_x_227) ;  /* 0x000002d000017945 */ /* 0x000fe20003800000 */
[----:B------:R-:W-:-:S03]  /*b6a0*/  USEL UR38, UR38, URZ, !UP0 ;  /* 0x0000003f26267287 */ /* 0x000fc6000c000000 */
[----:B------:R-:W-:Y:S09]  /*b6b0*/  @P1 BRA `(.L_x_228) ;  /* 0x0000000000a81947 */ /* 0x000ff20003800000 */
[----:B------:R-:W0:Y:S01]  /*b6c0*/  S2R R4, SR_TID.X ;  /* 0x0000000000047919 */ /* 0x000e220000002100 */
[----:B------:R-:W1:Y:S01]  /*b6d0*/  LDC R6, c[0x0][0xbe8] ;  /* 0x0002fa00ff067b82 */ /* 0x000e620000000800 */
[----:B------:R-:W-:-:S04]  /*b6e0*/  IMAD.U32 R3, RZ, RZ, UR39 ;  /* 0x00000027ff037e24 */ /* 0x000fc8000f8e00ff */
[----:B0-----:R-:W-:Y:S02]  /*b6f0*/  IMAD R3, R3, 0x80, R4 ;  /* 0x0000008003037824 */ /* 0x001fe400078e0204 */
[----:B-1---5:R-:W-:Y:S02]  /*b700*/  IMAD R4, R0, R6, RZ ;  /* 0x0000000600047224 */ /* 0x022fe400078e02ff */
[----:B------:R-:W-:-:S05]  /*b710*/  VIADD R5, R3, 0xffffff80 ;  /* 0xffffff8003057836 */ /* 0x000fca0000000000 */
[----:B------:R-:W-:-:S13]  /*b720*/  ISETP.GE.AND P1, PT, R5, R4, PT ;  /* 0x000000040500720c */ /* 0x000fda0003f26270 */
[----:B------:R-:W-:Y:S05]  /*b730*/  @P1 BRA `(.L_x_228) ;  /* 0x0000000000881947 */ /* 0x000fea0003800000 */
[----:B------:R-:W-:Y:S01]  /*b740*/  ISETP.NE.AND P1, PT, R6, 0x1, PT ;  /* 0x000000010600780c */ /* 0x000fe20003f25270 */
[----:B------:R-:W-:Y:S01]  /*b750*/  ULDC.64 UR12, c[0x0][0xb90] ;  /* 0x0002e400000c7ab9 */ /* 0x000fe20000000a00 */
[----:B------:R-:W-:Y:S01]  /*b760*/  UMOV UR6, UR4 ;  /* 0x0000000400067c82 */ /* 0x000fe20008000000 */
[----:B------:R-:W-:Y:S01]  /*b770*/  UIMAD UR8, UR10, UR12, URZ ;  /* 0x0000000c0a0872a4 */ /* 0x000fe2000f8e023f */
[----:B------:R-:W-:Y:S02]  /*b780*/  UMOV UR7, UR9 ;  /* 0x0000000900077c82 */ /* 0x000fe40008000000 */
[----:B------:R-:W-:Y:S02]  /*b790*/  UIMAD.WIDE.U32 UR6, UR40, UR12, UR6 ;  /* 0x0000000c280672a5 */ /* 0x000fe4000f8e0006 */
[----:B------:R-:W-:-:S03]  /*b7a0*/  UIMAD UR8, UR40, UR13, UR8 ;  /* 0x0000000d280872a4 */ /* 0x000fc6000f8e0208 */
[----:B------:R-:W-:Y:S02]  /*b7b0*/  ULDC.64 UR12, c[0x0][0xb98] ;  /* 0x0002e600000c7ab9 */ /* 0x000fe40000000a00 */
[----:B------:R-:W0:Y:S01]  /*b7c0*/  @P1 LDC R4, c[0x0][0xbec] ;  /* 0x0002fb00ff041b82 */ /* 0x000e220000000800 */
[----:B------:R-:W-:Y:S02]  /*b7d0*/  UIADD3 UR7, UR7, UR8, URZ ;  /* 0x0000000807077290 */ /* 0x000fe4000fffe03f */
[----:B------:R-:W-:Y:S02]  /*b7e0*/  UIMAD UR8, UR38, UR12, URZ ;  /* 0x0000000c260872a4 */ /* 0x000fe4000f8e023f */
[----:B------:R-:W-:Y:S02]  /*b7f0*/  UIMAD.WIDE.U32 UR6, UR37, UR12, UR6 ;  /* 0x0000000c250672a5 */ /* 0x000fe4000f8e0006 */
[----:B------:R-:W-:Y:S01]  /*b800*/  UIMAD UR8, UR37, UR13, UR8 ;  /* 0x0000000d250872a4 */ /* 0x000fe2000f8e0208 */
[----:B------:R-:W1:Y:S02]  /*b810*/  @P1 LDC R8, c[0x0][0xbf0] ;  /* 0x0002fc00ff081b82 */ /* 0x000e640000000800 */
[----:B------:R-:W-:Y:S01]  /*b820*/  ULDC.64 UR12, c[0x0][0xb88] ;  /* 0x0002e200000c7ab9 */ /* 0x000fe20000000a00 */
[----:B0-----:R-:W-:-:S04]  /*b830*/  @P1 IMAD.HI.U32 R3, R5, R4, RZ ;  /* 0x0000000405031227 */ /* 0x001fc800078e00ff */
[----:B------:R-:W-:Y:S01]  /*b840*/  IMAD.MOV.U32 R4, RZ, RZ, R5 ;  /* 0x000000ffff047224 */ /* 0x000fe200078e0005 */
[----:B-1----:R-:W-:Y:S02]  /*b850*/  @P1 SHF.R.U32.HI R4, RZ, R8, R3 ;  /* 0x00000008ff041219 */ /* 0x002fe40000011603 */
[----:B------:R-:W-:-:S03]  /*b860*/  MOV R8, UR8 ;  /* 0x0000000800087c02 */ /* 0x000fc60008000f00 */
[----:B------:R-:W-:-:S04]  /*b870*/  IMAD.MOV R3, RZ, RZ, -R4 ;  /* 0x000000ffff037224 */ /* 0x000fc800078e0a04 */
[----:B------:R-:W-:Y:S01]  /*b880*/  IMAD R3, R6, R3, R5 ;  /* 0x0000000306037224 */ /* 0x000fe200078e0205 */
[----:B------:R-:W-:Y:S02]  /*b890*/  SHF.R.S32.HI R5, RZ, 0x1f, R4 ;  /* 0x0000001fff057819 */ /* 0x000fe40000011404 */
[----:B------:R-:W-:Y:S02]  /*b8a0*/  IADD3 R4, P1, R4, UR6, RZ ;  /* 0x0000000604047c10 */ /* 0x000fe4000ff3e0ff */
[----:B------:R-:W-:Y:S02]  /*b8b0*/  SHF.R.S32.HI R6, RZ, 0x1f, R3 ;  /* 0x0000001fff067819 */ /* 0x000fe40000011403 */
[----:B------:R-:W-:Y:S01]  /*b8c0*/  IADD3.X R5, R5, UR7, R8, P1, !PT ;  /* 0x0000000705057c10 */ /* 0x000fe20008ffe408 */
[----:B------:R-:W-:Y:S02]  /*b8d0*/  ULDC.64 UR6, c[0x0][0xb50] ;  /* 0x0002d40000067ab9 */ /* 0x000fe40000000a00 */
[----:B------:R-:W-:-:S02]  /*b8e0*/  IMAD R6, R6, UR12, RZ ;  /* 0x0000000c06067c24 */ /* 0x000fc4000f8e02ff */
[----:B------:R-:W-:-:S04]  /*b8f0*/  IMAD.WIDE.U32 R4, R3, UR12, R4 ;  /* 0x0000000c03047c25 */ /* 0x000fc8000f8e0004 */
[----:B------:R-:W-:Y:S01]  /*b900*/  IMAD R7, R3, UR13, R6 ;  /* 0x0000000d03077c24 */ /* 0x000fe2000f8e0206 */
[----:B------:R-:W-:-:S03]  /*b910*/  LEA R6, P1, R4, UR6, 0x2 ;  /* 0x0000000604067c11 */ /* 0x000fc6000f8210ff */
[----:B------:R-:W-:-:S05]  /*b920*/  IMAD.IADD R3, R5, 0x1, R7 ;  /* 0x0000000105037824 */ /* 0x000fca00078e0207 */
[----:B------:R-:W-:Y:S01]  /*b930*/  LEA.HI.X R7, R4, UR7, R3, 0x2, P1 ;  /* 0x0000000704077c11 */ /* 0x000fe200088f1403 */
[----:B------:R-:W-:-:S05]  /*b940*/  IMAD.MOV.U32 R3, RZ, RZ, -0x800000 ;  /* 0xff800000ff037424 */ /* 0x000fca00078e00ff */
[----:B------:R0:W-:Y:S02]  /*b950*/  STG.E desc[UR52][R6.64], R3 ;  /* 0x0000000306007986 */ /* 0x0001e4000c101934 */
.L_x_228:
[----:B------:R-:W-:Y:S05]  /*b960*/  BSYNC B1 ;  /* 0x0000000000017941 */ /* 0x000fea0003800000 */
.L_x_227:
[----:B------:R-:W-:Y:S01]  /*b970*/  ULDC.64 UR12, c[0x0][0xaa0] ;  /* 0x0002a800000c7ab9 */ /* 0x000fe20000000a00 */
[----:B------:R-:W1:Y:S01]  /*b980*/  @P0 LDC R5, c[0x0][0xbf0] ;  /* 0x0002fc00ff050b82 */ /* 0x000e620000000800 */
[----:B------:R-:W-:Y:S01]  /*b990*/  UIMAD UR8, UR9, UR12, URZ ;  /* 0x0000000c090872a4 */ /* 0x000fe2000f8e023f */
[----:B0-----:R-:W-:Y:S01]  /*b9a0*/  IMAD R3, R17, 0x20, R18 ;  /* 0x0000002011037824 */ /* 0x001fe200078e0212 */
[----:B------:R-:W-:Y:S01]  /*b9b0*/  UIMAD.WIDE.U32 UR6, UR4, UR12, URZ ;  /* 0x0000000c040672a5 */ /* 0x000fe2000f8e003f */
[----:B------:R-:W-:Y:S01]  /*b9c0*/  IMAD.U32 R8, RZ, RZ, UR39 ;  /* 0x00000027ff087e24 */ /* 0x000fe2000f8e00ff */
[----:B------:R-:W-:Y:S01]  /*b9d0*/  UIMAD UR8, UR4, UR13, UR8 ;  /* 0x0000000d040872a4 */ /* 0x000fe2000f8e0208 */
[----:B------:R-:W-:Y:S01]  /*b9e0*/  IMAD.U32 R13, RZ, RZ, UR39 ;  /* 0x00000027ff0d7e24 */ /* 0x000fe2000f8e00ff */
[----:B------:R-:W-:Y:S01]  /*b9f0*/  BSSY B1, `(.L_x_229) ;  /* 0x0000037000017945 */ /* 0x000fe20003800000 */
[----:B------:R-:W-:Y:S01]  /*ba00*/  ULDC.64 UR12, c[0x0][0xae8] ;  /* 0x0002ba00000c7ab9 */ /* 0x000fe20000000a00 */
[----:B------:R-:W-:Y:S01]  /*ba10*/  UIADD3 UR7, UR7, UR8, URZ ;  /* 0x0000000807077290 */ /* 0x000fe2000fffe03f */
[----:B------:R-:W-:Y:S01]  /*ba20*/  IMAD R8, R8, 0x80, R3 ;  /* 0x0000008008087824 */ /* 0x000fe200078e0203 */
[----:B------:R-:W-:-:S02]  /*ba30*/  UIMAD UR4, UR10, UR12, URZ ;  /* 0x0000000c0a0472a4 */ /* 0x000fc4000f8e023f */
[----:B------:R-:W-:Y:S01]  /*ba40*/  UIMAD.WIDE.U32 UR6, UR40, UR12, UR6 ;  /* 0x0000000c280672a5 */ /* 0x000fe2000f8e0006 */
[----:B------:R-:W-:Y:S01]  /*ba50*/  @P0 IMAD.HI.U32 R4, R8, R9, RZ ;  /* 0x0000000908040227 */ /* 0x000fe200078e00ff */
[----:B------:R-:W-:Y:S01]  /*ba60*/  UIMAD UR4, UR40, UR13, UR4 ;  /* 0x0000000d280472a4 */ /* 0x000fe2000f8e0204 */
[----:B------:R-:W-:Y:S02]  /*ba70*/  ULDC.64 UR8, c[0x0][0xaf0] ;  /* 0x0002bc0000087ab9 */ /* 0x000fe40000000a00 */
[----:B------:R-:W-:Y:S01]  /*ba80*/  IMAD.MOV.U32 R3, RZ, RZ, R8 ;  /* 0x000000ffff037224 */ /* 0x000fe200078e0008 */
[----:B------:R-:W-:Y:S02]  /*ba90*/  UIADD3 UR7, UR7, UR4, URZ ;  /* 0x0000000407077290 */ /* 0x000fe4000fffe03f */
[----:B------:R-:W-:Y:S02]  /*baa0*/  UIMAD UR4, UR38, UR8, URZ ;  /* 0x00000008260472a4 */ /* 0x000fe4000f8e023f */
[----:B------:R-:W-:Y:S01]  /*bab0*/  UIMAD.WIDE.U32 UR6, UR37, UR8, UR6 ;  /* 0x00000008250672a5 */ /* 0x000fe2000f8e0006 */
[----:B-1----:R-:W-:Y:S01]  /*bac0*/  @P0 SHF.R.U32.HI R3, RZ, R5, R4 ;  /* 0x00000005ff030219 */ /* 0x002fe20000011604 */
[----:B------:R-:W-:-:S03]  /*bad0*/  UIMAD UR4, UR37, UR9, UR4 ;  /* 0x00000009250472a4 */ /* 0x000fc6000f8e0204 */
[--C-:B------:R-:W-:Y:S01]  /*bae0*/  SHF.R.S32.HI R4, RZ, 0x1f, R3.reuse ;  /* 0x0000001fff047819 */ /* 0x100fe20000011403 */
[----:B------:R-:W-:Y:S01]  /*baf0*/  UIADD3 UR4, UR7, UR4, URZ ;  /* 0x0000000407047290 */ /* 0x000fe2000fffe03f */
[----:B------:R-:W-:Y:S01]  /*bb00*/  IMAD.MOV R7, RZ, RZ, -R3 ;  /* 0x000000ffff077224 */ /* 0x000fe200078e0a03 */
[----:B------:R-:W-:Y:S01]  /*bb10*/  ULDC.64 UR8, c[0x0][0xae0] ;  /* 0x0002b80000087ab9 */ /* 0x000fe20000000a00 */
[----:B------:R-:W-:Y:S02]  /*bb20*/  IMAD.U32 R5, RZ, RZ, UR7 ;  /* 0x00000007ff057e24 */ /* 0x000fe4000f8e00ff */
[----:B------:R-:W-:Y:S01]  /*bb30*/  IMAD R6, R4, UR8, RZ ;  /* 0x0000000804067c24 */ /* 0x000fe2000f8e02ff */
[----:B------:R-:W-:Y:S01]  /*bb40*/  MOV R5, UR4 ;  /* 0x0000000400057c02 */ /* 0x000fe20008000f00 */
[----:B------:R-:W-:Y:S01]  /*bb50*/  IMAD.U32 R4, RZ, RZ, UR6 ;  /* 0x00000006ff047e24 */ /* 0x000fe2000f8e00ff */
[----:B------:R-:W-:Y:S01]  /*bb60*/  ULDC.64 UR6, c[0x0][0xad8] ;  /* 0x0002b60000067ab9 */ /* 0x000fe20000000a00 */
[----:B------:R-:W-:-:S02]  /*bb70*/  IMAD R7, R11, R7, R8 ;  /* 0x000000070b077224 */ /* 0x000fc400078e0208 */
[C---:B------:R-:W-:Y:S02]  /*bb80*/  IMAD R9, R3.reuse, UR9, R6 ;  /* 0x0000000903097c24 */ /* 0x040fe4000f8e0206 */
[----:B------:R-:W-:Y:S01]  /*bb90*/  IMAD.WIDE.U32 R4, R3, UR8, R4 ;  /* 0x0000000803047c25 */ /* 0x000fe2000f8e0004 */
[----:B------:R-:W-:-:S03]  /*bba0*/  SHF.R.S32.HI R3, RZ, 0x1f, R7 ;  /* 0x0000001fff037819 */ /* 0x000fc60000011407 */
[----:B------:R-:W-:Y:S02]  /*bbb0*/  IMAD.IADD R5, R5, 0x1, R9 ;  /* 0x0000000105057824 */ /* 0x000fe400078e0209 */
[----:B------:R-:W-:Y:S02]  /*bbc0*/  IMAD R6, R3, UR6, RZ ;  /* 0x0000000603067c24 */ /* 0x000fe4000f8e02ff */
[----:B------:R-:W-:Y:S02]  /*bbd0*/  IMAD R8, R13, 0x80, R18 ;  /* 0x000000800d087824 */ /* 0x000fe400078e0212 */
[----:B-----5:R-:W-:Y:S02]  /*bbe0*/  IMAD R11, R0, R11, RZ ;  /* 0x0000000b000b7224 */ /* 0x020fe400078e02ff */
[C---:B------:R-:W-:Y:S02]  /*bbf0*/  IMAD R3, R7.reuse, UR7, R6 ;  /* 0x0000000707037c24 */ /* 0x040fe4000f8e0206 */
[----:B------:R-:W-:Y:S01]  /*bc00*/  IMAD.WIDE.U32 R4, R7, UR6, R4 ;  /* 0x0000000607047c25 */ /* 0x000fe2000f8e0004 */
[----:B------:R-:W-:Y:S01]  /*bc10*/  ISETP.GE.AND P2, PT, R8, R11, PT ;  /* 0x0000000b0800720c */ /* 0x000fe20003f46270 */
[----:B------:R-:W-:-:S02]  /*bc20*/  ULDC.64 UR6, c[0x0][0xa80] ;  /* 0x0002a00000067ab9 */ /* 0x000fc40000000a00 */
[----:B------:R-:W-:Y:S01]  /*bc30*/  IMAD.IADD R3, R5, 0x1, R3 ;  /* 0x0000000105037824 */ /* 0x000fe200078e0203 */
[----:B------:R-:W-:Y:S01]  /*bc40*/  LEA R6, P3, R4, UR6, 0x1 ;  /* 0x0000000604067c11 */ /* 0x000fe2000f8608ff */
[----:B------:R-:W-:-:S03]  /*bc50*/  VIADD R0, R8, 0x20 ;  /* 0x0000002008007836 */ /* 0x000fc60000000000 */
[----:B------:R-:W-:Y:S01]  /*bc60*/  LEA.HI.X R3, R4, UR7, R3, 0x1, P3 ;  /* 0x0000000704037c11 */ /* 0x000fe200098f0c03 */
[----:B------:R0:W1:Y:S01]  /*bc70*/  SHFL.IDX PT, R7, R6, RZ, 0x181f ;  /* 0x00181fff06077589 */ /* 0x00006200000e0000 */
[-C--:B------:R-:W-:Y:S01]  /*bc80*/  ISETP.GE.AND P1, PT, R0, R11.reuse, PT ;  /* 0x0000000b0000720c */ /* 0x080fe20003f26270 */
[----:B------:R-:W-:Y:S02]  /*bc90*/  VIADD R0, R8, 0x40 ;  /* 0x0000004008007836 */ /* 0x000fe40000000000 */
[----:B------:R0:W2:Y:S03]  /*bca0*/  SHFL.IDX PT, R5, R3, RZ, 0x181f ;  /* 0x00181fff03057589 */ /* 0x0000a600000e0000 */
[----:B------:R-:W-:Y:S01]  /*bcb0*/  ISETP.GE.AND P0, PT, R0, R11, PT ;  /* 0x0000000b0000720c */ /* 0x000fe20003f06270 */
[----:B------:R-:W-:-:S12]  /*bcc0*/  @P2 BRA `(.L_x_230) ;  /* 0x0000000000242947 */ /* 0x000fd80003800000 */
[----:B------:R-:W-:Y:S02]  /*bcd0*/  ULDC UR4, c[0x0][0xac8] ;  /* 0x0002b20000047ab9 */ /* 0x000fe40000000800 */
[----:B------:R-:W-:Y:S02]  /*bce0*/  ISETP.GE.AND P4, PT, R2, UR4, PT ;  /* 0x0000000402007c0c */ /* 0x000fe4000bf86270 */
[----:B------:R-:W-:-:S11]  /*bcf0*/  ISETP.GE.AND P5, PT, R16, UR4, PT ;  /* 0x0000000410007c0c */ /* 0x000fd6000bfa6270 */
[-C--:B-1----:R-:W-:Y:S02]  /*bd00*/  @!P4 LEA R12, P2, R2, R7.reuse, 0x1 ;  /* 0x00000007020cc211 */ /* 0x082fe400078408ff */
[----:B------:R-:W-:Y:S02]  /*bd10*/  @!P5 LEA R4, P3, R16, R7, 0x1 ;  /* 0x000000071004d211 */ /* 0x000fe400078608ff */
[-C--:B--2---:R-:W-:Y:S02]  /*bd20*/  @!P4 LEA.HI.X R13, R2, R5.reuse, R193, 0x1, P2 ;  /* 0x00000005020dc211 */ /* 0x084fe400010f0cc1 */
[----:B------:R-:W-:-:S03]  /*bd30*/  @!P5 LEA.HI.X R5, R16, R5, R192, 0x1, P3 ;  /* 0x000000051005d211 */ /* 0x000fc600018f0cc0 */
[----:B------:R3:W-:Y:S04]  /*bd40*/  @!P4 ST.E.128 desc[UR52][R12.64], RZ ;  /* 0x000000ff0c00c985 */ /* 0x0007e8000c101d34 */
[----:B------:R3:W-:Y:S02]  /*bd50*/  @!P5 ST.E.128 desc[UR52][R4.64], RZ ;  /* 0x000000ff0400d985 */ /* 0x0007e4000c101d34 */
.L_x_230:
[----:B------:R-:W-:Y:S05]  /*bd60*/  BSYNC B1 ;  /* 0x0000000000017941 */ /* 0x000fea0003800000 */
.L_x_229:
[----:B--23--:R2:W3:Y:S01]  /*bd70*/  SHFL.IDX PT, R5, R3, 0x1, 0x181f ;  /* 0x00381f0003057f89 */ /* 0x00c4e200000e0000 */
[----:B------:R-:W-:Y:S03]  /*bd80*/  BSSY B1, `(.L_x_231) ;  /* 0x000000c000017945 */ /* 0x000fe60003800000 */
[----:B-1----:R2:W1:Y:S01]  /*bd90*/  SHFL.IDX PT, R7, R6, 0x1, 0x181f ;  /* 0x00381f0006077f89 */ /* 0x00246200000e0000 */
[----:B------:R-:W-:Y:S05]  /*bda0*/  @P1 BRA `(.L_x_232) ;  /* 0x0000000000241947 */ /* 0x000fea0003800000 */
[----:B------:R-:W-:Y:S02]  /*bdb0*/  ULDC UR4, c[0x0][0xac8] ;  /* 0x0002b20000047ab9 */ /* 0x000fe40000000800 */
[----:B------:R-:W-:Y:S02]  /*bdc0*/  ISETP.GE.AND P3, PT, R2, UR4, PT ;  /* 0x0000000402007c0c */ /* 0x000fe4000bf66270 */
[----:B------:R-:W-:-:S11]  /*bdd0*/  ISETP.GE.AND P4, PT, R16, UR4, PT ;  /* 0x0000000410007c0c */ /* 0x000fd6000bf86270 */
[-C--:B-1----:R-:W-:Y:S02]  /*bde0*/  @!P3 LEA R12, P1, R2, R7.reuse, 0x1 ;  /* 0x00000007020cb211 */ /* 0x082fe400078208ff */
[----:B------:R-:W-:Y:S02]  /*bdf0*/  @!P4 LEA R4, P2, R16, R7, 0x1 ;  /* 0x000000071004c211 */ /* 0x000fe400078408ff */
[-C--:B---3--:R-:W-:Y:S02]  /*be00*/  @!P3 LEA.HI.X R13, R2, R5.reuse, R193, 0x1, P1 ;  /* 0x00000005020db211 */ /* 0x088fe400008f0cc1 */
[----:B------:R-:W-:-:S03]  /*be10*/  @!P4 LEA.HI.X R5, R16, R5, R192, 0x1, P2 ;  /* 0x000000051005c211 */ /* 0x000fc600010f0cc0 */
[----:B------:R4:W-:Y:S04]  /*be20*/  @!P3 ST.E.128 desc[UR52][R12.64], RZ ;  /* 0x000000ff0c00b985 */ /* 0x0009e8000c101d34 */
[----:B------:R4:W-:Y:S02]  /*be30*/  @!P4 ST.E.128 desc[UR52][R4.64], RZ ;  /* 0x000000ff0400c985 */ /* 0x0009e4000c101d34 */
.L_x_232:
[----:B------:R-:W-:Y:S05]  /*be40*/  BSYNC B1 ;  /* 0x0000000000017941 */ /* 0x000fea0003800000 */
.L_x_231:
[----:B---34-:R3:W4:Y:S01]  /*be50*/  SHFL.IDX PT, R5, R3, 0x2, 0x181f ;  /* 0x00581f0003057f89 */ /* 0x01872200000e0000 */
        /* <DEDUP_REMOVED lines=8> */
[-C--:B----4-:R-:W-:Y:S02]  /*bee0*/  @!P2 LEA.HI.X R13, R2, R5.reuse, R193, 0x1, P0 ;  /* 0x00000005020da211 */ /* 0x090fe400000f0cc1 */
[----:B------:R-:W-:-:S03]  /*bef0*/  @!P3 LEA.HI.X R5, R16, R5, R192, 0x1, P1 ;  /* 0x000000051005b211 */ /* 0x000fc600008f0cc0 */
[----:B------:R1:W-:Y:S04]  /*bf00*/  @!P2 ST.E.128 desc[UR52][R12.64], RZ ;  /* 0x000000ff0c00a985 */ /* 0x0003e8000c101d34 */
[----:B------:R1:W-:Y:S02]  /*bf10*/  @!P3 ST.E.128 desc[UR52][R4.64], RZ ;  /* 0x000000ff0400b985 */ /* 0x0003e4000c101d34 */
.L_x_234:
[----:B------:R-:W-:Y:S05]  /*bf20*/  BSYNC B1 ;  /* 0x0000000000017941 */ /* 0x000fea0003800000 */
.L_x_233:
[----:B------:R-:W-:Y:S01]  /*bf30*/  VIADD R0, R8, 0x60 ;  /* 0x0000006008007836 */ /* 0x000fe20000000000 */
[----:B0-23--:R-:W0:Y:S04]  /*bf40*/  SHFL.IDX PT, R3, R3, 0x3, 0x181f ;  /* 0x00781f0003037f89 */ /* 0x00de2800000e0000 */
[----:B------:R-:W-:Y:S01]  /*bf50*/  ISETP.GE.AND P0, PT, R0, R11, PT ;  /* 0x0000000b0000720c */ /* 0x000fe20003f06270 */
[----:B-1--4-:R1:W2:-:S12]  /*bf60*/  SHFL.IDX PT, R5, R6, 0x3, 0x181f ;  /* 0x00781f0006057f89 */ /* 0x01229800000e0000 */
[----:B-1----:R-:W-:Y:S05]  /*bf70*/  @P0 BRA `(.L_x_225) ;  /* 0x0000000000240947 */ /* 0x002fea0003800000 */
[----:B------:R-:W-:Y:S02]  /*bf80*/  ULDC UR4, c[0x0][0xac8] ;  /* 0x0002b20000047ab9 */ /* 0x000fe40000000800 */
[----:B------:R-:W-:Y:S02]  /*bf90*/  ISETP.GE.AND P2, PT, R2, UR4, PT ;  /* 0x0000000402007c0c */ /* 0x000fe4000bf46270 */
[----:B------:R-:W-:-:S11]  /*bfa0*/  ISETP.GE.AND P3, PT, R16, UR4, PT ;  /* 0x0000000410007c0c */ /* 0x000fd6000bf66270 */
[-C--:B--2---:R-:W-:Y:S02]  /*bfb0*/  @!P2 LEA R6, P0, R2, R5.reuse, 0x1 ;  /* 0x000000050206a211 */ /* 0x084fe400078008ff */
[----:B------:R-:W-:Y:S02]  /*bfc0*/  @!P3 LEA R4, P1, R16, R5, 0x1 ;  /* 0x000000051004b211 */ /* 0x000fe400078208ff */
[-C--:B0-----:R-:W-:Y:S02]  /*bfd0*/  @!P2 LEA.HI.X R7, R2, R3.reuse, R193, 0x1, P0 ;  /* 0x000000030207a211 */ /* 0x081fe400000f0cc1 */
[----:B------:R-:W-:-:S03]  /*bfe0*/  @!P3 LEA.HI.X R5, R16, R3, R192, 0x1, P1 ;  /* 0x000000031005b211 */ /* 0x000fc600008f0cc0 */
[----:B------:R0:W-:Y:S04]  /*bff0*/  @!P2 ST.E.128 desc[UR52][R6.64], RZ ;  /* 0x000000ff0600a985 */ /* 0x0001e8000c101d34 */
[----:B------:R0:W-:Y:S02]  /*c000*/  @!P3 ST.E.128 desc[UR52][R4.64], RZ ;  /* 0x000000ff0400b985 */ /* 0x0001e4000c101d34 */
.L_x_225:
[----:B------:R-:W-:Y:S05]  /*c010*/  BSYNC B0 ;  /* 0x0000000000007941 */ /* 0x000fea0003800000 */
.L_x_216:
[----:B------:R-:W-:Y:S02]  /*c020*/  ULDC UR4, c[0x0][0xc3c] ;  /* 0x00030f0000047ab9 */ /* 0x000fe40000000800 */
[----:B------:R-:W-:-:S13]  /*c030*/  ISETP.GE.AND P0, PT, R51, UR4, PT ;  /* 0x0000000433007c0c */ /* 0x000fda000bf06270 */
[----:B------:R-:W-:Y:S05]  /*c040*/  @!P0 BRA `(.L_x_235) ;  /* 0xffffff4c00448947 */ /* 0x000fea000383ffff */
[----:B------:R-:W-:Y:S05]  /*c050*/  EXIT ;  /* 0x000000000000794d */ /* 0x000fea0003800000 */
.L_x_188:
[----:B------:R-:W-:-:S08]  /*c060*/  NOP ;  /* 0x0000000000007918 */ /* 0x000fd00000000000 */
[----:B------:R-:W0:-:S00]  /*c070*/  USETMAXREG.DEALLOC.CTAPOOL 0x28 ;  /* 0x00000028000079c8 */ /* 0x000e0000080e0500 */
[----:B0-----:R-:W-:Y:S02]  /*c080*/  LOP3.LUT R0, R0, 0x3, RZ, 0xc0, !PT ;  /* 0x0000000300007812 */ /* 0x001fe400078ec0ff */
[----:B------:R-:W-:-:S04]  /*c090*/  LOP3.LUT R23, R23, 0xfffffdff, RZ, 0xc0, !PT ;  /* 0xfffffdff17177812 */ /* 0x000fc800078ec0ff */
[----:B------:R-:W0:Y:S02]  /*c0a0*/  SHFL.IDX PT, R0, R0, RZ, 0x1f ;  /* 0x00001fff00007589 */ /* 0x000e2400000e0000 */
[----:B0-----:R-:W-:-:S13]  /*c0b0*/  ISETP.NE.AND P0, PT, R0, RZ, PT ;  /* 0x000000ff0000720c */ /* 0x001fda0003f05270 */
[----:B------:R-:W-:Y:S01]  /*c0c0*/  @P0 BAR.SYNC.DEFER_BLOCKING 0x5, 0x180 ;  /* 0x0146000000000b1d */ /* 0x000fe20000010000 */
[----:B------:R-:W-:Y:S02]  /*c0d0*/  @P0 MOV R3, 0x400 ;  /* 0x0000040000030802 */ /* 0x000fe40000000f00 */
[----:B------:R-:W-:Y:S02]  /*c0e0*/  @P0 LOP3.LUT R23, R23, 0x200, RZ, 0xfc, !PT ;  /* 0x0000020017170812 */ /* 0x000fe400078efcff */
[----:B------:R-:W-:-:S05]  /*c0f0*/  @P0 LEA R2, R2, R3, 0x18 ;  /* 0x0000000302020211 */ /* 0x000fca00078ec0ff */
[----:B------:R-:W0:Y:S02]  /*c100*/  @P0 LDS.128 R16, [R2+0x298d0] ;  /* 0x0298d00002100984 */ /* 0x000e240000000c00 */
[----:B0-----:R-:W-:Y:S01]  /*c110*/  @P0 R2UR UR40, R19 ;  /* 0x00000000132802ca */ /* 0x001fe200000e0000 */
[----:B------:R-:W-:Y:S06]  /*c120*/  @P0 BAR.ARV 0x4, 0x180 ;  /* 0x0106000000000b1d */ /* 0x000fec0000002000 */
[----:B------:R-:W-:Y:S08]  /*c130*/  @P0 BRA `(.L_x_236) ;  /* 0x00000008000c0947 */ /* 0x000ff00003800000 */
[----:B------:R-:W0:Y:S01]  /*c140*/  S2R R4, SR_TID.X ;  /* 0x0000000000047919 */ /* 0x000e220000002100 */
[----:B------:R-:W-:Y:S01]  /*c150*/  ULDC UR4, c[0x0][0xc3c] ;  /* 0x00030f0000047ab9 */ /* 0x000fe20000000800 */
[----:B------:R-:W-:Y:S01]  /*c160*/  IMAD.MOV.U32 R0, RZ, RZ, RZ ;  /* 0x000000ffff007224 */ /* 0x000fe200078e00ff */
[----:B------:R-:W1:Y:S01]  /*c170*/  LDC R11, c[0x0][0xc38] ;  /* 0x00030e00ff0b7b82 */ /* 0x000e620000000800 */
[----:B0-----:R-:W-:-:S04]  /*c180*/  LOP3.LUT R5, R4, 0x1f, RZ, 0xc0, !PT ;  /* 0x0000001f04057812 */ /* 0x001fc800078ec0ff */
[----:B------:R-:W-:-:S04]  /*c190*/  ISETP.NE.AND P0, PT, R5, 0x1f, PT ;  /* 0x0000001f0500780c */ /* 0x000fc80003f05270 */
[----:B------:R-:W-:-:S13]  /*c1a0*/  ISETP.GE.OR P1, PT, R5, UR4, !P0 ;  /* 0x0000000405007c0c */ /* 0x000fda000c726670 */
[----:B------:R-:W0:Y:S02]  /*c1b0*/  @!P1 LDC.64 R2, c[0x0][0xc80] ;  /* 0x00032000ff029b82 */ /* 0x000e240000000a00 */
[----:B0-----:R-:W-:-:S05]  /*c1c0*/  @!P1 IMAD.WIDE.U32 R2, R5, 0x4, R2 ;  /* 0x0000000405029825 */ /* 0x001fca00078e0002 */
[----:B------:R-:W2:Y:S01]  /*c1d0*/  @!P1 LDG.E R0, desc[UR52][R2.64] ;  /* 0x0000003402009981 */ /* 0x000ea2000c1e1900 */
[C---:B------:R-:W-:Y:S01]  /*c1e0*/  ISETP.NE.AND P1, PT, R5.reuse, RZ, PT ;  /* 0x000000ff0500720c */ /* 0x040fe20003f25270 */
[----:B------:R-:W-:Y:S01]  /*c1f0*/  UMOV UR4, URZ ;  /* 0x0000003f00047c82 */ /* 0x000fe20008000000 */
[C---:B------:R-:W-:Y:S01]  /*c200*/  ISETP.GE.U32.AND P2, PT, R5.reuse, 0x2, PT ;  /* 0x000000020500780c */ /* 0x040fe20003f46070 */
[----:B------:R-:W-:Y:S01]  /*c210*/  IMAD.MOV.U32 R16, RZ, RZ, RZ ;  /* 0x000000ffff107224 */ /* 0x000fe200078e00ff */
[C---:B------:R-:W-:Y:S02]  /*c220*/  ISETP.GE.U32.AND P3, PT, R5.reuse, 0x4, PT ;  /* 0x000000040500780c */ /* 0x040fe40003f66070 */
[C---:B------:R-:W-:Y:S02]  /*c230*/  ISETP.GE.U32.AND P4, PT, R5.reuse, 0x8, PT ;  /* 0x000000080500780c */ /* 0x040fe40003f86070 */
[----:B------:R-:W-:Y:S01]  /*c240*/  ISETP.GE.U32.AND P5, PT, R5, 0x10, PT ;  /* 0x000000100500780c */ /* 0x000fe20003fa6070 */
[----:B--2---:R-:W0:Y:S02]  /*c250*/  SHFL.UP PT, R4, R0, 0x1, RZ ;  /* 0x0420000000047989 */ /* 0x004e2400000e00ff */
[----:B0-----:R-:W-:-:S05]  /*c260*/  SEL R7, R4, RZ, P1 ;  /* 0x000000ff04077207 */ /* 0x001fca0000800000 */
[----:B------:R-:W-:-:S05]  /*c270*/  IMAD.IADD R7, R0, 0x1, R7 ;  /* 0x0000000100077824 */ /* 0x000fca00078e0207 */
[----:B------:R-:W0:Y:S02]  /*c280*/  SHFL.UP PT, R4, R7, 0x2, RZ ;  /* 0x0440000007047989 */ /* 0x000e2400000e00ff */
[----:B0-----:R-:W-:-:S04]  /*c290*/  SEL R4, R4, RZ, P2 ;  /* 0x000000ff04047207 */ /* 0x001fc80001000000 */
[----:B------:R-:W-:-:S05]  /*c2a0*/  IADD3 R4, R7, R4, RZ ;  /* 0x0000000407047210 */ /* 0x000fca0007ffe0ff */
[----:B------:R-:W0:Y:S02]  /*c2b0*/  SHFL.UP PT, R6, R4, 0x4, RZ ;  /* 0x0480000004067989 */ /* 0x000e2400000e00ff */
[----:B0-----:R-:W-:-:S05]  /*c2c0*/  SEL R3, R6, RZ, P3 ;  /* 0x000000ff06037207 */ /* 0x001fca0001800000 */
[----:B------:R-:W-:-:S05]  /*c2d0*/  IMAD.IADD R3, R4, 0x1, R3 ;  /* 0x0000000104037824 */ /* 0x000fca00078e0203 */
[----:B------:R-:W0:Y:S02]  /*c2e0*/  SHFL.UP PT, R2, R3, 0x8, RZ ;  /* 0x0500000003027989 */ /* 0x000e2400000e00ff */
[----:B0-----:R-:W-:-:S05]  /*c2f0*/  SEL R2, R2, RZ, P4 ;  /* 0x000000ff02027207 */ /* 0x001fca0002000000 */
[----:B------:R-:W-:-:S05]  /*c300*/  IMAD.IADD R2, R3, 0x1, R2 ;  /* 0x0000000103027824 */ /* 0x000fca00078e0202 */
[----:B------:R-:W0:Y:S02]  /*c310*/  SHFL.UP PT, R6, R2, 0x10, RZ ;  /* 0x0600000002067989 */ /* 0x000e2400000e00ff */
[----:B0-----:R-:W-:-:S05]  /*c320*/  SEL R7, R6, RZ, P5 ;  /* 0x000000ff06077207 */ /* 0x001fca0002800000 */
[----:B------:R-:W-:Y:S02]  /*c330*/  IMAD.IADD R6, R2, 0x1, R7 ;  /* 0x0000000102067824 */ /* 0x000fe400078e0207 */
[----:B------:R-:W0:Y:S03]  /*c340*/  S2R R7, SR_CTAID.X ;  /* 0x0000000000077919 */ /* 0x000e260000002500 */
[----:B------:R-:W1:Y:S02]  /*c350*/  SHFL.IDX PT, R4, R6, 0x1f, 0x1f ;  /* 0x03e01f0006047f89 */ /* 0x000e6400000e0000 */
[----:B-1----:R-:W-:-:S04]  /*c360*/  IMAD R4, R4, R11, RZ ;  /* 0x0000000b04047224 */ /* 0x002fc800078e02ff */
[----:B------:R-:W-:Y:S01]  /*c370*/  IMAD.MOV.U32 R3, RZ, RZ, R4 ;  /* 0x000000ffff037224 */ /* 0x000fe200078e0004 */
[----:B0-----:R-:W-:-:S13]  /*c380*/  ISETP.GT.AND P6, PT, R4, R7, PT ;  /* 0x000000070400720c */ /* 0x001fda0003fc4270 */
[----:B------:R-:W-:Y:S05]  /*c390*/  @P6 BRA `(.L_x_237) ;  /* 0x0000000000946947 */ /* 0x000fea0003800000 */
[----:B------:R-:W-:Y:S01]  /*c3a0*/  IMAD.MOV.U32 R4, RZ, RZ, R3 ;  /* 0x000000ffff047224 */ /* 0x000fe200078e0003 */
[----:B------:R-:W-:Y:S01]  /*c3b0*/  UMOV UR4, URZ ;  /* 0x0000003f00047c82 */ /* 0x000fe20008000000 */
[----:B------:R-:W-:-:S05]  /*c3c0*/  ULDC UR5, c[0x0][0xc3c] ;  /* 0x00030f0000057ab9 */ /* 0x000fca0000000800 */
.L_x_241:
[----:B------:R-:W-:-:S04]  /*c3d0*/  UIADD3 UR4, UR4, 0x1f, URZ ;  /* 0x0000001f04047890 */ /* 0x000fc8000fffe03f */
[----:B------:R-:W-:-:S06]  /*c3e0*/  UISETP.GE.AND UP0, UPT, UR4, UR5, UPT ;  /* 0x000000050400728c */ /* 0x000fcc000bf06270 */
[----:B------:R-:W-:-:S13]  /*c3f0*/  PLOP3.LUT P6, PT, PT, PT, UP0, 0x40, 0x0 ;  /* 0x000000000000781c */ /* 0x000fda0003fce808 */
[----:B------:R-:W-:Y:S05]  /*c400*/  @!P6 BRA `(.L_x_238) ;  /* 0x00000004002ce947 */ /* 0x000fea0003800000 */
[----:B------:R-:W-:Y:S01]  /*c410*/  VIADD R9, R5, UR4 ;  /* 0x0000000405097c36 */ /* 0x000fe20008000000 */
[----:B------:R-:W-:Y:S01]  /*c420*/  BSSY B0, `(.L_x_239) ;  /* 0x0000007000007945 */ /* 0x000fe20003800000 */
[----:B------:R-:W-:-:S03]  /*c430*/  IMAD.MOV.U32 R0, RZ, RZ, RZ ;  /* 0x000000ffff007224 */ /* 0x000fc600078e00ff */
[----:B------:R-:W-:-:S13]  /*c440*/  ISETP.GE.OR P6, PT, R9, UR5, !P0 ;  /* 0x0000000509007c0c */ /* 0x000fda000c7c6670 */
[----:B------:R-:W-:Y:S05]  /*c450*/  @P6 BRA `(.L_x_240) ;  /* 0x00000000000c6947 */ /* 0x000fea0003800000 */
[----:B------:R-:W0:Y:S02]  /*c460*/  LDC.64 R2, c[0x0][0xc80] ;  /* 0x00032000ff027b82 */ /* 0x000e240000000a00 */
[----:B0-----:R-:W-:-:S05]  /*c470*/  IMAD.WIDE R2, R9, 0x4, R2 ;  /* 0x0000000409027825 */ /* 0x001fca00078e0202 */
[----:B------:R0:W5:Y:S02]  /*c480*/  LDG.E R0, desc[UR52][R2.64] ;  /* 0x0000003402007981 */ /* 0x000164000c1e1900 */
.L_x_240:
[----:B------:R-:W-:Y:S05]  /*c490*/  BSYNC B0 ;  /* 0x0000000000007941 */ /* 0x000fea0003800000 */
.L_x_239:
[----:B0----5:R-:W0:Y:S02]  /*c4a0*/  SHFL.UP PT, R2, R0, 0x1, RZ ;  /* 0x0420000000027989 */ /* 0x021e2400000e00ff */
        /* <DEDUP_REMOVED lines=14> */
[----:B------:R-:W0:Y:S03]  /*c590*/  LDC R11, c[0x0][0xc38] ;  /* 0x00030e00ff0b7b82 */ /* 0x000e260000000800 */
[----:B------:R-:W0:Y:S02]  /*c5a0*/  SHFL.IDX PT, R3, R6, 0x1f, 0x1f ;  /* 0x03e01f0006037f89 */ /* 0x000e2400000e0000 */
[----:B0-----:R-:W-:-:S04]  /*c5b0*/  IMAD R3, R3, R11, RZ ;  /* 0x0000000b03037224 */ /* 0x001fc800078e02ff */
[----:B------:R-:W-:-:S05]  /*c5c0*/  IMAD.IADD R4, R3, 0x1, R4 ;  /* 0x0000000103047824 */ /* 0x000fca00078e0204 */
[----:B------:R-:W-:-:S13]  /*c5d0*/  ISETP.GT.AND P6, PT, R4, R7, PT ;  /* 0x000000070400720c */ /* 0x000fda0003fc4270 */
[----:B------:R-:W-:Y:S05]  /*c5e0*/  @!P6 BRA `(.L_x_241) ;  /* 0xfffffffc0078e947 */ /* 0x000fea000383ffff */
.L_x_237:
[----:B------:R-:W-:-:S04]  /*c5f0*/  IMAD.IADD R8, R4, 0x1, -R3 ;  /* 0x0000000104087824 */ /* 0x000fc800078e0a03 */
[----:B------:R-:W-:-:S05]  /*c600*/  IMAD R2, R6, R11, R8 ;  /* 0x0000000b06027224 */ /* 0x000fca00078e0208 */
[----:B------:R-:W-:-:S13]  /*c610*/  ISETP.GT.AND P0, PT, R2, R7, PT ;  /* 0x000000070200720c */ /* 0x000fda0003f04270 */
[----:B------:R-:W-:Y:S02]  /*c620*/  VOTEU.ANY UR5, UPT, !P0 ;  /* 0x0000000000057886 */ /* 0x000fe400040e0100 */
[----:B------:R-:W-:Y:S02]  /*c630*/  UPOPC UR40, UR5 ;  /* 0x00000005002872bf */ /* 0x000fe40008000000 */
[----:B------:R-:W-:-:S04]  /*c640*/  ISETP.NE.AND P0, PT, RZ, UR5, PT ;  /* 0x00000005ff007c0c */ /* 0x000fc8000bf05270 */
[----:B------:R-:W-:-:S05]  /*c650*/  IMAD.U32 R13, RZ, RZ, UR40 ;  /* 0x00000028ff0d7e24 */ /* 0x000fca000f8e00ff */
[----:B------:R-:W0:Y:S02]  /*c660*/  SHFL.IDX PT, R10, R0, R13, 0x1f ;  /* 0x00001f0d000a7589 */ /* 0x000e2400000e0000 */
[----:B0-----:R-:W-:-:S04]  /*c670*/  IABS R9, R10 ;  /* 0x0000000a00097213 */ /* 0x001fc80000000000 */
[----:B------:R-:W0:Y:S08]  /*c680*/  I2F.RP R4, R9 ;  /* 0x0000000900047306 */ /* 0x000e300000209400 */
[----:B0-----:R-:W0:Y:S02]  /*c690*/  MUFU.RCP R4, R4 ;  /* 0x0000000400047308 */ /* 0x001e240000001000 */
[----:B0-----:R-:W-:-:S06]  /*c6a0*/  VIADD R2, R4, 0xffffffe ;  /* 0x0ffffffe04027836 */ /* 0x001fcc0000000000 */
[----:B------:R0:W1:Y:S01]  /*c6b0*/  F2I.FTZ.U32.TRUNC.NTZ R3, R2 ;  /* 0x0000000200037305 */ /* 0x000062000021f000 */
[----:B------:R-:W-:Y:S05]  /*c6c0*/  @!P0 BRA `(.L_x_242) ;  /* 0x00000000000c8947 */ /* 0x000fea0003800000 */
[----:B------:R-:W-:-:S06]  /*c6d0*/  UIADD3 UR5, UR40, -0x1, URZ ;  /* 0xffffffff28057890 */ /* 0x000fcc000fffe03f */
[----:B------:R-:W-:-:S05]  /*c6e0*/  IMAD.U32 R13, RZ, RZ, UR5 ;  /* 0x00000005ff0d7e24 */ /* 0x000fca000f8e00ff */
[----:B------:R2:W3:Y:S02]  /*c6f0*/  SHFL.IDX PT, R16, R6, R13, 0x1f ;  /* 0x00001f0d06107589 */ /* 0x0004e400000e0000 */
.L_x_242:
[----:B---3--:R-:W-:Y:S01]  /*c700*/  IMAD R16, R16, R11, R8 ;  /* 0x0000000b10107224 */ /* 0x008fe200078e0208 */
[----:B0-----:R-:W-:Y:S01]  /*c710*/  IABS R2, R10 ;  /* 0x0000000a00027213 */ /* 0x001fe20000000000 */
[----:B-1----:R-:W-:Y:S01]  /*c720*/  IMAD.MOV R0, RZ, RZ, -R3 ;  /* 0x000000ffff007224 */ /* 0x002fe200078e0a03 */
[----:B------:R-:W-:Y:S02]  /*c730*/  UIADD3 UR40, UR40, UR4, URZ ;  /* 0x0000000428287290 */ /* 0x000fe4000fffe03f */
[----:B------:R-:W-:Y:S01]  /*c740*/  IADD3 R11, -R16, R7, RZ ;  /* 0x00000007100b7210 */ /* 0x000fe20007ffe1ff */
[----:B------:R-:W-:Y:S02]  /*c750*/  IMAD.MOV R4, RZ, RZ, -R2 ;  /* 0x000000ffff047224 */ /* 0x000fe400078e0a02 */
[----:B------:R-:W-:Y:S01]  /*c760*/  IMAD R7, R0, R9, RZ ;  /* 0x0000000900077224 */ /* 0x000fe200078e02ff */
[----:B------:R-:W-:Y:S01]  /*c770*/  IABS R0, R11 ;  /* 0x0000000b00007213 */ /* 0x000fe20000000000 */
[----:B------:R-:W-:-:S04]  /*c780*/  IMAD.MOV.U32 R2, RZ, RZ, RZ ;  /* 0x000000ffff027224 */ /* 0x000fc800078e00ff */
[----:B------:R-:W-:-:S04]  /*c790*/  IMAD.HI.U32 R2, R3, R7, R2 ;  /* 0x0000000703027227 */ /* 0x000fc800078e0002 */
[----:B------:R-:W-:Y:S02]  /*c7a0*/  IMAD.MOV.U32 R3, RZ, RZ, R0 ;  /* 0x000000ffff037224 */ /* 0x000fe400078e0000 */
[----:B------:R-:W-:Y:S02]  /*c7b0*/  IMAD.MOV.U32 R0, RZ, RZ, R4 ;  /* 0x000000ffff007224 */ /* 0x000fe400078e0004 */
[----:B------:R-:W-:-:S04]  /*c7c0*/  IMAD.HI.U32 R2, R2, R3, RZ ;  /* 0x0000000302027227 */ /* 0x000fc800078e00ff */
[----:B------:R-:W-:-:S05]  /*c7d0*/  IMAD R0, R2, R0, R3 ;  /* 0x0000000002007224 */ /* 0x000fca00078e0203 */
[----:B------:R-:W-:-:S13]  /*c7e0*/  ISETP.GT.U32.AND P1, PT, R9, R0, PT ;  /* 0x000000000900720c */ /* 0x000fda0003f24070 */
[----:B------:R-:W-:Y:S02]  /*c7f0*/  @!P1 IMAD.IADD R0, R0, 0x1, -R9 ;  /* 0x0000000100009824 */ /* 0x000fe400078e0a09 */
[----:B------:R-:W-:Y:S01]  /*c800*/  @!P1 VIADD R2, R2, 0x1 ;  /* 0x0000000102029836 */ /* 0x000fe20000000000 */
[----:B------:R-:W-:Y:S02]  /*c810*/  ISETP.NE.AND P1, PT, R10, RZ, PT ;  /* 0x000000ff0a00720c */ /* 0x000fe40003f25270 */
[----:B------:R-:W-:Y:S02]  /*c820*/  ISETP.GE.U32.AND P0, PT, R0, R9, PT ;  /* 0x000000090000720c */ /* 0x000fe40003f06070 */
[----:B------:R-:W-:-:S04]  /*c830*/  LOP3.LUT R0, R11, R10, RZ, 0x3c, !PT ;  /* 0x0000000a0b007212 */ /* 0x000fc800078e3cff */
[----:B------:R-:W-:-:S07]  /*c840*/  ISETP.GE.AND P2, PT, R0, RZ, PT ;  /* 0x000000ff0000720c */ /* 0x000fce0003f46270 */
[----:B------:R-:W-:-:S06]  /*c850*/  @P0 VIADD R2, R2, 0x1 ;  /* 0x0000000102020836 */ /* 0x000fcc0000000000 */
[----:B------:R-:W-:Y:S01]  /*c860*/  @!P2 IMAD.MOV R2, RZ, RZ, -R2 ;  /* 0x000000ffff02a224 */ /* 0x000fe200078e0a02 */
[----:B------:R-:W-:-:S04]  /*c870*/  @!P1 LOP3.LUT R2, RZ, R10, RZ, 0x33, !PT ;  /* 0x0000000aff029212 */ /* 0x000fc800078e33ff */
[----:B------:R-:W-:Y:S01]  /*c880*/  MOV R18, R2 ;  /* 0x0000000200127202 */ /* 0x000fe20000000f00 */
[----:B------:R-:W-:-:S04]  /*c890*/  IMAD.MOV R17, RZ, RZ, -R2 ;  /* 0x000000ffff117224 */ /* 0x000fc800078e0a02 */
[----:B------:R-:W-:Y:S01]  /*c8a0*/  IMAD R17, R10, R17, R11 ;  /* 0x000000110a117224 */ /* 0x000fe200078e020b */
[----:B------:R-:W-:Y:S06]  /*c8b0*/  BRA `(.L_x_243) ;  /* 0x0000000000107947 */ /* 0x000fec0003800000 */
.L_x_238:
[----:B------:R-:W-:Y:S01]  /*c8c0*/  IMAD.MOV.U32 R16, RZ, RZ, R7 ;  /* 0x000000ffff107224 */ /* 0x000fe200078e0007 */
[----:B------:R-:W-:Y:S01]  /*c8d0*/  ULDC UR40, c[0x0][0xc3c] ;  /* 0x00030f0000287ab9 */ /* 0x000fe20000000800 */
[----:B------:R-:W-:Y:S02]  /*c8e0*/  IMAD.MOV.U32 R17, RZ, RZ, RZ ;  /* 0x000000ffff117224 */ /* 0x000fe400078e00ff */
[----:B------:R-:W-:-:S07]  /*c8f0*/  IMAD.MOV.U32 R18, RZ, RZ, RZ ;  /* 0x000000ffff127224 */ /* 0x000fce00078e00ff */
.L_x_243:
[----:B------:R-:W-:Y:S01]  /*c900*/  ISETP.NE.AND P0, PT, R5, RZ, PT ;  /* 0x000000ff0500720c */ /* 0x000fe20003f05270 */
[----:B------:R-:W-:-:S12]  /*c910*/  IMAD.U32 R19, RZ, RZ, UR40 ;  /* 0x00000028ff137e24 */ /* 0x000fd8000f8e00ff */
[----:B------:R-:W0:Y:S01]  /*c920*/  @!P0 S2R R3, SR_CgaCtaId ;  /* 0x0000000000038919 */ /* 0x000e220000008800 */
[----:B------:R-:W-:-:S04]  /*c930*/  @!P0 MOV R0, 0x400 ;  /* 0x0000040000008802 */ /* 0x000fc80000000f00 */
[----:B0-----:R-:W-:-:S05]  /*c940*/  @!P0 LEA R0, R3, R0, 0x18 ;  /* 0x0000000003008211 */ /* 0x001fca00078ec0ff */
[----:B------:R0:W-:Y:S01]  /*c950*/  @!P0 STS.128 [R0+0x298d0], R16 ;  /* 0x0298d01000008388 */ /* 0x0001e20000000c00 */
[----:B------:R-:W-:Y:S06]  /*c960*/  BAR.ARV 0x5, 0x180 ;  /* 0x0146000000007b1d */ /* 0x000fec0000002000 */
.L_x_236:
[----:B------:R-:W-:Y:S01]  /*c970*/  ULDC UR4, c[0x0][0xc3c] ;  /* 0x00030f0000047ab9 */ /* 0x000fe20000000800 */
[----:B------:R1:W-:Y:S01]  /*c980*/  STL [R1+0x1c], RZ ;  /* 0x00001cff01007387 */ /* 0x0003e20000100800 */
[----:B------:R-:W-:Y:S01]  /*c990*/  UISETP.GE.AND UP0, UPT, UR40, UR4, UPT ;  /* 0x000000042800728c */ /* 0x000fe2000bf06270 */
[----:B------:R-:W-:Y:S02]  /*c9a0*/  IMAD.MOV.U32 R33, RZ, RZ, 0x1 ;  /* 0x00000001ff217424 */ /* 0x000fe400078e00ff */
[----:B------:R-:W-:-:S03]  /*c9b0*/  IMAD.MOV.U32 R28, RZ, RZ, RZ ;  /* 0x000000ffff1c7224 */ /* 0x000fc600078e00ff */
[----:B------:R-:W-:-:S13]  /*c9c0*/  PLOP3.LUT P0, PT, PT, PT, UP0, 0x80, 0x0 ;  /* 0x000000000000781c */ /* 0x000fda0003f0f008 */
[----:B-1----:R-:W-:Y:S05]  /*c9d0*/  @P0 BRA `(.L_x_244) ;  /* 0x0000005400e00947 */ /* 0x002fea0003800000 */
[----:B------:R-:W1:Y:S01]  /*c9e0*/  S2R R14, SR_TID.X ;  /* 0x00000000000e7919 */ /* 0x000e620000002100 */
[----:B------:R-:W3:Y:S01]  /*c9f0*/  S2UR UR4, SR_CgaCtaId ;  /* 0x00000000000479c3 */ /* 0x000ee20000008800 */
[----:B------:R-:W-:Y:S01]  /*ca00*/  MOV R22, 0x400 ;  /* 0x0000040000167802 */ /* 0x000fe20000000f00 */
[----:B------:R-:W-:Y:S01]  /*ca10*/  IMAD.MOV.U32 R36, RZ, RZ, 0x40 ;  /* 0x00000040ff247424 */ /* 0x000fe200078e00ff */
[----:B------:R-:W-:Y:S01]  /*ca20*/  ULOP3.LUT UR46, UR36, 0x2, URZ, 0xfc, !UPT ;  /* 0x00000002242e7892 */ /* 0x000fe2000f8efc3f */
[----:B------:R-:W-:Y:S01]  /*ca30*/  IMAD.MOV.U32 R33, RZ, RZ, 0x1 ;  /* 0x00000001ff217424 */ /* 0x000fe200078e00ff */
[----:B------:R-:W-:Y:S01]  /*ca40*/  ULOP3.LUT UR48, UR36, 0x1, URZ, 0xfc, !UPT ;  /* 0x0000000124307892 */ /* 0x000fe2000f8efc3f */
[----:B------:R-:W-:Y:S01]  /*ca50*/  IMAD.MOV.U32 R28, RZ, RZ, RZ ;  /* 0x000000ffff1c7224 */ /* 0x000fe200078e00ff */
[----:B------:R-:W-:Y:S01]  /*ca60*/  ULDC UR49, c[0x0][0xc] ;  /* 0x0000030000317ab9 */ /* 0x000fe20000000800 */
[C---:B-1----:R-:W-:Y:S01]  /*ca70*/  IMAD.SHL.U32 R4, R14.reuse, 0x10, RZ ;  /* 0x000000100e047824 */ /* 0x042fe200078e00ff */
[C---:B--2---:R-:W-:Y:S01]  /*ca80*/  LOP3.LUT R13, R14.reuse, 0x7f, RZ, 0xc0, !PT ;  /* 0x0000007f0e0d7812 */ /* 0x044fe200078ec0ff */
[C---:B------:R-:W-:Y:S01]  /*ca90*/  IMAD.SHL.U32 R3, R14.reuse, 0x2, RZ ;  /* 0x000000020e037824 */ /* 0x040fe200078e00ff */
[C---:B------:R-:W-:Y:S01]  /*caa0*/  R2P PR, R14.reuse, 0x14 ;  /* 0x000000140e007804 */ /* 0x040fe20000000000 */
[----:B------:R-:W-:Y:S01]  /*cab0*/  IMAD.SHL.U32 R11, R14, 0x4, RZ ;  /* 0x000000040e0b7824 */ /* 0x000fe200078e00ff */
[----:B0-----:R-:W-:-:S02]  /*cac0*/  LOP3.LUT R0, R4, 0x1b0, RZ, 0xc0, !PT ;  /* 0x000001b004007812 */ /* 0x001fc400078ec0ff */
[----:B------:R-:W-:Y:S02]  /*cad0*/  SHF.R.U32.HI R2, RZ, 0x5, R13 ;  /* 0x00000005ff027819 */ /* 0x000fe4000001160d */
[----:B------:R-:W-:Y:S01]  /*cae0*/  LOP3.LUT R10, R0, 0x30, R3, 0x78, !PT ;  /* 0x00000030000a7812 */ /* 0x000fe200078e7803 */
[C---:B------:R-:W-:Y:S01]  /*caf0*/  IMAD.SHL.U32 R0, R14.reuse, 0x20, RZ ;  /* 0x000000200e007824 */ /* 0x040fe200078e00ff */
[----:B------:R-:W-:Y:S01]  /*cb00*/  SHF.L.U32 R3, R14, 0x7, RZ ;  /* 0x000000070e037819 */ /* 0x000fe200000006ff */
[----:B------:R-:W-:Y:S01]  /*cb10*/  IMAD.SHL.U32 R7, R2, 0x200, RZ ;  /* 0x0000020002077824 */ /* 0x000fe200078e00ff */
[----:B------:R-:W-:Y:S02]  /*cb20*/  LOP3.LUT R37, R4, 0x30, RZ, 0xc0, !PT ;  /* 0x0000003004257812 */ /* 0x000fe400078ec0ff */
[----:B------:R-:W-:Y:S02]  /*cb30*/  LOP3.LUT R5, R3, 0x380, RZ, 0xc0, !PT ;  /* 0x0000038003057812 */ /* 0x000fe400078ec0ff */
[----:B------:R-:W-:-:S02]  /*cb40*/  LOP3.LUT R6, R0, 0x80, RZ, 0xc0, !PT ;  /* 0x0000008000067812 */ /* 0x000fc400078ec0ff */
[----:B------:R-:W-:Y:S01]  /*cb50*/  LOP3.LUT R9, R0, 0x380, RZ, 0xc0, !PT ;  /* 0x0000038000097812 */ /* 0x000fe200078ec0ff */
[----:B------:R-:W-:Y:S01]  /*cb60*/  IMAD R5, R2, 0x10, R5 ;  /* 0x0000001002057824 */ /* 0x000fe200078e0205 */
[----:B------:R-:W-:Y:S01]  /*cb70*/  LOP3.LUT R6, R6, 0x10, R14, 0xf8, !PT ;  /* 0x0000001006067812 */ /* 0x000fe200078ef80e */
[----:B------:R-:W-:Y:S01]  /*cb80*/  IMAD.SHL.U32 R2, R2, 0x400, RZ ;  /* 0x0000040002027824 */ /* 0x000fe200078e00ff */
[----:B------:R-:W-:Y:S02]  /*cb90*/  LOP3.LUT R35, R9, 0x30, R4, 0xf8, !PT ;  /* 0x0000003009237812 */ /* 0x000fe400078ef804 */
[----:B------:R-:W-:Y:S02]  /*cba0*/  LOP3.LUT R9, R7, 0x60, R0, 0xf8, !PT ;  /* 0x0000006007097812 */ /* 0x000fe400078ef800 */
[----:B------:R-:W-:Y:S02]  /*cbb0*/  LOP3.LUT R8, R6, 0x10, R11, 0x78, !PT ;  /* 0x0000001006087812 */ /* 0x000fe400078e780b */
[----:B------:R-:W-:-:S02]  /*cbc0*/  LOP3.LUT R6, R5, 0x70, R4, 0x78, !PT ;  /* 0x0000007005067812 */ /* 0x000fc400078e7804 */
[----:B------:R-:W-:Y:S02]  /*cbd0*/  LOP3.LUT R7, R7, 0x40, R4, 0xf8, !PT ;  /* 0x0000004007077812 */ /* 0x000fe400078ef804 */
[----:B------:R-:W-:Y:S02]  /*cbe0*/  LOP3.LUT R9, R9, 0x100, R0, 0xf8, !PT ;  /* 0x0000010009097812 */ /* 0x000fe400078ef800 */
[----:B------:R-:W-:Y:S02]  /*cbf0*/  LOP3.LUT R5, R6, 0xc00, R3, 0xf8, !PT ;  /* 0x00000c0006057812 */ /* 0x000fe400078ef803 */
[----:B------:R-:W-:Y:S02]  /*cc00*/  LOP3.LUT R12, R7, R10, RZ, 0xfc, !PT ;  /* 0x0000000a070c7212 */ /* 0x000fe400078efcff */
[----:B------:R-:W-:Y:S01]  /*cc10*/  LOP3.LUT R3, R9, R8, RZ, 0xfc, !PT ;  /* 0x0000000809037212 */ /* 0x000fe200078efcff */
[----:B------:R0:W-:Y:S01]  /*cc20*/  STL [R1+0x10], R5 ;  /* 0x0000100501007387 */ /* 0x0001e20000100800 */
[----:B------:R-:W-:-:S02]  /*cc30*/  SHF.R.U32.HI R4, RZ, 0x2, R13 ;  /* 0x00000002ff047819 */ /* 0x000fc4000001160d */
[----:B------:R-:W-:Y:S01]  /*cc40*/  LOP3.LUT R35, R35, 0x70, R11, 0x78, !PT ;  /* 0x0000007023237812 */ /* 0x000fe200078e780b */
[----:B------:R-:W-:Y:S01]  /*cc50*/  STL [R1+0x8], R12 ;  /* 0x0000080c01007387 */ /* 0x000fe20000100800 */
[----:B------:R-:W-:Y:S02]  /*cc60*/  LOP3.LUT R0, R4, 0x60, R0, 0xf8, !PT ;  /* 0x0000006004007812 */ /* 0x000fe400078ef800 */
[----:B------:R-:W-:Y:S01]  /*cc70*/  LOP3.LUT R4, R37, 0x40, RZ, 0xfc, !PT ;  /* 0x0000004025047812 */ /* 0x000fe200078efcff */
[----:B------:R3:W-:Y:S01]  /*cc80*/  STL [R1+0xc], R3 ;  /* 0x00000c0301007387 */ /* 0x0007e20000100800 */
[----:B------:R-:W-:Y:S02]  /*cc90*/  LOP3.LUT R2, R0, 0x80, RZ, 0xfc, !PT ;  /* 0x0000008000027812 */ /* 0x000fe400078efcff */
[C---:B0-----:R-:W-:Y:S02]  /*cca0*/  SEL R5, R36.reuse, 0xffffffc0, !P2 ;  /* 0xffffffc024057807 */ /* 0x041fe40005000000 */
[----:B------:R-:W-:-:S03]  /*ccb0*/  SEL R36, R36, 0xffffffc0, !P4 ;  /* 0xffffffc024247807 */ /* 0x000fc60006000000 */
[----:B------:R-:W-:Y:S01]  /*ccc0*/  STL [R1+0x14], R5 ;  /* 0x0000140501007387 */ /* 0x000fe20000100800 */
[----:B---3--:R-:W-:-:S05]  /*ccd0*/  IMAD.U32 R3, RZ, RZ, UR4 ;  /* 0x00000004ff037e24 */ /* 0x008fca000f8e00ff */
[----:B------:R-:W-:Y:S01]  /*cce0*/  LEA R22, R3, R22, 0x18 ;  /* 0x0000001603167211 */ /* 0x000fe200078ec0ff */
[----:B------:R0:W-:Y:S04]  /*ccf0*/  STL [R1+0x4], R3 ;  /* 0x0000040301007387 */ /* 0x0001e80000100800 */
[----:B------:R-:W-:Y:S01]  /*cd00*/  IMAD.IADD R0, R22, 0x1, R12 ;  /* 0x0000000116007824 */ /* 0x000fe200078e020c */
[----:B------:R1:W-:Y:S04]  /*cd10*/  STL [R1+0x1c], RZ ;  /* 0x00001cff01007387 */ /* 0x0003e80000100800 */
[----:B------:R1:W-:Y:S01]  /*cd20*/  STL [R1+0x18], R0 ;  /* 0x0000180001007387 */ /* 0x0003e20000100800 */
[----:B0-----:R-:W-:-:S07]  /*cd30*/  LOP3.LUT R3, R37, 0x80, RZ, 0xfc, !PT ;  /* 0x0000008025037812 */ /* 0x001fce00078efcff */
.L_x_321:
[----:B------:R-:W-:Y:S01]  /*cd40*/  ULDC.64 UR4, c[0x0][0xc88] ;  /* 0x0003220000047ab9 */ /* 0x000fe20000000a00 */
[----:B------:R-:W-:Y:S01]  /*cd50*/  ULDC.64 UR6, c[0x0][0xa18] ;  /* 0x0002860000067ab9 */ /* 0x000fe20000000a00 */
[----:B------:R-:W-:Y:S01]  /*cd60*/  UIMAD.WIDE UR4, UR40, 0x4, UR4 ;  /* 0x00000004280478a5 */ /* 0x000fe2000f8e0204 */
[----:B------:R-:W-:-:S05]  /*cd70*/  ULDC.64 UR8, c[0x0][0xa00] ;  /* 0x0002800000087ab9 */ /* 0x000fca0000000a00 */
[----:B0-----:R-:W-:Y:S01]  /*cd80*/  MOV R2, UR4 ;  /* 0x0000000400027c02 */ /* 0x001fe20008000f00 */
[----:B------:R-:W-:Y:S01]  /*cd90*/  IMAD.U32 R3, RZ, RZ, UR5 ;  /* 0x00000005ff037e24 */ /* 0x000fe2000f8e00ff */
[----:B------:R-:W-:-:S04]  /*cda0*/  ULDC.64 UR4, c[0x0][0xa28] ;  /* 0x00028a0000047ab9 */ /* 0x000fc80000000a00 */
[----:B------:R-:W2:Y:S01]  /*cdb0*/  LDG.E R2, desc[UR52][R2.64] ;  /* 0x0000003402027981 */ /* 0x000ea2000c1e1900 */
[----:B------:R-:W-:Y:S02]  /*cdc0*/  UISETP.NE.U32.AND UP1, UPT, UR4, URZ, UPT ;  /* 0x0000003f0400728c */ /* 0x000fe4000bf25070 */
[----:B------:R-:W-:Y:S02]  /*cdd0*/  UISETP.NE.U32.AND UP0, UPT, UR6, URZ, UPT ;  /* 0x0000003f0600728c */ /* 0x000fe4000bf05070 */
[----:B------:R-:W-:Y:S02]  /*cde0*/  UISETP.NE.AND.EX UP1, UPT, UR5, URZ, UPT, UP1 ;  /* 0x0000003f0500728c */ /* 0x000fe4000bf25310 */
[----:B------:R-:W-:Y:S02]  /*cdf0*/  UISETP.NE.AND.EX UP0, UPT, UR7, URZ, UPT, UP0 ;  /* 0x0000003f0700728c */ /* 0x000fe4000bf05300 */
[----:B------:R-:W-:Y:S02]  /*ce00*/  UISETP.NE.U32.AND UP2, UPT, UR8, URZ, UPT ;  /* 0x0000003f0800728c */ /* 0x000fe4000bf45070 */
[----:B------:R-:W-:-:S02]  /*ce10*/  PLOP3.LUT P0, PT, PT, PT, UP1, 0x80, 0x0 ;  /* 0x000000000000781c */ /* 0x000fc40003f0f018 */
[----:B------:R-:W-:Y:S01]  /*ce20*/  PLOP3.LUT P1, PT, PT, PT, UP0, 0x80, 0x0 ;  /* 0x000000000000781c */ /* 0x000fe20003f2f008 */
[----:B------:R-:W-:Y:S01]  /*ce30*/  UISETP.NE.AND.EX UP5, UPT, UR9, URZ, UPT, UP2 ;  /* 0x0000003f0900728c */ /* 0x000fe2000bfa5320 */
[----:B------:R-:W-:-:S03]  /*ce40*/  IMAD.MOV.U32 R26, RZ, RZ, RZ ;  /* 0x000000ffff1a7224 */ /* 0x000fc600078e00ff */
[----:B------:R-:W-:Y:S02]  /*ce50*/  UP2UR UR47, UPR, URZ, 0x20 ;  /* 0x000000203f2f7883 */ /* 0x000fe40008000000 */
[----:B------:R-:W-:Y:S02]  /*ce60*/  PLOP3.LUT P2, PT, PT, PT, UP5, 0x80, 0x0 ;  /* 0x000000000000781c */ /* 0x000fe40003f4f058 */
[----:B--2---:R-:W-:-:S13]  /*ce70*/  R2UR UR44, R2 ;  /* 0x00000000022c72ca */ /* 0x004fda00000e0000 */
[----:B------:R-:W-:Y:S02]  /*ce80*/  USHF.R.S32.HI UR45, URZ, 0x1f, UR44 ;  /* 0x0000001f3f2d7899 */ /* 0x000fe4000801142c */
[----:B------:R-:W-:Y:S02]  /*ce90*/  @UP1 ULEA UR4, UP3, UR44, UR4, 0x2 ;  /* 0x000000042c041291 */ /* 0x000fe4000f86103f */
[----:B------:R-:W-:Y:S02]  /*cea0*/  USHF.L.U32 UR38, UR44, 0x2, URZ ;  /* 0x000000022c267899 */ /* 0x000fe4000800063f */
[----:B------:R-:W-:Y:S02]  /*ceb0*/  @UP1 ULEA.HI.X UR5, UR44, UR5, UR45, 0x2, UP3 ;  /* 0x000000052c051291 */ /* 0x000fe400098f142d */
[----:B------:R-:W-:Y:S01]  /*cec0*/  USHF.L.U64.HI UR39, UR44, 0x2, UR45 ;  /* 0x000000022c277899 */ /* 0x000fe2000801022d */
[----:B------:R-:W-:Y:S01]  /*ced0*/  IMAD.U32 R2, RZ, RZ, UR4 ;  /* 0x00000004ff027e24 */ /* 0x000fe2000f8e00ff */
[----:B------:R-:W-:-:S02]  /*cee0*/  @UP0 UIADD3 UR6, UP4, UR38, UR6, URZ ;  /* 0x0000000626060290 */ /* 0x000fc4000ff9e03f */
[----:B------:R-:W-:Y:S02]  /*cef0*/  IMAD.U32 R3, RZ, RZ, UR5 ;  /* 0x00000005ff037e24 */ /* 0x000fe4000f8e00ff */
[----:B------:R-:W-:Y:S02]  /*cf00*/  @UP0 UIADD3.X UR7, UR39, UR7, URZ, UP4, !UPT ;  /* 0x0000000727070290 */ /* 0x000fe4000a7fe43f */
[----:B------:R-:W-:Y:S01]  /*cf10*/  UIADD3 UR8, UP0, UR38, UR8, URZ ;  /* 0x0000000826087290 */ /* 0x000fe2000ff1e03f */
[----:B-1----:R0:W5:Y:S03]  /*cf20*/  @P0 LDG.E R0, desc[UR52][R2.64] ;  /* 0x0000003402000981 */ /* 0x002166000c1e1900 */
[----:B------:R-:W-:Y:S01]  /*cf30*/  UIADD3.X UR4, UR39, UR9, URZ, UP0, !UPT ;  /* 0x0000000927047290 */ /* 0x000fe200087fe43f */
[----:B0-----:R-:W-:Y:S02]  /*cf40*/  IMAD.U32 R2, RZ, RZ, UR6 ;  /* 0x00000006ff027e24 */ /* 0x001fe4000f8e00ff */
[----:B------:R-:W-:-:S05]  /*cf50*/  IMAD.U32 R3, RZ, RZ, UR7 ;  /* 0x00000007ff037e24 */ /* 0x000fca000f8e00ff */
[----:B------:R0:W2:Y:S02]  /*cf60*/  @P1 LDG.E R4, desc[UR52][R2.64] ;  /* 0x0000003402041981 */ /* 0x0000a4000c1e1900 */
[----:B0-----:R-:W-:Y:S02]  /*cf70*/  IMAD.U32 R2, RZ, RZ, UR8 ;  /* 0x00000008ff027e24 */ /* 0x001fe4000f8e00ff */
[----:B------:R-:W-:-:S05]  /*cf80*/  IMAD.U32 R3, RZ, RZ, UR4 ;  /* 0x00000004ff037e24 */ /* 0x000fca000f8e00ff */
[----:B------:R0:W5:Y:S01]  /*cf90*/  @P2 LDG.E R26, desc[UR52][R2.64] ;  /* 0x00000034021a2981 */ /* 0x000162000c1e1900 */
[----:B--2---:R-:W-:Y:S01]  /*cfa0*/  @P1 R2UR UR41, R4 ;  /* 0x00000000042912ca */ /* 0x004fe200000e0000 */
[----:B0-----:R-:W-:-:S14]  /*cfb0*/  @P1 BRA `(.L_x_245) ;  /* 0x0000000000241947 */ /* 0x001fdc0003800000 */
[----:B------:R-:W-:Y:S01]  /*cfc0*/  UISETP.NE.AND UP0, UPT, UR47, URZ, UPT ;  /* 0x0000003f2f00728c */ /* 0x000fe2000bf05270 */
[----:B------:R-:W-:-:S05]  /*cfd0*/  ULDC UR41, c[0x0][0x288] ;  /* 0x0000a20000297ab9 */ /* 0x000fca0000000800 */
[----:B------:R-:W-:-:S13]  /*cfe0*/  PLOP3.LUT P1, PT, PT, PT, UP0, 0x40, 0x0 ;  /* 0x000000000000781c */ /* 0x000fda0003f2e808 */
[----:B------:R-:W-:Y:S05]  /*cff0*/  @P1 BRA `(.L_x_245) ;  /* 0x0000000000141947 */ /* 0x000fea0003800000 */
[----:B------:R-:W2:Y:S04]  /*d000*/  LDG.E R5, desc[UR52][R2.64] ;  /* 0x0000003402057981 */ /* 0x000ea8000c1e1900 */
[----:B------:R-:W3:Y:S01]  /*d010*/  LDG.E R4, desc[UR52][R2.64+0x4] ;  /* 0x0000043402047981 */ /* 0x000ee2000c1e1900 */
[----:B--2---:R-:W-:Y:S02]  /*d020*/  R2UR UR4, R5 ;  /* 0x00000000050472ca */ /* 0x004fe400000e0000 */
[----:B---3--:R-:W-:-:S13]  /*d030*/  R2UR UR41, R4 ;  /* 0x00000000042972ca */ /* 0x008fda00000e0000 */
[----:B------:R-:W-:-:S12]  /*d040*/  UIADD3 UR41, -UR4, UR41, URZ ;  /* 0x0000002904297290 */ /* 0x000fd8000fffe13f */
.L_x_245:
[----:B------:R-:W-:Y:S01]  /*d050*/  UMOV UR37, URZ ;  /* 0x0000003f00257c82 */ /* 0x000fe20008000000 */
[----:B------:R-:W-:Y:S01]  /*d060*/  ULDC.64 UR6, c[0x0][0xa20] ;  /* 0x0002880000067ab9 */ /* 0x000fe20000000a00 */
[----:B-----5:R-:W-:Y:S01]  /*d070*/  @P0 R2UR UR37, R0 ;  /* 0x00000000002502ca */ /* 0x020fe200000e0000 */
[----:B------:R-:W-:Y:S01]  /*d080*/  ULDC.64 UR4, c[0x0][0x418] ;  /* 0x0001060000047ab9 */ /* 0x000fe20000000a00 */
[----:B------:R-:W-:Y:S01]  /*d090*/  ISETP.NE.U32.AND P0, PT, RZ, UR6, PT ;  /* 0x00000006ff007c0c */ /* 0x000fe2000bf05070 */
[----:B------:R-:W-:Y:S01]  /*d0a0*/  UISETP.NE.U32.AND UP0, UPT, UR4, URZ, UPT ;  /* 0x0000003f0400728c */ /* 0x000fe2000bf05070 */
[----:B------:R-:W-:Y:S01]  /*d0b0*/  IMAD.U32 R32, RZ, RZ, UR44 ;  /* 0x0000002cff207e24 */ /* 0x000fe2000f8e00ff */
[----:B------:R-:W-:Y:S01]  /*d0c0*/  ULDC UR42, c[0x0][0x2f0] ;  /* 0x0000bc00002a7ab9 */ /* 0x000fe20000000800 */
[----:B------:R-:W-:Y:S01]  /*d0d0*/  ISETP.NE.AND.EX P0, PT, RZ, UR7, PT, P0 ;  /* 0x00000007ff007c0c */ /* 0x000fe2000bf05300 */
[----:B------:R-:W-:Y:S01]  /*d0e0*/  UISETP.NE.AND.EX UP0, UPT, UR5, URZ, UPT, UP0 ;  /* 0x0000003f0500728c */ /* 0x000fe2000bf05300 */
[----:B------:R-:W-:-:S03]  /*d0f0*/  ULDC UR4, c[0x0][0x424] ;  /* 0x0001090000047ab9 */ /* 0x000fc60000000800 */
[----:B------:R-:W-:-:S04]  /*d100*/  USEL UR4, UR4, 0x1, UP0 ;  /* 0x0000000104047887 */ /* 0x000fc80008000000 */
[----:B------:R-:W-:-:S04]  /*d110*/  UIMAD UR42, UR4, UR42, URZ ;  /* 0x0000002a042a72a4 */ /* 0x000fc8000f8e023f */
[----:B------:R-:W-:Y:S08]  /*d120*/  @!P0 BRA `(.L_x_246) ;  /* 0x00000000001c8947 */ /* 0x000ff00003800000 */
[----:B------:R-:W-:-:S04]  /*d130*/  UIADD3 UR4, UP0, UR38, UR6, URZ ;  /* 0x0000000626047290 */ /* 0x000fc8000ff1e03f */
[----:B------:R-:W-:Y:S02]  /*d140*/  UIADD3.X UR5, UR39, UR7, URZ, UP0, !UPT ;  /* 0x0000000727057290 */ /* 0x000fe400087fe43f */
[----:B------:R-:W-:-:S04]  /*d150*/  MOV R2, UR4 ;  /* 0x0000000400027c02 */ /* 0x000fc80008000f00 */
[----:B------:R-:W-:-:S05]  /*d160*/  IMAD.U32 R3, RZ, RZ, UR5 ;  /* 0x00000005ff037e24 */ /* 0x000fca000f8e00ff */
[----:B------:R-:W2:Y:S02]  /*d170*/  LDG.E R2, desc[UR52][R2.64] ;  /* 0x0000003402027981 */ /* 0x000ea4000c1e1900 */
[----:B--2---:R-:W-:Y:S01]  /*d180*/  R2UR UR42, R2 ;  /* 0x00000000022a72ca */ /* 0x004fe200000e0000 */
[----:B------:R-:W-:-:S14]  /*d190*/  BRA `(.L_x_247) ;  /* 0x00000000002c7947 */ /* 0x000fdc0003800000 */
.L_x_246:
[----:B------:R-:W-:Y:S02]  /*d1a0*/  ULDC.64 UR4, c[0x0][0xa08] ;  /* 0x0002820000047ab9 */ /* 0x000fe40000000a00 */
[----:B------:R-:W-:-:S04]  /*d1b0*/  ISETP.NE.U32.AND P0, PT, RZ, UR4, PT ;  /* 0x00000004ff007c0c */ /* 0x000fc8000bf05070 */
[----:B------:R-:W-:-:S13]  /*d1c0*/  ISETP.NE.AND.EX P0, PT, RZ, UR5, PT, P0 ;  /* 0x00000005ff007c0c */ /* 0x000fda000bf05300 */
[----:B------:R-:W-:Y:S05]  /*d1d0*/  @!P0 BRA `(.L_x_247) ;  /* 0x00000000001c8947 */ /* 0x000fea0003800000 */
[----:B------:R-:W0:Y:S02]  /*d1e0*/  LDC.64 R2, c[0x0][0xa08] ;  /* 0x00028200ff027b82 */ /* 0x000e240000000a00 */
[----:B0-----:R-:W-:-:S05]  /*d1f0*/  IMAD.WIDE R2, R32, 0x4, R2 ;  /* 0x0000000420027825 */ /* 0x001fca00078e0202 */
[----:B------:R-:W2:Y:S04]  /*d200*/  LDG.E R4, desc[UR52][R2.64] ;  /* 0x0000003402047981 */ /* 0x000ea8000c1e1900 */
[----:B------:R-:W3:Y:S01]  /*d210*/  LDG.E R0, desc[UR52][R2.64+0x4] ;  /* 0x0000043402007981 */ /* 0x000ee2000c1e1900 */
[----:B--2---:R-:W-:Y:S02]  /*d220*/  R2UR UR42, R4 ;  /* 0x00000000042a72ca */ /* 0x004fe400000e0000 */
[----:B---3--:R-:W-:-:S13]  /*d230*/  R2UR UR4, R0 ;  /* 0x00000000000472ca */ /* 0x008fda00000e0000 */
[----:B------:R-:W-:-:S12]  /*d240*/  UIADD3 UR42, -UR42, UR4, URZ ;  /* 0x000000042a2a7290 */ /* 0x000fd8000fffe13f */
.L_x_247:
[----:B------:R-:W-:Y:S01]  /*d250*/  UIADD3 UR42, -UR37, UR42, URZ ;  /* 0x0000002a252a7290 */ /* 0x000fe2000fffe13f */
[----:B------:R-:W-:Y:S03]  /*d260*/  BSSY B7, `(.L_x_248) ;  /* 0x0000457000077945 */ /* 0x000fe60003800000 */
[----:B------:R-:W-:Y:S02]  /*d270*/  UIADD3 UR4, UR42, 0x9f, URZ ;  /* 0x0000009f2a047890 */ /* 0x000fe4000fffe03f */
[----:B------:R-:W-:Y:S02]  /*d280*/  ISETP.LT.AND P0, PT, RZ, UR42, PT ;  /* 0x0000002aff007c0c */ /* 0x000fe4000bf01270 */
[----:B------:R-:W-:-:S04]  /*d290*/  UIMAD.WIDE UR4, UR4, 0x66666667, URZ ;  /* 0x66666667040478a5 */ /* 0x000fc8000f8e023f */
[----:B------:R-:W-:-:S04]  /*d2a0*/  USHF.R.U32.HI UR43, URZ, 0x1f, UR5 ;  /* 0x0000001f3f2b7899 */ /* 0x000fc80008011605 */
[----:B------:R-:W-:-:S03]  /*d2b0*/  ULEA.HI.SX32 UR43, UR5, UR43, 0x1a ;  /* 0x0000002b052b7291 */ /* 0x000fc6000f8fd23f */
[----:B------:R-:W-:Y:S09]  /*d2c0*/  @P0 BRA `(.L_x_249) ;  /* 0x0000000000440947 */ /* 0x000ff20003800000 */
[----:B------:R-:W0:Y:S02]  /*d2d0*/  S2R R0, SR_TID.X ;  /* 0x0000000000007919 */ /* 0x000e240000002100 */
[----:B0-----:R-:W-:-:S04]  /*d2e0*/  LOP3.LUT R0, R0, 0x7f, RZ, 0xc0, !PT ;  /* 0x0000007f00007812 */ /* 0x001fc800078ec0ff */
[----:B------:R-:W-:-:S13]  /*d2f0*/  ISETP.NE.AND P0, PT, R0, RZ, PT ;  /* 0x000000ff0000720c */ /* 0x000fda0003f05270 */
[----:B------:R-:W-:Y:S05]  /*d300*/  @P0 BRA `(.L_x_250) ;  /* 0x0000004400300947 */ /* 0x000fea0003800000 */
[----:B------:R-:W0:Y:S01]  /*d310*/  S2R R5, SR_LANEID ;  /* 0x0000000000057919 */ /* 0x000e220000000000 */
[----:B------:R-:W-:Y:S01]  /*d320*/  VOTEU.ANY UR4, UPT, PT ;  /* 0x0000000000047886 */ /* 0x000fe200038e0100 */
[----:B------:R-:W1:Y:S01]  /*d330*/  LDC.64 R2, c[0x0][0xc60] ;  /* 0x00031800ff027b82 */ /* 0x000e620000000a00 */
[----:B------:R-:W0:Y:S02]  /*d340*/  FLO.U32 R0, UR4 ;  /* 0x0000000400007d00 */ /* 0x000e2400080e0000 */
[----:B0-----:R-:W-:-:S06]  /*d350*/  ISETP.EQ.U32.AND P0, PT, R0, R5, PT ;  /* 0x000000050000720c */ /* 0x001fcc0003f02070 */
[----:B------:R-:W1:Y:S07]  /*d360*/  POPC R5, UR4 ;  /* 0x0000000400057d09 */ /* 0x000e6e0008000000 */
[----:B-1----:R-:W2:Y:S01]  /*d370*/  @P0 ATOMG.E.ADD.STRONG.GPU PT, R3, desc[UR52][R2.64], R5 ;  /* 0x00000005020309a8 */ /* 0x002ea200081ee1f4 */
[----:B------:R-:W0:Y:S02]  /*d380*/  S2R R4, SR_LTMASK ;  /* 0x0000000000047919 */ /* 0x000e240000003900 */
[----:B0-----:R-:W-:-:S04]  /*d390*/  LOP3.LUT R4, R4, UR4, RZ, 0xc0, !PT ;  /* 0x0000000404047c12 */ /* 0x001fc8000f8ec0ff */
[----:B------:R-:W0:Y:S01]  /*d3a0*/  POPC R7, R4 ;  /* 0x0000000400077309 */ /* 0x000e220000000000 */
[----:B--2---:R-:W0:Y:S02]  /*d3b0*/  SHFL.IDX PT, R0, R3, R0, 0x1f ;  /* 0x00001f0003007589 */ /* 0x004e2400000e0000 */
[----:B0-----:R-:W-:Y:S01]  /*d3c0*/  IADD3 R16, R0, UR49, R7 ;  /* 0x0000003100107c10 */ /* 0x001fe2000fffe007 */
[----:B------:R-:W-:Y:S06]  /*d3d0*/  BRA `(.L_x_250) ;  /* 0x0000004000fc7947 */ /* 0x000fec0003800000 */
.L_x_249:
[----:B------:R-:W-:Y:S01]  /*d3e0*/  VIADD R0, R22, 0x1a400 ;  /* 0x0001a40016007836 */ /* 0x000fe20000000000 */
[----:B------:R-:W-:Y:S04]  /*d3f0*/  BSSY B6, `(.L_x_251) ;  /* 0x0000013000067945 */ /* 0x000fe80003800000 */
[----:B------:R-:W-:-:S13]  /*d400*/  LOP3.LUT P0, RZ, R0, 0x1bf, RZ, 0xc0, !PT ;  /* 0x000001bf00ff7812 */ /* 0x000fda000780c0ff */
[----:B------:R-:W-:Y:S05]  /*d410*/  @!P0 BRA `(.L_x_252) ;  /* 0x0000000000408947 */ /* 0x000fea0003800000 */
[----:B------:R-:W-:Y:S01]  /*d420*/  MOV R2, 0x0 ;  /* 0x0000000000027802 */ /* 0x000fe20000000f00 */
[----:B------:R-:W-:Y:S01]  /*d430*/  ULDC.64 UR6, c[0x4][0xc8] ;  /* 0x0100320000067ab9 */ /* 0x000fe20000000a00 */
[----:B------:R-:W-:Y:S01]  /*d440*/  ULDC.64 UR8, c[0x4][0xd0] ;  /* 0x0100340000087ab9 */ /* 0x000fe20000000a00 */
[----:B------:R-:W-:Y:S01]  /*d450*/  ULDC.64 UR4, c[0x4][0x8] ;  /* 0x0100020000047ab9 */ /* 0x000fe20000000a00 */
[----:B------:R-:W-:Y:S01]  /*d460*/  IMAD.U32 R4, RZ, RZ, UR6 ;  /* 0x00000006ff047e24 */ /* 0x000fe2000f8e00ff */
[----:B------:R-:W-:Y:S01]  /*d470*/  MOV R12, 0x1 ;  /* 0x00000001000c7802 */ /* 0x000fe20000000f00 */
[----:B------:R-:W0:Y:S01]  /*d480*/  LDC.64 R2, c[0x4][R2] ;  /* 0x0100000002027b82 */ /* 0x000e220000000a00 */
[----:B------:R-:W-:Y:S02]  /*d490*/  IMAD.U32 R5, RZ, RZ, UR7 ;  /* 0x00000007ff057e24 */ /* 0x000fe4000f8e00ff */
[----:B------:R-:W-:Y:S02]  /*d4a0*/  IMAD.U32 R6, RZ, RZ, UR8 ;  /* 0x00000008ff067e24 */ /* 0x000fe4000f8e00ff */
[----:B------:R-:W-:-:S02]  /*d4b0*/  IMAD.U32 R7, RZ, RZ, UR9 ;  /* 0x00000009ff077e24 */ /* 0x000fc4000f8e00ff */
[----:B------:R-:W-:Y:S02]  /*d4c0*/  IMAD.U32 R10, RZ, RZ, UR4 ;  /* 0x00000004ff0a7e24 */ /* 0x000fe4000f8e00ff */
[----:B------:R-:W-:Y:S02]  /*d4d0*/  IMAD.U32 R11, RZ, RZ, UR5 ;  /* 0x00000005ff0b7e24 */ /* 0x000fe4000f8e00ff */
[----:B------:R-:W-:Y:S02]  /*d4e0*/  IMAD.MOV.U32 R8, RZ, RZ, 0x70 ;  /* 0x00000070ff087424 */ /* 0x000fe400078e00ff */
[----:B------:R-:W-:-:S07]  /*d4f0*/  IMAD.MOV.U32 R13, RZ, RZ, RZ ;  /* 0x000000ffff0d7224 */ /* 0x000fce00078e00ff */
[----:B------:R-:W-:-:S07]  /*d500*/  LEPC R20, `(.L_x_252) ;  /* 0x000000001014794e */ /* 0x000fce0000000000 */
[----:B0-----:R-:W-:Y:S05]  /*d510*/  CALL.ABS.NOINC R2 ;  /* 0x0000000002007343 */ /* 0x001fea0003c00000 */
.L_x_252:
[----:B------:R-:W-:Y:S05]  /*d520*/  BSYNC B6 ;  /* 0x0000000000067941 */ /* 0x000fea0003800000 */
.L_x_251:
[----:B------:R-:W-:Y:S01]  /*d530*/  VIADD R0, R22, 0xa400 ;  /* 0x0000a40016007836 */ /* 0x000fe20000000000 */
[----:B------:R-:W-:Y:S01]  /*d540*/  LOP3.LUT R23, R23, 0xfffffffe, RZ, 0xc0, !PT ;  /* 0xfffffffe17177812 */ /* 0x000fe200078ec0ff */
[----:B------:R-:W-:Y:S03]  /*d550*/  BSSY B6, `(.L_x_253) ;  /* 0x0000014000067945 */ /* 0x000fe60003800000 */
        /* <DEDUP_REMOVED lines=19> */
.L_x_254:
[----:B------:R-:W-:Y:S05]  /*d690*/  BSYNC B6 ;  /* 0x0000000000067941 */ /* 0x000fea0003800000 */
.L_x_253:
        /* <DEDUP_REMOVED lines=20> */
.L_x_256:
[----:B------:R-:W-:Y:S05]  /*d7e0*/  BSYNC B6 ;  /* 0x0000000000067941 */ /* 0x000fea0003800000 */
.L_x_255:
[----:B------:R-:W-:Y:S01]  /*d7f0*/  LOP3.LUT P6, RZ, R23, 0x1, RZ, 0xc0, !PT ;  /* 0x0000000117ff7812 */ /* 0x000fe200078cc0ff */
[----:B------:R-:W-:-:S12]  /*d800*/  BSSY B6, `(.L_x_257) ;  /* 0x0000012000067945 */ /* 0x000fd80003800000 */
[----:B------:R-:W-:Y:S05]  /*d810*/  @!P6 BRA `(.L_x_258) ;  /* 0x000000000040e947 */ /* 0x000fea0003800000 */
[----:B------:R-:W-:Y:S01]  /*d820*/  MOV R2, 0x0 ;  /* 0x0000000000027802 */ /* 0x000fe20000000f00 */
[----:B------:R-:W-:Y:S01]  /*d830*/  ULDC.64 UR6, c[0x4][0xc8] ;  /* 0x0100320000067ab9 */ /* 0x000fe20000000a00 */
[----:B------:R-:W-:Y:S01]  /*d840*/  ULDC.64 UR8, c[0x4][0xd0] ;  /* 0x0100340000087ab9 */ /* 0x000fe20000000a00 */
[----:B------:R-:W-:Y:S01]  /*d850*/  ULDC.64 UR4, c[0x4][0x20] ;  /* 0x0100080000047ab9 */ /* 0x000fe20000000a00 */
[----:B------:R-:W-:Y:S01]  /*d860*/  IMAD.U32 R4, RZ, RZ, UR6 ;  /* 0x00000006ff047e24 */ /* 0x000fe2000f8e00ff */
[----:B------:R-:W-:Y:S01]  /*d870*/  MOV R13, RZ ;  /* 0x000000ff000d7202 */ /* 0x000fe20000000f00 */
[----:B------:R-:W0:Y:S01]  /*d880*/  LDC.64 R2, c[0x4][R2] ;  /* 0x0100000002027b82 */ /* 0x000e220000000a00 */
[----:B------:R-:W-:Y:S02]  /*d890*/  IMAD.U32 R5, RZ, RZ, UR7 ;  /* 0x00000007ff057e24 */ /* 0x000fe4000f8e00ff */
[----:B------:R-:W-:Y:S02]  /*d8a0*/  IMAD.U32 R6, RZ, RZ, UR8 ;  /* 0x00000008ff067e24 */ /* 0x000fe4000f8e00ff */
[----:B------:R-:W-:-:S02]  /*d8b0*/  IMAD.U32 R7, RZ, RZ, UR9 ;  /* 0x00000009ff077e24 */ /* 0x000fc4000f8e00ff */
[----:B------:R-:W-:Y:S02]  /*d8c0*/  IMAD.U32 R10, RZ, RZ, UR4 ;  /* 0x00000004ff0a7e24 */ /* 0x000fe4000f8e00ff */
[----:B------:R-:W-:Y:S02]  /*d8d0*/  IMAD.U32 R11, RZ, RZ, UR5 ;  /* 0x00000005ff0b7e24 */ /* 0x000fe4000f8e00ff */
[----:B------:R-:W-:Y:S02]  /*d8e0*/  IMAD.MOV.U32 R8, RZ, RZ, 0x70 ;  /* 0x00000070ff087424 */ /* 0x000fe400078e00ff */
[----:B------:R-:W-:-:S07]  /*d8f0*/  IMAD.MOV.U32 R12, RZ, RZ, 0x1 ;  /* 0x00000001ff0c7424 */ /* 0x000fce00078e00ff */
[----:B------:R-:W-:-:S07]  /*d900*/  LEPC R20, `(.L_x_258) ;  /* 0x000000001014794e */ /* 0x000fce0000000000 */
[----:B0-----:R-:W-:Y:S05]  /*d910*/  CALL.ABS.NOINC R2 ;  /* 0x0000000002007343 */ /* 0x001fea0003c00000 */
.L_x_258:
[----:B------:R-:W-:Y:S05]  /*d920*/  BSYNC B6 ;  /* 0x0000000000067941 */ /* 0x000fea0003800000 */
.L_x_257:
[----:B------:R-:W-:Y:S01]  /*d930*/  ULDC.64 UR4, c[0x0][0x9f8] ;  /* 0x00027e0000047ab9 */ /* 0x000fe20000000a00 */
[----:B------:R-:W0:Y:S01]  /*d940*/  LDC R19, c[0x0][0x430] ;  /* 0x00010c00ff137b82 */ /* 0x000e220000000800 */
[----:B------:R-:W-:-:S04]  /*d950*/  UISETP.NE.U32.AND UP0, UPT, UR4, URZ, UPT ;  /* 0x0000003f0400728c */ /* 0x000fc8000bf05070 */
[----:B------:R-:W-:-:S06]  /*d960*/  UISETP.NE.AND.EX UP0, UPT, UR5, URZ, UPT, UP0 ;  /* 0x0000003f0500728c */ /* 0x000fcc000bf05300 */
[----:B------:R-:W-:-:S05]  /*d970*/  PLOP3.LUT P0, PT, PT, PT, UP0, 0x80, 0x0 ;  /* 0x000000000000781c */ /* 0x000fca0003f0f008 */
[----:B------:R-:W-:-:S04]  /*d980*/  @UP0 UIADD3 UR4, UP1, UR38, UR4, URZ ;  /* 0x0000000426040290 */ /* 0x000fc8000ff3e03f */
[----:B------:R-:W-:Y:S02]  /*d990*/  @UP0 UIADD3.X UR5, UR39, UR5, URZ, UP1, !UPT ;  /* 0x0000000527050290 */ /* 0x000fe40008ffe43f */
[----:B------:R-:W-:Y:S01]  /*d9a0*/  IMAD.U32 R2, RZ, RZ, UR4 ;  /* 0x00000004ff027e24 */ /* 0x000fe2000f8e00ff */
[----:B------:R-:W-:Y:S01]  /*d9b0*/  ULDC UR4, c[0x0][0x2f4] ;  /* 0x0000bd0000047ab9 */ /* 0x000fe20000000800 */
[----:B0-----:R-:W-:Y:S02]  /*d9c0*/  ISETP.NE.AND P2, PT, R19, 0x1, PT ;  /* 0x000000011300780c */ /* 0x001fe40003f45270 */
[----:B------:R-:W-:Y:S01]  /*d9d0*/  IMAD.U32 R3, RZ, RZ, UR5 ;  /* 0x00000005ff037e24 */ /* 0x000fe2000f8e00ff */
[----:B------:R-:W-:Y:S01]  /*d9e0*/  LOP3.LUT R23, R23, 0xffffff7f, RZ, 0xc0, !PT ;  /* 0xffffff7f17177812 */ /* 0x000fe200078ec0ff */
[----:B------:R-:W-:-:S03]  /*d9f0*/  ULDC UR5, c[0x0][0x320] ;  /* 0x0000c80000057ab9 */ /* 0x000fc60000000800 */
[----:B------:R0:W5:Y:S01]  /*da00*/  @P0 LDG.E R32, desc[UR52][R2.64] ;  /* 0x0000003402200981 */ /* 0x000162000c1e1900 */
[C---:B------:R-:W-:Y:S01]  /*da10*/  ISETP.GE.AND P0, PT, R37.reuse, UR4, PT ;  /* 0x0000000425007c0c */ /* 0x040fe2000bf06270 */
[----:B------:R-:W-:Y:S01]  /*da20*/  UMOV UR6, 0xffffffff ;  /* 0xffffffff00067882 */ /* 0x000fe20000000000 */
[C---:B------:R-:W-:Y:S02]  /*da30*/  LOP3.LUT R20, R37.reuse, 0x40, RZ, 0xfc, !PT ;  /* 0x0000004025147812 */ /* 0x040fe400078efcff */
[----:B------:R-:W-:Y:S02]  /*da40*/  LOP3.LUT R21, R37, 0x80, RZ, 0xfc, !PT ;  /* 0x0000008025157812 */ /* 0x000fe400078efcff */
[----:B------:R-:W-:Y:S02]  /*da50*/  @P2 LOP3.LUT R23, R23, 0x80, RZ, 0xfc, !PT ;  /* 0x0000008017172812 */ /* 0x000fe400078efcff */
[----:B------:R-:W-:Y:S02]  /*da60*/  ISETP.GE.AND P3, PT, R21, UR4, PT ;  /* 0x0000000415007c0c */ /* 0x000fe4000bf66270 */
[----:B------:R-:W-:-:S02]  /*da70*/  LOP3.LUT R23, R23, 0xffffffef, RZ, 0xc0, !PT ;  /* 0xffffffef17177812 */ /* 0x000fc400078ec0ff */
[----:B------:R-:W-:Y:S02]  /*da80*/  ISETP.GE.AND P1, PT, R37, UR5, PT ;  /* 0x0000000525007c0c */ /* 0x000fe4000bf26270 */
[----:B------:R-:W-:Y:S02]  /*da90*/  @P0 LOP3.LUT R23, R23, 0x10, RZ, 0xfc, !PT ;  /* 0x0000001017170812 */ /* 0x000fe400078efcff */
[----:B------:R-:W-:Y:S02]  /*daa0*/  ISETP.GE.AND P0, PT, R20, UR4, PT ;  /* 0x0000000414007c0c */ /* 0x000fe4000bf06270 */
[----:B------:R-:W-:-:S11]  /*dab0*/  LOP3.LUT R23, R23, 0xfffffff7, RZ, 0xc0, !PT ;  /* 0xfffffff717177812 */ /* 0x000fd600078ec0ff */
[----:B------:R-:W-:Y:S02]  /*dac0*/  @P0 LOP3.LUT R23, R23, 0x8, RZ, 0xfc, !PT ;  /* 0x0000000817170812 */ /* 0x000fe400078efcff */
[----:B------:R-:W-:Y:S02]  /*dad0*/  ISETP.GE.AND P0, PT, R20, UR5, PT ;  /* 0x0000000514007c0c */ /* 0x000fe4000bf06270 */
[----:B------:R-:W-:-:S04]  /*dae0*/  LOP3.LUT R23, R23, 0xfffffffb, RZ, 0xc0, !PT ;  /* 0xfffffffb17177812 */ /* 0x000fc800078ec0ff */
[----:B------:R-:W-:-:S04]  /*daf0*/  @P3 LOP3.LUT R23, R23, 0x4, RZ, 0xfc, !PT ;  /* 0x0000000417173812 */ /* 0x000fc800078efcff */
[----:B------:R-:W-:-:S04]  /*db00*/  LOP3.LUT R23, R23, 0xfffffffe, RZ, 0xc0, !PT ;  /* 0xfffffffe17177812 */ /* 0x000fc800078ec0ff */
[----:B------:R-:W-:-:S04]  /*db10*/  LOP3.LUT R23, R23, 0xfffffffd, RZ, 0xc0, !PT ;  /* 0xfffffffd17177812 */ /* 0x000fc800078ec0ff */
[----:B------:R-:W-:-:S04]  /*db20*/  @P1 LOP3.LUT R23, R23, 0x2, RZ, 0xfc, !PT ;  /* 0x0000000217171812 */ /* 0x000fc800078efcff */
[----:B------:R-:W-:Y:S01]  /*db30*/  @P0 LOP3.LUT R23, R23, 0x1, RZ, 0xfc, !PT ;  /* 0x0000000117170812 */ /* 0x000fe200078efcff */
[----:B0-----:R-:W-:Y:S06]  /*db40*/  BRA.DIV UR6, `(.L_x_259) ;  /* 0x0000004e06007947 */ /* 0x001fec000b800000 */
.L_x_341:
[----:B------:R-:W0:Y:S01]  /*db50*/  S2R R0, SR_TID.X ;  /* 0x0000000000007919 */ /* 0x000e220000002100 */
[----:B------:R-:W-:Y:S01]  /*db60*/  UMOV UR4, 0xa0 ;  /* 0x000000a000047882 */ /* 0x000fe20000000000 */
[----:B------:R-:W1:Y:S01]  /*db70*/  @P2 LDC R5, c[0x0][0x434] ;  /* 0x00010d00ff052b82 */ /* 0x000e620000000800 */
[----:B------:R-:W-:Y:S01]  /*db80*/  UIMAD UR4, UR43, UR4, -0xa0 ;  /* 0xffffff602b0474a4 */ /* 0x000fe2000f8e0204 */
[----:B------:R-:W2:Y:S01]  /*db90*/  S2R R12, SR_TID.X ;  /* 0x00000000000c7919 */ /* 0x000ea20000002100 */
[----:B-----5:R-:W-:-:S05]  /*dba0*/  SHF.R.S32.HI R10, RZ, 0x1f, R32 ;  /* 0x0000001fff0a7819 */ /* 0x020fca0000011420 */
[----:B------:R-:W3:Y:S01]  /*dbb0*/  @P2 LDC R7, c[0x0][0x438] ;  /* 0x00010e00ff072b82 */ /* 0x000ee20000000800 */
[----:B------:R4:W-:Y:S01]  /*dbc0*/  STL [R1], R10 ;  /* 0x0000000a01007387 */ /* 0x0009e20000100800 */
[----:B0-----:R-:W-:Y:S01]  /*dbd0*/  LOP3.LUT R0, R0, 0x7f, RZ, 0xc0, !PT ;  /* 0x0000007f00007812 */ /* 0x001fe200078ec0ff */
[----:B--2---:R-:W-:-:S03]  /*dbe0*/  IMAD.SHL.U32 R11, R12, 0x20, RZ ;  /* 0x000000200c0b7824 */ /* 0x004fc600078e00ff */
[----:B------:R-:W-:Y:S01]  /*dbf0*/  SHF.R.U32.HI R13, RZ, 0x2, R0 ;  /* 0x00000002ff0d7819 */ /* 0x000fe20000011600 */
[----:B------:R-:W-:-:S03]  /*dc00*/  IMAD.SHL.U32 R12, R12, 0x20, RZ ;  /* 0x000000200c0c7824 */ /* 0x000fc600078e00ff */
[C---:B------:R-:W-:Y:S02]  /*dc10*/  LOP3.LUT R11, R13.reuse, 0x60, R11, 0xf8, !PT ;  /* 0x000000600d0b7812 */ /* 0x040fe400078ef80b */
[----:B------:R-:W-:Y:S02]  /*dc20*/  LOP3.LUT R12, R13, 0x60, R12, 0xf8, !PT ;  /* 0x000000600d0c7812 */ /* 0x000fe400078ef80c */
[----:B------:R-:W-:-:S05]  /*dc30*/  LOP3.LUT R11, R11, 0x80, RZ, 0xfc, !PT ;  /* 0x000000800b0b7812 */ /* 0x000fca00078efcff */
[----:B------:R-:W-:-:S05]  /*dc40*/  VIADD R8, R11, UR4 ;  /* 0x000000040b087c36 */ /* 0x000fca0008000000 */
[C---:B------:R-:W-:Y:S01]  /*dc50*/  ISETP.GE.AND P0, PT, R8.reuse, UR42, PT ;  /* 0x0000002a08007c0c */ /* 0x040fe2000bf06270 */
[----:B------:R-:W-:-:S03]  /*dc60*/  VIADD R8, R8, UR37 ;  /* 0x0000002508087c36 */ /* 0x000fc60008000000 */
[----:B------:R-:W-:Y:S01]  /*dc70*/  ISETP.GT.U32.OR P0, PT, R11, 0x9f, P0 ;  /* 0x0000009f0b00780c */ /* 0x000fe20000704470 */
[----:B-1----:R-:W-:-:S04]  /*dc80*/  @P2 IMAD.HI.U32 R4, R8, R5, RZ ;  /* 0x0000000508042227 */ /* 0x002fc800078e00ff */
[----:B------:R-:W-:Y:S01]  /*dc90*/  IMAD.MOV.U32 R0, RZ, RZ, R8 ;  /* 0x000000ffff007224 */ /* 0x000fe200078e0008 */
[----:B---3--:R-:W-:-:S07]  /*dca0*/  @P2 SHF.R.U32.HI R0, RZ, R7, R4 ;  /* 0x00000007ff002219 */ /* 0x008fce0000011604 */
[----:B------:R-:W0:Y:S01]  /*dcb0*/  @!P0 LDC.64 R2, c[0x0][0x428] ;  /* 0x00010a00ff028b82 */ /* 0x000e220000000a00 */
[--C-:B------:R-:W-:Y:S01]  /*dcc0*/  @!P0 SHF.R.S32.HI R7, RZ, 0x1f, R0.reuse ;  /* 0x0000001fff078819 */ /* 0x100fe20000011400 */
[----:B------:R-:W-:-:S06]  /*dcd0*/  @!P0 IMAD.MOV.U32 R6, RZ, RZ, R0 ;  /* 0x000000ffff068224 */ /* 0x000fcc00078e0000 */
[----:B------:R-:W1:Y:S01]  /*dce0*/  @!P0 LDC.64 R4, c[0x0][0x418] ;  /* 0x00010600ff048b82 */ /* 0x000e620000000a00 */
[----:B0-----:R-:W-:-:S04]  /*dcf0*/  @!P0 IMAD R9, R10, R2, RZ ;  /* 0x000000020a098224 */ /* 0x001fc800078e02ff */
[C---:B------:R-:W-:Y:S02]  /*dd00*/  @!P0 IMAD R9, R32.reuse, R3, R9 ;  /* 0x0000000320098224 */ /* 0x040fe400078e0209 */
[----:B------:R-:W-:Y:S01]  /*dd10*/  @!P0 IMAD.WIDE.U32 R2, R32, R2, R6 ;  /* 0x0000000220028225 */ /* 0x000fe200078e0006 */
[----:B------:R-:W-:-:S03]  /*dd20*/  MOV R6, RZ ;  /* 0x000000ff00067202 */ /* 0x000fc60000000f00 */
[----:B------:R-:W-:Y:S01]  /*dd30*/  @!P0 IMAD.IADD R9, R9, 0x1, R3 ;  /* 0x0000000109098824 */ /* 0x000fe200078e0203 */
[----:B-1----:R-:W-:-:S04]  /*dd40*/  @!P0 LEA R4, P1, R2, R4, 0x2 ;  /* 0x0000000402048211 */ /* 0x002fc800078210ff */
[----:B------:R-:W-:Y:S01]  /*dd50*/  @!P0 LEA.HI.X R5, R2, R5, R9, 0x2, P1 ;  /* 0x0000000502058211 */ /* 0x000fe200008f1409 */
[----:B------:R-:W-:-:S04]  /*dd60*/  VIADD R9, R12, UR4 ;  /* 0x000000040c097c36 */ /* 0x000fc80008000000 */
[----:B------:R0:W5:Y:S01]  /*dd70*/  @!P0 LDG.E R6, desc[UR52][R4.64] ;  /* 0x0000003404068981 */ /* 0x000162000c1e1900 */
[C---:B------:R-:W-:Y:S01]  /*dd80*/  ISETP.GE.AND P0, PT, R9.reuse, UR42, PT ;  /* 0x0000002a09007c0c */ /* 0x040fe2000bf06270 */
[----:B------:R-:W-:-:S04]  /*dd90*/  VIADD R9, R9, UR37 ;  /* 0x0000002509097c36 */ /* 0x000fc80008000000 */
[----:B------:R-:W-:Y:S01]  /*dda0*/  IMAD.MOV.U32 R7, RZ, RZ, R9 ;  /* 0x000000ffff077224 */ /* 0x000fe200078e0009 */
[----:B0-----:R-:W0:Y:S08]  /*ddb0*/  @P2 LDC R5, c[0x0][0x434] ;  /* 0x00010d00ff052b82 */ /* 0x001e300000000800 */
[----:B------:R-:W1:Y:S08]  /*ddc0*/  @P2 LDC R4, c[0x0][0x438] ;  /* 0x00010e00ff042b82 */ /* 0x000e700000000800 */
[----:B------:R-:W4:Y:S01]  /*ddd0*/  @!P0 LDC.64 R2, c[0x0][0x428] ;  /* 0x00010a00ff028b82 */ /* 0x000f220000000a00 */
[----:B0-----:R-:W-:-:S05]  /*dde0*/  @P2 IMAD.HI.U32 R5, R9, R5, RZ ;  /* 0x0000000509052227 */ /* 0x001fca00078e00ff */
[----:B-1----:R-:W-:-:S04]  /*ddf0*/  @P2 SHF.R.U32.HI R7, RZ, R4, R5 ;  /* 0x00000004ff072219 */ /* 0x002fc80000011605 */
[--C-:B------:R-:W-:Y:S01]  /*de00*/  @!P0 SHF.R.S32.HI R5, RZ, 0x1f, R7.reuse ;  /* 0x0000001fff058819 */ /* 0x100fe20000011407 */
[----:B------:R-:W-:Y:S02]  /*de10*/  @!P0 IMAD.MOV.U32 R4, RZ, RZ, R7 ;  /* 0x000000ffff048224 */ /* 0x000fe400078e0007 */
[-C--:B----4-:R-:W-:Y:S02]  /*de20*/  @!P0 IMAD R10, R10, R2.reuse, RZ ;  /* 0x000000020a0a8224 */ /* 0x090fe400078e02ff */
[----:B------:R-:W-:-:S04]  /*de30*/  @!P0 IMAD.WIDE.U32 R4, R32, R2, R4 ;  /* 0x0000000220048225 */ /* 0x000fc800078e0004 */
[----:B------:R-:W-:Y:S02]  /*de40*/  @!P0 IMAD R10, R32, R3, R10 ;  /* 0x00000003200a8224 */ /* 0x000fe400078e020a */
[----:B------:R-:W0:Y:S02]  /*de50*/  @!P0 LDC.64 R2, c[0x0][0x418] ;  /* 0x00010600ff028b82 */ /* 0x000e240000000a00 */
[----:B------:R-:W-:Y:S01]  /*de60*/  @!P0 IMAD.IADD R10, R5, 0x1, R10 ;  /* 0x00000001050a8824 */ /* 0x000fe200078e020a */
[----:B0-----:R-:W-:-:S04]  /*de70*/  @!P0 LEA R2, P1, R4, R2, 0x2 ;  /* 0x0000000204028211 */ /* 0x001fc800078210ff */
[----:B------:R-:W-:Y:S01]  /*de80*/  @!P0 LEA.HI.X R3, R4, R3, R10, 0x2, P1 ;  /* 0x0000000304038211 */ /* 0x000fe200008f140a */
[----:B------:R-:W-:-:S06]  /*de90*/  IMAD.MOV.U32 R4, RZ, RZ, RZ ;  /* 0x000000ffff047224 */ /* 0x000fcc00078e00ff */
[----:B------:R0:W5:Y:S01]  /*dea0*/  @!P0 LDG.E R4, desc[UR52][R2.64] ;  /* 0x0000003402048981 */ /* 0x000162000c1e1900 */
[----:B------:R-:W-:Y:S01]  /*deb0*/  ISETP.GT.U32.AND P0, PT, R11, 0x9f, PT ;  /* 0x0000009f0b00780c */ /* 0x000fe20003f04070 */
[----:B------:R-:W-:Y:S01]  /*dec0*/  IMAD.MOV R5, RZ, RZ, -R0 ;  /* 0x000000ffff057224 */ /* 0x000fe200078e0a00 */
[----:B------:R-:W-:Y:S01]  /*ded0*/  LOP3.LUT R23, R23, 0xffffffbf, RZ, 0xc0, !PT ;  /* 0xffffffbf17177812 */ /* 0x000fe200078ec0ff */
[----:B------:R-:W-:Y:S01]  /*dee0*/  IMAD.MOV R0, RZ, RZ, -R7 ;  /* 0x000000ffff007224 */ /* 0x000fe200078e0a07 */
[----:B------:R-:W-:Y:S01]  /*def0*/  SHF.R.S32.HI R34, RZ, 0x1f, R18 ;  /* 0x0000001fff227819 */ /* 0x000fe20000011412 */
[----:B------:R-:W-:Y:S02]  /*df00*/  IMAD.U32 R12, RZ, RZ, UR43 ;  /* 0x0000002bff0c7e24 */ /* 0x000fe4000f8e00ff */
[C---:B------:R-:W-:Y:S01]  /*df10*/  IMAD R7, R19.reuse, R5, R8 ;  /* 0x0000000513077224 */ /* 0x040fe200078e0208 */
[----:B0-----:R-:W-:Y:S01]  /*df20*/  MOV R2, UR46 ;  /* 0x0000002e00027c02 */ /* 0x001fe20008000f00 */
[----:B------:R-:W-:-:S02]  /*df30*/  IMAD R5, R19, R0, R9 ;  /* 0x0000000013057224 */ /* 0x000fc400078e0209 */
[----:B------:R-:W-:Y:S01]  /*df40*/  VIADD R12, R12, 0xffffffff ;  /* 0xffffffff0c0c7836 */ /* 0x000fe20000000000 */
[----:B------:R-:W-:-:S13]  /*df50*/  ISETP.NE.AND P2, PT, R2, 0x3, PT ;  /* 0x000000030200780c */ /* 0x000fda0003f45270 */
[----:B------:R-:W-:-:S04]  /*df60*/  @P2 LOP3.LUT R23, R23, 0x40, RZ, 0xfc, !PT ;  /* 0x0000004017172812 */ /* 0x000fc800078efcff */
[----:B------:R-:W-:-:S04]  /*df70*/  LOP3.LUT R23, R23, 0xffffffdf, RZ, 0xc0, !PT ;  /* 0xffffffdf17177812 */ /* 0x000fc800078ec0ff */
[----:B------:R-:W-:Y:S01]  /*df80*/  @P0 LOP3.LUT R23, R23, 0x20, RZ, 0xfc, !PT ;  /* 0x0000002017170812 */ /* 0x000fe200078efcff */
[----:B------:R-:W-:Y:S06]  /*df90*/  @!P2 BRA `(.L_x_260) ;  /* 0x000000000004a947 */ /* 0x000fec0003800000 */
[----:B------:R-:W-:Y:S01]  /*dfa0*/  BPT.TRAP 0x1 ;  /* 0x000000040000795c */ /* 0x000fe20000300000 */
.L_x_260:
[----:B------:R-:W-:Y:S01]  /*dfb0*/  IMAD R0, R28, 0x8, R22 ;  /* 0x000000081c007824 */ /* 0x000fe200078e0216 */
[----:B------:R-:W-:Y:S01]  /*dfc0*/  SHF.L.U32 R31, R33, 0x1f, RZ ;  /* 0x0000001f211f7819 */ /* 0x000fe200000006ff */
[----:B------:R-:W-:Y:S01]  /*dfd0*/  BSSY B0, `(.L_x_261) ;  /* 0x0000004000007945 */ /* 0x000fe20003800000 */
[----:B------:R-:W-:Y:S02]  /*dfe0*/  SHF.R.S32.HI R29, RZ, 0x1f, R5 ;  /* 0x0000001fff1d7819 */ /* 0x000fe40000011405 */
[----:B------:R-:W0:Y:S02]  /*dff0*/  SYNCS.PHASECHK.TRANS64.TRYWAIT P0, [R0+URZ+0x29880], R31 ;  /* 0x0298801f000075a7 */ /* 0x000e24000800017f */
[----:B0-----:R-:W-:Y:S05]  /*e000*/  @!P0 BRA `(.L_x_262) ;  /* 0x0000004400fc8947 */ /* 0x001fea0003800000 */
.L_x_342:
[----:B------:R-:W-:Y:S05]  /*e010*/  BSYNC B0 ;  /* 0x0000000000007941 */ /* 0x000fea0003800000 */
.L_x_261:
[----:B------:R-:W-:Y:S01]  /*e020*/  ULDC.64 UR4, c[0x0][0x328] ;  /* 0x0000ca0000047ab9 */ /* 0x000fe20000000a00 */
[----:B-----5:R-:W-:Y:S01]  /*e030*/  SHF.R.S32.HI R30, RZ, 0x1f, R4 ;  /* 0x0000001fff1e7819 */ /* 0x020fe20000011404 */
[----:B------:R-:W-:Y:S01]  /*e040*/  IMAD R8, R29, UR4, RZ ;  /* 0x000000041d087c24 */ /* 0x000fe2000f8e02ff */
[----:B------:R-:W-:Y:S01]  /*e050*/  ULDC.64 UR6, c[0x0][0x338] ;  /* 0x0000ce0000067ab9 */ /* 0x000fe20000000a00 */
[C---:B------:R-:W-:Y:S01]  /*e060*/  IMAD.WIDE.U32 R2, R5.reuse, UR4, RZ ;  /* 0x0000000405027c25 */ /* 0x040fe2000f8e00ff */
[----:B------:R-:W-:Y:S01]  /*e070*/  ULDC.64 UR8, c[0x0][0x330] ;  /* 0x0000cc0000087ab9 */ /* 0x000fe20000000a00 */
[----:B------:R-:W1:Y:S01]  /*e080*/  S2R R13, SR_TID.X ;  /* 0x00000000000d7919 */ /* 0x000e620000002100 */
[----:B------:R-:W-:Y:S01]  /*e090*/  SHF.R.S32.HI R25, RZ, 0x1f, R7 ;  /* 0x0000001fff197819 */ /* 0x000fe20000011407 */
[----:B------:R-:W-:Y:S01]  /*e0a0*/  IMAD R8, R5, UR5, R8 ;  /* 0x0000000505087c24 */ /* 0x000fe2000f8e0208 */
[----:B------:R-:W-:Y:S01]  /*e0b0*/  ULDC.64 UR10, c[0x0][0x318] ;  /* 0x0000c600000a7ab9 */ /* 0x000fe20000000a00 */
[----:B------:R-:W-:Y:S01]  /*e0c0*/  IMAD R10, R34, UR8, RZ ;  /* 0x00000008220a7c24 */ /* 0x000fe2000f8e02ff */
[----:B------:R-:W-:Y:S01]  /*e0d0*/  SHF.R.S32.HI R27, RZ, 0x1f, R6 ;  /* 0x0000001fff1b7819 */ /* 0x000fe20000011406 */
[----:B------:R-:W-:Y:S01]  /*e0e0*/  IMAD.IADD R3, R3, 0x1, R8 ;  /* 0x0000000103037824 */ /* 0x000fe200078e0208 */
[----:B------:R-:W-:Y:S01]  /*e0f0*/  LOP3.LUT P1, RZ, R23, 0x1, RZ, 0xc0, !PT ;  /* 0x0000000117ff7812 */ /* 0x000fe2000782c0ff */
[----:B------:R-:W-:-:S02]  /*e100*/  IMAD R8, R30, UR6, RZ ;  /* 0x000000061e087c24 */ /* 0x000fc4000f8e02ff */
[----:B------:R-:W-:-:S04]  /*e110*/  IMAD.WIDE.U32 R2, R4, UR6, R2 ;  /* 0x0000000604027c25 */ /* 0x000fc8000f8e0002 */
[----:B------:R-:W-:Y:S02]  /*e120*/  IMAD R8, R4, UR7, R8 ;  /* 0x0000000704087c24 */ /* 0x000fe4000f8e0208 */
[C---:B------:R-:W-:Y:S02]  /*e130*/  IMAD R10, R18.reuse, UR9, R10 ;  /* 0x00000009120a7c24 */ /* 0x040fe4000f8e020a */
[----:B------:R-:W-:Y:S02]  /*e140*/  IMAD.IADD R3, R3, 0x1, R8 ;  /* 0x0000000103037824 */ /* 0x000fe400078e0208 */
[----:B------:R-:W-:Y:S02]  /*e150*/  IMAD R11, R25, UR4, RZ ;  /* 0x00000004190b7c24 */ /* 0x000fe4000f8e02ff */
[----:B------:R-:W-:-:S04]  /*e160*/  IMAD.WIDE.U32 R2, R18, UR8, R2 ;  /* 0x0000000812027c25 */ /* 0x000fc8000f8e0002 */
[----:B------:R-:W-:Y:S01]  /*e170*/  IMAD R11, R7, UR5, R11 ;  /* 0x00000005070b7c24 */ /* 0x000fe2000f8e020b */
[----:B------:R-:W-:-:S04]  /*e180*/  IADD3 R9, P0, R2, UR10, RZ ;  /* 0x0000000a02097c10 */ /* 0x000fc8000ff1e0ff */
[----:B------:R-:W-:Y:S01]  /*e190*/  IADD3.X R8, R3, UR11, R10, P0, !PT ;  /* 0x0000000b03087c10 */ /* 0x000fe200087fe40a */
[----:B------:R-:W-:Y:S01]  /*e1a0*/  IMAD.WIDE.U32 R2, R7, UR4, RZ ;  /* 0x0000000407027c25 */ /* 0x000fe2000f8e00ff */
[----:B-1----:R-:W-:Y:S01]  /*e1b0*/  LOP3.LUT R13, R13, 0x7f, RZ, 0xc0, !PT ;  /* 0x0000007f0d0d7812 */ /* 0x002fe200078ec0ff */
[----:B------:R-:W-:Y:S02]  /*e1c0*/  UMOV UR4, 0xffffffff ;  /* 0xffffffff00047882 */ /* 0x000fe40000000000 */
[----:B------:R-:W-:Y:S01]  /*e1d0*/  IMAD.IADD R3, R3, 0x1, R11 ;  /* 0x0000000103037824 */ /* 0x000fe200078e020b */
[--C-:B------:R-:W-:Y:S01]  /*e1e0*/  SHF.R.U32.HI R14, RZ, 0x2, R13.reuse ;  /* 0x00000002ff0e7819 */ /* 0x100fe2000001160d */
[----:B------:R-:W-:Y:S01]  /*e1f0*/  IMAD R11, R27, UR6, RZ ;  /* 0x000000061b0b7c24 */ /* 0x000fe2000f8e02ff */
[----:B------:R-:W-:Y:S01]  /*e200*/  SHF.R.U32.HI R13, RZ, 0x5, R13 ;  /* 0x00000005ff0d7819 */ /* 0x000fe2000001160d */
[----:B------:R-:W-:-:S04]  /*e210*/  IMAD.WIDE.U32 R2, R6, UR6, R2 ;  /* 0x0000000606027c25 */ /* 0x000fc8000f8e0002 */
[----:B------:R-:W-:Y:S02]  /*e220*/  IMAD R11, R6, UR7, R11 ;  /* 0x00000007060b7c24 */ /* 0x000fe4000f8e020b */
[----:B------:R-:W-:Y:S02]  /*e230*/  IMAD.SHL.U32 R13, R13, 0x400, RZ ;  /* 0x000004000d0d7824 */ /* 0x000fe400078e00ff */
[----:B------:R-:W-:Y:S02]  /*e240*/  IMAD.IADD R3, R3, 0x1, R11 ;  /* 0x0000000103037824 */ /* 0x000fe400078e020b */
[----:B------:R-:W-:Y:S02]  /*e250*/  IMAD R19, R28, 0x5000, R13 ;  /* 0x000050001c137824 */ /* 0x000fe400078e020d */
[----:B------:R-:W-:-:S03]  /*e260*/  IMAD.WIDE.U32 R2, R18, UR8, R2 ;  /* 0x0000000812027c25 */ /* 0x000fc6000f8e0002 */
[----:B------:R-:W-:Y:S01]  /*e270*/  IADD3 R24, P0, R2, UR10, RZ ;  /* 0x0000000a02187c10 */ /* 0x000fe2000ff1e0ff */
[----:B------:R-:W-:-:S03]  /*e280*/  IMAD.MOV.U32 R2, RZ, RZ, -0xa0 ;  /* 0xffffff60ff027424 */ /* 0x000fc600078e00ff */
[----:B------:R-:W-:Y:S01]  /*e290*/  IADD3.X R21, R10, UR11, R3, P0, !PT ;  /* 0x0000000b0a157c10 */ /* 0x000fe200087fe403 */
[----:B------:R-:W-:-:S04]  /*e2a0*/  IMAD R12, R12, R2, UR42 ;  /* 0x0000002a0c0c7e24 */ /* 0x000fc8000f8e0202 */
[----:B------:R-:W-:-:S05]  /*e2b0*/  IMAD.IADD R20, R12, 0x1, -R14 ;  /* 0x000000010c147824 */ /* 0x000fca00078e0a0e */
[----:B------:R-:W-:Y:S01]  /*e2c0*/  ISETP.GE.AND P5, PT, R20, 0x1, PT ;  /* 0x000000011400780c */ /* 0x000fe20003fa6270 */
[----:B------:R-:W-:-:S12]  /*e2d0*/  BRA.DIV UR4, `(.L_x_263) ;  /* 0x00000046045c7947 */ /* 0x000fd8000b800000 */
[----:B------:R-:W1:Y:S01]  /*e2e0*/  SHFL.IDX PT, R2, R9, RZ, 0x1c1f ;  /* 0x001c1fff09027589 */ /* 0x000e6200000e0000 */
[C---:B------:R-:W-:Y:S02]  /*e2f0*/  LOP3.LUT P6, RZ, R23.reuse, 0x2, RZ, 0xc0, !PT ;  /* 0x0000000217ff7812 */ /* 0x040fe400078cc0ff */
[----:B------:R-:W-:Y:S01]  /*e300*/  IADD3 R19, R22, R19, R35 ;  /* 0x0000001316137210 */ /* 0x000fe20007ffe023 */
[----:B------:R-:W2:Y:S01]  /*e310*/  SHFL.IDX PT, R3, R8, RZ, 0x1c1f ;  /* 0x001c1fff08037589 */ /* 0x000ea200000e0000 */
[----:B------:R-:W-:Y:S02]  /*e320*/  LOP3.LUT R23, R23, 0xfffffeff, RZ, 0xc0, !PT ;  /* 0xfffffeff17177812 */ /* 0x000fe400078ec0ff */
[----:B------:R-:W-:Y:S01]  /*e330*/  ISETP.GE.AND P4, PT, R20, 0x21, PT ;  /* 0x000000211400780c */ /* 0x000fe20003f86270 */
[----:B------:R-:W-:Y:S01]  /*e340*/  IMAD.IADD R10, R36, 0x1, R19 ;  /* 0x00000001240a7824 */ /* 0x000fe200078e0213 */
[----:B------:R-:W-:Y:S01]  /*e350*/  SHFL.IDX PT, R21, R21, RZ, 0x1c1f ;  /* 0x001c1fff15157589 */ /* 0x000fe200000e0000 */
[----:B------:R-:W-:-:S02]  /*e360*/  ISETP.GE.AND P3, PT, R20, 0x41, PT ;  /* 0x000000411400780c */ /* 0x000fc40003f66270 */
[----:B------:R-:W-:Y:S02]  /*e370*/  ISETP.GE.AND P2, PT, R20, 0x61, PT ;  /* 0x000000611400780c */ /* 0x000fe40003f46270 */
[----:B-1----:R-:W-:-:S04]  /*e380*/  IADD3 R2, P0, R37, R2, RZ ;  /* 0x0000000225027210 */ /* 0x002fc80007f1e0ff */
[----:B--2---:R-:W-:Y:S02]  /*e390*/  IADD3.X R3, RZ, R3, RZ, P0, !PT ;  /* 0x00000003ff037210 */ /* 0x004fe400007fe4ff */
[----:B------:R-:W-:-:S13]  /*e3a0*/  ISETP.LT.OR P0, PT, R20, 0x1, P6 ;  /* 0x000000011400780c */ /* 0x000fda0003701670 */
[----:B------:R-:W-:Y:S01]  /*e3b0*/  LDGSTS.E.BYPASS.LTC128B.128 [R19+0xa400], desc[UR52][R2.64], !P0 ;  /* 0x0a40000002137fae */ /* 0x000fe2000c101d74 */
[----:B------:R-:W-:-:S13]  /*e3c0*/  ISETP.LT.OR P0, PT, R20, 0x1, P1 ;  /* 0x000000011400780c */ /* 0x000fda0000f01670 */
[----:B------:R1:W-:Y:S04]  /*e3d0*/  LDGSTS.E.BYPASS.LTC128B.128 [R10+0xa400], desc[UR52][R2.64+0x40], !P0 ;  /* 0x0a400040020a7fae */ /* 0x0003e8000c101d74 */
[----:B-1----:R-:W1:Y:S04]  /*e3e0*/  SHFL.IDX PT, R2, R9, 0x1, 0x1c1f ;  /* 0x003c1f0009027f89 */ /* 0x002e6800000e0000 */
[----:B------:R-:W2:Y:S01]  /*e3f0*/  SHFL.IDX PT, R3, R8, 0x1, 0x1c1f ;  /* 0x003c1f0008037f89 */ /* 0x000ea200000e0000 */
[----:B-1----:R-:W-:-:S05]  /*e400*/  IADD3 R2, P0, R37, R2, RZ ;  /* 0x0000000225027210 */ /* 0x002fca0007f1e0ff */
[----:B--2---:R-:W-:Y:S01]  /*e410*/  IMAD.X R3, RZ, RZ, R3, P0 ;  /* 0x000000ffff037224 */ /* 0x004fe200000e0603 */
[----:B------:R-:W-:-:S13]  /*e420*/  ISETP.LT.OR P0, PT, R20, 0x21, P6 ;  /* 0x000000211400780c */ /* 0x000fda0003701670 */
[----:B------:R-:W-:Y:S01]  /*e430*/  LDGSTS.E.BYPASS.LTC128B.128 [R19+0xb400], desc[UR52][R2.64], !P0 ;  /* 0x0b40000002137fae */ /* 0x000fe2000c101d74 */
[----:B------:R-:W-:-:S13]  /*e440*/  ISETP.LT.OR P0, PT, R20, 0x21, P1 ;  /* 0x000000211400780c */ /* 0x000fda0000f01670 */
[----:B------:R1:W-:Y:S04]  /*e450*/  LDGSTS.E.BYPASS.LTC128B.128 [R10+0xb400], desc[UR52][R2.64+0x40], !P0 ;  /* 0x0b400040020a7fae */ /* 0x0003e8000c101d74 */
[----:B-1----:R-:W1:Y:S04]  /*e460*/  SHFL.IDX PT, R2, R9, 0x2, 0x1c1f ;  /* 0x005c1f0009027f89 */ /* 0x002e6800000e0000 */
[----:B------:R-:W2:Y:S04]  /*e470*/  SHFL.IDX PT, R3, R8, 0x2, 0x1c1f ;  /* 0x005c1f0008037f89 */ /* 0x000ea800000e0000 */
[----:B------:R-:W-:Y:S01]  /*e480*/  SHFL.IDX PT, R8, R8, 0x3, 0x1c1f ;  /* 0x007c1f0008087f89 */ /* 0x000fe200000e0000 */
[----:B-1----:R-:W-:-:S05]  /*e490*/  IADD3 R2, P0, R37, R2, RZ ;  /* 0x0000000225027210 */ /* 0x002fca0007f1e0ff */
[----:B--2---:R-:W-:Y:S01]  /*e4a0*/  IMAD.X R3, RZ, RZ, R3, P0 ;  /* 0x000000ffff037224 */ /* 0x004fe200000e0603 */
[----:B------:R-:W-:-:S13]  /*e4b0*/  ISETP.LT.OR P0, PT, R20, 0x41, P6 ;  /* 0x000000411400780c */ /* 0x000fda0003701670 */
[----:B------:R-:W-:Y:S01]  /*e4c0*/  LDGSTS.E.BYPASS.LTC128B.128 [R19+0xc400], desc[UR52][R2.64], !P0 ;  /* 0x0c40000002137fae */ /* 0x000fe2000c101d74 */
[----:B------:R-:W-:-:S13]  /*e4d0*/  ISETP.LT.OR P0, PT, R20, 0x41, P1 ;  /* 0x000000411400780c */ /* 0x000fda0000f01670 */
[----:B------:R1:W-:Y:S04]  /*e4e0*/  LDGSTS.E.BYPASS.LTC128B.128 [R10+0xc400], desc[UR52][R2.64+0x40], !P0 ;  /* 0x0c400040020a7fae */ /* 0x0003e8000c101d74 */
[----:B-1----:R-:W1:Y:S02]  /*e4f0*/  SHFL.IDX PT, R2, R9, 0x3, 0x1c1f ;  /* 0x007c1f0009027f89 */ /* 0x002e6400000e0000 */
[----:B-1----:R-:W-:-:S05]  /*e500*/  IADD3 R2, P0, R37, R2, RZ ;  /* 0x0000000225027210 */ /* 0x002fca0007f1e0ff */
[----:B------:R-:W-:Y:S01]  /*e510*/  IMAD.X R3, RZ, RZ, R8, P0 ;  /* 0x000000ffff037224 */ /* 0x000fe200000e0608 */
[----:B------:R-:W-:-:S13]  /*e520*/  ISETP.LT.OR P0, PT, R20, 0x61, P6 ;  /* 0x000000611400780c */ /* 0x000fda0003701670 */
[----:B------:R-:W-:Y:S01]  /*e530*/  LDGSTS.E.BYPASS.LTC128B.128 [R19+0xd400], desc[UR52][R2.64], !P0 ;  /* 0x0d40000002137fae */ /* 0x000fe2000c101d74 */
[----:B------:R-:W-:-:S13]  /*e540*/  ISETP.LT.OR P0, PT, R20, 0x61, P1 ;  /* 0x000000611400780c */ /* 0x000fda0000f01670 */
[----:B------:R1:W-:Y:S01]  /*e550*/  LDGSTS.E.BYPASS.LTC128B.128 [R10+0xd400], desc[UR52][R2.64+0x40], !P0 ;  /* 0x0d400040020a7fae */ /* 0x0003e2000c101d74 */
[----:B------:R-:W-:-:S03]  /*e560*/  ISETP.GE.AND P0, PT, R20, 0x81, PT ;  /* 0x000000811400780c */ /* 0x000fc60003f06270 */
[----:B-1----:R1:W2:Y:S10]  /*e570*/  SHFL.IDX PT, R2, R24, RZ, 0x1c1f ;  /* 0x001c1fff18027589 */ /* 0x0022b400000e0000 */
[----:B------:R-:W-:-:S07]  /*e580*/  @P0 LOP3.LUT R23, R23, 0x100, RZ, 0xfc, !PT ;  /* 0x0000010017170812 */ /* 0x000fce00078efcff */
.L_x_354:
[----:B--2---:R-:W-:Y:S02]  /*e590*/  IADD3 R2, P0, R37, R2, RZ ;  /* 0x0000000225027210 */ /* 0x004fe40007f1e0ff */
[----:B------:R-:W-:-:S03]  /*e5a0*/  LOP3.LUT P6, RZ, R23, 0x2, RZ, 0xc0, !PT ;  /* 0x0000000217ff7812 */ /* 0x000fc600078cc0ff */
[----:B------:R-:W-:Y:S01]  /*e5b0*/  IMAD.X R3, RZ, RZ, R21, P0 ;  /* 0x000000ffff037224 */ /* 0x000fe200000e0615 */
[----:B------:R-:W-:-:S13]  /*e5c0*/  ISETP.LT.OR P0, PT, R20, 0x81, P6 ;  /* 0x000000811400780c */ /* 0x000fda0003701670 */
[----:B------:R-:W-:Y:S01]  /*e5d0*/  @!PT LDS RZ, [RZ] ;  /* 0x00000000fffff984 */ /* 0x000fe20000000800 */
[----:B------:R-:W-:Y:S01]  /*e5e0*/  @!PT LDS RZ, [RZ] ;  /* 0x00000000fffff984 */ /* 0x000fe20000000800 */
[----:B------:R-:W-:Y:S01]  /*e5f0*/  @!PT LDS RZ, [RZ] ;  /* 0x00000000fffff984 */ /* 0x000fe20000000800 */
[----:B------:R2:W-:Y:S01]  /*e600*/  LDGSTS.E.BYPASS.LTC128B.128 [R19+0xe400], desc[UR52][R2.64], !P0 ;  /* 0x0e40000002137fae */ /* 0x0005e2000c101d74 */
[----:B------:R-:W-:-:S13]  /*e610*/  ISETP.LT.OR P0, PT, R20, 0x81, P1 ;  /* 0x000000811400780c */ /* 0x000fda0000f01670 */
[----:B------:R2:W-:Y:S01]  /*e620*/  LDGSTS.E.BYPASS.LTC128B.128 [R10+0xe400], desc[UR52][R2.64+0x40], !P0 ;  /* 0x0e400040020a7fae */ /* 0x0005e2000c101d74 */
[----:B------:R-:W-:Y:S01]  /*e630*/  PLOP3.LUT P0, PT, PT, PT, PT, 0x80, 0x0 ;  /* 0x000000000000781c */ /* 0x000fe20003f0f070 */
[----:B------:R-:W-:-:S12]  /*e640*/  NOP ;  /* 0x0000000000007918 */ /* 0x000fd80000000000 */
.L_x_264:
        /* <DEDUP_REMOVED lines=11> */
.L_x_265:
[----:B------:R2:W-:Y:S01]  /*e700*/  SYNCS.ARRIVE.TRANS64.A1T0 RZ, [R0+URZ+0x29870], RZ ;  /* 0x029870ff00ff79a7 */ /* 0x0005e2000810003f */
[----:B------:R-:W-:Y:S05]  /*e710*/  @!P6 BRA `(.L_x_266) ;  /* 0x000000000004e947 */ /* 0x000fea0003800000 */
[----:B------:R-:W-:Y:S01]  /*e720*/  BPT.TRAP 0x1 ;  /* 0x000000040000795c */ /* 0x000fe20000300000 */
.L_x_266:
[----:B------:R-:W3:Y:S01]  /*e730*/  SYNCS.PHASECHK.TRANS64.TRYWAIT P0, [R0+URZ+0x29840], R31 ;  /* 0x0298401f000075a7 */ /* 0x000ee2000800017f */
[----:B------:R-:W-:Y:S04]  /*e740*/  BSSY B0, `(.L_x_267) ;  /* 0x0000002000007945 */ /* 0x000fe80003800000 */
[----:B---3--:R-:W-:Y:S05]  /*e750*/  @!P0 BRA `(.L_x_268) ;  /* 0x0000004800048947 */ /* 0x008fea0003800000 */
.L_x_355:
[----:B------:R-:W-:Y:S05]  /*e760*/  BSYNC B0 ;  /* 0x0000000000007941 */ /* 0x000fea0003800000 */
.L_x_267:
[----:B------:R-:W4:Y:S01]  /*e770*/  LDL R9, [R1+0x8] ;  /* 0x0000080001097983 */ /* 0x000f220000100800 */
[----:B------:R-:W-:Y:S01]  /*e780*/  ULDC.64 UR4, c[0x0][0x300] ;  /* 0x0000c00000047ab9 */ /* 0x000fe20000000a00 */
[----:B------:R-:W-:Y:S01]  /*e790*/  ULDC.64 UR6, c[0x0][0x310] ;  /* 0x0000c40000067ab9 */ /* 0x000fe20000000a00 */
[----:B------:R-:W-:Y:S02]  /*e7a0*/  IMAD R8, R29, UR4, RZ ;  /* 0x000000041d087c24 */ /* 0x000fe4000f8e02ff */
[----:B------:R-:W-:-:S04]  /*e7b0*/  IMAD.WIDE.U32 R2, R5, UR4, RZ ;  /* 0x0000000405027c25 */ /* 0x000fc8000f8e00ff */
[----:B------:R-:W-:Y:S02]  /*e7c0*/  IMAD R8, R5, UR5, R8 ;  /* 0x0000000505087c24 */ /* 0x000fe4000f8e0208 */
[----:B------:R-:W-:Y:S02]  /*e7d0*/  IMAD R30, R30, UR6, RZ ;  /* 0x000000061e1e7c24 */ /* 0x000fe4000f8e02ff */
[----:B------:R-:W-:Y:S02]  /*e7e0*/  IMAD.IADD R3, R3, 0x1, R8 ;  /* 0x0000000103037824 */ /* 0x000fe400078e0208 */
[----:B------:R-:W-:Y:S02]  /*e7f0*/  IMAD R8, R25, UR4, RZ ;  /* 0x0000000419087c24 */ /* 0x000fe4000f8e02ff */
[----:B------:R-:W-:-:S04]  /*e800*/  IMAD.WIDE.U32 R2, R4, UR6, R2 ;  /* 0x0000000604027c25 */ /* 0x000fc8000f8e0002 */
[----:B------:R-:W-:Y:S02]  /*e810*/  IMAD R4, R4, UR7, R30 ;  /* 0x0000000704047c24 */ /* 0x000fe4000f8e021e */
[----:B------:R-:W-:Y:S02]  /*e820*/  IMAD R8, R7, UR5, R8 ;  /* 0x0000000507087c24 */ /* 0x000fe4000f8e0208 */
[----:B------:R-:W-:Y:S02]  /*e830*/  IMAD.IADD R5, R3, 0x1, R4 ;  /* 0x0000000103057824 */ /* 0x000fe400078e0204 */
[----:B------:R-:W-:Y:S02]  /*e840*/  IMAD.MOV.U32 R4, RZ, RZ, R2 ;  /* 0x000000ffff047224 */ /* 0x000fe400078e0002 */
[----:B------:R-:W-:Y:S01]  /*e850*/  IMAD.WIDE.U32 R2, R7, UR4, RZ ;  /* 0x0000000407027c25 */ /* 0x000fe2000f8e00ff */
[----:B------:R-:W-:-:S04]  /*e860*/  ULDC.64 UR4, c[0x0][0x308] ;  /* 0x0000c20000047ab9 */ /* 0x000fc80000000a00 */
[----:B------:R-:W-:Y:S01]  /*e870*/  IADD3 R3, R3, R8, RZ ;  /* 0x0000000803037210 */ /* 0x000fe20007ffe0ff */
[----:B------:R-:W-:-:S04]  /*e880*/  IMAD R8, R27, UR6, RZ ;  /* 0x000000061b087c24 */ /* 0x000fc8000f8e02ff */
[C---:B------:R-:W-:Y:S02]  /*e890*/  IMAD R8, R6.reuse, UR7, R8 ;  /* 0x0000000706087c24 */ /* 0x040fe4000f8e0208 */
[----:B------:R-:W-:Y:S01]  /*e8a0*/  IMAD.WIDE.U32 R2, R6, UR6, R2 ;  /* 0x0000000606027c25 */ /* 0x000fe2000f8e0002 */
[----:B------:R-:W-:-:S03]  /*e8b0*/  ULDC.64 UR6, c[0x0][0x2e8] ;  /* 0x0000ba0000067ab9 */ /* 0x000fc60000000a00 */
[----:B------:R-:W-:-:S04]  /*e8c0*/  IMAD.WIDE.U32 R6, R18, UR4, R4 ;  /* 0x0000000412067c25 */ /* 0x000fc8000f8e0004 */
[----:B------:R-:W-:Y:S01]  /*e8d0*/  IMAD R4, R34, UR4, RZ ;  /* 0x0000000422047c24 */ /* 0x000fe2000f8e02ff */
[----:B------:R-:W-:Y:S01]  /*e8e0*/  IADD3 R5, P0, R6, UR6, RZ ;  /* 0x0000000606057c10 */ /* 0x000fe2000ff1e0ff */
[----:B------:R-:W-:Y:S02]  /*e8f0*/  IMAD.IADD R3, R3, 0x1, R8 ;  /* 0x0000000103037824 */ /* 0x000fe400078e0208 */
[C---:B------:R-:W-:Y:S02]  /*e900*/  IMAD R4, R18.reuse, UR5, R4 ;  /* 0x0000000512047c24 */ /* 0x040fe4000f8e0204 */
[----:B------:R-:W-:Y:S01]  /*e910*/  IMAD.WIDE.U32 R2, R18, UR4, R2 ;  /* 0x0000000412027c25 */ /* 0x000fe2000f8e0002 */
[----:B------:R-:W-:Y:S02]  /*e920*/  UMOV UR4, 0xffffffff ;  /* 0xffffffff00047882 */ /* 0x000fe40000000000 */
[----:B------:R-:W-:Y:S02]  /*e930*/  IADD3.X R6, R7, UR7, R4, P0, !PT ;  /* 0x0000000707067c10 */ /* 0x000fe400087fe404 */
[----:B------:R-:W-:-:S04]  /*e940*/  IADD3 R8, P0, R2, UR6, RZ ;  /* 0x0000000602087c10 */ /* 0x000fc8000ff1e0ff */
[----:B------:R-:W-:Y:S01]  /*e950*/  IADD3.X R7, R4, UR7, R3, P0, !PT ;  /* 0x0000000704077c10 */ /* 0x000fe200087fe403 */
[----:B----4-:R-:W-:Y:S01]  /*e960*/  IMAD R4, R28, 0x7800, R9 ;  /* 0x000078001c047824 */ /* 0x010fe200078e0209 */
[----:B------:R-:W-:Y:S07]  /*e970*/  BRA.DIV UR4, `(.L_x_269) ;  /* 0x0000004604907947 */ /* 0x000fee000b800000 */
[----:B------:R-:W4:Y:S01]  /*e980*/  SHFL.IDX PT, R3, R5, RZ, 0x1c1f ;  /* 0x001c1fff05037589 */ /* 0x000f2200000e0000 */
[C---:B------:R-:W-:Y:S01]  /*e990*/  LOP3.LUT P6, RZ, R23.reuse, 0x8, RZ, 0xc0, !PT ;  /* 0x0000000817ff7812 */ /* 0x040fe200078cc0ff */
[C-C-:B------:R-:W-:Y:S01]  /*e9a0*/  @P5 IMAD.IADD R9, R22.reuse, 0x1, R4.reuse ;  /* 0x0000000116095824 */ /* 0x140fe200078e0204 */
[----:B------:R-:W-:Y:S01]  /*e9b0*/  LOP3.LUT P1, RZ, R23, 0x4, RZ, 0xc0, !PT ;  /* 0x0000000417ff7812 */ /* 0x000fe2000782c0ff */
[----:B------:R-:W5:Y:S01]  /*e9c0*/  SHFL.IDX PT, R2, R6, RZ, 0x1c1f ;  /* 0x001c1fff06027589 */ /* 0x000f6200000e0000 */
[----:B------:R-:W-:-:S03]  /*e9d0*/  @P4 IMAD.IADD R19, R22, 0x1, R4 ;  /* 0x0000000116134824 */ /* 0x000fc600078e0204 */
[----:B------:R-:W-:Y:S04]  /*e9e0*/  SHFL.IDX PT, R7, R7, RZ, 0x1c1f ;  /* 0x001c1fff07077589 */ /* 0x000fe800000e0000 */
[----:B------:R-:W-:Y:S01]  /*e9f0*/  SHFL.IDX PT, R14, R8, RZ, 0x1c1f ;  /* 0x001c1fff080e7589 */ /* 0x000fe200000e0000 */
[----:B----4-:R-:W-:-:S05]  /*ea00*/  @P5 IADD3 R3, P0, R37, R3, RZ ;  /* 0x0000000325035210 */ /* 0x010fca0007f1e0ff */
[----:B-----5:R-:W-:Y:S01]  /*ea10*/  @P5 IMAD.X R2, RZ, RZ, R2, P0 ;  /* 0x000000ffff025224 */ /* 0x020fe200000e0602 */
[----:B------:R-:W-:-:S04]  /*ea20*/  LOP3.LUT P0, RZ, R23, 0x10, RZ, 0xc0, !PT ;  /* 0x0000001017ff7812 */ /* 0x000fc8000780c0ff */
[----:B------:R-:W-:-:S04]  /*ea30*/  @P5 LOP3.LUT R3, R3, R2, RZ, 0x3c, !PT ;  /* 0x0000000203035212 */ /* 0x000fc800078e3cff */
[----:B------:R-:W-:-:S04]  /*ea40*/  @P5 LOP3.LUT R2, R3, R2, RZ, 0x3c, !PT ;  /* 0x0000000203025212 */ /* 0x000fc800078e3cff */
[----:B------:R-:W-:-:S05]  /*ea50*/  @P5 LOP3.LUT R3, R3, R2, RZ, 0x3c, !PT ;  /* 0x0000000203035212 */ /* 0x000fca00078e3cff */
[----:B------:R-:W-:Y:S04]  /*ea60*/  @P5 LDGSTS.E.BYPASS.LTC128B.128 [R9+0x1a400], desc[UR52][R2.64], !P0 ;  /* 0x1a40000002095fae */ /* 0x000fe8000c101d74 */
[----:B------:R-:W-:Y:S04]  /*ea70*/  @P5 LDGSTS.E.BYPASS.LTC128B.128 [R9+0x1cc00], desc[UR52][R2.64+0x40], !P6 ;  /* 0x1cc0004002095fae */ /* 0x000fe8000f101d74 */
[----:B------:R4:W-:Y:S01]  /*ea80*/  @P5 LDGSTS.E.BYPASS.LTC128B.128 [R9+0x1f400], desc[UR52][R2.64+0x80], !P1 ;  /* 0x1f40008002095fae */ /* 0x0009e2000c901d74 */
[----:B------:R-:W-:-:S03]  /*ea90*/  LOP3.LUT P5, RZ, R23, 0x10, RZ, 0xc0, !PT ;  /* 0x0000001017ff7812 */ /* 0x000fc600078ac0ff */
[----:B----4-:R-:W4:Y:S01]  /*eaa0*/  SHFL.IDX PT, R3, R5, 0x1, 0x1c1f ;  /* 0x003c1f0005037f89 */ /* 0x010f2200000e0000 */
[----:B------:R-:W-:-:S03]  /*eab0*/  @P3 IMAD.IADD R9, R22, 0x1, R4 ;  /* 0x0000000116093824 */ /* 0x000fc600078e0204 */
[----:B------:R-:W5:Y:S01]  /*eac0*/  SHFL.IDX PT, R2, R6, 0x1, 0x1c1f ;  /* 0x003c1f0006027f89 */ /* 0x000f6200000e0000 */
[----:B----4-:R-:W-:-:S05]  /*ead0*/  @P4 IADD3 R3, P0, R37, R3, RZ ;  /* 0x0000000325034210 */ /* 0x010fca0007f1e0ff */
[----:B-----5:R-:W-:-:S05]  /*eae0*/  @P4 IMAD.X R2, RZ, RZ, R2, P0 ;  /* 0x000000ffff024224 */ /* 0x020fca00000e0602 */
[----:B------:R-:W-:-:S04]  /*eaf0*/  @P4 LOP3.LUT R3, R3, R2, RZ, 0x3c, !PT ;  /* 0x0000000203034212 */ /* 0x000fc800078e3cff */
[----:B------:R-:W-:-:S04]  /*eb00*/  @P4 LOP3.LUT R2, R3, R2, RZ, 0x3c, !PT ;  /* 0x0000000203024212 */ /* 0x000fc800078e3cff */
[----:B------:R-:W-:-:S05]  /*eb10*/  @P4 LOP3.LUT R3, R3, R2, RZ, 0x3c, !PT ;  /* 0x0000000203034212 */ /* 0x000fca00078e3cff */
[----:B------:R-:W-:Y:S04]  /*eb20*/  @P4 LDGSTS.E.BYPASS.LTC128B.128 [R19+0x1ac00], desc[UR52][R2.64], !P5 ;  /* 0x1ac0000002134fae */ /* 0x000fe8000e901d74 */
[----:B------:R-:W-:Y:S04]  /*eb30*/  @P4 LDGSTS.E.BYPASS.LTC128B.128 [R19+0x1d400], desc[UR52][R2.64+0x40], !P6 ;  /* 0x1d40004002134fae */ /* 0x000fe8000f101d74 */
[----:B------:R4:W-:Y:S04]  /*eb40*/  @P4 LDGSTS.E.BYPASS.LTC128B.128 [R19+0x1fc00], desc[UR52][R2.64+0x80], !P1 ;  /* 0x1fc0008002134fae */ /* 0x0009e8000c901d74 */
[----:B----4-:R-:W4:Y:S01]  /*eb50*/  SHFL.IDX PT, R3, R5, 0x2, 0x1c1f ;  /* 0x005c1f0005037f89 */ /* 0x010f2200000e0000 */
[----:B------:R-:W-:-:S03]  /*eb60*/  @P2 IMAD.IADD R19, R22, 0x1, R4 ;  /* 0x0000000116132824 */ /* 0x000fc600078e0204 */
[----:B------:R-:W5:Y:S04]  /*eb70*/  SHFL.IDX PT, R2, R6, 0x2, 0x1c1f ;  /* 0x005c1f0006027f89 */ /* 0x000f6800000e0000 */
[----:B------:R-:W-:Y:S01]  /*eb80*/  SHFL.IDX PT, R6, R6, 0x3, 0x1c1f ;  /* 0x007c1f0006067f89 */ /* 0x000fe200000e0000 */
        /* <DEDUP_REMOVED lines=8> */
[----:B----4-:R-:W4:Y:S02]  /*ec10*/  SHFL.IDX PT, R2, R5, 0x3, 0x1c1f ;  /* 0x007c1f0005027f89 */ /* 0x010f2400000e0000 */
[----:B----4-:R-:W-:-:S05]  /*ec20*/  @P2 IADD3 R2, P0, R37, R2, RZ ;  /* 0x0000000225022210 */ /* 0x010fca0007f1e0ff */
[----:B------:R-:W-:-:S05]  /*ec30*/  @P2 IMAD.X R3, RZ, RZ, R6, P0 ;  /* 0x000000ffff032224 */ /* 0x000fca00000e0606 */
[----:B------:R4:W-:Y:S04]  /*ec40*/  @P2 LDGSTS.E.BYPASS.LTC128B.128 [R19+0x1bc00], desc[UR52][R2.64], !P5 ;  /* 0x1bc0000002132fae */ /* 0x0009e8000e901d74 */
[----:B------:R4:W-:Y:S04]  /*ec50*/  @P2 LDGSTS.E.BYPASS.LTC128B.128 [R19+0x1e400], desc[UR52][R2.64+0x40], !P6 ;  /* 0x1e40004002132fae */ /* 0x0009e8000f101d74 */
[----:B------:R4:W-:Y:S02]  /*ec60*/  @P2 LDGSTS.E.BYPASS.LTC128B.128 [R19+0x20c00], desc[UR52][R2.64+0x80], !P1 ;  /* 0x20c0008002132fae */ /* 0x0009e4000c901d74 */
.L_x_367:
[----:B------:R-:W-:Y:S01]  /*ec70*/  LOP3.LUT P0, RZ, R23, 0x100, RZ, 0xc0, !PT ;  /* 0x0000010017ff7812 */ /* 0x000fe2000780c0ff */
[----:B------:R-:W-:-:S12]  /*ec80*/  BSSY B0, `(.L_x_270) ;  /* 0x000000e000007945 */ /* 0x000fd80003800000 */
[----:B------:R-:W-:Y:S05]  /*ec90*/  @!P0 BRA `(.L_x_271) ;  /* 0x0000000000308947 */ /* 0x000fea0003800000 */
[C---:B------:R-:W-:Y:S01]  /*eca0*/  LOP3.LUT P3, RZ, R23.reuse, 0x10, RZ, 0xc0, !PT ;  /* 0x0000001017ff7812 */ /* 0x040fe2000786c0ff */
[----:B------:R-:W-:Y:S01]  /*ecb0*/  IMAD.IADD R5, R22, 0x1, R4 ;  /* 0x0000000116057824 */ /* 0x000fe200078e0204 */
[C---:B------:R-:W-:Y:S02]  /*ecc0*/  LOP3.LUT P2, RZ, R23.reuse, 0x8, RZ, 0xc0, !PT ;  /* 0x0000000817ff7812 */ /* 0x040fe4000784c0ff */
[----:B------:R-:W-:Y:S02]  /*ecd0*/  LOP3.LUT P1, RZ, R23, 0x4, RZ, 0xc0, !PT ;  /* 0x0000000417ff7812 */ /* 0x000fe4000782c0ff */
[----:B----4-:R-:W-:-:S04]  /*ece0*/  IADD3 R2, P0, R37, R14, RZ ;  /* 0x0000000e25027210 */ /* 0x010fc80007f1e0ff */
[----:B------:R-:W-:-:S05]  /*ecf0*/  IADD3.X R3, RZ, R7, RZ, P0, !PT ;  /* 0x00000007ff037210 */ /* 0x000fca00007fe4ff */
[----:B------:R-:W-:Y:S01]  /*ed00*/  @!PT LDS RZ, [RZ] ;  /* 0x00000000fffff984 */ /* 0x000fe20000000800 */
[----:B------:R-:W-:Y:S01]  /*ed10*/  @!PT LDS RZ, [RZ] ;  /* 0x00000000fffff984 */ /* 0x000fe20000000800 */
[----:B------:R-:W-:Y:S01]  /*ed20*/  @!PT LDS RZ, [RZ] ;  /* 0x00000000fffff984 */ /* 0x000fe20000000800 */
[----:B------:R4:W-:Y:S04]  /*ed30*/  LDGSTS.E.BYPASS.LTC128B.128 [R5+0x1c400], desc[UR52][R2.64], !P3 ;  /* 0x1c40000002057fae */ /* 0x0009e8000d901d74 */
[----:B------:R4:W-:Y:S04]  /*ed40*/  LDGSTS.E.BYPASS.LTC128B.128 [R5+0x1ec00], desc[UR52][R2.64+0x40], !P2 ;  /* 0x1ec0004002057fae */ /* 0x0009e8000d101d74 */
[----:B------:R4:W-:Y:S02]  /*ed50*/  LDGSTS.E.BYPASS.LTC128B.128 [R5+0x21400], desc[UR52][R2.64+0x80], !P1 ;  /* 0x2140008002057fae */ /* 0x0009e4000c901d74 */
.L_x_271:
[----:B------:R-:W-:Y:S05]  /*ed60*/  BSYNC B0 ;  /* 0x0000000000007941 */ /* 0x000fea0003800000 */
.L_x_270:
[----:B------:R-:W-:Y:S01]  /*ed70*/  NOP ;  /* 0x0000000000007918 */ /* 0x000fe20000000000 */
[----:B------:R-:W-:-:S13]  /*ed80*/  PLOP3.LUT P0, PT, PT, PT, PT, 0x80, 0x0 ;  /* 0x000000000000781c */ /* 0x000fda0003f0f070 */
.L_x_272:
[----:B------:R-:W-:Y:S02]  /*ed90*/  PLOP3.LUT P1, PT, P1, P0, PT, 0xa2, 0x0 ;  /* 0x000000000000781c */ /* 0x000fe40000f21472 */
[----:B------:R-:W-:-:S08]  /*eda0*/  @P0 R2UR P1, UR4, R0 ;  /* 0x00000000000402ca */ /* 0x000fd00000020000 */
[----:B------:R-:W-:-:S05]  /*edb0*/  @P0 PLOP3.LUT P0, PT, P1, PT, PT, 0x80, 0x0 ;  /* 0x000000000000081c */ /* 0x000fca0000f0f070 */
[----:B------:R-:W-:Y:S01]  /*edc0*/  @!P1 SYNCS.ARRIVE.TRANS64.RED.A0T1 RZ, [UR4+0x29830], RZ ;  /* 0x029830ffffff99a7 */ /* 0x000fe20008200404 */
[----:B------:R-:W-:Y:S07]  /*edd0*/  @!P1 ARRIVES.LDGSTSBAR.64.TRANSCNT [UR4+0x29830] ;  /* 0x02983000ff0099b0 */ /* 0x000fee0008000a84 */
[----:B------:R-:W-:Y:S05]  /*ede0*/  @P0 BRA.U.ANY `(.L_x_272) ;  /* 0xfffffffd00e80947 */ /* 0x000fea000393ffff */
[----:B------:R-:W-:Y:S01]  /*edf0*/  NOP ;  /* 0x0000000000007918 */ /* 0x000fe20000000000 */
[----:B----4-:R-:W-:-:S05]  /*ee00*/  IMAD.U32 R2, RZ, RZ, UR46 ;  /* 0x0000002eff027e24 */ /* 0x010fca000f8e00ff */
[----:B------:R-:W-:-:S13]  /*ee10*/  ISETP.NE.AND P2, PT, R2, 0x3, PT ;  /* 0x000000030200780c */ /* 0x000fda0003f45270 */
[----:B------:R-:W-:Y:S05]  /*ee20*/  @!P2 BRA `(.L_x_273) ;  /* 0x000000000004a947 */ /* 0x000fea0003800000 */
[----:B------:R-:W-:Y:S01]  /*ee30*/  BPT.TRAP 0x1 ;  /* 0x000000040000795c */ /* 0x000fe20000300000 */
.L_x_273:
[----:B------:R4:W-:Y:S02]  /*ee40*/  SYNCS.ARRIVE.TRANS64.A1T0 RZ, [R0+URZ+0x29830], RZ ;  /* 0x029830ff00ff79a7 */ /* 0x0009e4000810003f */
[----:B------:R-:W-:Y:S05]  /*ee50*/  WARPSYNC.ALL ;  /* 0x0000000000007948 */ /* 0x000fea0003800000 */
[----:B------:R-:W-:Y:S01]  /*ee60*/  R2UR UR5, R26 ;  /* 0x000000001a0572ca */ /* 0x000fe200000e0000 */
[----:B0-234-:R-:W-:Y:S01]  /*ee70*/  VIADD R0, R22, 0x14400 ;  /* 0x0001440016007836 */ /* 0x01dfe20000000000 */
[----:B------:R-:W-:Y:S01]  /*ee80*/  R2UR UR38, R26 ;  /* 0x000000001a2672ca */ /* 0x000fe200000e0000 */
[----:B------:R-:W-:Y:S01]  /*ee90*/  ULDC.64 UR6, c[0x0][0x298] ;  /* 0x0000a60000067ab9 */ /* 0x000fe20000000a00 */
[----:B------:R-:W-:Y:S01]  /*eea0*/  UISETP.NE.AND UP0, UPT, UR47, URZ, UPT ;  /* 0x0000003f2f00728c */ /* 0x000fe2000bf05270 */
[----:B------:R-:W-:Y:S01]  /*eeb0*/  BSSY B6, `(.L_x_274) ;  /* 0x000001b000067945 */ /* 0x000fe20003800000 */
[----:B------:R-:W-:Y:S01]  /*eec0*/  BAR.SYNC.DEFER_BLOCKING 0x8, 0x180 ;  /* 0x0206000000007b1d */ /* 0x000fe20000010000 */
[----:B------:R-:W-:Y:S01]  /*eed0*/  LOP3.LUT P0, RZ, R0, 0x1bf, RZ, 0xc0, !PT ;  /* 0x000001bf00ff7812 */ /* 0x000fe2000780c0ff */
[----:B------:R-:W-:-:S02]  /*eee0*/  USEL UR44, UR44, URZ, !UP0 ;  /* 0x0000003f2c2c7287 */ /* 0x000fc4000c000000 */
[----:B------:R-:W-:-:S03]  /*eef0*/  USEL UR45, UR45, URZ, !UP0 ;  /* 0x0000003f2d2d7287 */ /* 0x000fc6000c000000 */
[----:B------:R-:W-:Y:S02]  /*ef00*/  USHF.R.S32.HI UR4, URZ, 0x1f, UR5 ;  /* 0x0000001f3f047899 */ /* 0x000fe40008011405 */
[----:B------:R-:W-:Y:S02]  /*ef10*/  UIMAD.WIDE.U32 UR38, UR38, UR6, URZ ;  /* 0x00000006262672a5 */ /* 0x000fe4000f8e003f */
[----:B------:R-:W-:-:S04]  /*ef20*/  UIMAD UR4, UR4, UR6, URZ ;  /* 0x00000006040472a4 */ /* 0x000fc8000f8e023f */
[----:B------:R-:W-:-:S04]  /*ef30*/  UIMAD UR4, UR5, UR7, UR4 ;  /* 0x00000007050472a4 */ /* 0x000fc8000f8e0204 */
[----:B------:R-:W-:Y:S01]  /*ef40*/  UIADD3 UR47, UR39, UR4, URZ ;  /* 0x00000004272f7290 */ /* 0x000fe2000fffe03f */
[----:B------:R-:W-:Y:S11]  /*ef50*/  @!P0 BRA `(.L_x_275) ;  /* 0x0000000000408947 */ /* 0x000ff60003800000 */
        /* <DEDUP_REMOVED lines=15> */
[----:B01----:R-:W-:Y:S05]  /*f050*/  CALL.ABS.NOINC R2 ;  /* 0x0000000002007343 */ /* 0x003fea0003c00000 */
.L_x_275:
[----:B------:R-:W-:Y:S05]  /*f060*/  BSYNC B6 ;  /* 0x0000000000067941 */ /* 0x000fea0003800000 */
.L_x_274:
[----:B------:R0:W5:Y:S01]  /*f070*/  LDL R9, [R1+0x18] ;  /* 0x0000180001097983 */ /* 0x0001620000100800 */
[----:B------:R-:W2:Y:S01]  /*f080*/  LDC R5, c[0x0][0x448] ;  /* 0x00011200ff057b82 */ /* 0x000ea20000000800 */
[----:B------:R-:W3:Y:S01]  /*f090*/  S2R R2, SR_TID.X ;  /* 0x0000000000027919 */ /* 0x000ee20000002100 */
[----:B------:R-:W-:Y:S01]  /*f0a0*/  R2UR UR6, R34 ;  /* 0x00000000220672ca */ /* 0x000fe200000e0000 */
[----:B------:R-:W-:Y:S01]  /*f0b0*/  IMAD.SHL.U32 R6, R17, 0x80, RZ ;  /* 0x0000008011067824 */ /* 0x000fe200078e00ff */
[C---:B------:R-:W-:Y:S01]  /*f0c0*/  R2UR UR7, R18.reuse ;  /* 0x00000000120772ca */ /* 0x040fe200000e0000 */
[----:B------:R-:W-:Y:S01]  /*f0d0*/  ULDC.64 UR8, c[0x0][0x2d8] ;  /* 0x0000b60000087ab9 */ /* 0x000fe20000000a00 */
[----:B--2---:R-:W-:Y:S02]  /*f0e0*/  ISETP.NE.AND P0, PT, R5, 0x1, PT ;  /* 0x000000010500780c */ /* 0x004fe40003f05270 */
[----:B------:R-:W-:Y:S02]  /*f0f0*/  R2UR UR10, R18 ;  /* 0x00000000120a72ca */ /* 0x000fe400000e0000 */
[C---:B---3--:R-:W-:Y:S01]  /*f100*/  LOP3.LUT R19, R2.reuse, 0x7f, RZ, 0xc0, !PT ;  /* 0x0000007f02137812 */ /* 0x048fe200078ec0ff */
[----:B------:R-:W-:-:S08]  /*f110*/  IMAD.SHL.U32 R2, R2, 0x20, RZ ;  /* 0x0000002002027824 */ /* 0x000fd000078e00ff */
[----:B------:R-:W2:Y:S01]  /*f120*/  @P0 LDC R7, c[0x0][0x44c] ;  /* 0x00011300ff070b82 */ /* 0x000ea20000000800 */
[----:B------:R-:W-:-:S04]  /*f130*/  SHF.R.U32.HI R19, RZ, 0x2, R19 ;  /* 0x00000002ff137819 */ /* 0x000fc80000011613 */
[----:B------:R-:W-:-:S03]  /*f140*/  LOP3.LUT R2, R19, 0x60, R2, 0xf8, !PT ;  /* 0x0000006013027812 */ /* 0x000fc600078ef802 */
[----:B------:R-:W3:Y:S01]  /*f150*/  @P0 LDC R3, c[0x0][0x450] ;  /* 0x00011400ff030b82 */ /* 0x000ee20000000800 */
[----:B------:R-:W-:Y:S01]  /*f160*/  UIMAD UR6, UR6, UR8, URZ ;  /* 0x00000008060672a4 */ /* 0x000fe2000f8e023f */
[----:B------:R-:W-:Y:S01]  /*f170*/  LOP3.LUT R0, R2, R6, RZ, 0xfc, !PT ;  /* 0x0000000602007212 */ /* 0x000fe200078efcff */
[----:B------:R-:W-:Y:S01]  /*f180*/  UMOV UR4, UR38 ;  /* 0x0000002600047c82 */ /* 0x000fe20008000000 */
[----:B------:R-:W-:Y:S01]  /*f190*/  UMOV UR5, UR47 ;  /* 0x0000002f00057c82 */ /* 0x000fe20008000000 */
[----:B------:R-:W-:Y:S02]  /*f1a0*/  UIMAD UR6, UR10, UR9, UR6 ;  /* 0x000000090a0672a4 */ /* 0x000fe4000f8e0206 */
[----:B------:R-:W-:Y:S01]  /*f1b0*/  UIMAD.WIDE.U32 UR4, UR7, UR8, UR4 ;  /* 0x00000008070472a5 */ /* 0x000fe2000f8e0004 */
[----:B------:R-:W-:Y:S02]  /*f1c0*/  IMAD.MOV.U32 R2, RZ, RZ, R0 ;  /* 0x000000ffff027224 */ /* 0x000fe400078e0000 */
[----:B------:R-:W-:Y:S01]  /*f1d0*/  ULDC.64 UR8, c[0x0][0x2e0] ;  /* 0x0000b80000087ab9 */ /* 0x000fe20000000a00 */
[----:B------:R-:W-:Y:S01]  /*f1e0*/  UIADD3 UR5, UR5, UR6, URZ ;  /* 0x0000000605057290 */ /* 0x000fe2000fffe03f */
[----:B--2---:R-:W-:Y:S01]  /*f1f0*/  @P0 IMAD.HI.U32 R4, R0, R7, RZ ;  /* 0x0000000700040227 */ /* 0x004fe200078e00ff */
[----:B------:R-:W-:Y:S01]  /*f200*/  UIMAD UR6, UR45, UR8, URZ ;  /* 0x000000082d0672a4 */ /* 0x000fe2000f8e023f */
[----:B------:R-:W2:Y:S01]  /*f210*/  S2R R19, SR_TID.X ;  /* 0x0000000000137919 */ /* 0x000ea20000002100 */
[----:B------:R-:W-:-:S02]  /*f220*/  UIMAD.WIDE.U32 UR4, UR44, UR8, UR4 ;  /* 0x000000082c0472a5 */ /* 0x000fc4000f8e0004 */
[----:B---3--:R-:W-:Y:S01]  /*f230*/  @P0 SHF.R.U32.HI R2, RZ, R3, R4 ;  /* 0x00000003ff020219 */ /* 0x008fe20000011604 */
[----:B------:R-:W-:-:S03]  /*f240*/  UIMAD UR6, UR44, UR9, UR6 ;  /* 0x000000092c0672a4 */ /* 0x000fc6000f8e0206 */
[--C-:B------:R-:W-:Y:S01]  /*f250*/  SHF.R.S32.HI R3, RZ, 0x1f, R2.reuse ;  /* 0x0000001fff037819 */ /* 0x100fe20000011402 */
[----:B------:R-:W-:Y:S01]  /*f260*/  IMAD.MOV R4, RZ, RZ, -R2 ;  /* 0x000000ffff047224 */ /* 0x000fe200078e0a02 */
[----:B------:R-:W-:Y:S01]  /*f270*/  ULDC.64 UR8, c[0x0][0x2d0] ;  /* 0x0000b40000087ab9 */ /* 0x000fe20000000a00 */
[----:B------:R-:W-:Y:S02]  /*f280*/  UIADD3 UR5, UR5, UR6, URZ ;  /* 0x0000000605057290 */ /* 0x000fe4000fffe03f */
[----:B------:R-:W-:Y:S02]  /*f290*/  IMAD R7, R3, UR8, RZ ;  /* 0x0000000803077c24 */ /* 0x000fe4000f8e02ff */
[----:B------:R-:W-:Y:S02]  /*f2a0*/  IMAD.U32 R3, RZ, RZ, UR8 ;  /* 0x00000008ff037e24 */ /* 0x000fe4000f8e00ff */
[----:B------:R-:W-:Y:S02]  /*f2b0*/  IMAD R0, R5, R4, R0 ;  /* 0x0000000405007224 */ /* 0x000fe400078e0200 */
[----:B------:R-:W-:-:S02]  /*f2c0*/  IMAD R7, R2, UR9, R7 ;  /* 0x0000000902077c24 */ /* 0x000fc4000f8e0207 */
[----:B------:R-:W-:Y:S01]  /*f2d0*/  IMAD.WIDE.U32 R2, R2, R3, UR4 ;  /* 0x0000000402027e25 */ /* 0x000fe2000f8e0003 */
[----:B------:R-:W-:Y:S01]  /*f2e0*/  SHF.R.S32.HI R4, RZ, 0x1f, R0 ;  /* 0x0000001fff047819 */ /* 0x000fe20000011400 */
[----:B------:R-:W-:Y:S02]  /*f2f0*/  ULDC.64 UR4, c[0x0][0x2c8] ;  /* 0x0000b20000047ab9 */ /* 0x000fe40000000a00 */
[----:B------:R-:W-:Y:S02]  /*f300*/  IMAD.IADD R3, R3, 0x1, R7 ;  /* 0x0000000103037824 */ /* 0x000fe400078e0207 */
[----:B------:R-:W-:Y:S02]  /*f310*/  IMAD R4, R4, UR4, RZ ;  /* 0x0000000404047c24 */ /* 0x000fe4000f8e02ff */
[----:B------:R-:W-:-:S04]  /*f320*/  IMAD.WIDE.U32 R2, R0, UR4, R2 ;  /* 0x0000000400027c25 */ /* 0x000fc8000f8e0002 */
[----:B------:R-:W-:Y:S01]  /*f330*/  IMAD R7, R0, UR5, R4 ;  /* 0x0000000500077c24 */ /* 0x000fe2000f8e0204 */
[----:B------:R-:W-:Y:S02]  /*f340*/  ULDC.64 UR4, c[0x0][0x280] ;  /* 0x0000a00000047ab9 */ /* 0x000fe40000000a00 */
[----:B------:R-:W-:Y:S01]  /*f350*/  IADD3 R0, P0, R2, UR4, RZ ;  /* 0x0000000402007c10 */ /* 0x000fe2000ff1e0ff */
[----:B------:R-:W-:Y:S01]  /*f360*/  ULDC UR4, c[0x0][0x2b8] ;  /* 0x0000ae0000047ab9 */ /* 0x000fe20000000800 */
[C---:B------:R-:W-:Y:S02]  /*f370*/  LOP3.LUT R10, R37.reuse, 0x40, RZ, 0xfc, !PT ;  /* 0x00000040250a7812 */ /* 0x040fe400078efcff */
[----:B------:R-:W-:Y:S02]  /*f380*/  LOP3.LUT R8, R37, 0x80, RZ, 0xfc, !PT ;  /* 0x0000008025087812 */ /* 0x000fe400078efcff */
[----:B------:R-:W-:Y:S01]  /*f390*/  IADD3.X R4, R3, UR5, R7, P0, !PT ;  /* 0x0000000503047c10 */ /* 0x000fe200087fe407 */
[----:B------:R-:W-:Y:S01]  /*f3a0*/  UMOV UR5, 0xffffffff ;  /* 0xffffffff00057882 */ /* 0x000fe20000000000 */
[----:B--2---:R-:W-:-:S02]  /*f3b0*/  LOP3.LUT R19, R19, 0x7f, RZ, 0xc0, !PT ;  /* 0x0000007f13137812 */ /* 0x004fc400078ec0ff */
[----:B------:R-:W-:Y:S02]  /*f3c0*/  ISETP.GE.AND P3, PT, R37, UR4, PT ;  /* 0x0000000425007c0c */ /* 0x000fe4000bf66270 */
[----:B------:R-:W-:Y:S02]  /*f3d0*/  ISETP.GE.AND P2, PT, R10, UR4, PT ;  /* 0x000000040a007c0c */ /* 0x000fe4000bf46270 */
[----:B------:R-:W-:Y:S02]  /*f3e0*/  ISETP.GE.AND P1, PT, R8, UR4, PT ;  /* 0x0000000408007c0c */ /* 0x000fe4000bf26270 */
[----:B------:R-:W-:Y:S01]  /*f3f0*/  SHF.R.U32.HI R10, RZ, 0x2, R19 ;  /* 0x00000002ff0a7819 */ /* 0x000fe20000011613 */
[----:B0-----:R-:W-:Y:S10]  /*f400*/  BRA.DIV UR5, `(.L_x_276) ;  /* 0x0000004205c87947 */ /* 0x001ff4000b800000 */
[----:B------:R-:W0:Y:S01]  /*f410*/  SHFL.IDX PT, R3, R0, RZ, 0x1c1f ;  /* 0x001c1fff00037589 */ /* 0x000e2200000e0000 */
[----:B------:R-:W-:Y:S02]  /*f420*/  IMAD R5, R5, UR41, RZ ;  /* 0x0000002905057c24 */ /* 0x000fe4000f8e02ff */
[----:B------:R-:W-:Y:S01]  /*f430*/  IMAD.IADD R6, R10, 0x1, R6 ;  /* 0x000000010a067824 */ /* 0x000fe200078e0206 */
[----:B------:R-:W2:Y:S03]  /*f440*/  SHFL.IDX PT, R2, R4, RZ, 0x1c1f ;  /* 0x001c1fff04027589 */ /* 0x000ea600000e0000 */
[C---:B------:R-:W-:Y:S01]  /*f450*/  VIADD R8, R6.reuse, 0x20 ;  /* 0x0000002006087836 */ /* 0x040fe20000000000 */
[----:B------:R-:W-:Y:S01]  /*f460*/  ISETP.GE.AND P0, PT, R6, R5, PT ;  /* 0x000000050600720c */ /* 0x000fe20003f06270 */
[----:B------:R-:W3:-:S12]  /*f470*/  SHFL.IDX PT, R14, R0, 0x1, 0x1c1f ;  /* 0x003c1f00000e7f89 */ /* 0x000ed800000e0000 */
[----:B0-----:R-:W-:-:S04]  /*f480*/  @!P0 IADD3 R7, P4, R37, R3, RZ ;  /* 0x0000000325078210 */ /* 0x001fc80007f9e0ff */
[----:B--2---:R-:W-:Y:S01]  /*f490*/  @!P0 IADD3.X R3, RZ, R2, RZ, P4, !PT ;  /* 0x00000002ff038210 */ /* 0x004fe200027fe4ff */
[----:B------:R-:W-:-:S05]  /*f4a0*/  @!P0 IMAD.MOV.U32 R2, RZ, RZ, R7 ;  /* 0x000000ffff028224 */ /* 0x000fca00078e0007 */
[----:B-----5:R-:W-:Y:S04]  /*f4b0*/  @!P0 LDGSTS.E.BYPASS.LTC128B.128 [R9+0x14400], desc[UR52][R2.64], !P3 ;  /* 0x1440000002098fae */ /* 0x020fe8000d901d74 */
[----:B------:R-:W-:Y:S04]  /*f4c0*/  @!P0 LDGSTS.E.BYPASS.LTC128B.128 [R9+0x16400], desc[UR52][R2.64+0x40], !P2 ;  /* 0x1640004002098fae */ /* 0x000fe8000d101d74 */
[----:B------:R0:W-:Y:S01]  /*f4d0*/  @!P0 LDGSTS.E.BYPASS.LTC128B.128 [R9+0x18400], desc[UR52][R2.64+0x80], !P1 ;  /* 0x1840008002098fae */ /* 0x0001e2000c901d74 */
[----:B------:R-:W-:Y:S01]  /*f4e0*/  ISETP.GE.AND P0, PT, R8, R5, PT ;  /* 0x000000050800720c */ /* 0x000fe20003f06270 */
[----:B------:R-:W-:-:S02]  /*f4f0*/  VIADD R8, R6, 0x40 ;  /* 0x0000004006087836 */ /* 0x000fc40000000000 */
[----:B0-----:R-:W0:Y:S10]  /*f500*/  SHFL.IDX PT, R2, R4, 0x1, 0x1c1f ;  /* 0x003c1f0004027f89 */ /* 0x001e3400000e0000 */
[----:B---3--:R-:W-:-:S05]  /*f510*/  @!P0 IADD3 R14, P4, R37, R14, RZ ;  /* 0x0000000e250e8210 */ /* 0x008fca0007f9e0ff */
[----:B0-----:R-:W-:Y:S02]  /*f520*/  @!P0 IMAD.X R7, RZ, RZ, R2, P4 ;  /* 0x000000ffff078224 */ /* 0x001fe400020e0602 */
[----:B------:R-:W-:Y:S02]  /*f530*/  @!P0 IMAD.MOV.U32 R2, RZ, RZ, R14 ;  /* 0x000000ffff028224 */ /* 0x000fe400078e000e */
[----:B------:R-:W-:Y:S01]  /*f540*/  @!P0 IMAD.MOV.U32 R3, RZ, RZ, R7 ;  /* 0x000000ffff038224 */ /* 0x000fe200078e0007 */
[----:B------:R-:W0:Y:S04]  /*f550*/  SHFL.IDX PT, R14, R0, 0x2, 0x1c1f ;  /* 0x005c1f00000e7f89 */ /* 0x000e2800000e0000 */
[----:B------:R-:W-:Y:S04]  /*f560*/  @!P0 LDGSTS.E.BYPASS.LTC128B.128 [R9+0x14c00], desc[UR52][R2.64], !P3 ;  /* 0x14c0000002098fae */ /* 0x000fe8000d901d74 */
[----:B------:R-:W-:Y:S04]  /*f570*/  @!P0 LDGSTS.E.BYPASS.LTC128B.128 [R9+0x16c00], desc[UR52][R2.64+0x40], !P2 ;  /* 0x16c0004002098fae */ /* 0x000fe8000d101d74 */
[----:B------:R2:W-:Y:S01]  /*f580*/  @!P0 LDGSTS.E.BYPASS.LTC128B.128 [R9+0x18c00], desc[UR52][R2.64+0x80], !P1 ;  /* 0x18c0008002098fae */ /* 0x0005e2000c901d74 */
[----:B------:R-:W-:-:S03]  /*f590*/  ISETP.GE.AND P0, PT, R8, R5, PT ;  /* 0x000000050800720c */ /* 0x000fc60003f06270 */
[----:B--2---:R-:W2:Y:S10]  /*f5a0*/  SHFL.IDX PT, R2, R4, 0x2, 0x1c1f ;  /* 0x005c1f0004027f89 */ /* 0x004eb400000e0000 */
[----:B0-----:R-:W-:Y:S01]  /*f5b0*/  @!P0 IADD3 R14, P4, R37, R14, RZ ;  /* 0x0000000e250e8210 */ /* 0x001fe20007f9e0ff */
[----:B------:R-:W0:Y:S04]  /*f5c0*/  SHFL.IDX PT, R4, R4, 0x3, 0x1c1f ;  /* 0x007c1f0004047f89 */ /* 0x000e2800000e0000 */
[----:B--2---:R-:W-:-:S02]  /*f5d0*/  @!P0 IMAD.X R7, RZ, RZ, R2, P4 ;  /* 0x000000ffff078224 */ /* 0x004fc400020e0602 */
[----:B------:R-:W-:Y:S02]  /*f5e0*/  @!P0 IMAD.MOV.U32 R2, RZ, RZ, R14 ;  /* 0x000000ffff028224 */ /* 0x000fe400078e000e */
[----:B------:R-:W-:Y:S01]  /*f5f0*/  @!P0 IMAD.MOV.U32 R3, RZ, RZ, R7 ;  /* 0x000000ffff038224 */ /* 0x000fe200078e0007 */
[----:B------:R2:W3:Y:S04]  /*f600*/  SHFL.IDX PT, R14, R0, 0x3, 0x1c1f ;  /* 0x007c1f00000e7f89 */ /* 0x0004e800000e0000 */
[----:B------:R2:W-:Y:S04]  /*f610*/  @!P0 LDGSTS.E.BYPASS.LTC128B.128 [R9+0x15400], desc[UR52][R2.64], !P3 ;  /* 0x1540000002098fae */ /* 0x0005e8000d901d74 */
[----:B------:R2:W-:Y:S04]  /*f620*/  @!P0 LDGSTS.E.BYPASS.LTC128B.128 [R9+0x17400], desc[UR52][R2.64+0x40], !P2 ;  /* 0x1740004002098fae */ /* 0x0005e8000d101d74 */
[----:B0-----:R2:W-:Y:S02]  /*f630*/  @!P0 LDGSTS.E.BYPASS.LTC128B.128 [R9+0x19400], desc[UR52][R2.64+0x80], !P1 ;  /* 0x1940008002098fae */ /* 0x0015e4000c901d74 */
.L_x_376:
[----:B------:R-:W-:Y:S01]  /*f640*/  IADD3 R6, R6, 0x60, RZ ;  /* 0x0000006006067810 */ /* 0x000fe20007ffe0ff */
[----:B------:R-:W-:Y:S03]  /*f650*/  BSSY B0, `(.L_x_277) ;  /* 0x000000b000007945 */ /* 0x000fe60003800000 */
[----:B------:R-:W-:-:S13]  /*f660*/  ISETP.GE.AND P0, PT, R6, R5, PT ;  /* 0x000000050600720c */ /* 0x000fda0003f06270 */
[----:B------:R-:W-:Y:S05]  /*f670*/  @P0 BRA `(.L_x_278) ;  /* 0x0000000000200947 */ /* 0x000fea0003800000 */
[----:B--23--:R-:W-:-:S05]  /*f680*/  IADD3 R2, P0, R37, R14, RZ ;  /* 0x0000000e25027210 */ /* 0x00cfca0007f1e0ff */
[----:B------:R-:W-:-:S05]  /*f690*/  IMAD.X R3, RZ, RZ, R4, P0 ;  /* 0x000000ffff037224 */ /* 0x000fca00000e0604 */
[----:B------:R-:W-:Y:S01]  /*f6a0*/  @!PT LDS RZ, [RZ] ;  /* 0x00000000fffff984 */ /* 0x000fe20000000800 */
[----:B------:R-:W-:Y:S01]  /*f6b0*/  @!PT LDS RZ, [RZ] ;  /* 0x00000000fffff984 */ /* 0x000fe20000000800 */
[----:B------:R-:W-:Y:S01]  /*f6c0*/  @!PT LDS RZ, [RZ] ;  /* 0x00000000fffff984 */ /* 0x000fe20000000800 */
[----:B------:R0:W-:Y:S04]  /*f6d0*/  LDGSTS.E.BYPASS.LTC128B.128 [R9+0x15c00], desc[UR52][R2.64], !P3 ;  /* 0x15c0000002097fae */ /* 0x0001e8000d901d74 */
[----:B------:R0:W-:Y:S04]  /*f6e0*/  LDGSTS.E.BYPASS.LTC128B.128 [R9+0x17c00], desc[UR52][R2.64+0x40], !P2 ;  /* 0x17c0004002097fae */ /* 0x0001e8000d101d74 */
[----:B------:R0:W-:Y:S02]  /*f6f0*/  LDGSTS.E.BYPASS.LTC128B.128 [R9+0x19c00], desc[UR52][R2.64+0x80], !P1 ;  /* 0x19c0008002097fae */ /* 0x0001e4000c901d74 */
.L_x_278:
[----:B------:R-:W-:Y:S05]  /*f700*/  BSYNC B0 ;  /* 0x0000000000007941 */ /* 0x000fea0003800000 */
.L_x_277:
[----:B------:R-:W-:Y:S01]  /*f710*/  NOP ;  /* 0x0000000000007918 */ /* 0x000fe20000000000 */
[----:B------:R-:W-:-:S13]  /*f720*/  PLOP3.LUT P0, PT, PT, PT, PT, 0x80, 0x0 ;  /* 0x000000000000781c */ /* 0x000fda0003f0f070 */
.L_x_279:
[----:B------:R-:W-:Y:S02]  /*f730*/  PLOP3.LUT P1, PT, P1, P0, PT, 0xa2, 0x0 ;  /* 0x000000000000781c */ /* 0x000fe40000f21472 */
[----:B------:R-:W-:-:S08]  /*f740*/  @P0 R2UR P1, UR4, R22 ;  /* 0x00000000160402ca */ /* 0x000fd00000020000 */
[----:B------:R-:W-:-:S05]  /*f750*/  @P0 PLOP3.LUT P0, PT, P1, PT, PT, 0x80, 0x0 ;  /* 0x000000000000081c */ /* 0x000fca0000f0f070 */
[----:B------:R-:W-:Y:S01]  /*f760*/  @!P1 SYNCS.ARRIVE.TRANS64.RED.A0T1 RZ, [UR4+0x29800], RZ ;  /* 0x029800ffffff99a7 */ /* 0x000fe20008200404 */
[----:B------:R-:W-:Y:S07]  /*f770*/  @!P1 ARRIVES.LDGSTSBAR.64.TRANSCNT [UR4+0x29800] ;  /* 0x02980000ff0099b0 */ /* 0x000fee0008000a84 */
[----:B------:R-:W-:Y:S05]  /*f780*/  @P0 BRA.U.ANY `(.L_x_279) ;  /* 0xfffffffd00e80947 */ /* 0x000fea000393ffff */
[----:B0-2---:R-:W2:Y:S02]  /*f790*/  LDL.LU R2, [R1+0x1c] ;  /* 0x00001c0001027983 */ /* 0x005ea40000300800 */
[----:B--2---:R-:W-:-:S05]  /*f7a0*/  VIADD R2, R2, 0x1 ;  /* 0x0000000102027836 */ /* 0x004fca0000000000 */
[----:B------:R0:W-:Y:S01]  /*f7b0*/  STL [R1+0x1c], R2 ;  /* 0x00001c0201007387 */ /* 0x0001e20000100800 */
[----:B------:R-:W-:-:S04]  /*f7c0*/  LEA.HI R0, R2, R2, RZ, 0x1 ;  /* 0x0000000202007211 */ /* 0x000fc800078f08ff */
[----:B------:R-:W-:-:S05]  /*f7d0*/  LOP3.LUT R0, R0, 0xfffffffe, RZ, 0xc0, !PT ;  /* 0xfffffffe00007812 */ /* 0x000fca00078ec0ff */
[----:B------:R-:W-:-:S05]  /*f7e0*/  IMAD.IADD R0, R2, 0x1, -R0 ;  /* 0x0000000102007824 */ /* 0x000fca00078e0a00 */
[----:B------:R-:W-:Y:S01]  /*f7f0*/  SHF.L.U32 R3, R0, 0x1f, RZ ;  /* 0x0000001f00037819 */ /* 0x000fe200000006ff */
[----:B------:R-:W-:Y:S01]  /*f800*/  NOP ;  /* 0x0000000000007918 */ /* 0x000fe20000000000 */
[----:B------:R0:W-:Y:S01]  /*f810*/  SYNCS.ARRIVE.TRANS64.A1T0 RZ, [R22+URZ+0x29800], RZ ;  /* 0x029800ff16ff79a7 */ /* 0x0001e2000810003f */
[----:B------:R-:W-:Y:S01]  /*f820*/  BSSY B0, `(.L_x_280) ;  /* 0x0000003000007945 */ /* 0x000fe20003800000 */
[----:B------:R-:W2:Y:S03]  /*f830*/  SYNCS.PHASECHK.TRANS64.TRYWAIT P0, [R22+URZ+0x29820], R3 ;  /* 0x02982003160075a7 */ /* 0x000ea6000800017f */
[----:B0-2---:R-:W-:Y:S05]  /*f840*/  @!P0 BRA `(.L_x_281) ;  /* 0x0000004000f88947 */ /* 0x005fea0003800000 */
.L_x_377:
[----:B------:R-:W-:Y:S05]  /*f850*/  BSYNC B0 ;  /* 0x0000000000007941 */ /* 0x000fea0003800000 */
.L_x_280:
[----:B------:R-:W-:-:S06]  /*f860*/  UISETP.GE.AND UP0, UPT, UR42, 0xa1, UPT ;  /* 0x000000a12a00788c */ /* 0x000fcc000bf06270 */
[----:B------:R-:W-:-:S13]  /*f870*/  PLOP3.LUT P0, PT, PT, PT, UP0, 0x40, 0x0 ;  /* 0x000000000000781c */ /* 0x000fda0003f0e808 */
[----:B------:R-:W-:Y:S05]  /*f880*/  @P0 BRA `(.L_x_282) ;  /* 0x0000001400cc0947 */ /* 0x000fea0003800000 */
[----:B------:R-:W-:Y:S01]  /*f890*/  UIADD3 UR4, UR43, -0x2, URZ ;  /* 0xfffffffe2b047890 */ /* 0x000fe2000fffe03f */
[----:B------:R-:W-:Y:S02]  /*f8a0*/  IMAD.MOV.U32 R20, RZ, RZ, R33 ;  /* 0x000000ffff147224 */ /* 0x000fe400078e0021 */
[----:B------:R-:W-:-:S03]  /*f8b0*/  IMAD.MOV.U32 R19, RZ, RZ, R28 ;  /* 0x000000ffff137224 */ /* 0x000fc600078e001c */
[----:B------:R-:W-:-:S07]  /*f8c0*/  IMAD.U32 R31, RZ, RZ, UR4 ;  /* 0x00000004ff1f7e24 */ /* 0x000fce000f8e00ff */
.L_x_302:
[----:B0-2---:R-:W2:Y:S01]  /*f8d0*/  LDL R11, [R1] ;  /* 0x00000000010b7983 */ /* 0x005ea20000100800 */
[----:B------:R-:W4:Y:S01]  /*f8e0*/  LDC R0, c[0x0][0x430] ;  /* 0x00010c00ff007b82 */ /* 0x000f220000000800 */
[----:B------:R-:W0:Y:S01]  /*f8f0*/  S2R R2, SR_TID.X ;  /* 0x0000000000027919 */ /* 0x000e220000002100 */
[----:B------:R-:W1:Y:S01]  /*f900*/  S2R R4, SR_TID.X ;  /* 0x0000000000047919 */ /* 0x000e620000002100 */
[----:B------:R-:W3:Y:S01]  /*f910*/  S2R R8, SR_TID.X ;  /* 0x0000000000087919 */ /* 0x000ee20000002100 */
[----:B----4-:R-:W-:Y:S02]  /*f920*/  ISETP.NE.AND P0, PT, R0, 0x1, PT ;  /* 0x000000010000780c */ /* 0x010fe40003f05270 */
[----:B0-----:R-:W-:-:S11]  /*f930*/  LOP3.LUT R3, R2, 0x7f, RZ, 0xc0, !PT ;  /* 0x0000007f02037812 */ /* 0x001fd600078ec0ff */
[----:B------:R-:W0:Y:S01]  /*f940*/  @P0 LDC R7, c[0x0][0x434] ;  /* 0x00010d00ff070b82 */ /* 0x000e220000000800 */
[----:B------:R-:W-:Y:S02]  /*f950*/  SHF.R.U32.HI R6, RZ, 0x2, R3 ;  /* 0x00000002ff067819 */ /* 0x000fe40000011603 */
[C---:B-1----:R-:W-:Y:S01]  /*f960*/  LOP3.LUT R3, R4.reuse, 0x7f, RZ, 0xc0, !PT ;  /* 0x0000007f04037812 */ /* 0x042fe200078ec0ff */
[----:B------:R-:W-:-:S04]  /*f970*/  IMAD.SHL.U32 R4, R4, 0x20, RZ ;  /* 0x0000002004047824 */ /* 0x000fc800078e00ff */
[----:B------:R-:W1:Y:S01]  /*f980*/  @P0 LDC R0, c[0x0][0x438] ;  /* 0x00010e00ff000b82 */ /* 0x000e620000000800 */
[----:B------:R-:W-:Y:S01]  /*f990*/  IMAD.MOV.U32 R2, RZ, RZ, 0xa0 ;  /* 0x000000a0ff027424 */ /* 0x000fe200078e00ff */
[----:B------:R-:W-:Y:S02]  /*f9a0*/  LOP3.LUT R4, R6, 0x60, R4, 0xf8, !PT ;  /* 0x0000006006047812 */ /* 0x000fe400078ef804 */
[----:B------:R-:W-:-:S04]  /*f9b0*/  SHF.R.U32.HI R6, RZ, 0x2, R3 ;  /* 0x00000002ff067819 */ /* 0x000fc80000011603 */
[----:B------:R-:W4:Y:S01]  /*f9c0*/  @P0 LDC R5, c[0x0][0x434] ;  /* 0x00010d00ff050b82 */ /* 0x000f220000000800 */
[----:B------:R-:W-:Y:S01]  /*f9d0*/  IMAD R2, R31, R2, UR37 ;  /* 0x000000251f027e24 */ /* 0x000fe2000f8e0202 */
[----:B---3--:R-:W-:-:S06]  /*f9e0*/  SHF.L.U32 R9, R8, 0x5, RZ ;  /* 0x0000000508097819 */ /* 0x008fcc00000006ff */
[----:B------:R-:W3:Y:S01]  /*f9f0*/  @P0 LDC R3, c[0x0][0x438] ;  /* 0x00010e00ff030b82 */ /* 0x000ee20000000800 */
[----:B------:R-:W-:Y:S01]  /*fa00*/  IMAD.IADD R4, R4, 0x1, R2 ;  /* 0x0000000104047824 */ /* 0x000fe200078e0202 */
[----:B------:R-:W-:-:S03]  /*fa10*/  LOP3.LUT R9, R6, 0x60, R9, 0xf8, !PT ;  /* 0x0000006006097812 */ /* 0x000fc600078ef809 */
[----:B0-----:R-:W-:Y:S01]  /*fa20*/  @P0 IMAD.HI.U32 R6, R4, R7, RZ ;  /* 0x0000000704060227 */ /* 0x001fe200078e00ff */
[----:B------:R-:W-:-:S03]  /*fa30*/  LOP3.LUT R9, R9, 0x80, RZ, 0xfc, !PT ;  /* 0x0000008009097812 */ /* 0x000fc600078efcff */
[----:B------:R-:W-:Y:S01]  /*fa40*/  IMAD.MOV.U32 R8, RZ, RZ, R4 ;  /* 0x000000ffff087224 */ /* 0x000fe200078e0004 */
[----:B-1----:R-:W-:Y:S01]  /*fa50*/  @P0 SHF.R.U32.HI R8, RZ, R0, R6 ;  /* 0x00000000ff080219 */ /* 0x002fe20000011606 */
[C---:B------:R-:W-:Y:S01]  /*fa60*/  IMAD.IADD R0, R9.reuse, 0x1, R2 ;  /* 0x0000000109007824 */ /* 0x040fe200078e0202 */
[----:B------:R-:W-:Y:S05]  /*fa70*/  YIELD ;  /* 0x0000000000007946 */ /* 0x000fea0003800000 */
[----:B----4-:R-:W-:Y:S01]  /*fa80*/  @P0 IMAD.HI.U32 R2, R0, R5, RZ ;  /* 0x0000000500020227 */ /* 0x010fe200078e00ff */
[----:B------:R-:W-:Y:S01]  /*fa90*/  ULDC.64 UR6, c[0x0][0x428] ;  /* 0x00010a0000067ab9 */ /* 0x000fe20000000a00 */
[----:B------:R-:W-:Y:S01]  /*faa0*/  ISETP.GT.U32.AND P1, PT, R9, 0x9f, PT ;  /* 0x0000009f0900780c */ /* 0x000fe20003f24070 */
[----:B------:R-:W-:Y:S01]  /*fab0*/  ULDC.64 UR8, c[0x0][0x418] ;  /* 0x0001060000087ab9 */ /* 0x000fe20000000a00 */
[----:B------:R-:W-:Y:S01]  /*fac0*/  IMAD.MOV.U32 R10, RZ, RZ, R0 ;  /* 0x000000ffff0a7224 */ /* 0x000fe200078e0000 */
[----:B------:R-:W-:Y:S01]  /*fad0*/  ULDC UR4, c[0x0][0x430] ;  /* 0x00010c0000047ab9 */ /* 0x000fe20000000800 */
[----:B---3--:R-:W-:Y:S01]  /*fae0*/  @P0 SHF.R.U32.HI R10, RZ, R3, R2 ;  /* 0x00000003ff0a0219 */ /* 0x008fe20000011602 */
[--C-:B------:R-:W-:Y:S01]  /*faf0*/  IMAD.MOV.U32 R2, RZ, RZ, R8.reuse ;  /* 0x000000ffff027224 */ /* 0x100fe200078e0008 */
[----:B------:R-:W-:-:S03]  /*fb00*/  SHF.R.S32.HI R3, RZ, 0x1f, R8 ;  /* 0x0000001fff037819 */ /* 0x000fc60000011408 */
[----:B------:R-:W-:-:S03]  /*fb10*/  IMAD.WIDE.U32 R2, R32, UR6, R2 ;  /* 0x0000000620027c25 */ /* 0x000fc6000f8e0002 */
[----:B------:R-:W-:Y:S01]  /*fb20*/  LEA R6, P0, R2, UR8, 0x2 ;  /* 0x0000000802067c11 */ /* 0x000fe2000f8010ff */
[----:B--2---:R-:W-:-:S04]  /*fb30*/  IMAD R5, R11, UR6, RZ ;  /* 0x000000060b057c24 */ /* 0x004fc8000f8e02ff */
[----:B------:R-:W-:-:S04]  /*fb40*/  IMAD R5, R32, UR7, R5 ;  /* 0x0000000720057c24 */ /* 0x000fc8000f8e0205 */
[----:B------:R-:W-:-:S05]  /*fb50*/  IMAD.IADD R3, R5, 0x1, R3 ;  /* 0x0000000105037824 */ /* 0x000fca00078e0203 */
[----:B------:R-:W-:Y:S01]  /*fb60*/  LEA.HI.X R7, R2, UR9, R3, 0x2, P0 ;  /* 0x0000000902077c11 */ /* 0x000fe200080f1403 */
[----:B------:R-:W-:Y:S01]  /*fb70*/  IMAD.MOV R2, RZ, RZ, -R8 ;  /* 0x000000ffff027224 */ /* 0x000fe200078e0a08 */
[----:B------:R-:W-:-:S03]  /*fb80*/  @!P1 SHF.R.S32.HI R3, RZ, 0x1f, R10 ;  /* 0x0000001fff039819 */ /* 0x000fc6000001140a */
[----:B------:R-:W-:Y:S02]  /*fb90*/  IMAD R4, R2, UR4, R4 ;  /* 0x0000000402047c24 */ /* 0x000fe4000f8e0204 */
[----:B------:R-:W-:-:S04]  /*fba0*/  @!P1 IMAD.MOV.U32 R2, RZ, RZ, R10 ;  /* 0x000000ffff029224 */ /* 0x000fc800078e000a */
[----:B------:R-:W-:-:S04]  /*fbb0*/  @!P1 IMAD.WIDE.U32 R2, R32, UR6, R2 ;  /* 0x0000000620029c25 */ /* 0x000fc8000f8e0002 */
[----:B------:R-:W-:Y:S01]  /*fbc0*/  @!P1 IMAD.IADD R5, R5, 0x1, R3 ;  /* 0x0000000105059824 */ /* 0x000fe200078e0203 */
[----:B------:R-:W-:-:S04]  /*fbd0*/  @!P1 LEA R8, P0, R2, UR8, 0x2 ;  /* 0x0000000802089c11 */ /* 0x000fc8000f8010ff */
[----:B------:R-:W-:Y:S02]  /*fbe0*/  @!P1 LEA.HI.X R9, R2, UR9, R5, 0x2, P0 ;  /* 0x0000000902099c11 */ /* 0x000fe400080f1405 */
[----:B------:R0:W2:Y:S01]  /*fbf0*/  LDG.E R5, desc[UR52][R6.64] ;  /* 0x0000003406057981 */ /* 0x0000a2000c1e1900 */
[----:B------:R-:W-:Y:S02]  /*fc00*/  IMAD.U32 R11, RZ, RZ, UR46 ;  /* 0x0000002eff0b7e24 */ /* 0x000fe4000f8e00ff */
[----:B0-----:R-:W-:Y:S02]  /*fc10*/  IMAD.MOV.U32 R6, RZ, RZ, RZ ;  /* 0x000000ffff067224 */ /* 0x001fe400078e00ff */
[----:B------:R-:W-:-:S04]  /*fc20*/  VIADD R28, R19, 0x1 ;  /* 0x00000001131c7836 */ /* 0x000fc80000000000 */
[----:B------:R0:W5:Y:S01]  /*fc30*/  @!P1 LDG.E R6, desc[UR52][R8.64] ;  /* 0x0000003408069981 */ /* 0x000162000c1e1900 */
[----:B------:R-:W-:Y:S02]  /*fc40*/  ISETP.NE.AND P1, PT, R11, 0x3, PT ;  /* 0x000000030b00780c */ /* 0x000fe40003f25270 */
[----:B------:R-:W-:Y:S02]  /*fc50*/  IADD3 R7, -R10, RZ, RZ ;  /* 0x000000ff0a077210 */ /* 0x000fe40007ffe1ff */
[----:B------:R-:W-:-:S03]  /*fc60*/  ISETP.NE.AND P0, PT, R28, 0x2, PT ;  /* 0x000000021c00780c */ /* 0x000fc60003f05270 */
[----:B------:R-:W-:Y:S01]  /*fc70*/  IMAD R7, R7, UR4, R0 ;  /* 0x0000000407077c24 */ /* 0x000fe2000f8e0200 */
[----:B------:R-:W-:Y:S01]  /*fc80*/  SEL R33, RZ, 0x1, P0 ;  /* 0x00000001ff217807 */ /* 0x000fe20000000000 */
[----:B------:R-:W-:Y:S01]  /*fc90*/  IMAD.MOV.U32 R0, RZ, RZ, R31 ;  /* 0x000000ffff007224 */ /* 0x000fe200078e001f */
[----:B------:R-:W-:Y:S01]  /*fca0*/  SEL R28, R28, RZ, P0 ;  /* 0x000000ff1c1c7207 */ /* 0x000fe20000000000 */
[----:B------:R-:W-:Y:S01]  /*fcb0*/  VIADD R31, R31, 0xffffffff ;  /* 0xffffffff1f1f7836 */ /* 0x000fe20000000000 */
[----:B------:R-:W-:Y:S02]  /*fcc0*/  LOP3.LUT R33, R20, R33, RZ, 0x3c, !PT ;  /* 0x0000002114217212 */ /* 0x000fe400078e3cff */
[----:B------:R-:W-:Y:S02]  /*fcd0*/  ISETP.GT.AND P2, PT, R0, RZ, PT ;  /* 0x000000ff0000720c */ /* 0x000fe40003f44270 */
[----:B--2---:R-:W-:Y:S01]  /*fce0*/  SHF.R.S32.HI R29, RZ, 0x1f, R5 ;  /* 0x0000001fff1d7819 */ /* 0x004fe20000011405 */
[----:B0-----:R-:W-:Y:S10]  /*fcf0*/  @!P1 BRA `(.L_x_283) ;  /* 0x0000000000049947 */ /* 0x001ff40003800000 */
[----:B------:R-:W-:Y:S01]  /*fd00*/  BPT.TRAP 0x1 ;  /* 0x000000040000795c */ /* 0x000fe20000300000 */
.L_x_283:
[----:B------:R-:W-:Y:S01]  /*fd10*/  IMAD R0, R28, 0x8, R22 ;  /* 0x000000081c007824 */ /* 0x000fe200078e0216 */
[----:B------:R-:W-:Y:S01]  /*fd20*/  SHF.L.U32 R30, R33, 0x1f, RZ ;  /* 0x0000001f211e7819 */ /* 0x000fe200000006ff */
[----:B------:R-:W-:Y:S01]  /*fd30*/  BSSY B0, `(.L_x_284) ;  /* 0x0000004000007945 */ /* 0x000fe20003800000 */
[----:B------:R-:W-:Y:S02]  /*fd40*/  SHF.R.S32.HI R27, RZ, 0x1f, R4 ;  /* 0x0000001fff1b7819 */ /* 0x000fe40000011404 */
[----:B------:R-:W0:Y:S02]  /*fd50*/  SYNCS.PHASECHK.TRANS64.TRYWAIT P0, [R0+URZ+0x29880], R30 ;  /* 0x0298801e000075a7 */ /* 0x000e24000800017f */
[----:B0-----:R-:W-:Y:S05]  /*fd60*/  @!P0 BRA `(.L_x_285) ;  /* 0x0000003c00c48947 */ /* 0x001fea0003800000 */
.L_x_378:
[----:B------:R-:W-:Y:S05]  /*fd70*/  BSYNC B0 ;  /* 0x0000000000007941 */ /* 0x000fea0003800000 */
.L_x_284:
        /* <DEDUP_REMOVED lines=11> */
[----:B------:R-:W-:Y:S01]  /*fe30*/  LOP3.LUT P3, RZ, R23, 0x2, RZ, 0xc0, !PT ;  /* 0x0000000217ff7812 */ /* 0x000fe2000786c0ff */
        /* <DEDUP_REMOVED lines=10> */
[----:B------:R-:W-:Y:S02]  /*fee0*/  IADD3 R8, P0, R2, UR10, RZ ;  /* 0x0000000a02087c10 */ /* 0x000fe4000ff1e0ff */
[----:B-1----:R-:W-:Y:S02]  /*fef0*/  LOP3.LUT R11, R11, 0x7f, RZ, 0xc0, !PT ;  /* 0x0000007f0b0b7812 */ /* 0x002fe400078ec0ff */
[----:B------:R-:W-:Y:S01]  /*ff00*/  IADD3.X R9, R21, UR11, R3, P0, !PT ;  /* 0x0000000b15097c10 */ /* 0x000fe200087fe403 */
[----:B------:R-:W-:Y:S01]  /*ff10*/  IMAD.WIDE.U32 R2, R7, UR4, RZ ;  /* 0x0000000407027c25 */ /* 0x000fe2000f8e00ff */
[----:B------:R-:W-:Y:S01]  /*ff20*/  SHF.R.U32.HI R11, RZ, 0x5, R11 ;  /* 0x00000005ff0b7819 */ /* 0x000fe2000001160b */
[----:B------:R-:W-:Y:S02]  /*ff30*/  UMOV UR4, 0xffffffff ;  /* 0xffffffff00047882 */ /* 0x000fe40000000000 */
[----:B------:R-:W-:Y:S01]  /*ff40*/  IMAD.IADD R3, R3, 0x1, R10 ;  /* 0x0000000103037824 */ /* 0x000fe200078e020a */
[----:B------:R-:W-:Y:S01]  /*ff50*/  SHF.L.U32 R11, R11, 0xa, RZ ;  /* 0x0000000a0b0b7819 */ /* 0x000fe200000006ff */
[----:B------:R-:W-:-:S02]  /*ff60*/  IMAD R10, R26, UR6, RZ ;  /* 0x000000061a0a7c24 */ /* 0x000fc4000f8e02ff */
[----:B------:R-:W-:-:S04]  /*ff70*/  IMAD.WIDE.U32 R2, R6, UR6, R2 ;  /* 0x0000000606027c25 */ /* 0x000fc8000f8e0002 */
[----:B------:R-:W-:-:S04]  /*ff80*/  IMAD R10, R6, UR7, R10 ;  /* 0x00000007060a7c24 */ /* 0x000fc8000f8e020a */
[----:B------:R-:W-:Y:S02]  /*ff90*/  IMAD.IADD R3, R3, 0x1, R10 ;  /* 0x0000000103037824 */ /* 0x000fe400078e020a */
[----:B------:R-:W-:Y:S02]  /*ffa0*/  IMAD R10, R28, 0x5000, R11 ;  /* 0x000050001c0a7824 */ /* 0x000fe400078e020b */
[----:B------:R-:W-:-:S03]  /*ffb0*/  IMAD.WIDE.U32 R2, R18, UR8, R2 ;  /* 0x0000000812027c25 */ /* 0x000fc6000f8e0002 */
[----:B------:R-:W-:-:S04]  /*ffc0*/  IADD3 R24, P0, R2, UR10, RZ ;  /* 0x0000000a02187c10 */ /* 0x000fc8000ff1e0ff */
[----:B------:R-:W-:Y:S01]  /*ffd0*/  IADD3.X R21, R21, UR11, R3, P0, !PT ;  /* 0x0000000b15157c10 */ /* 0x000fe200087fe403 */
[----:B------:R-:W-:Y:S08]  /*ffe0*/  BRA.DIV UR4, `(.L_x_286) ;  /* 0x0000003e04387947 */ /* 0x000ff0000b800000 */
[----:B------:R-:W1:Y:S01]  /*fff0*/  SHFL.IDX PT, R2, R8, RZ, 0x1c1f ;  /* 0x001c1fff08027589 */ /* 0x000e6200000e0000 */
[----:B------:R-:W-:-:S03]  /*10000*/  IADD3 R10, R22, R10, R35 ;  /* 0x0000000a160a7210 */ /* 0x000fc60007ffe023 */
        /* <DEDUP_REMOVED lines=26> */
.L_x_390:
        /* <DEDUP_REMOVED lines=9> */
.L_x_287:
        /* <DEDUP_REMOVED lines=11> */
.L_x_288:
[----:B------:R2:W-:Y:S01]  /*102f0*/  SYNCS.ARRIVE.TRANS64.A1T0 RZ, [R0+URZ+0x29870], RZ ;  /* 0x029870ff00ff79a7 */ /* 0x0005e2000810003f */
[----:B------:R-:W-:Y:S05]  /*10300*/  @!P3 BRA `(.L_x_289) ;  /* 0x000000000004b947 */ /* 0x000fea0003800000 */
[----:B------:R-:W-:Y:S01]  /*10310*/  BPT.TRAP 0x1 ;  /* 0x000000040000795c */ /* 0x000fe20000300000 */
.L_x_289:
[----:B------:R-:W3:Y:S01]  /*10320*/  SYNCS.PHASECHK.TRANS64.TRYWAIT P0, [R0+URZ+0x29840], R30 ;  /* 0x0298401e000075a7 */ /* 0x000ee2000800017f */
[----:B------:R-:W-:Y:S04]  /*10330*/  BSSY B0, `(.L_x_290) ;  /* 0x0000002000007945 */ /* 0x000fe80003800000 */
[----:B---3--:R-:W-:Y:S05]  /*10340*/  @!P0 BRA `(.L_x_291) ;  /* 0x0000003c00d48947 */ /* 0x008fea0003800000 */
.L_x_391:
[----:B------:R-:W-:Y:S05]  /*10350*/  BSYNC B0 ;  /* 0x0000000000007941 */ /* 0x000fea0003800000 */
.L_x_290:
[----:B------:R-:W4:Y:S01]  /*10360*/  LDL R9, [R1+0x8] ;  /* 0x0000080001097983 */ /* 0x000f220000100800 */
[----:B------:R-:W-:Y:S01]  /*10370*/  ULDC.64 UR4, c[0x0][0x300] ;  /* 0x0000c00000047ab9 */ /* 0x000fe20000000a00 */
[----:B------:R-:W-:Y:S01]  /*10380*/  ULDC.64 UR6, c[0x0][0x310] ;  /* 0x0000c40000067ab9 */ /* 0x000fe20000000a00 */
[----:B------:R-:W-:Y:S01]  /*10390*/  IMAD R8, R27, UR4, RZ ;  /* 0x000000041b087c24 */ /* 0x000fe2000f8e02ff */
[C---:B------:R-:W-:Y:S01]  /*103a0*/  LOP3.LUT P4, RZ, R23.reuse, 0x10, RZ, 0xc0, !PT ;  /* 0x0000001017ff7812 */ /* 0x040fe2000788c0ff */
[C---:B------:R-:W-:Y:S01]  /*103b0*/  IMAD.WIDE.U32 R2, R4.reuse, UR4, RZ ;  /* 0x0000000404027c25 */ /* 0x040fe2000f8e00ff */
[C---:B------:R-:W-:Y:S02]  /*103c0*/  LOP3.LUT P3, RZ, R23.reuse, 0x8, RZ, 0xc0, !PT ;  /* 0x0000000817ff7812 */ /* 0x040fe4000786c0ff */
[----:B------:R-:W-:Y:S01]  /*103d0*/  LOP3.LUT P1, RZ, R23, 0x4, RZ, 0xc0, !PT ;  /* 0x0000000417ff7812 */ /* 0x000fe2000782c0ff */
[----:B------:R-:W-:Y:S02]  /*103e0*/  IMAD R8, R4, UR5, R8 ;  /* 0x0000000504087c24 */ /* 0x000fe4000f8e0208 */
[----:B------:R-:W-:-:S02]  /*103f0*/  IMAD R29, R29, UR6, RZ ;  /* 0x000000061d1d7c24 */ /* 0x000fc4000f8e02ff */
[----:B------:R-:W-:Y:S02]  /*10400*/  IMAD.IADD R3, R3, 0x1, R8 ;  /* 0x0000000103037824 */ /* 0x000fe400078e0208 */
[----:B------:R-:W-:Y:S02]  /*10410*/  IMAD R8, R25, UR4, RZ ;  /* 0x0000000419087c24 */ /* 0x000fe4000f8e02ff */
[----:B------:R-:W-:-:S04]  /*10420*/  IMAD.WIDE.U32 R2, R5, UR6, R2 ;  /* 0x0000000605027c25 */ /* 0x000fc8000f8e0002 */
[----:B------:R-:W-:Y:S01]  /*10430*/  IMAD R5, R5, UR7, R29 ;  /* 0x0000000705057c24 */ /* 0x000fe2000f8e021d */
[----:B------:R-:W-:Y:S01]  /*10440*/  MOV R4, R2 ;  /* 0x0000000200047202 */ /* 0x000fe20000000f00 */
[----:B------:R-:W-:Y:S02]  /*10450*/  IMAD R8, R7, UR5, R8 ;  /* 0x0000000507087c24 */ /* 0x000fe4000f8e0208 */
[----:B------:R-:W-:Y:S02]  /*10460*/  IMAD.IADD R5, R3, 0x1, R5 ;  /* 0x0000000103057824 */ /* 0x000fe400078e0205 */
[----:B------:R-:W-:Y:S01]  /*10470*/  IMAD.WIDE.U32 R2, R7, UR4, RZ ;  /* 0x0000000407027c25 */ /* 0x000fe2000f8e00ff */
[----:B------:R-:W-:-:S03]  /*10480*/  ULDC.64 UR4, c[0x0][0x308] ;  /* 0x0000c20000047ab9 */ /* 0x000fc60000000a00 */
[----:B------:R-:W-:Y:S02]  /*10490*/  IMAD.IADD R3, R3, 0x1, R8 ;  /* 0x0000000103037824 */ /* 0x000fe400078e0208 */
[----:B------:R-:W-:Y:S02]  /*104a0*/  IMAD R7, R26, UR6, RZ ;  /* 0x000000061a077c24 */ /* 0x000fe4000f8e02ff */
[----:B------:R-:W-:-:S04]  /*104b0*/  IMAD.WIDE.U32 R2, R6, UR6, R2 ;  /* 0x0000000606027c25 */ /* 0x000fc8000f8e0002 */
[----:B------:R-:W-:Y:S01]  /*104c0*/  IMAD R7, R6, UR7, R7 ;  /* 0x0000000706077c24 */ /* 0x000fe2000f8e0207 */
[----:B------:R-:W-:Y:S01]  /*104d0*/  ULDC.64 UR6, c[0x0][0x2e8] ;  /* 0x0000ba0000067ab9 */ /* 0x000fe20000000a00 */
        /* <DEDUP_REMOVED lines=13> */
[----:B------:R-:W-:-:S03]  /*105b0*/  IMAD.IADD R7, R22, 0x1, R7 ;  /* 0x0000000116077824 */ /* 0x000fc600078e0207 */
[----:B------:R-:W5:Y:S04]  /*105c0*/  SHFL.IDX PT, R3, R5, RZ, 0x1c1f ;  /* 0x001c1fff05037589 */ /* 0x000f6800000e0000 */
[----:B------:R-:W-:Y:S04]  /*105d0*/  SHFL.IDX PT, R9, R5, 0x2, 0x1c1f ;  /* 0x005c1f0005097f89 */ /* 0x000fe800000e0000 */
[----:B------:R-:W-:Y:S04]  /*105e0*/  SHFL.IDX PT, R8, R8, RZ, 0x1c1f ;  /* 0x001c1fff08087589 */ /* 0x000fe800000e0000 */
[----:B------:R-:W-:Y:S01]  /*105f0*/  SHFL.IDX PT, R14, R6, RZ, 0x1c1f ;  /* 0x001c1fff060e7589 */ /* 0x000fe200000e0000 */
[----:B----4-:R-:W-:-:S05]  /*10600*/  IADD3 R2, P0, R37, R2, RZ ;  /* 0x0000000225027210 */ /* 0x010fca0007f1e0ff */
[----:B-----5:R-:W-:-:S05]  /*10610*/  IMAD.X R3, RZ, RZ, R3, P0 ;  /* 0x000000ffff037224 */ /* 0x020fca00000e0603 */
[----:B------:R-:W-:Y:S04]  /*10620*/  LDGSTS.E.BYPASS.LTC128B.128 [R7+0x1a400], desc[UR52][R2.64], !P4 ;  /* 0x1a40000002077fae */ /* 0x000fe8000e101d74 */
[----:B------:R-:W-:Y:S04]  /*10630*/  LDGSTS.E.BYPASS.LTC128B.128 [R7+0x1cc00], desc[UR52][R2.64+0x40], !P3 ;  /* 0x1cc0004002077fae */ /* 0x000fe8000d901d74 */
[----:B------:R4:W-:Y:S04]  /*10640*/  LDGSTS.E.BYPASS.LTC128B.128 [R7+0x1f400], desc[UR52][R2.64+0x80], !P1 ;  /* 0x1f40008002077fae */ /* 0x0009e8000c901d74 */
[----:B----4-:R-:W4:Y:S04]  /*10650*/  SHFL.IDX PT, R2, R4, 0x1, 0x1c1f ;  /* 0x003c1f0004027f89 */ /* 0x010f2800000e0000 */
[----:B------:R-:W5:Y:S01]  /*10660*/  SHFL.IDX PT, R3, R5, 0x1, 0x1c1f ;  /* 0x003c1f0005037f89 */ /* 0x000f6200000e0000 */
[----:B----4-:R-:W-:-:S05]  /*10670*/  IADD3 R2, P0, R37, R2, RZ ;  /* 0x0000000225027210 */ /* 0x010fca0007f1e0ff */
[----:B-----5:R-:W-:-:S05]  /*10680*/  IMAD.X R3, RZ, RZ, R3, P0 ;  /* 0x000000ffff037224 */ /* 0x020fca00000e0603 */
[----:B------:R-:W-:Y:S04]  /*10690*/  LDGSTS.E.BYPASS.LTC128B.128 [R7+0x1ac00], desc[UR52][R2.64], !P4 ;  /* 0x1ac0000002077fae */ /* 0x000fe8000e101d74 */
[----:B------:R-:W-:Y:S04]  /*106a0*/  LDGSTS.E.BYPASS.LTC128B.128 [R7+0x1d400], desc[UR52][R2.64+0x40], !P3 ;  /* 0x1d40004002077fae */ /* 0x000fe8000d901d74 */
[----:B------:R4:W-:Y:S04]  /*106b0*/  LDGSTS.E.BYPASS.LTC128B.128 [R7+0x1fc00], desc[UR52][R2.64+0x80], !P1 ;  /* 0x1fc0008002077fae */ /* 0x0009e8000c901d74 */
[----:B----4-:R-:W4:Y:S02]  /*106c0*/  SHFL.IDX PT, R2, R4, 0x2, 0x1c1f ;  /* 0x005c1f0004027f89 */ /* 0x010f2400000e0000 */
[----:B----4-:R-:W-:-:S05]  /*106d0*/  IADD3 R2, P0, R37, R2, RZ ;  /* 0x0000000225027210 */ /* 0x010fca0007f1e0ff */
[----:B------:R-:W-:Y:S02]  /*106e0*/  IMAD.X R3, RZ, RZ, R9, P0 ;  /* 0x000000ffff037224 */ /* 0x000fe400000e0609 */
[----:B------:R-:W-:Y:S04]  /*106f0*/  SHFL.IDX PT, R9, R5, 0x3, 0x1c1f ;  /* 0x007c1f0005097f89 */ /* 0x000fe800000e0000 */
[----:B------:R-:W-:Y:S04]  /*10700*/  LDGSTS.E.BYPASS.LTC128B.128 [R7+0x1b400], desc[UR52][R2.64], !P4 ;  /* 0x1b40000002077fae */ /* 0x000fe8000e101d74 */
[----:B------:R-:W-:Y:S04]  /*10710*/  LDGSTS.E.BYPASS.LTC128B.128 [R7+0x1dc00], desc[UR52][R2.64+0x40], !P3 ;  /* 0x1dc0004002077fae */ /* 0x000fe8000d901d74 */
[----:B------:R4:W-:Y:S04]  /*10720*/  LDGSTS.E.BYPASS.LTC128B.128 [R7+0x20400], desc[UR52][R2.64+0x80], !P1 ;  /* 0x2040008002077fae */ /* 0x0009e8000c901d74 */
[----:B----4-:R-:W4:Y:S02]  /*10730*/  SHFL.IDX PT, R2, R4, 0x3, 0x1c1f ;  /* 0x007c1f0004027f89 */ /* 0x010f2400000e0000 */
[----:B----4-:R-:W-:-:S05]  /*10740*/  IADD3 R2, P0, R37, R2, RZ ;  /* 0x0000000225027210 */ /* 0x010fca0007f1e0ff */
[----:B------:R-:W-:-:S05]  /*10750*/  IMAD.X R3, RZ, RZ, R9, P0 ;  /* 0x000000ffff037224 */ /* 0x000fca00000e0609 */
[----:B------:R4:W-:Y:S04]  /*10760*/  LDGSTS.E.BYPASS.LTC128B.128 [R7+0x1bc00], desc[UR52][R2.64], !P4 ;  /* 0x1bc0000002077fae */ /* 0x0009e8000e101d74 */
[----:B------:R4:W-:Y:S04]  /*10770*/  LDGSTS.E.BYPASS.LTC128B.128 [R7+0x1e400], desc[UR52][R2.64+0x40], !P3 ;  /* 0x1e40004002077fae */ /* 0x0009e8000d901d74 */
[----:B------:R4:W-:Y:S02]  /*10780*/  LDGSTS.E.BYPASS.LTC128B.128 [R7+0x20c00], desc[UR52][R2.64+0x80], !P1 ;  /* 0x20c0008002077fae */ /* 0x0009e4000c901d74 */
.L_x_403:
[----:B----4-:R-:W-:-:S05]  /*10790*/  IADD3 R2, P0, R37, R14, RZ ;  /* 0x0000000e25027210 */ /* 0x010fca0007f1e0ff */
[----:B------:R-:W-:Y:S01]  /*107a0*/  IMAD.X R3, RZ, RZ, R8, P0 ;  /* 0x000000ffff037224 */ /* 0x000fe200000e0608 */
[----:B------:R-:W-:-:S04]  /*107b0*/  PLOP3.LUT P0, PT, PT, PT, PT, 0x80, 0x0 ;  /* 0x000000000000781c */ /* 0x000fc80003f0f070 */
[----:B------:R-:W-:Y:S01]  /*107c0*/  @!PT LDS RZ, [RZ] ;  /* 0x00000000fffff984 */ /* 0x000fe20000000800 */
[----:B------:R-:W-:Y:S01]  /*107d0*/  @!PT LDS RZ, [RZ] ;  /* 0x00000000fffff984 */ /* 0x000fe20000000800 */
[----:B------:R-:W-:Y:S01]  /*107e0*/  @!PT LDS RZ, [RZ] ;  /* 0x00000000fffff984 */ /* 0x000fe20000000800 */
[----:B------:R4:W-:Y:S04]  /*107f0*/  LDGSTS.E.BYPASS.LTC128B.128 [R7+0x1c400], desc[UR52][R2.64], !P4 ;  /* 0x1c40000002077fae */ /* 0x0009e8000e101d74 */
[----:B------:R4:W-:Y:S04]  /*10800*/  LDGSTS.E.BYPASS.LTC128B.128 [R7+0x1ec00], desc[UR52][R2.64+0x40], !P3 ;  /* 0x1ec0004002077fae */ /* 0x0009e8000d901d74 */
[----:B------:R4:W-:Y:S01]  /*10810*/  LDGSTS.E.BYPASS.LTC128B.128 [R7+0x21400], desc[UR52][R2.64+0x80], !P1 ;  /* 0x2140008002077fae */ /* 0x0009e2000c901d74 */
[----:B------:R-:W-:Y:S01]  /*10820*/  NOP ;  /* 0x0000000000007918 */ /* 0x000fe20000000000 */
.L_x_293:
        /* <DEDUP_REMOVED lines=11> */
.L_x_294:
[----:B------:R0:W-:Y:S02]  /*108e0*/  SYNCS.ARRIVE.TRANS64.A1T0 RZ, [R0+URZ+0x29830], RZ ;  /* 0x029830ff00ff79a7 */ /* 0x0001e4000810003f */
[----:B0-23--:R-:W-:-:S04]  /*108f0*/  MOV R0, UR48 ;  /* 0x0000003000007c02 */ /* 0x00dfc80008000f00 */
[----:B------:R-:W-:-:S13]  /*10900*/  ISETP.NE.AND P0, PT, R0, 0x3, PT ;  /* 0x000000030000780c */ /* 0x000fda0003f05270 */
[----:B------:R-:W-:Y:S05]  /*10910*/  @!P0 BRA `(.L_x_295) ;  /* 0x0000000000048947 */ /* 0x000fea0003800000 */
[----:B------:R-:W-:Y:S01]  /*10920*/  BPT.TRAP 0x1 ;  /* 0x000000040000795c */ /* 0x000fe20000300000 */
.L_x_295:
[----:B------:R-:W-:Y:S01]  /*10930*/  LOP3.LUT R0, R20, 0x1, RZ, 0x3c, !PT ;  /* 0x0000000114007812 */ /* 0x000fe200078e3cff */
[----:B------:R-:W-:Y:S01]  /*10940*/  IMAD R3, R19, 0x8, R22 ;  /* 0x0000000813037824 */ /* 0x000fe200078e0216 */
[----:B------:R-:W-:Y:S02]  /*10950*/  BSSY B0, `(.L_x_296) ;  /* 0x0000004000007945 */ /* 0x000fe40003800000 */
[----:B------:R-:W-:-:S04]  /*10960*/  SHF.L.U32 R0, R0, 0x1f, RZ ;  /* 0x0000001f00007819 */ /* 0x000fc800000006ff */
[----:B------:R-:W0:Y:S02]  /*10970*/  SYNCS.PHASECHK.TRANS64.TRYWAIT P1, [R3+URZ+0x29870], R0 ;  /* 0x02987000030075a7 */ /* 0x000e24000802017f */
[----:B0-----:R-:W-:Y:S05]  /*10980*/  @!P1 BRA `(.L_x_297) ;  /* 0x0000003c00d49947 */ /* 0x001fea0003800000 */
.L_x_404:
[----:B------:R-:W-:Y:S05]  /*10990*/  BSYNC B0 ;  /* 0x0000000000007941 */ /* 0x000fea0003800000 */
.L_x_296:
[----:B------:R-:W-:-:S05]  /*109a0*/  IMAD.U32 R2, RZ, RZ, UR46 ;  /* 0x0000002eff027e24 */ /* 0x000fca000f8e00ff */
[----:B------:R-:W-:-:S13]  /*109b0*/  ISETP.NE.AND P1, PT, R2, 0x3, PT ;  /* 0x000000030200780c */ /* 0x000fda0003f25270 */
[----:B------:R-:W-:Y:S05]  /*109c0*/  @!P1 BRA `(.L_x_298) ;  /* 0x0000000000049947 */ /* 0x000fea0003800000 */
[----:B------:R-:W-:Y:S01]  /*109d0*/  BPT.TRAP 0x1 ;  /* 0x000000040000795c */ /* 0x000fe20000300000 */
.L_x_298:
[----:B0-----:R-:W-:Y:S01]  /*109e0*/  SHF.L.U32 R0, R20, 0x1f, RZ ;  /* 0x0000001f14007819 */ /* 0x001fe200000006ff */
[----:B------:R-:W-:-:S03]  /*109f0*/  IMAD R12, R19, 0x5000, RZ ;  /* 0x00005000130c7824 */ /* 0x000fc600078e02ff */
[----:B------:R-:W0:Y:S02]  /*10a00*/  SYNCS.PHASECHK.TRANS64.TRYWAIT P1, [R3+URZ+0x29860], R0 ;  /* 0x02986000030075a7 */ /* 0x000e24000802017f */
[----:B0-----:R-:W-:Y:S05]  /*10a10*/  @!P1 BRA `(.L_x_299) ;  /* 0x0000003c00c49947 */ /* 0x001fea0003800000 */
.L_x_405:
[----:B------:R-:W2:Y:S04]  /*10a20*/  LDL R4, [R1+0x10] ;  /* 0x0000100001047983 */ /* 0x000ea80000100800 */
[----:B------:R-:W3:Y:S04]  /*10a30*/  LDL R2, [R1+0x14] ;  /* 0x0000140001027983 */ /* 0x000ee80000100800 */
[----:B------:R-:W4:Y:S01]  /*10a40*/  LDL R13, [R1+0xc] ;  /* 0x00000c00010d7983 */ /* 0x000f220000100800 */
[----:B------:R-:W-:Y:S05]  /*10a50*/  WARPSYNC.ALL ;  /* 0x0000000000007948 */ /* 0x000fea0003800000 */
[----:B------:R-:W-:-:S05]  /*10a60*/  IMAD.U32 R19, RZ, RZ, UR46 ;  /* 0x0000002eff137e24 */ /* 0x000fca000f8e00ff */
[----:B------:R-:W-:Y:S02]  /*10a70*/  ISETP.NE.AND P1, PT, R19, 0x3, PT ;  /* 0x000000031300780c */ /* 0x000fe40003f25270 */
[----:B--2---:R-:W-:-:S05]  /*10a80*/  LOP3.LUT R5, R12, R4, RZ, 0xfc, !PT ;  /* 0x000000040c057212 */ /* 0x004fca00078efcff */
[----:B0-----:R-:W-:Y:S01]  /*10a90*/  IMAD.IADD R0, R22, 0x1, R5 ;  /* 0x0000000116007824 */ /* 0x001fe200078e0205 */
[----:B----4-:R-:W-:-:S03]  /*10aa0*/  LOP3.LUT R17, R12, R13, RZ, 0xfc, !PT ;  /* 0x0000000d0c117212 */ /* 0x010fc600078efcff */
[----:B---3--:R-:W-:Y:S01]  /*10ab0*/  IMAD.IADD R2, R2, 0x1, R0 ;  /* 0x0000000102027824 */ /* 0x008fe200078e0200 */
[----:B------:R-:W0:Y:S01]  /*10ac0*/  LDSM.16.MT88.4 R4, [R0+0xa400] ;  /* 0x00a400000004783b */ /* 0x000e220000004200 */
[----:B------:R-:W-:Y:S01]  /*10ad0*/  IMAD.IADD R17, R22, 0x1, R17 ;  /* 0x0000000116117824 */ /* 0x000fe200078e0211 */
        /* <DEDUP_REMOVED lines=11> */
[----:B------:R-:W0:Y:S02]  /*10b90*/  LDSM.16.MT88.4 R8, [R0+0xb400] ;  /* 0x00b400000008783b */ /* 0x000e240000004200 */
[C-C-:B0-----:R-:W-:Y:S02]  /*10ba0*/  PRMT R4, R8.reuse, 0x6420, R9.reuse ;  /* 0x0000642008047816 */ /* 0x141fe40000000009 */
[----:B------:R-:W-:Y:S02]  /*10bb0*/  PRMT R5, R8, 0x7531, R9 ;  /* 0x0000753108057816 */ /* 0x000fe40000000009 */
[----:B------:R-:W-:-:S02]  /*10bc0*/  PRMT R6, R10, 0x6420, R11 ;  /* 0x000064200a067816 */ /* 0x000fc4000000000b */
[----:B------:R-:W-:Y:S02]  /*10bd0*/  PRMT R7, R10, 0x7531, R11 ;  /* 0x000075310a077816 */ /* 0x000fe4000000000b */
[----:B------:R-:W1:Y:S04]  /*10be0*/  LDSM.16.MT88.4 R8, [R2+0xb400] ;  /* 0x00b400000208783b */ /* 0x000e680000004200 */
[----:B------:R-:W-:Y:S01]  /*10bf0*/  STSM.16.M88.4 [R17+0x1400], R4 ;  /* 0x0014000411007844 */ /* 0x000fe20000000200 */
[C-C-:B-1----:R-:W-:Y:S02]  /*10c00*/  PRMT R24, R8.reuse, 0x6420, R9.reuse ;  /* 0x0000642008187816 */ /* 0x142fe40000000009 */
[----:B------:R-:W-:Y:S02]  /*10c10*/  PRMT R25, R8, 0x7531, R9 ;  /* 0x0000753108197816 */ /* 0x000fe40000000009 */
[----:B------:R-:W-:-:S02]  /*10c20*/  PRMT R26, R10, 0x6420, R11 ;  /* 0x000064200a1a7816 */ /* 0x000fc4000000000b */
[----:B------:R-:W-:-:S05]  /*10c30*/  PRMT R27, R10, 0x7531, R11 ;  /* 0x000075310a1b7816 */ /* 0x000fca000000000b */
[----:B------:R-:W-:Y:S04]  /*10c40*/  STSM.16.M88.4 [R17+0x1c00], R24 ;  /* 0x001c001811007844 */ /* 0x000fe80000000200 */
[----:B------:R-:W0:Y:S02]  /*10c50*/  LDSM.16.MT88.4 R8, [R0+0xc400] ;  /* 0x00c400000008783b */ /* 0x000e240000004200 */
        /* <DEDUP_REMOVED lines=23> */
[----:B------:R-:W0:Y:S04]  /*10dd0*/  LDSM.16.MT88.4 R8, [R0+0xe400] ;  /* 0x00e400000008783b */ /* 0x000e280000004200 */
        /* <DEDUP_REMOVED lines=19> */
.L_x_300:
[----:B-1----:R1:W-:Y:S01]  /*10f10*/  SYNCS.ARRIVE.TRANS64.A1T0 RZ, [R3+URZ+0x29850], RZ ;  /* 0x029850ff03ff79a7 */ /* 0x0023e2000810003f */
[----:B------:R-:W-:Y:S06]  /*10f20*/  BAR.SYNC.DEFER_BLOCKING 0x2, 0x80 ;  /* 0x0082000000007b1d */ /* 0x000fec0000010000 */
[----:B------:R-:W-:Y:S05]  /*10f30*/  @!P0 BRA `(.L_x_301) ;  /* 0x0000000000048947 */ /* 0x000fea0003800000 */
[----:B------:R-:W-:Y:S01]  /*10f40*/  BPT.TRAP 0x1 ;  /* 0x000000040000795c */ /* 0x000fe20000300000 */
.L_x_301:
[----:B------:R-:W2:Y:S01]  /*10f50*/  LDL R0, [R1+0x4] ;  /* 0x0000040001007983 */ /* 0x000ea20000100800 */
[----:B-1----:R-:W-:Y:S02]  /*10f60*/  VIADD R3, R3, 0x29880 ;  /* 0x0002988003037836 */ /* 0x002fe40000000000 */
[----:B------:R-:W-:Y:S02]  /*10f70*/  IMAD.MOV.U32 R20, RZ, RZ, R33 ;  /* 0x000000ffff147224 */ /* 0x000fe400078e0021 */
[----:B------:R-:W-:Y:S01]  /*10f80*/  IMAD.MOV.U32 R19, RZ, RZ, R28 ;  /* 0x000000ffff137224 */ /* 0x000fe200078e001c */
[----:B--2---:R-:W-:-:S04]  /*10f90*/  PRMT R3, R0, 0x654, R3 ;  /* 0x0000065400037816 */ /* 0x004fc80000000003 */
[----:B------:R2:W-:Y:S01]  /*10fa0*/  SYNCS.ARRIVE.TRANS64.RED.A1T0 RZ, [R3+URZ], RZ ;  /* 0x000000ff03ff79a7 */ /* 0x0005e2000810043f */
[----:B------:R-:W-:Y:S05]  /*10fb0*/  @P2 BRA `(.L_x_302) ;  /* 0xffffffe800442947 */ /* 0x000fea000383ffff */
.L_x_282:
[----:B------:R-:W4:Y:S01]  /*10fc0*/  S2R R0, SR_TID.X ;  /* 0x0000000000007919 */ /* 0x000f220000002100 */
[----:B------:R-:W-:Y:S01]  /*10fd0*/  BSSY B0, `(.L_x_303) ;  /* 0x0000012000007945 */ /* 0x000fe20003800000 */
[----:B----4-:R-:W-:Y:S02]  /*10fe0*/  LOP3.LUT R2, R0, 0x7f, RZ, 0xc0, !PT ;  /* 0x0000007f00027812 */ /* 0x010fe400078ec0ff */
[----:B------:R-:W-:Y:S02]  /*10ff0*/  MOV R0, UR48 ;  /* 0x0000003000007c02 */ /* 0x000fe40008000f00 */
[----:B------:R-:W-:Y:S02]  /*11000*/  ISETP.NE.AND P1, PT, R2, RZ, PT ;  /* 0x000000ff0200720c */ /* 0x000fe40003f25270 */
[----:B------:R-:W-:-:S11]  /*11010*/  ISETP.NE.AND P0, PT, R0, 0x3, PT ;  /* 0x000000030000780c */ /* 0x000fd60003f05270 */
[----:B------:R-:W-:Y:S05]  /*11020*/  @P1 BRA `(.L_x_304) ;  /* 0x0000000000301947 */ /* 0x000fea0003800000 */
[----:B------:R-:W4:Y:S01]  /*11030*/  S2R R5, SR_LANEID ;  /* 0x0000000000057919 */ /* 0x000f220000000000 */
[----:B------:R-:W-:Y:S01]  /*11040*/  VOTEU.ANY UR4, UPT, PT ;  /* 0x0000000000047886 */ /* 0x000fe200038e0100 */
[----:B0-2---:R-:W0:Y:S01]  /*11050*/  LDC.64 R2, c[0x0][0xc60] ;  /* 0x00031800ff027b82 */ /* 0x005e220000000a00 */
[----:B------:R-:W4:Y:S02]  /*11060*/  FLO.U32 R0, UR4 ;  /* 0x0000000400007d00 */ /* 0x000f2400080e0000 */
[----:B----4-:R-:W-:-:S06]  /*11070*/  ISETP.EQ.U32.AND P1, PT, R0, R5, PT ;  /* 0x000000050000720c */ /* 0x010fcc0003f22070 */
[----:B------:R-:W0:Y:S07]  /*11080*/  POPC R5, UR4 ;  /* 0x0000000400057d09 */ /* 0x000e2e0008000000 */
[----:B0-----:R-:W2:Y:S01]  /*11090*/  @P1 ATOMG.E.ADD.STRONG.GPU PT, R3, desc[UR52][R2.64], R5 ;  /* 0x00000005020319a8 */ /* 0x001ea200081ee1f4 */
[----:B------:R-:W0:Y:S02]  /*110a0*/  S2R R4, SR_LTMASK ;  /* 0x0000000000047919 */ /* 0x000e240000003900 */
[----:B0-----:R-:W-:-:S04]  /*110b0*/  LOP3.LUT R4, R4, UR4, RZ, 0xc0, !PT ;  /* 0x0000000404047c12 */ /* 0x001fc8000f8ec0ff */
[----:B------:R-:W0:Y:S01]  /*110c0*/  POPC R7, R4 ;  /* 0x0000000400077309 */ /* 0x000e220000000000 */
[----:B--2---:R-:W0:Y:S02]  /*110d0*/  SHFL.IDX PT, R0, R3, R0, 0x1f ;  /* 0x00001f0003007589 */ /* 0x004e2400000e0000 */
[----:B0-----:R-:W-:-:S07]  /*110e0*/  IADD3 R16, R0, UR49, R7 ;  /* 0x0000003100107c10 */ /* 0x001fce000fffe007 */
.L_x_304:
[----:B------:R-:W-:Y:S05]  /*110f0*/  BSYNC B0 ;  /* 0x0000000000007941 */ /* 0x000fea0003800000 */
.L_x_303:
[----:B------:R-:W-:Y:S05]  /*11100*/  @!P0 BRA `(.L_x_305) ;  /* 0x0000000000048947 */ /* 0x000fea0003800000 */
[----:B------:R-:W-:Y:S01]  /*11110*/  BPT.TRAP 0x1 ;  /* 0x000000040000795c */ /* 0x000fe20000300000 */
.L_x_305:
[----:B------:R-:W-:Y:S01]  /*11120*/  LOP3.LUT R0, R33, 0x1, RZ, 0x3c, !PT ;  /* 0x0000000121007812 */ /* 0x000fe200078e3cff */
[----:B0-----:R-:W-:Y:S01]  /*11130*/  IMAD R17, R28, 0x8, R22 ;  /* 0x000000081c117824 */ /* 0x001fe200078e0216 */
[----:B------:R-:W-:Y:S02]  /*11140*/  BSSY B0, `(.L_x_306) ;  /* 0x0000004000007945 */ /* 0x000fe40003800000 */
[----:B------:R-:W-:-:S04]  /*11150*/  SHF.L.U32 R0, R0, 0x1f, RZ ;  /* 0x0000001f00007819 */ /* 0x000fc800000006ff */
[----:B------:R-:W0:Y:S02]  /*11160*/  SYNCS.PHASECHK.TRANS64.TRYWAIT P1, [R17+URZ+0x29870], R0 ;  /* 0x02987000110075a7 */ /* 0x000e24000802017f */
[----:B0-----:R-:W-:Y:S05]  /*11170*/  @!P1 BRA `(.L_x_307) ;  /* 0x0000003800009947 */ /* 0x001fea0003800000 */
.L_x_406:
[----:B------:R-:W-:Y:S05]  /*11180*/  BSYNC B0 ;  /* 0x0000000000007941 */ /* 0x000fea0003800000 */
.L_x_306:
[----:B------:R-:W-:-:S05]  /*11190*/  IMAD.U32 R2, RZ, RZ, UR46 ;  /* 0x0000002eff027e24 */ /* 0x000fca000f8e00ff */
[----:B------:R-:W-:-:S13]  /*111a0*/  ISETP.NE.AND P1, PT, R2, 0x3, PT ;  /* 0x000000030200780c */ /* 0x000fda0003f25270 */
[----:B------:R-:W-:Y:S05]  /*111b0*/  @!P1 BRA `(.L_x_308) ;  /* 0x0000000000049947 */ /* 0x000fea0003800000 */
[----:B------:R-:W-:Y:S01]  /*111c0*/  BPT.TRAP 0x1 ;  /* 0x000000040000795c */ /* 0x000fe20000300000 */
.L_x_308:
[----:B0-----:R-:W-:-:S04]  /*111d0*/  SHF.L.U32 R0, R33, 0x1f, RZ ;  /* 0x0000001f21007819 */ /* 0x001fc800000006ff */
[----:B------:R-:W0:Y:S02]  /*111e0*/  SYNCS.PHASECHK.TRANS64.TRYWAIT P1, [R17+URZ+0x29860], R0 ;  /* 0x02986000110075a7 */ /* 0x000e24000802017f */
[----:B0-----:R-:W-:Y:S05]  /*111f0*/  @!P1 BRA `(.L_x_309) ;  /* 0x0000003400f49947 */ /* 0x001fea0003800000 */
.L_x_407:
[----:B------:R-:W2:Y:S04]  /*11200*/  LDL R2, [R1+0x10] ;  /* 0x0000100001027983 */ /* 0x000ea80000100800 */
[----:B------:R-:W4:Y:S04]  /*11210*/  LDL R13, [R1+0x14] ;  /* 0x00001400010d7983 */ /* 0x000f280000100800 */
[----:B------:R-:W5:Y:S01]  /*11220*/  LDL R12, [R1+0xc] ;  /* 0x00000c00010c7983 */ /* 0x000f620000100800 */
[----:B0-----:R-:W-:Y:S01]  /*11230*/  IMAD R0, R28, 0x5000, RZ ;  /* 0x000050001c007824 */ /* 0x001fe200078e02ff */
[----:B------:R-:W-:Y:S05]  /*11240*/  WARPSYNC.ALL ;  /* 0x0000000000007948 */ /* 0x000fea0003800000 */
[----:B------:R-:W-:-:S05]  /*11250*/  IMAD.U32 R18, RZ, RZ, UR46 ;  /* 0x0000002eff127e24 */ /* 0x000fca000f8e00ff */
[----:B------:R-:W-:Y:S02]  /*11260*/  ISETP.NE.AND P1, PT, R18, 0x3, PT ;  /* 0x000000031200780c */ /* 0x000fe40003f25270 */
[----:B--2---:R-:W-:-:S05]  /*11270*/  LOP3.LUT R3, R0, R2, RZ, 0xfc, !PT ;  /* 0x0000000200037212 */ /* 0x004fca00078efcff */
[----:B------:R-:W-:-:S04]  /*11280*/  IMAD.IADD R2, R22, 0x1, R3 ;  /* 0x0000000116027824 */ /* 0x000fc800078e0203 */
[----:B----4-:R-:W-:Y:S01]  /*11290*/  IMAD.IADD R3, R13, 0x1, R2 ;  /* 0x000000010d037824 */ /* 0x010fe200078e0202 */
[----:B------:R-:W0:Y:S01]  /*112a0*/  LDSM.16.MT88.4 R8, [R2+0xa400] ;  /* 0x00a400000208783b */ /* 0x000e220000004200 */
[----:B-----5:R-:W-:-:S05]  /*112b0*/  LOP3.LUT R13, R0, R12, RZ, 0xfc, !PT ;  /* 0x0000000c000d7212 */ /* 0x020fca00078efcff */
        /* <DEDUP_REMOVED lines=9> */
[C-C-:B---3--:R-:W-:Y:S02]  /*11350*/  PRMT R14, R10.reuse, 0x6420, R11.reuse ;  /* 0x000064200a0e7816 */ /* 0x148fe4000000000b */
        /* <DEDUP_REMOVED lines=58> */
.L_x_310:
[----:B-1----:R1:W-:Y:S01]  /*11700*/  SYNCS.ARRIVE.TRANS64.A1T0 RZ, [R17+URZ+0x29850], RZ ;  /* 0x029850ff11ff79a7 */ /* 0x0023e2000810003f */
[----:B------:R-:W-:Y:S06]  /*11710*/  BAR.SYNC.DEFER_BLOCKING 0x2, 0x80 ;  /* 0x0082000000007b1d */ /* 0x000fec0000010000 */
[----:B------:R-:W-:Y:S05]  /*11720*/  @!P0 BRA `(.L_x_311) ;  /* 0x0000000000048947 */ /* 0x000fea0003800000 */
[----:B------:R-:W-:Y:S01]  /*11730*/  BPT.TRAP 0x1 ;  /* 0x000000040000795c */ /* 0x000fe20000300000 */
.L_x_311:
[----:B0-----:R-:W2:Y:S01]  /*11740*/  LDL R0, [R1+0x4] ;  /* 0x0000040001007983 */ /* 0x001ea20000100800 */
[----:B-1----:R-:W-:Y:S02]  /*11750*/  VIADD R17, R17, 0x29880 ;  /* 0x0002988011117836 */ /* 0x002fe40000000000 */
[----:B------:R-:W-:-:S05]  /*11760*/  VIADD R28, R28, 0x1 ;  /* 0x000000011c1c7836 */ /* 0x000fca0000000000 */
[----:B------:R-:W-:-:S04]  /*11770*/  ISETP.NE.AND P0, PT, R28, 0x2, PT ;  /* 0x000000021c00780c */ /* 0x000fc80003f05270 */
[----:B------:R-:W-:Y:S02]  /*11780*/  SEL R28, R28, RZ, P0 ;  /* 0x000000ff1c1c7207 */ /* 0x000fe40000000000 */
[----:B--2---:R-:W-:Y:S02]  /*11790*/  PRMT R17, R0, 0x654, R17 ;  /* 0x0000065400117816 */ /* 0x004fe40000000011 */
[----:B------:R-:W-:Y:S02]  /*117a0*/  SEL R0, RZ, 0x1, P0 ;  /* 0x00000001ff007807 */ /* 0x000fe40000000000 */
[----:B------:R0:W-:Y:S02]  /*117b0*/  SYNCS.ARRIVE.TRANS64.RED.A1T0 RZ, [R17+URZ], RZ ;  /* 0x000000ff11ff79a7 */ /* 0x0001e4000810043f */
[----:B------:R-:W-:-:S07]  /*117c0*/  LOP3.LUT R33, R33, R0, RZ, 0x3c, !PT ;  /* 0x0000000021217212 */ /* 0x000fce00078e3cff */
.L_x_250:
[----:B------:R-:W-:Y:S05]  /*117d0*/  BSYNC B7 ;  /* 0x0000000000077941 */ /* 0x000fea0003800000 */
.L_x_248:
[----:B------:R-:W-:-:S13]  /*117e0*/  LOP3.LUT P0, RZ, R23, 0x200, RZ, 0xc0, !PT ;  /* 0x0000020017ff7812 */ /* 0x000fda000780c0ff */
[----:B------:R-:W-:Y:S05]  /*117f0*/  @!P0 BRA `(.L_x_312) ;  /* 0x0000000000288947 */ /* 0x000fea0003800000 */
[----:B------:R-:W1:Y:S08]  /*11800*/  S2UR UR4, SR_CgaCtaId ;  /* 0x00000000000479c3 */ /* 0x000e700000008800 */
[----:B------:R-:W-:Y:S01]  /*11810*/  BAR.SYNC.DEFER_BLOCKING 0x5, 0x180 ;  /* 0x0146000000007b1d */ /* 0x000fe20000010000 */
[----:B------:R-:W-:Y:S01]  /*11820*/  MOV R22, 0x400 ;  /* 0x0000040000167802 */ /* 0x000fe20000000f00 */
[----:B-1----:R-:W-:-:S05]  /*11830*/  IMAD.U32 R0, RZ, RZ, UR4 ;  /* 0x00000004ff007e24 */ /* 0x002fca000f8e00ff */
[----:B------:R-:W-:Y:S01]  /*11840*/  LEA R22, R0, R22, 0x18 ;  /* 0x0000001600167211 */ /* 0x000fe200078ec0ff */
[----:B------:R-:W-:Y:S04]  /*11850*/  STL [R1+0x4], R0 ;  /* 0x0000040001007387 */ /* 0x000fe80000100800 */
[----:B0-----:R-:W0:Y:S02]  /*11860*/  LDS.128 R16, [R22+0x298d0] ;  /* 0x0298d00016107984 */ /* 0x001e240000000c00 */
[----:B0-----:R-:W-:Y:S01]  /*11870*/  R2UR UR40, R19 ;  /* 0x00000000132872ca */ /* 0x001fe200000e0000 */
[----:B------:R-:W-:Y:S06]  /*11880*/  BAR.ARV 0x4, 0x180 ;  /* 0x0106000000007b1d */ /* 0x000fec0000002000 */
[----:B------:R-:W-:Y:S08]  /*11890*/  BRA `(.L_x_313) ;  /* 0x0000000800207947 */ /* 0x000ff00003800000 */
.L_x_312:
[----:B------:R-:W1:Y:S01]  /*118a0*/  S2R R0, SR_TID.X ;  /* 0x0000000000007919 */ /* 0x000e620000002100 */
[----:B------:R-:W-:Y:S01]  /*118b0*/  ULDC UR4, c[0x0][0xc3c] ;  /* 0x00030f0000047ab9 */ /* 0x000fe20000000800 */
[----:B-1----:R-:W-:Y:S01]  /*118c0*/  LOP3.LUT R8, R0, 0x1f, RZ, 0xc0, !PT ;  /* 0x0000001f00087812 */ /* 0x002fe200078ec0ff */
[----:B------:R-:W-:-:S03]  /*118d0*/  IMAD.MOV.U32 R0, RZ, RZ, RZ ;  /* 0x000000ffff007224 */ /* 0x000fc600078e00ff */
[C---:B------:R-:W-:Y:S02]  /*118e0*/  ISETP.NE.AND P0, PT, R8.reuse, 0x1f, PT ;  /* 0x0000001f0800780c */ /* 0x040fe40003f05270 */
[----:B------:R-:W-:-:S04]  /*118f0*/  IADD3 R5, R8, UR40, RZ ;  /* 0x0000002808057c10 */ /* 0x000fc8000fffe0ff */
[----:B------:R-:W-:Y:S01]  /*11900*/  ISETP.GE.OR P1, PT, R5, UR4, !P0 ;  /* 0x0000000405007c0c */ /* 0x000fe2000c726670 */
[----:B------:R-:W-:-:S12]  /*11910*/  ULDC UR4, c[0x0][0xc3c] ;  /* 0x00030f0000047ab9 */ /* 0x000fd80000000800 */
[----:B------:R-:W1:Y:S02]  /*11920*/  @!P1 LDC.64 R2, c[0x0][0xc80] ;  /* 0x00032000ff029b82 */ /* 0x000e640000000a00 */
[----:B-1----:R-:W-:-:S05]  /*11930*/  @!P1 IMAD.WIDE R2, R5, 0x4, R2 ;  /* 0x0000000405029825 */ /* 0x002fca00078e0202 */
[----:B------:R-:W2:Y:S01]  /*11940*/  @!P1 LDG.E R0, desc[UR52][R2.64] ;  /* 0x0000003402009981 */ /* 0x000ea2000c1e1900 */
[C---:B------:R-:W-:Y:S02]  /*11950*/  ISETP.NE.AND P1, PT, R8.reuse, RZ, PT ;  /* 0x000000ff0800720c */ /* 0x040fe40003f25270 */
[C---:B------:R-:W-:Y:S02]  /*11960*/  ISETP.GE.U32.AND P2, PT, R8.reuse, 0x2, PT ;  /* 0x000000020800780c */ /* 0x040fe40003f46070 */
[C---:B------:R-:W-:Y:S02]  /*11970*/  ISETP.GE.U32.AND P3, PT, R8.reuse, 0x4, PT ;  /* 0x000000040800780c */ /* 0x040fe40003f66070 */
[C---:B------:R-:W-:Y:S02]  /*11980*/  ISETP.GE.U32.AND P4, PT, R8.reuse, 0x8, PT ;  /* 0x000000080800780c */ /* 0x040fe40003f86070 */
[----:B------:R-:W-:Y:S01]  /*11990*/  ISETP.GE.U32.AND P5, PT, R8, 0x10, PT ;  /* 0x000000100800780c */ /* 0x000fe20003fa6070 */
[----:B--2---:R-:W1:Y:S02]  /*119a0*/  SHFL.UP PT, R4, R0, 0x1, RZ ;  /* 0x0420000000047989 */ /* 0x004e6400000e00ff */
[----:B-1----:R-:W-:-:S05]  /*119b0*/  SEL R5, R4, RZ, P1 ;  /* 0x000000ff04057207 */ /* 0x002fca0000800000 */
[----:B------:R-:W-:-:S05]  /*119c0*/  IMAD.IADD R5, R0, 0x1, R5 ;  /* 0x0000000100057824 */ /* 0x000fca00078e0205 */
[----:B------:R-:W1:Y:S02]  /*119d0*/  SHFL.UP PT, R4, R5, 0x2, RZ ;  /* 0x0440000005047989 */ /* 0x000e6400000e00ff */
[----:B-1----:R-:W-:-:S05]  /*119e0*/  SEL R4, R4, RZ, P2 ;  /* 0x000000ff04047207 */ /* 0x002fca0001000000 */
[----:B------:R-:W-:Y:S02]  /*119f0*/  IMAD.IADD R4, R5, 0x1, R4 ;  /* 0x0000000105047824 */ /* 0x000fe400078e0204 */
[----:B------:R-:W-:Y:S04]  /*11a00*/  SHFL.IDX PT, R5, R16, RZ, 0x1f ;  /* 0x00001fff10057589 */ /* 0x000fe800000e0000 */
[----:B------:R-:W1:Y:S02]  /*11a10*/  SHFL.UP PT, R6, R4, 0x4, RZ ;  /* 0x0480000004067989 */ /* 0x000e6400000e00ff */
[----:B-1----:R-:W-:-:S05]  /*11a20*/  SEL R3, R6, RZ, P3 ;  /* 0x000000ff06037207 */ /* 0x002fca0001800000 */
[----:B------:R-:W-:Y:S02]  /*11a30*/  IMAD.IADD R6, R4, 0x1, R3 ;  /* 0x0000000104067824 */ /* 0x000fe400078e0203 */
[----:B------:R-:W-:Y:S04]  /*11a40*/  SHFL.IDX PT, R4, R16, 0x1, 0x1f ;  /* 0x00201f0010047f89 */ /* 0x000fe800000e0000 */
[----:B------:R-:W1:Y:S02]  /*11a50*/  SHFL.UP PT, R2, R6, 0x8, RZ ;  /* 0x0500000006027989 */ /* 0x000e6400000e00ff */
[----:B-1----:R-:W-:-:S05]  /*11a60*/  SEL R3, R2, RZ, P4 ;  /* 0x000000ff02037207 */ /* 0x002fca0002000000 */
[----:B------:R-:W-:-:S05]  /*11a70*/  IMAD.IADD R7, R6, 0x1, R3 ;  /* 0x0000000106077824 */ /* 0x000fca00078e0203 */
[----:B------:R-:W1:Y:S02]  /*11a80*/  SHFL.UP PT, R2, R7, 0x10, RZ ;  /* 0x0600000007027989 */ /* 0x000e6400000e00ff */
[----:B-1----:R-:W-:-:S05]  /*11a90*/  SEL R2, R2, RZ, P5 ;  /* 0x000000ff02027207 */ /* 0x002fca0002800000 */
[----:B------:R-:W-:Y:S02]  /*11aa0*/  IMAD.IADD R3, R7, 0x1, R2 ;  /* 0x0000000107037824 */ /* 0x000fe400078e0202 */
[----:B------:R-:W1:Y:S03]  /*11ab0*/  LDC R2, c[0x0][0xc38] ;  /* 0x00030e00ff027b82 */ /* 0x000e660000000800 */
[----:B------:R-:W1:Y:S02]  /*11ac0*/  SHFL.IDX PT, R9, R3, 0x1f, 0x1f ;  /* 0x03e01f0003097f89 */ /* 0x000e6400000e0000 */
[----:B-1----:R-:W-:-:S04]  /*11ad0*/  IMAD R9, R9, R2, RZ ;  /* 0x0000000209097224 */ /* 0x002fc800078e02ff */
[----:B------:R-:W-:-:S05]  /*11ae0*/  IMAD.IADD R4, R4, 0x1, R9 ;  /* 0x0000000104047824 */ /* 0x000fca00078e0209 */
[----:B------:R-:W-:-:S13]  /*11af0*/  ISETP.GT.AND P6, PT, R4, R5, PT ;  /* 0x000000050400720c */ /* 0x000fda0003fc4270 */
[----:B------:R-:W-:Y:S05]  /*11b00*/  @P6 BRA `(.L_x_314) ;  /* 0x0000000000906947 */ /* 0x000fea0003800000 */
.L_x_318:
[----:B------:R-:W-:-:S04]  /*11b10*/  UIADD3 UR40, UR40, 0x1f, URZ ;  /* 0x0000001f28287890 */ /* 0x000fc8000fffe03f */
[----:B------:R-:W-:-:S06]  /*11b20*/  UISETP.GE.AND UP0, UPT, UR40, UR4, UPT ;  /* 0x000000042800728c */ /* 0x000fcc000bf06270 */
[----:B------:R-:W-:-:S13]  /*11b30*/  PLOP3.LUT P6, PT, PT, PT, UP0, 0x40, 0x0 ;  /* 0x000000000000781c */ /* 0x000fda0003fce808 */
[----:B------:R-:W-:Y:S05]  /*11b40*/  @!P6 BRA `(.L_x_315) ;  /* 0x000000040034e947 */ /* 0x000fea0003800000 */
[----:B------:R-:W1:Y:S01]  /*11b50*/  S2R R0, SR_TID.X ;  /* 0x0000000000007919 */ /* 0x000e620000002100 */
[----:B------:R-:W-:Y:S01]  /*11b60*/  BSSY B0, `(.L_x_316) ;  /* 0x0000009000007945 */ /* 0x000fe20003800000 */
[----:B-1----:R-:W-:-:S05]  /*11b70*/  LOP3.LUT R0, R0, 0x1f, RZ, 0xc0, !PT ;  /* 0x0000001f00007812 */ /* 0x002fca00078ec0ff */
[----:B------:R-:W-:Y:S02]  /*11b80*/  VIADD R7, R0, UR40 ;  /* 0x0000002800077c36 */ /* 0x000fe40008000000 */
[----:B------:R-:W-:-:S03]  /*11b90*/  IMAD.MOV.U32 R0, RZ, RZ, RZ ;  /* 0x000000ffff007224 */ /* 0x000fc600078e00ff */
[----:B------:R-:W-:-:S13]  /*11ba0*/  ISETP.GE.OR P6, PT, R7, UR4, !P0 ;  /* 0x0000000407007c0c */ /* 0x000fda000c7c6670 */
[----:B------:R-:W-:Y:S05]  /*11bb0*/  @P6 BRA `(.L_x_317) ;  /* 0x00000000000c6947 */ /* 0x000fea0003800000 */
[----:B------:R-:W1:Y:S02]  /*11bc0*/  LDC.64 R2, c[0x0][0xc80] ;  /* 0x00032000ff027b82 */ /* 0x000e640000000a00 */
[----:B-1----:R-:W-:-:S05]  /*11bd0*/  IMAD.WIDE R2, R7, 0x4, R2 ;  /* 0x0000000407027825 */ /* 0x002fca00078e0202 */
[----:B------:R1:W5:Y:S02]  /*11be0*/  LDG.E R0, desc[UR52][R2.64] ;  /* 0x0000003402007981 */ /* 0x000364000c1e1900 */
.L_x_317:
[----:B------:R-:W-:Y:S05]  /*11bf0*/  BSYNC B0 ;  /* 0x0000000000007941 */ /* 0x000fea0003800000 */
.L_x_316:
[----:B-1---5:R-:W1:Y:S02]  /*11c00*/  SHFL.UP PT, R2, R0, 0x1, RZ ;  /* 0x0420000000027989 */ /* 0x022e6400000e00ff */
[----:B-1----:R-:W-:-:S04]  /*11c10*/  SEL R3, R2, RZ, P1 ;  /* 0x000000ff02037207 */ /* 0x002fc80000800000 */
[----:B------:R-:W-:-:S05]  /*11c20*/  IADD3 R3, R0, R3, RZ ;  /* 0x0000000300037210 */ /* 0x000fca0007ffe0ff */
[----:B------:R-:W1:Y:S02]  /*11c30*/  SHFL.UP PT, R2, R3, 0x2, RZ ;  /* 0x0440000003027989 */ /* 0x000e6400000e00ff */
[----:B-1----:R-:W-:-:S05]  /*11c40*/  SEL R2, R2, RZ, P2 ;  /* 0x000000ff02027207 */ /* 0x002fca0001000000 */
[----:B------:R-:W-:-:S05]  /*11c50*/  IMAD.IADD R6, R3, 0x1, R2 ;  /* 0x0000000103067824 */ /* 0x000fca00078e0202 */
[----:B------:R-:W1:Y:S02]  /*11c60*/  SHFL.UP PT, R2, R6, 0x4, RZ ;  /* 0x0480000006027989 */ /* 0x000e6400000e00ff */
[----:B-1----:R-:W-:-:S05]  /*11c70*/  SEL R7, R2, RZ, P3 ;  /* 0x000000ff02077207 */ /* 0x002fca0001800000 */
[----:B------:R-:W-:-:S05]  /*11c80*/  IMAD.IADD R7, R6, 0x1, R7 ;  /* 0x0000000106077824 */ /* 0x000fca00078e0207 */
[----:B------:R-:W1:Y:S02]  /*11c90*/  SHFL.UP PT, R2, R7, 0x8, RZ ;  /* 0x0500000007027989 */ /* 0x000e6400000e00ff */
[----:B-1----:R-:W-:-:S05]  /*11ca0*/  SEL R2, R2, RZ, P4 ;  /* 0x000000ff02027207 */ /* 0x002fca0002000000 */
[----:B------:R-:W-:-:S05]  /*11cb0*/  IMAD.IADD R8, R7, 0x1, R2 ;  /* 0x0000000107087824 */ /* 0x000fca00078e0202 */
[----:B------:R-:W1:Y:S02]  /*11cc0*/  SHFL.UP PT, R2, R8, 0x10, RZ ;  /* 0x0600000008027989 */ /* 0x000e6400000e00ff */
[----:B-1----:R-:W-:Y:S02]  /*11cd0*/  SEL R9, R2, RZ, P5 ;  /* 0x000000ff02097207 */ /* 0x002fe40002800000 */
[----:B------:R-:W1:Y:S03]  /*11ce0*/  LDC R2, c[0x0][0xc38] ;  /* 0x00030e00ff027b82 */ /* 0x000e660000000800 */
[----:B------:R-:W-:-:S05]  /*11cf0*/  IMAD.IADD R3, R8, 0x1, R9 ;  /* 0x0000000108037824 */ /* 0x000fca00078e0209 */
[----:B------:R-:W1:Y:S02]  /*11d00*/  SHFL.IDX PT, R9, R3, 0x1f, 0x1f ;  /* 0x03e01f0003097f89 */ /* 0x000e6400000e0000 */
[----:B-1----:R-:W-:-:S04]  /*11d10*/  IMAD R9, R9, R2, RZ ;  /* 0x0000000209097224 */ /* 0x002fc800078e02ff */
[----:B------:R-:W-:-:S05]  /*11d20*/  IMAD.IADD R4, R9, 0x1, R4 ;  /* 0x0000000109047824 */ /* 0x000fca00078e0204 */
[----:B------:R-:W-:-:S13]  /*11d30*/  ISETP.GT.AND P6, PT, R4, R5, PT ;  /* 0x000000050400720c */ /* 0x000fda0003fc4270 */
[----:B------:R-:W-:Y:S05]  /*11d40*/  @!P6 BRA `(.L_x_318) ;  /* 0xfffffffc0070e947 */ /* 0x000fea000383ffff */
.L_x_314:
[----:B------:R-:W-:Y:S02]  /*11d50*/  IMAD.IADD R7, R4, 0x1, -R9 ;  /* 0x0000000104077824 */ /* 0x000fe400078e0a09 */
[----:B------:R-:W-:Y:S02]  /*11d60*/  IMAD.MOV.U32 R16, RZ, RZ, RZ ;  /* 0x000000ffff107224 */ /* 0x000fe400078e00ff */
[----:B------:R-:W-:-:S05]  /*11d70*/  IMAD R4, R3, R2, R7 ;  /* 0x0000000203047224 */ /* 0x000fca00078e0207 */
[----:B------:R-:W-:-:S13]  /*11d80*/  ISETP.GT.AND P0, PT, R4, R5, PT ;  /* 0x000000050400720c */ /* 0x000fda0003f04270 */
[----:B------:R-:W-:Y:S02]  /*11d90*/  VOTEU.ANY UR5, UPT, !P0 ;  /* 0x0000000000057886 */ /* 0x000fe400040e0100 */
[----:B------:R-:W-:Y:S02]  /*11da0*/  UPOPC UR4, UR5 ;  /* 0x00000005000472bf */ /* 0x000fe40008000000 */
[----:B------:R-:W-:-:S04]  /*11db0*/  ISETP.NE.AND P0, PT, RZ, UR5, PT ;  /* 0x00000005ff007c0c */ /* 0x000fc8000bf05270 */
[----:B------:R-:W-:-:S05]  /*11dc0*/  IMAD.U32 R11, RZ, RZ, UR4 ;  /* 0x00000004ff0b7e24 */ /* 0x000fca000f8e00ff */
[----:B------:R-:W1:Y:S02]  /*11dd0*/  SHFL.IDX PT, R0, R0, R11, 0x1f ;  /* 0x00001f0b00007589 */ /* 0x000e6400000e0000 */
[----:B-1----:R-:W-:-:S04]  /*11de0*/  IABS R4, R0 ;  /* 0x0000000000047213 */ /* 0x002fc80000000000 */
[----:B------:R-:W1:Y:S08]  /*11df0*/  I2F.RP R6, R4 ;  /* 0x0000000400067306 */ /* 0x000e700000209400 */
[----:B-1----:R-:W1:Y:S02]  /*11e00*/  MUFU.RCP R6, R6 ;  /* 0x0000000600067308 */ /* 0x002e640000001000 */
[----:B-1----:R-:W-:-:S06]  /*11e10*/  VIADD R9, R6, 0xffffffe ;  /* 0x0ffffffe06097836 */ /* 0x002fcc0000000000 */
[----:B------:R-:W1:Y:S01]  /*11e20*/  F2I.FTZ.U32.TRUNC.NTZ R9, R9 ;  /* 0x0000000900097305 */ /* 0x000e62000021f000 */
[----:B------:R-:W-:Y:S05]  /*11e30*/  @!P0 BRA `(.L_x_319) ;  /* 0x00000000000c8947 */ /* 0x000fea0003800000 */
[----:B------:R-:W-:-:S06]  /*11e40*/  UIADD3 UR5, UR4, -0x1, URZ ;  /* 0xffffffff04057890 */ /* 0x000fcc000fffe03f */
[----:B------:R-:W-:-:S06]  /*11e50*/  MOV R16, UR5 ;  /* 0x0000000500107c02 */ /* 0x000fcc0008000f00 */
[----:B------:R2:W3:Y:S02]  /*11e60*/  SHFL.IDX PT, R16, R3, R16, 0x1f ;  /* 0x00001f1003107589 */ /* 0x0004e400000e0000 */
.L_x_319:
[----:B-12---:R-:W-:Y:S01]  /*11e70*/  IMAD.MOV R3, RZ, RZ, -R9 ;  /* 0x000000ffff037224 */ /* 0x006fe200078e0a09 */
[----:B------:R-:W-:Y:S01]  /*11e80*/  UIADD3 UR40, UR4, UR40, URZ ;  /* 0x0000002804287290 */ /* 0x000fe2000fffe03f */
[----:B---3--:R-:W-:Y:S02]  /*11e90*/  IMAD R16, R16, R2, R7 ;  /* 0x0000000210107224 */ /* 0x008fe400078e0207 */
[----:B------:R-:W-:Y:S02]  /*11ea0*/  IMAD R6, R3, R4, RZ ;  /* 0x0000000403067224 */ /* 0x000fe400078e02ff */
[----:B------:R-:W-:Y:S02]  /*11eb0*/  IMAD.MOV.U32 R2, RZ, RZ, RZ ;  /* 0x000000ffff027224 */ /* 0x000fe400078e00ff */
[----:B------:R-:W-:Y:S02]  /*11ec0*/  IMAD.MOV.U32 R3, RZ, RZ, R9 ;  /* 0x000000ffff037224 */ /* 0x000fe400078e0009 */
[----:B0-----:R-:W-:-:S02]  /*11ed0*/  IMAD.IADD R17, R5, 0x1, -R16 ;  /* 0x0000000105117824 */ /* 0x001fc400078e0a10 */
[----:B------:R-:W-:Y:S01]  /*11ee0*/  IMAD.HI.U32 R9, R9, R6, R2 ;  /* 0x0000000609097227 */ /* 0x000fe200078e0002 */
[----:B------:R-:W-:Y:S02]  /*11ef0*/  IABS R3, R0 ;  /* 0x0000000000037213 */ /* 0x000fe40000000000 */
[----:B------:R-:W-:-:S03]  /*11f00*/  IABS R2, R17 ;  /* 0x0000001100027213 */ /* 0x000fc60000000000 */
[----:B------:R-:W-:Y:S02]  /*11f10*/  IMAD.MOV R3, RZ, RZ, -R3 ;  /* 0x000000ffff037224 */ /* 0x000fe400078e0a03 */
[----:B------:R-:W-:-:S04]  /*11f20*/  IMAD.HI.U32 R9, R9, R2, RZ ;  /* 0x0000000209097227 */ /* 0x000fc800078e00ff */
[----:B------:R-:W-:Y:S01]  /*11f30*/  IMAD R3, R9, R3, R2 ;  /* 0x0000000309037224 */ /* 0x000fe200078e0202 */
[----:B------:R-:W-:-:S04]  /*11f40*/  LOP3.LUT R2, R17, R0, RZ, 0x3c, !PT ;  /* 0x0000000011027212 */ /* 0x000fc800078e3cff */
[----:B------:R-:W-:Y:S02]  /*11f50*/  ISETP.GT.U32.AND P1, PT, R4, R3, PT ;  /* 0x000000030400720c */ /* 0x000fe40003f24070 */
[----:B------:R-:W-:-:S11]  /*11f60*/  ISETP.GE.AND P2, PT, R2, RZ, PT ;  /* 0x000000ff0200720c */ /* 0x000fd60003f46270 */
[----:B------:R-:W-:Y:S02]  /*11f70*/  @!P1 IMAD.IADD R3, R3, 0x1, -R4 ;  /* 0x0000000103039824 */ /* 0x000fe400078e0a04 */
[----:B------:R-:W-:Y:S01]  /*11f80*/  @!P1 VIADD R9, R9, 0x1 ;  /* 0x0000000109099836 */ /* 0x000fe20000000000 */
[----:B------:R-:W-:Y:S02]  /*11f90*/  ISETP.NE.AND P1, PT, R0, RZ, PT ;  /* 0x000000ff0000720c */ /* 0x000fe40003f25270 */
[----:B------:R-:W-:-:S13]  /*11fa0*/  ISETP.GE.U32.AND P0, PT, R3, R4, PT ;  /* 0x000000040300720c */ /* 0x000fda0003f06070 */
[----:B------:R-:W-:-:S04]  /*11fb0*/  @P0 VIADD R9, R9, 0x1 ;  /* 0x0000000109090836 */ /* 0x000fc80000000000 */
[----:B------:R-:W-:Y:S01]  /*11fc0*/  @!P2 IMAD.MOV R9, RZ, RZ, -R9 ;  /* 0x000000ffff09a224 */ /* 0x000fe200078e0a09 */
[----:B------:R-:W-:-:S04]  /*11fd0*/  @!P1 LOP3.LUT R9, RZ, R0, RZ, 0x33, !PT ;  /* 0x00000000ff099212 */ /* 0x000fc800078e33ff */
[----:B------:R-:W-:Y:S01]  /*11fe0*/  IADD3 R2, -R9, RZ, RZ ;  /* 0x000000ff09027210 */ /* 0x000fe20007ffe1ff */
[----:B------:R-:W-:-:S04]  /*11ff0*/  IMAD.MOV.U32 R18, RZ, RZ, R9 ;  /* 0x000000ffff127224 */ /* 0x000fc800078e0009 */
[----:B------:R-:W-:Y:S01]  /*12000*/  IMAD R17, R0, R2, R17 ;  /* 0x0000000200117224 */ /* 0x000fe200078e0211 */
[----:B------:R-:W-:Y:S06]  /*12010*/  BRA `(.L_x_320) ;  /* 0x0000000000107947 */ /* 0x000fec0003800000 */
.L_x_315:
[----:B------:R-:W-:Y:S01]  /*12020*/  IMAD.MOV.U32 R16, RZ, RZ, R5 ;  /* 0x000000ffff107224 */ /* 0x000fe200078e0005 */
[----:B------:R-:W-:Y:S01]  /*12030*/  ULDC UR40, c[0x0][0xc3c] ;  /* 0x00030f0000287ab9 */ /* 0x000fe20000000800 */
[----:B0-----:R-:W-:Y:S02]  /*12040*/  IMAD.MOV.U32 R17, RZ, RZ, RZ ;  /* 0x000000ffff117224 */ /* 0x001fe400078e00ff */
[----:B------:R-:W-:-:S07]  /*12050*/  IMAD.MOV.U32 R18, RZ, RZ, RZ ;  /* 0x000000ffff127224 */ /* 0x000fce00078e00ff */
.L_x_320:
[----:B------:R0:W2:Y:S01]  /*12060*/  LDL R2, [R1+0x4] ;  /* 0x0000040001027983 */ /* 0x0000a20000100800 */
[----:B------:R-:W1:Y:S02]  /*12070*/  S2R R0, SR_TID.X ;  /* 0x0000000000007919 */ /* 0x000e640000002100 */
[----:B-1----:R-:W-:Y:S01]  /*12080*/  LOP3.LUT R0, R0, 0x1f, RZ, 0xc0, !PT ;  /* 0x0000001f00007812 */ /* 0x002fe200078ec0ff */
[----:B------:R-:W-:Y:S03]  /*12090*/  BAR.SYNC.DEFER_BLOCKING 0x4, 0x180 ;  /* 0x0106000000007b1d */ /* 0x000fe60000010000 */
[----:B------:R-:W-:Y:S01]  /*120a0*/  ISETP.NE.AND P0, PT, R0, RZ, PT ;  /* 0x000000ff0000720c */ /* 0x000fe20003f05270 */
[----:B------:R-:W-:-:S12]  /*120b0*/  IMAD.U32 R19, RZ, RZ, UR40 ;  /* 0x00000028ff137e24 */ /* 0x000fd8000f8e00ff */
[----:B------:R-:W-:Y:S01]  /*120c0*/  @!P0 MOV R0, 0x400 ;  /* 0x0000040000008802 */ /* 0x000fe20000000f00 */
[----:B--2---:R-:W1:Y:S03]  /*120d0*/  @!P0 S2R R2, SR_CgaCtaId ;  /* 0x0000000000028919 */ /* 0x004e660000008800 */
[----:B-1----:R-:W-:Y:S01]  /*120e0*/  @!P0 LEA R22, R2, R0, 0x18 ;  /* 0x0000000002168211 */ /* 0x002fe200078ec0ff */
[----:B------:R0:W-:Y:S04]  /*120f0*/  @!P0 STL [R1+0x4], R2 ;  /* 0x0000040201008387 */ /* 0x0001e80000100800 */
[----:B------:R0:W-:Y:S01]  /*12100*/  @!P0 STS.128 [R22+0x298d0], R16 ;  /* 0x0298d01016008388 */ /* 0x0001e20000000c00 */
[----:B------:R-:W-:Y:S06]  /*12110*/  BAR.ARV 0x5, 0x180 ;  /* 0x0146000000007b1d */ /* 0x000fec0000002000 */
.L_x_313:
[----:B------:R-:W-:Y:S02]  /*12120*/  ULDC UR4, c[0x0][0xc3c] ;  /* 0x00030f0000047ab9 */ /* 0x000fe40000000800 */
[----:B------:R-:W-:-:S06]  /*12130*/  UISETP.GE.AND UP0, UPT, UR40, UR4, UPT ;  /* 0x000000042800728c */ /* 0x000fcc000bf06270 */
[----:B------:R-:W-:-:S13]  /*12140*/  PLOP3.LUT P0, PT, PT, PT, UP0, 0x80, 0x0 ;  /* 0x000000000000781c */ /* 0x000fda0003f0f008 */
[----:B------:R-:W-:Y:S05]  /*12150*/  @!P0 BRA `(.L_x_321) ;  /* 0xffffffa800f88947 */ /* 0x000fea000383ffff */
.L_x_244:
[----:B0-----:R-:W3:Y:S01]  /*12160*/  LDL.LU R0, [R1+0x1c] ;  /* 0x00001c0001007983 */ /* 0x001ee20000300800 */
[----:B------:R-:W-:Y:S01]  /*12170*/  BSSY B0, `(.L_x_322) ;  /* 0x000000b000007945 */ /* 0x000fe20003800000 */
[----:B------:R-:W0:Y:S01]  /*12180*/  S2R R5, SR_CgaCtaId ;  /* 0x0000000000057919 */ /* 0x000e220000008800 */
[----:B---3--:R-:W-:-:S05]  /*12190*/  VIADD R0, R0, 0x1 ;  /* 0x0000000100007836 */ /* 0x008fca0000000000 */
[----:B------:R-:W-:-:S04]  /*121a0*/  LEA.HI R2, R0, R0, RZ, 0x1 ;  /* 0x0000000000027211 */ /* 0x000fc800078f08ff */
[----:B------:R-:W-:Y:S02]  /*121b0*/  LOP3.LUT R3, R2, 0xfffffffe, RZ, 0xc0, !PT ;  /* 0xfffffffe02037812 */ /* 0x000fe400078ec0ff */
[----:B------:R-:W-:-:S03]  /*121c0*/  MOV R2, 0x400 ;  /* 0x0000040000027802 */ /* 0x000fc60000000f00 */
[----:B------:R-:W-:Y:S01]  /*121d0*/  IMAD.IADD R0, R0, 0x1, -R3 ;  /* 0x0000000100007824 */ /* 0x000fe200078e0a03 */
[----:B0-----:R-:W-:-:S04]  /*121e0*/  LEA R5, R5, R2, 0x18 ;  /* 0x0000000205057211 */ /* 0x001fc800078ec0ff */
[----:B------:R-:W-:-:S04]  /*121f0*/  SHF.L.U32 R0, R0, 0x1f, RZ ;  /* 0x0000001f00007819 */ /* 0x000fc800000006ff */
[----:B------:R-:W0:Y:S02]  /*12200*/  SYNCS.PHASECHK.TRANS64.TRYWAIT P0, [R5+URZ+0x29820], R0 ;  /* 0x02982000050075a7 */ /* 0x000e24000800017f */
[----:B0-----:R-:W-:Y:S05]  /*12210*/  @!P0 BRA `(.L_x_323) ;  /* 0x0000002800008947 */ /* 0x001fea0003800000 */
.L_x_408:
[----:B------:R-:W-:Y:S05]  /*12220*/  BSYNC B0 ;  /* 0x0000000000007941 */ /* 0x000fea0003800000 */
.L_x_322:
[----:B------:R-:W-:-:S03]  /*12230*/  UMOV UR4, 0xffffffff ;  /* 0xffffffff00047882 */ /* 0x000fc60000000000 */
[----:B------:R-:W-:Y:S05]  /*12240*/  BRA.DIV UR4, `(.L_x_324) ;  /* 0x0000002a04087947 */ /* 0x000fea000b800000 */
[----:B0-----:R-:W0:Y:S02]  /*12250*/  S2R R0, SR_TID.X ;  /* 0x0000000000007919 */ /* 0x001e240000002100 */
[----:B0-----:R-:W-:-:S04]  /*12260*/  SHF.R.U32.HI R0, RZ, 0x5, R0 ;  /* 0x00000005ff007819 */ /* 0x001fc80000011600 */
[----:B------:R-:W-:-:S05]  /*12270*/  LOP3.LUT R0, R0, 0x3, RZ, 0xc0, !PT ;  /* 0x0000000300007812 */ /* 0x000fca00078ec0ff */
[----:B------:R0:W1:Y:S02]  /*12280*/  SHFL.IDX PT, R14, R0, RZ, 0x1f ;  /* 0x00001fff000e7589 */ /* 0x00006400000e0000 */
.L_x_411:
[----:B-1----:R-:W-:Y:S01]  /*12290*/  ISETP.NE.AND P0, PT, R14, RZ, PT ;  /* 0x000000ff0e00720c */ /* 0x002fe20003f05270 */
[----:B------:R-:W-:-:S12]  /*122a0*/  BSSY B0, `(.L_x_325) ;  /* 0x000002c000007945 */ /* 0x000fd80003800000 */
[----:B------:R-:W-:Y:S05]  /*122b0*/  @P0 BRA `(.L_x_326) ;  /* 0x0000000000a80947 */ /* 0x000fea0003800000 */
[----:B------:R-:W-:-:S03]  /*122c0*/  UMOV UR4, 0xffffffff ;  /* 0xffffffff00047882 */ /* 0x000fc60000000000 */
[----:B------:R-:W-:Y:S05]  /*122d0*/  BRA.DIV UR4, `(.L_x_327) ;  /* 0x0000002a04187947 */ /* 0x000fea000b800000 */
[----:B------:R-:W-:-:S13]  /*122e0*/  ELECT P6, URZ, PT ;  /* 0x00000000003f782f */ /* 0x000fda00038c0000 */
.L_x_414:
[----:B------:R-:W-:Y:S05]  /*122f0*/  @!P6 BRA `(.L_x_326) ;  /* 0x000000000098e947 */ /* 0x000fea0003800000 */
[----:B------:R-:W-:-:S06]  /*12300*/  ULOP3.LUT UR4, UR36, 0x2, URZ, 0xfc, !UPT ;  /* 0x0000000224047892 */ /* 0x000fcc000f8efc3f */
[----:B0-----:R-:W-:-:S05]  /*12310*/  IMAD.U32 R0, RZ, RZ, UR4 ;  /* 0x00000004ff007e24 */ /* 0x001fca000f8e00ff */
[----:B------:R-:W-:-:S13]  /*12320*/  ISETP.NE.AND P0, PT, R0, 0x3, PT ;  /* 0x000000030000780c */ /* 0x000fda0003f05270 */
[----:B------:R-:W-:Y:S05]  /*12330*/  @!P0 BRA `(.L_x_328) ;  /* 0x0000000000048947 */ /* 0x000fea0003800000 */
[----:B------:R-:W-:Y:S01]  /*12340*/  BPT.TRAP 0x1 ;  /* 0x000000040000795c */ /* 0x000fe20000300000 */
.L_x_328:
[C---:B------:R-:W-:Y:S01]  /*12350*/  IMAD R3, R28.reuse, 0x8, R5 ;  /* 0x000000081c037824 */ /* 0x040fe200078e0205 */
[----:B------:R-:W-:Y:S02]  /*12360*/  SHF.L.U32 R2, R33, 0x1f, RZ ;  /* 0x0000001f21027819 */ /* 0x000fe400000006ff */
[----:B------:R-:W-:Y:S02]  /*12370*/  IADD3 R28, R28, 0x1, RZ ;  /* 0x000000011c1c7810 */ /* 0x000fe40007ffe0ff */
[----:B------:R-:W0:Y:S02]  /*12380*/  SYNCS.PHASECHK.TRANS64.TRYWAIT P1, [R3+URZ+0x29840], R2 ;  /* 0x02984002030075a7 */ /* 0x000e24000802017f */
[----:B------:R-:W-:-:S04]  /*12390*/  ISETP.NE.AND P2, PT, R28, 0x2, PT ;  /* 0x000000021c00780c */ /* 0x000fc80003f45270 */
[----:B------:R-:W-:Y:S01]  /*123a0*/  SEL R0, RZ, 0x1, P2 ;  /* 0x00000001ff007807 */ /* 0x000fe20001000000 */
[----:B0-----:R-:W-:Y:S08]  /*123b0*/  @!P1 BRA `(.L_x_329) ;  /* 0x0000002800009947 */ /* 0x001ff00003800000 */
.L_x_415:
[----:B------:R-:W-:Y:S02]  /*123c0*/  SEL R28, R28, RZ, P2 ;  /* 0x000000ff1c1c7207 */ /* 0x000fe40001000000 */
[----:B------:R-:W-:Y:S01]  /*123d0*/  LOP3.LUT R0, R33, R0, RZ, 0x3c, !PT ;  /* 0x0000000021007212 */ /* 0x000fe200078e3cff */
[----:B------:R-:W-:Y:S06]  /*123e0*/  @!P0 BRA `(.L_x_330) ;  /* 0x0000000000048947 */ /* 0x000fec0003800000 */
[----:B------:R-:W-:Y:S01]  /*123f0*/  BPT.TRAP 0x1 ;  /* 0x000000040000795c */ /* 0x000fe20000300000 */
.L_x_330:
[----:B------:R-:W-:Y:S01]  /*12400*/  IMAD R5, R28, 0x8, R5 ;  /* 0x000000081c057824 */ /* 0x000fe200078e0205 */
[----:B------:R-:W-:-:S04]  /*12410*/  SHF.L.U32 R0, R0, 0x1f, RZ ;  /* 0x0000001f00007819 */ /* 0x000fc800000006ff */
[----:B------:R-:W1:Y:S02]  /*12420*/  SYNCS.PHASECHK.TRANS64.TRYWAIT P1, [R5+URZ+0x29840], R0 ;  /* 0x02984000050075a7 */ /* 0x000e64000802017f */
[----:B-1----:R-:W-:Y:S05]  /*12430*/  @!P1 BRA `(.L_x_331) ;  /* 0x0000002400f49947 */ /* 0x002fea0003800000 */
.L_x_416:
[----:B------:R-:W-:Y:S05]  /*12440*/  @!P0 BRA `(.L_x_332) ;  /* 0x0000000000048947 */ /* 0x000fea0003800000 */
[----:B------:R-:W-:Y:S01]  /*12450*/  BPT.TRAP 0x1 ;  /* 0x000000040000795c */ /* 0x000fe20000300000 */
.L_x_332:
[----:B------:R-:W3:Y:S02]  /*12460*/  SYNCS.PHASECHK.TRANS64.TRYWAIT P1, [R3+URZ+0x29860], R2 ;  /* 0x02986002030075a7 */ /* 0x000ee4000802017f */
[----:B---3--:R-:W-:Y:S05]  /*12470*/  @!P1 BRA `(.L_x_333) ;  /* 0x0000002400f89947 */ /* 0x008fea0003800000 */
.L_x_417:
[----:B------:R-:W-:Y:S05]  /*12480*/  @!P0 BRA `(.L_x_334) ;  /* 0x0000000000048947 */ /* 0x000fea0003800000 */
[----:B------:R-:W-:Y:S01]  /*12490*/  BPT.TRAP 0x1 ;  /* 0x000000040000795c */ /* 0x000fe20000300000 */
.L_x_334:
[----:B------:R-:W4:Y:S02]  /*124a0*/  SYNCS.PHASECHK.TRANS64.TRYWAIT P1, [R5+URZ+0x29860], R0 ;  /* 0x02986000050075a7 */ /* 0x000f24000802017f */
[----:B----4-:R-:W-:Y:S05]  /*124b0*/  @!P1 BRA `(.L_x_335) ;  /* 0x0000002400fc9947 */ /* 0x010fea0003800000 */
.L_x_418:
[----:B------:R-:W-:Y:S05]  /*124c0*/  @!P0 BRA `(.L_x_336) ;  /* 0x0000000000048947 */ /* 0x000fea0003800000 */
[----:B------:R-:W-:Y:S01]  /*124d0*/  BPT.TRAP 0x1 ;  /* 0x000000040000795c */ /* 0x000fe20000300000 */
.L_x_336:
[----:B------:R-:W5:Y:S02]  /*124e0*/  SYNCS.PHASECHK.TRANS64.TRYWAIT P1, [R3+URZ+0x29880], R2 ;  /* 0x02988002030075a7 */ /* 0x000f64000802017f */
[----:B-----5:R-:W-:Y:S05]  /*124f0*/  @!P1 BRA `(.L_x_337) ;  /* 0x0000002800009947 */ /* 0x020fea0003800000 */
.L_x_419:
[----:B------:R-:W-:Y:S05]  /*12500*/  @!P0 BRA `(.L_x_338) ;  /* 0x0000000000048947 */ /* 0x000fea0003800000 */
[----:B------:R-:W-:Y:S01]  /*12510*/  BPT.TRAP 0x1 ;  /* 0x000000040000795c */ /* 0x000fe20000300000 */
.L_x_338:
[----:B------:R0:W0:Y:S02]  /*12520*/  SYNCS.PHASECHK.TRANS64.TRYWAIT P0, [R5+URZ+0x29880], R0 ;  /* 0x02988000050075a7 */ /* 0x000024000800017f */
[----:B0-----:R-:W-:Y:S05]  /*12530*/  @!P0 NANOSLEEP.SYNCS 0x989680 ;  /* 0x009896800000895d */ /* 0x001fea0003900000 */
[----:B------:R-:W0:Y:S02]  /*12540*/  @!P0 SYNCS.PHASECHK.TRANS64 P0, [R5+URZ+0x29880], R0 ;  /* 0x02988000050085a7 */ /* 0x000e24000800007f */
[----:B0-----:R-:W-:Y:S05]  /*12550*/  @!P0 BRA `(.L_x_338) ;  /* 0xfffffffc00f08947 */ /* 0x001fea000383ffff */
.L_x_326:
[----:B------:R-:W-:Y:S05]  /*12560*/  BSYNC B0 ;  /* 0x0000000000007941 */ /* 0x000fea0003800000 */
.L_x_325:
[----:B------:R-:W-:Y:S05]  /*12570*/  EXIT ;  /* 0x000000000000794d */ /* 0x000fea0003800000 */
.L_x_193:
[----:B0-----:R-:W-:-:S04]  /*12580*/  IMAD.U32 R3, RZ, RZ, UR47 ;  /* 0x0000002fff037e24 */ /* 0x001fc8000f8e00ff */
[----:B------:R0:W1:Y:S03]  /*12590*/  SYNCS.PHASECHK.TRANS64.TRYWAIT P1, [R3+URZ+0x29800], R8 ;  /* 0x02980008030075a7 */ /* 0x000066000802017f */
[----:B-1----:R-:W-:Y:S05]  /*125a0*/  @!P1 NANOSLEEP.SYNCS 0x989680 ;  /* 0x009896800000995d */ /* 0x002fea0003900000 */
[----:B------:R-:W1:Y:S02]  /*125b0*/  @!P1 SYNCS.PHASECHK.TRANS64 P1, [R3+URZ+0x29800], R8 ;  /* 0x02980008030095a7 */ /* 0x000e64000802007f */
[----:B-1----:R-:W-:Y:S05]  /*125c0*/  @!P1 BRA `(.L_x_193) ;  /* 0xfffffffc00ec9947 */ /* 0x002fea000383ffff */
[----:B------:R-:W-:Y:S05]  /*125d0*/  BRA `(.L_x_339) ;  /* 0xfffffef000b47947 */ /* 0x000fea000383ffff */
.L_x_197:
[----:B-1----:R1:W2:Y:S02]  /*125e0*/  SYNCS.PHASECHK.TRANS64.TRYWAIT P1, [R3+URZ+0x29830], R4 ;  /* 0x02983004030075a7 */ /* 0x0022a4000802017f */
[----:B--2---:R-:W-:Y:S05]  /*125f0*/  @!P1 NANOSLEEP.SYNCS 0x989680 ;  /* 0x009896800000995d */ /* 0x004fea0003900000 */
[----:B------:R-:W2:Y:S02]  /*12600*/  @!P1 SYNCS.PHASECHK.TRANS64 P1, [R3+URZ+0x29830], R4 ;  /* 0x02983004030095a7 */ /* 0x000ea4000802007f */
[----:B--2---:R-:W-:Y:S05]  /*12610*/  @!P1 BRA `(.L_x_197) ;  /* 0xfffffffc00f09947 */ /* 0x004fea000383ffff */
[----:B------:R-:W-:Y:S05]  /*12620*/  BRA `(.L_x_196) ;  /* 0xfffffef000d47947 */ /* 0x000fea000383ffff */
.L_x_203:
[----:B-1----:R-:W-:-:S04]  /*12630*/  IMAD.U32 R8, RZ, RZ, UR6 ;  /* 0x00000006ff087e24 */ /* 0x002fc8000f8e00ff */
[----:B------:R1:W2:Y:S03]  /*12640*/  SYNCS.PHASECHK.TRANS64.TRYWAIT P1, [R8+URZ+0x29830], R7 ;  /* 0x02983007080075a7 */ /* 0x0002a6000802017f */
[----:B--2---:R-:W-:Y:S05]  /*12650*/  @!P1 NANOSLEEP.SYNCS 0x989680 ;  /* 0x009896800000995d */ /* 0x004fea0003900000 */
[----:B------:R-:W2:Y:S02]  /*12660*/  @!P1 SYNCS.PHASECHK.TRANS64 P1, [R8+URZ+0x29830], R7 ;  /* 0x02983007080095a7 */ /* 0x000ea4000802007f */
[----:B--2---:R-:W-:Y:S05]  /*12670*/  @!P1 BRA `(.L_x_203) ;  /* 0xfffffffc00ec9947 */ /* 0x004fea000383ffff */
[----:B------:R-:W-:Y:S05]  /*12680*/  BRA `(.L_x_200) ;  /* 0xffffff3000347947 */ /* 0x000fea000383ffff */
.L_x_207:
[----:B-1----:R-:W-:-:S04]  /*12690*/  IMAD.U32 R8, RZ, RZ, UR6 ;  /* 0x00000006ff087e24 */ /* 0x002fc8000f8e00ff */
[----:B------:R1:W2:Y:S03]  /*126a0*/  SYNCS.PHASECHK.TRANS64.TRYWAIT P1, [R8+URZ+0x29850], R7 ;  /* 0x02985007080075a7 */ /* 0x0002a6000802017f */
[----:B--2---:R-:W-:Y:S05]  /*126b0*/  @!P1 NANOSLEEP.SYNCS 0x989680 ;  /* 0x009896800000995d */ /* 0x004fea0003900000 */
[----:B------:R-:W2:Y:S02]  /*126c0*/  @!P1 SYNCS.PHASECHK.TRANS64 P1, [R8+URZ+0x29850], R7 ;  /* 0x02985007080095a7 */ /* 0x000ea4000802007f */
[----:B--2---:R-:W-:Y:S05]  /*126d0*/  @!P1 BRA `(.L_x_207) ;  /* 0xfffffffc00ec9947 */ /* 0x004fea000383ffff */
[----:B------:R-:W-:Y:S05]  /*126e0*/  BRA `(.L_x_204) ;  /* 0xffffff3c00407947 */ /* 0x000fea000383ffff */
.L_x_214:
[----:B-1----:R-:W-:-:S04]  /*126f0*/  IMAD.U32 R3, RZ, RZ, UR9 ;  /* 0x00000009ff037e24 */ /* 0x002fc8000f8e00ff */
[----:B------:R1:W2:Y:S03]  /*12700*/  SYNCS.PHASECHK.TRANS64.TRYWAIT P1, [R3+URZ+0x29850], R0 ;  /* 0x02985000030075a7 */ /* 0x0002a6000802017f */
[----:B--2---:R-:W-:Y:S05]  /*12710*/  @!P1 NANOSLEEP.SYNCS 0x989680 ;  /* 0x009896800000995d */ /* 0x004fea0003900000 */
[----:B------:R-:W2:Y:S02]  /*12720*/  @!P1 SYNCS.PHASECHK.TRANS64 P1, [R3+URZ+0x29850], R0 ;  /* 0x02985000030095a7 */ /* 0x000ea4000802007f */
[----:B--2---:R-:W-:Y:S05]  /*12730*/  @!P1 BRA `(.L_x_214) ;  /* 0xfffffffc00ec9947 */ /* 0x004fea000383ffff */
[----:B------:R-:W-:Y:S05]  /*12740*/  BRA `(.L_x_213) ;  /* 0xffffff6400b07947 */ /* 0x000fea000383ffff */
.L_x_259:
[----:B------:R-:W0:Y:S01]  /*12750*/  S2R R20, SR_TID.X ;  /* 0x0000000000147919 */ /* 0x000e220000002100 */
[----:B------:R-:W-:Y:S02]  /*12760*/  IMAD.MOV.U32 R12, RZ, RZ, RZ ;  /* 0x000000ffff0c7224 */ /* 0x000fe400078e00ff */
[----:B------:R-:W-:Y:S02]  /*12770*/  IMAD.MOV.U32 R11, RZ, RZ, 0x1f ;  /* 0x0000001fff0b7424 */ /* 0x000fe400078e00ff */
[----:B------:R-:W-:Y:S01]  /*12780*/  IMAD.MOV.U32 R15, RZ, RZ, -0x1 ;  /* 0xffffffffff0f7424 */ /* 0x000fe200078e00ff */
[----:B0-----:R-:W-:-:S04]  /*12790*/  SHF.R.U32.HI R20, RZ, 0x5, R20 ;  /* 0x00000005ff147819 */ /* 0x001fc80000011614 */
[----:B------:R-:W-:-:S05]  /*127a0*/  LOP3.LUT R20, R20, 0x3, RZ, 0xc0, !PT ;  /* 0x0000000314147812 */ /* 0x000fca00078ec0ff */
[----:B------:R-:W-:-:S07]  /*127b0*/  IMAD.MOV.U32 R13, RZ, RZ, R20 ;  /* 0x000000ffff0d7224 */ /* 0x000fce00078e0014 */
[----:B-----5:R-:W-:Y:S05]  /*127c0*/  WARPSYNC.COLLECTIVE R15, `(.L_x_340) ;  /* 0x000000000f087348 */ /* 0x020fea0003c00000 */
[----:B------:R0:W1:Y:S02]  /*127d0*/  SHFL.IDX P6, R14, R13, R12, R11 ;  /* 0x0000000c0d0e7389 */ /* 0x00006400000c000b */
[----:B01---5:R-:W-:Y:S01]  /*127e0*/  ENDCOLLECTIVE ;  /* 0x000000000000791b */ /* 0x023fe20003800000 */
.L_x_340:
[----:B------:R-:W-:Y:S05]  /*127f0*/  BRA `(.L_x_341) ;  /* 0xffffffb000d47947 */ /* 0x000fea000383ffff */
.L_x_262:
[----:B0-----:R0:W1:Y:S02]  /*12800*/  SYNCS.PHASECHK.TRANS64.TRYWAIT P0, [R0+URZ+0x29880], R31 ;  /* 0x0298801f000075a7 */ /* 0x001064000800017f */
[----:B-1----:R-:W-:Y:S05]  /*12810*/  @!P0 NANOSLEEP.SYNCS 0x989680 ;  /* 0x009896800000895d */ /* 0x002fea0003900000 */
[----:B------:R-:W1:Y:S02]  /*12820*/  @!P0 SYNCS.PHASECHK.TRANS64 P0, [R0+URZ+0x29880], R31 ;  /* 0x0298801f000085a7 */ /* 0x000e64000800007f */
[----:B-1----:R-:W-:Y:S05]  /*12830*/  @!P0 BRA `(.L_x_262) ;  /* 0xfffffffc00f08947 */ /* 0x002fea000383ffff */
[----:B------:R-:W-:Y:S05]  /*12840*/  BRA `(.L_x_342) ;  /* 0xffffffb400f07947 */ /* 0x000fea000383ffff */
.L_x_263:
[----:B------:R-:W-:Y:S01]  /*12850*/  BSSY B0, `(.L_x_343) ;  /* 0x0000008000007945 */ /* 0x000fe20003800000 */
[----:B------:R-:W-:Y:S01]  /*12860*/  MOV R13, R8 ;  /* 0x00000008000d7202 */ /* 0x000fe20000000f00 */
[----:B------:R-:W-:Y:S02]  /*12870*/  IMAD.MOV.U32 R12, RZ, RZ, RZ ;  /* 0x000000ffff0c7224 */ /* 0x000fe400078e00ff */
[----:B------:R-:W-:Y:S02]  /*12880*/  IMAD.MOV.U32 R11, RZ, RZ, 0x1c1f ;  /* 0x00001c1fff0b7424 */ /* 0x000fe400078e00ff */
[----:B------:R-:W-:-:S07]  /*12890*/  IMAD.MOV.U32 R15, RZ, RZ, -0x1 ;  /* 0xffffffffff0f7424 */ /* 0x000fce00078e00ff */
[----:B0-----:R-:W-:Y:S05]  /*128a0*/  WARPSYNC.COLLECTIVE R15, `(.L_x_344) ;  /* 0x000000000f087348 */ /* 0x001fea0003c00000 */
[----:B------:R1:W2:Y:S02]  /*128b0*/  SHFL.IDX P6, R14, R13, R12, R11 ;  /* 0x0000000c0d0e7389 */ /* 0x0002a400000c000b */
[----:B012---:R-:W-:Y:S01]  /*128c0*/  ENDCOLLECTIVE ;  /* 0x000000000000791b */ /* 0x007fe20003800000 */
.L_x_344:
[----:B------:R-:W-:Y:S05]  /*128d0*/  BSYNC B0 ;  /* 0x0000000000007941 */ /* 0x000fea0003800000 */
.L_x_343:
[----:B------:R-:W-:Y:S01]  /*128e0*/  IMAD.MOV.U32 R13, RZ, RZ, R9 ;  /* 0x000000ffff0d7224 */ /* 0x000fe200078e0009 */
[C---:B------:R-:W-:Y:S01]  /*128f0*/  LOP3.LUT P2, RZ, R23.reuse, 0x2, RZ, 0xc0, !PT ;  /* 0x0000000217ff7812 */ /* 0x040fe2000784c0ff */
[----:B------:R-:W-:Y:S01]  /*12900*/  IMAD.MOV.U32 R12, RZ, RZ, RZ ;  /* 0x000000ffff0c7224 */ /* 0x000fe200078e00ff */
[----:B------:R-:W-:Y:S01]  /*12910*/  IADD3 R19, R22, R19, R35 ;  /* 0x0000001316137210 */ /* 0x000fe20007ffe023 */
[----:B------:R-:W-:Y:S01]  /*12920*/  IMAD.MOV.U32 R11, RZ, RZ, 0x1c1f ;  /* 0x00001c1fff0b7424 */ /* 0x000fe200078e00ff */
[----:B------:R-:W-:Y:S01]  /*12930*/  LOP3.LUT R23, R23, 0xfffffeff, RZ, 0xc0, !PT ;  /* 0xfffffeff17177812 */ /* 0x000fe200078ec0ff */
[----:B------:R-:W-:Y:S01]  /*12940*/  IMAD.MOV.U32 R15, RZ, RZ, -0x1 ;  /* 0xffffffffff0f7424 */ /* 0x000fe200078e00ff */
[C---:B------:R-:W-:Y:S01]  /*12950*/  ISETP.GE.AND P4, PT, R20.reuse, 0x21, PT ;  /* 0x000000211400780c */ /* 0x040fe20003f86270 */
[----:B------:R-:W-:Y:S01]  /*12960*/  IMAD.MOV.U32 R3, RZ, RZ, R14 ;  /* 0x000000ffff037224 */ /* 0x000fe200078e000e */
[----:B------:R-:W-:Y:S01]  /*12970*/  ISETP.GE.AND P3, PT, R20, 0x41, PT ;  /* 0x000000411400780c */ /* 0x000fe20003f66270 */
[----:B------:R-:W-:-:S12]  /*12980*/  IMAD.IADD R10, R36, 0x1, R19 ;  /* 0x00000001240a7824 */ /* 0x000fd800078e0213 */
[----:B------:R-:W-:Y:S05]  /*12990*/  WARPSYNC.COLLECTIVE R15, `(.L_x_345) ;  /* 0x000000000f087348 */ /* 0x000fea0003c00000 */
[----:B------:R0:W1:Y:S02]  /*129a0*/  SHFL.IDX P6, R14, R13, R12, R11 ;  /* 0x0000000c0d0e7389 */ /* 0x00006400000c000b */
[----:B01----:R-:W-:Y:S01]  /*129b0*/  ENDCOLLECTIVE ;  /* 0x000000000000791b */ /* 0x003fe20003800000 */
.L_x_345:
[----:B------:R-:W-:Y:S02]  /*129c0*/  IMAD.MOV.U32 R13, RZ, RZ, R8 ;  /* 0x000000ffff0d7224 */ /* 0x000fe400078e0008 */
[----:B------:R-:W-:Y:S02]  /*129d0*/  IMAD.MOV.U32 R12, RZ, RZ, 0x1 ;  /* 0x00000001ff0c7424 */ /* 0x000fe400078e00ff */
[----:B------:R-:W-:-:S07]  /*129e0*/  IMAD.MOV.U32 R2, RZ, RZ, R14 ;  /* 0x000000ffff027224 */ /* 0x000fce00078e000e */
[----:B------:R-:W-:Y:S05]  /*129f0*/  WARPSYNC.COLLECTIVE R15, `(.L_x_346) ;  /* 0x000000000f087348 */ /* 0x000fea0003c00000 */
[----:B------:R0:W1:Y:S02]  /*12a00*/  SHFL.IDX P6, R14, R13, R12, R11 ;  /* 0x0000000c0d0e7389 */ /* 0x00006400000c000b */
[----:B01----:R-:W-:Y:S01]  /*12a10*/  ENDCOLLECTIVE ;  /* 0x000000000000791b */ /* 0x003fe20003800000 */
.L_x_346:
[----:B------:R-:W-:-:S04]  /*12a20*/  IADD3 R2, P0, R37, R2, RZ ;  /* 0x0000000225027210 */ /* 0x000fc80007f1e0ff */
[----:B------:R-:W-:Y:S02]  /*12a30*/  IADD3.X R3, RZ, R3, RZ, P0, !PT ;  /* 0x00000003ff037210 */ /* 0x000fe400007fe4ff */
[----:B------:R-:W-:Y:S01]  /*12a40*/  ISETP.LT.OR P0, PT, R20, 0x1, P2 ;  /* 0x000000011400780c */ /* 0x000fe20001701670 */
[----:B------:R-:W-:-:S12]  /*12a50*/  IMAD.MOV.U32 R13, RZ, RZ, R9 ;  /* 0x000000ffff0d7224 */ /* 0x000fd800078e0009 */
[----:B------:R-:W-:Y:S01]  /*12a60*/  @!PT LDS RZ, [RZ] ;  /* 0x00000000fffff984 */ /* 0x000fe20000000800 */
[----:B------:R-:W-:Y:S01]  /*12a70*/  @!PT LDS RZ, [RZ] ;  /* 0x00000000fffff984 */ /* 0x000fe20000000800 */
[----:B------:R-:W-:Y:S01]  /*12a80*/  @!PT LDS RZ, [RZ] ;  /* 0x00000000fffff984 */ /* 0x000fe20000000800 */
[----:B------:R-:W-:Y:S01]  /*12a90*/  LDGSTS.E.BYPASS.LTC128B.128 [R19+0xa400], desc[UR52][R2.64], !P0 ;  /* 0x0a40000002137fae */ /* 0x000fe2000c101d74 */
[----:B------:R-:W-:-:S13]  /*12aa0*/  ISETP.LT.OR P0, PT, R20, 0x1, P1 ;  /* 0x000000011400780c */ /* 0x000fda0000f01670 */
[----:B------:R0:W-:Y:S02]  /*12ab0*/  LDGSTS.E.BYPASS.LTC128B.128 [R10+0xa400], desc[UR52][R2.64+0x40], !P0 ;  /* 0x0a400040020a7fae */ /* 0x0001e4000c101d74 */
[----:B0-----:R-:W-:-:S07]  /*12ac0*/  IMAD.MOV.U32 R3, RZ, RZ, R14 ;  /* 0x000000ffff037224 */ /* 0x001fce00078e000e */
[----:B------:R-:W-:Y:S05]  /*12ad0*/  WARPSYNC.COLLECTIVE R15, `(.L_x_347) ;  /* 0x000000000f087348 */ /* 0x000fea0003c00000 */
[----:B------:R0:W1:Y:S02]  /*12ae0*/  SHFL.IDX P6, R14, R13, R12, R11 ;  /* 0x0000000c0d0e7389 */ /* 0x00006400000c000b */
[----:B01----:R-:W-:Y:S01]  /*12af0*/  ENDCOLLECTIVE ;  /* 0x000000000000791b */ /* 0x003fe20003800000 */
.L_x_347:
[----:B------:R-:W-:Y:S02]  /*12b00*/  IMAD.MOV.U32 R13, RZ, RZ, R8 ;  /* 0x000000ffff0d7224 */ /* 0x000fe400078e0008 */
[----:B------:R-:W-:Y:S02]  /*12b10*/  IMAD.MOV.U32 R12, RZ, RZ, 0x2 ;  /* 0x00000002ff0c7424 */ /* 0x000fe400078e00ff */
[----:B------:R-:W-:-:S07]  /*12b20*/  IMAD.MOV.U32 R2, RZ, RZ, R14 ;  /* 0x000000ffff027224 */ /* 0x000fce00078e000e */
[----:B------:R-:W-:Y:S05]  /*12b30*/  WARPSYNC.COLLECTIVE R15, `(.L_x_348) ;  /* 0x000000000f087348 */ /* 0x000fea0003c00000 */
[----:B------:R0:W1:Y:S02]  /*12b40*/  SHFL.IDX P6, R14, R13, R12, R11 ;  /* 0x0000000c0d0e7389 */ /* 0x00006400000c000b */
[----:B01----:R-:W-:Y:S01]  /*12b50*/  ENDCOLLECTIVE ;  /* 0x000000000000791b */ /* 0x003fe20003800000 */
.L_x_348:
[----:B------:R-:W-:-:S05]  /*12b60*/  IADD3 R2, P0, R37, R2, RZ ;  /* 0x0000000225027210 */ /* 0x000fca0007f1e0ff */
[----:B------:R-:W-:Y:S01]  /*12b70*/  IMAD.X R3, RZ, RZ, R3, P0 ;  /* 0x000000ffff037224 */ /* 0x000fe200000e0603 */
        /* <DEDUP_REMOVED lines=8> */
[----:B0-----:R-:W-:-:S07]  /*12c00*/  MOV R3, R14 ;  /* 0x0000000e00037202 */ /* 0x001fce0000000f00 */
[----:B------:R-:W-:Y:S05]  /*12c10*/  WARPSYNC.COLLECTIVE R15, `(.L_x_349) ;  /* 0x000000000f087348 */ /* 0x000fea0003c00000 */
[----:B------:R0:W1:Y:S02]  /*12c20*/  SHFL.IDX P6, R14, R13, R12, R11 ;  /* 0x0000000c0d0e7389 */ /* 0x00006400000c000b */
[----:B01----:R-:W-:Y:S01]  /*12c30*/  ENDCOLLECTIVE ;  /* 0x000000000000791b */ /* 0x003fe20003800000 */
.L_x_349:
[----:B------:R-:W-:Y:S02]  /*12c40*/  IMAD.MOV.U32 R13, RZ, RZ, R8 ;  /* 0x000000ffff0d7224 */ /* 0x000fe400078e0008 */
[----:B------:R-:W-:Y:S02]  /*12c50*/  IMAD.MOV.U32 R12, RZ, RZ, 0x3 ;  /* 0x00000003ff0c7424 */ /* 0x000fe400078e00ff */
[----:B------:R-:W-:-:S07]  /*12c60*/  IMAD.MOV.U32 R2, RZ, RZ, R14 ;  /* 0x000000ffff027224 */ /* 0x000fce00078e000e */
[----:B------:R-:W-:Y:S05]  /*12c70*/  WARPSYNC.COLLECTIVE R15, `(.L_x_350) ;  /* 0x000000000f087348 */ /* 0x000fea0003c00000 */
[----:B------:R0:W1:Y:S02]  /*12c80*/  SHFL.IDX P6, R14, R13, R12, R11 ;  /* 0x0000000c0d0e7389 */ /* 0x00006400000c000b */
[----:B01----:R-:W-:Y:S01]  /*12c90*/  ENDCOLLECTIVE ;  /* 0x000000000000791b */ /* 0x003fe20003800000 */
.L_x_350:
[----:B------:R-:W-:-:S05]  /*12ca0*/  IADD3 R2, P0, R37, R2, RZ ;  /* 0x0000000225027210 */ /* 0x000fca0007f1e0ff */
[----:B------:R-:W-:Y:S01]  /*12cb0*/  IMAD.X R3, RZ, RZ, R3, P0 ;  /* 0x000000ffff037224 */ /* 0x000fe200000e0603 */
[----:B------:R-:W-:Y:S01]  /*12cc0*/  ISETP.LT.OR P0, PT, R20, 0x41, P2 ;  /* 0x000000411400780c */ /* 0x000fe20001701670 */
[----:B------:R-:W-:-:S12]  /*12cd0*/  IMAD.MOV.U32 R13, RZ, RZ, R9 ;  /* 0x000000ffff0d7224 */ /* 0x000fd800078e0009 */
[----:B------:R-:W-:Y:S01]  /*12ce0*/  @!PT LDS RZ, [RZ] ;  /* 0x00000000fffff984 */ /* 0x000fe20000000800 */
[----:B------:R-:W-:Y:S01]  /*12cf0*/  @!PT LDS RZ, [RZ] ;  /* 0x00000000fffff984 */ /* 0x000fe20000000800 */
[----:B------:R-:W-:Y:S01]  /*12d00*/  @!PT LDS RZ, [RZ] ;  /* 0x00000000fffff984 */ /* 0x000fe20000000800 */
[----:B------:R0:W-:Y:S01]  /*12d10*/  LDGSTS.E.BYPASS.LTC128B.128 [R19+0xc400], desc[UR52][R2.64], !P0 ;  /* 0x0c40000002137fae */ /* 0x0001e2000c101d74 */
[----:B------:R-:W-:Y:S01]  /*12d20*/  ISETP.LT.OR P0, PT, R20, 0x41, P1 ;  /* 0x000000411400780c */ /* 0x000fe20000f01670 */
[----:B------:R-:W-:-:S12]  /*12d30*/  IMAD.MOV.U32 R8, RZ, RZ, R14 ;  /* 0x000000ffff087224 */ /* 0x000fd800078e000e */
[----:B0-----:R-:W-:Y:S05]  /*12d40*/  WARPSYNC.COLLECTIVE R15, `(.L_x_351) ;  /* 0x000000000f087348 */ /* 0x001fea0003c00000 */
[----:B------:R1:W2:Y:S02]  /*12d50*/  SHFL.IDX P6, R14, R13, R12, R11 ;  /* 0x0000000c0d0e7389 */ /* 0x0002a400000c000b */
[----:B012---:R-:W-:Y:S01]  /*12d60*/  ENDCOLLECTIVE ;  /* 0x000000000000791b */ /* 0x007fe20003800000 */
.L_x_351:
[----:B------:R-:W-:Y:S01]  /*12d70*/  @!PT LDS RZ, [RZ] ;  /* 0x00000000fffff984 */ /* 0x000fe20000000800 */
[----:B------:R-:W-:Y:S01]  /*12d80*/  @!PT LDS RZ, [RZ] ;  /* 0x00000000fffff984 */ /* 0x000fe20000000800 */
[----:B------:R-:W-:Y:S01]  /*12d90*/  @!PT LDS RZ, [RZ] ;  /* 0x00000000fffff984 */ /* 0x000fe20000000800 */
[----:B------:R0:W-:Y:S01]  /*12da0*/  LDGSTS.E.BYPASS.LTC128B.128 [R10+0xc400], desc[UR52][R2.64+0x40], !P0 ;  /* 0x0c400040020a7fae */ /* 0x0001e2000c101d74 */
[----:B------:R-:W-:Y:S01]  /*12db0*/  MOV R13, R21 ;  /* 0x00000015000d7202 */ /* 0x000fe20000000f00 */
[----:B------:R-:W-:Y:S02]  /*12dc0*/  IMAD.MOV.U32 R12, RZ, RZ, RZ ;  /* 0x000000ffff0c7224 */ /* 0x000fe400078e00ff */
[----:B0-----:R-:W-:-:S07]  /*12dd0*/  IMAD.MOV.U32 R2, RZ, RZ, R14 ;  /* 0x000000ffff027224 */ /* 0x001fce00078e000e */
[----:B------:R-:W-:Y:S05]  /*12de0*/  WARPSYNC.COLLECTIVE R15, `(.L_x_352) ;  /* 0x000000000f087348 */ /* 0x000fea0003c00000 */
[----:B------:R0:W1:Y:S02]  /*12df0*/  SHFL.IDX P6, R14, R13, R12, R11 ;  /* 0x0000000c0d0e7389 */ /* 0x00006400000c000b */
[----:B01----:R-:W-:Y:S01]  /*12e00*/  ENDCOLLECTIVE ;  /* 0x000000000000791b */ /* 0x003fe20003800000 */
.L_x_352:
[----:B------:R-:W-:-:S05]  /*12e10*/  IADD3 R2, P0, R37, R2, RZ ;  /* 0x0000000225027210 */ /* 0x000fca0007f1e0ff */
[----:B------:R-:W-:Y:S01]  /*12e20*/  IMAD.X R3, RZ, RZ, R8, P0 ;  /* 0x000000ffff037224 */ /* 0x000fe200000e0608 */
[C---:B------:R-:W-:Y:S02]  /*12e30*/  ISETP.LT.OR P0, PT, R20.reuse, 0x61, P2 ;  /* 0x000000611400780c */ /* 0x040fe40001701670 */
[----:B------:R-:W-:Y:S01]  /*12e40*/  ISETP.GE.AND P2, PT, R20, 0x61, PT ;  /* 0x000000611400780c */ /* 0x000fe20003f46270 */
[----:B------:R-:W-:-:S10]  /*12e50*/  IMAD.MOV.U32 R13, RZ, RZ, R24 ;  /* 0x000000ffff0d7224 */ /* 0x000fd400078e0018 */
        /* <DEDUP_REMOVED lines=9> */
.L_x_353:
[----:B------:R-:W-:Y:S01]  /*12ef0*/  @!PT LDS RZ, [RZ] ;  /* 0x00000000fffff984 */ /* 0x000fe20000000800 */
[----:B------:R-:W-:Y:S01]  /*12f00*/  @!PT LDS RZ, [RZ] ;  /* 0x00000000fffff984 */ /* 0x000fe20000000800 */
[----:B------:R-:W-:Y:S01]  /*12f10*/  @!PT LDS RZ, [RZ] ;  /* 0x00000000fffff984 */ /* 0x000fe20000000800 */
[----:B------:R0:W-:Y:S01]  /*12f20*/  LDGSTS.E.BYPASS.LTC128B.128 [R10+0xd400], desc[UR52][R2.64+0x40], !P0 ;  /* 0x0d400040020a7fae */ /* 0x0001e2000c101d74 */
[----:B------:R-:W-:Y:S01]  /*12f30*/  ISETP.GE.AND P0, PT, R20, 0x81, PT ;  /* 0x000000811400780c */ /* 0x000fe20003f06270 */
[----:B0-----:R-:W-:-:S12]  /*12f40*/  IMAD.MOV.U32 R2, RZ, RZ, R14 ;  /* 0x000000ffff027224 */ /* 0x001fd800078e000e */
[----:B------:R-:W-:Y:S01]  /*12f50*/  @P0 LOP3.LUT R23, R23, 0x100, RZ, 0xfc, !PT ;  /* 0x0000010017170812 */ /* 0x000fe200078efcff */
[----:B------:R-:W-:Y:S06]  /*12f60*/  BRA `(.L_x_354) ;  /* 0xffffffb400887947 */ /* 0x000fec000383ffff */
.L_x_268:
[----:B---3--:R3:W4:Y:S02]  /*12f70*/  SYNCS.PHASECHK.TRANS64.TRYWAIT P0, [R0+URZ+0x29840], R31 ;  /* 0x0298401f000075a7 */ /* 0x008724000800017f */
[----:B----4-:R-:W-:Y:S05]  /*12f80*/  @!P0 NANOSLEEP.SYNCS 0x989680 ;  /* 0x009896800000895d */ /* 0x010fea0003900000 */
[----:B------:R-:W4:Y:S02]  /*12f90*/  @!P0 SYNCS.PHASECHK.TRANS64 P0, [R0+URZ+0x29840], R31 ;  /* 0x0298401f000085a7 */ /* 0x000f24000800007f */
[----:B----4-:R-:W-:Y:S05]  /*12fa0*/  @!P0 BRA `(.L_x_268) ;  /* 0xfffffffc00f08947 */ /* 0x010fea000383ffff */
[----:B------:R-:W-:Y:S05]  /*12fb0*/  BRA `(.L_x_355) ;  /* 0xffffffb400e87947 */ /* 0x000fea000383ffff */
.L_x_269:
[----:B------:R-:W-:Y:S01]  /*12fc0*/  BSSY B0, `(.L_x_356) ;  /* 0x0000008000007945 */ /* 0x000fe20003800000 */
[----:B------:R-:W-:Y:S02]  /*12fd0*/  IMAD.MOV.U32 R13, RZ, RZ, R6 ;  /* 0x000000ffff0d7224 */ /* 0x000fe400078e0006 */
[----:B------:R-:W-:Y:S02]  /*12fe0*/  IMAD.MOV.U32 R12, RZ, RZ, RZ ;  /* 0x000000ffff0c7224 */ /* 0x000fe400078e00ff */
[----:B------:R-:W-:Y:S02]  /*12ff0*/  IMAD.MOV.U32 R11, RZ, RZ, 0x1c1f ;  /* 0x00001c1fff0b7424 */ /* 0x000fe400078e00ff */
[----:B------:R-:W-:-:S07]  /*13000*/  IMAD.MOV.U32 R15, RZ, RZ, -0x1 ;  /* 0xffffffffff0f7424 */ /* 0x000fce00078e00ff */
[----:B0123--:R-:W-:Y:S05]  /*13010*/  WARPSYNC.COLLECTIVE R15, `(.L_x_357) ;  /* 0x000000000f087348 */ /* 0x00ffea0003c00000 */
[----:B------:R4:W0:Y:S02]  /*13020*/  SHFL.IDX P6, R14, R13, R12, R11 ;  /* 0x0000000c0d0e7389 */ /* 0x00082400000c000b */
[----:B01234-:R-:W-:Y:S01]  /*13030*/  ENDCOLLECTIVE ;  /* 0x000000000000791b */ /* 0x01ffe20003800000 */
.L_x_357:
[----:B------:R-:W-:Y:S05]  /*13040*/  BSYNC B0 ;  /* 0x0000000000007941 */ /* 0x000fea0003800000 */
.L_x_356:
[----:B------:R-:W-:Y:S01]  /*13050*/  MOV R13, R5 ;  /* 0x00000005000d7202 */ /* 0x000fe20000000f00 */
[----:B------:R-:W-:Y:S01]  /*13060*/  IMAD.MOV.U32 R12, RZ, RZ, RZ ;  /* 0x000000ffff0c7224 */ /* 0x000fe200078e00ff */
[----:B------:R-:W-:Y:S01]  /*13070*/  LOP3.LUT P1, RZ, R23, 0x4, RZ, 0xc0, !PT ;  /* 0x0000000417ff7812 */ /* 0x000fe2000782c0ff */
[----:B------:R-:W-:Y:S02]  /*13080*/  IMAD.MOV.U32 R11, RZ, RZ, 0x1c1f ;  /* 0x00001c1fff0b7424 */ /* 0x000fe400078e00ff */
[----:B------:R-:W-:Y:S02]  /*13090*/  IMAD.MOV.U32 R15, RZ, RZ, -0x1 ;  /* 0xffffffffff0f7424 */ /* 0x000fe400078e00ff */
[----:B------:R-:W-:Y:S02]  /*130a0*/  IMAD.MOV.U32 R2, RZ, RZ, R14 ;  /* 0x000000ffff027224 */ /* 0x000fe400078e000e */
[----:B------:R-:W-:-:S07]  /*130b0*/  @P5 IMAD.IADD R9, R22, 0x1, R4 ;  /* 0x0000000116095824 */ /* 0x000fce00078e0204 */
[----:B------:R-:W-:Y:S05]  /*130c0*/  WARPSYNC.COLLECTIVE R15, `(.L_x_358) ;  /* 0x000000000f087348 */ /* 0x000fea0003c00000 */
[----:B------:R0:W1:Y:S02]  /*130d0*/  SHFL.IDX P6, R14, R13, R12, R11 ;  /* 0x0000000c0d0e7389 */ /* 0x00006400000c000b */
[----:B01----:R-:W-:Y:S01]  /*130e0*/  ENDCOLLECTIVE ;  /* 0x000000000000791b */ /* 0x003fe20003800000 */
.L_x_358:
[----:B------:R-:W-:Y:S02]  /*130f0*/  @P4 IMAD.IADD R19, R22, 0x1, R4 ;  /* 0x0000000116134824 */ /* 0x000fe400078e0204 */
[----:B------:R-:W-:Y:S02]  /*13100*/  IMAD.MOV.U32 R13, RZ, RZ, R6 ;  /* 0x000000ffff0d7224 */ /* 0x000fe400078e0006 */
[----:B------:R-:W-:Y:S02]  /*13110*/  IMAD.MOV.U32 R12, RZ, RZ, 0x1 ;  /* 0x00000001ff0c7424 */ /* 0x000fe400078e00ff */
[----:B------:R-:W-:Y:S01]  /*13120*/  IMAD.MOV.U32 R3, RZ, RZ, R14 ;  /* 0x000000ffff037224 */ /* 0x000fe200078e000e */
[----:B------:R-:W-:-:S04]  /*13130*/  LOP3.LUT P6, RZ, R23, 0x8, RZ, 0xc0, !PT ;  /* 0x0000000817ff7812 */ /* 0x000fc800078cc0ff */
[----:B------:R-:W-:-:S05]  /*13140*/  @P5 IADD3 R3, P0, R37, R3, RZ ;  /* 0x0000000325035210 */ /* 0x000fca0007f1e0ff */
[----:B------:R-:W-:Y:S01]  /*13150*/  @P5 IMAD.X R2, RZ, RZ, R2, P0 ;  /* 0x000000ffff025224 */ /* 0x000fe200000e0602 */
[----:B------:R-:W-:-:S04]  /*13160*/  LOP3.LUT P0, RZ, R23, 0x10, RZ, 0xc0, !PT ;  /* 0x0000001017ff7812 */ /* 0x000fc8000780c0ff */
[----:B------:R-:W-:-:S04]  /*13170*/  @P5 LOP3.LUT R3, R3, R2, RZ, 0x3c, !PT ;  /* 0x0000000203035212 */ /* 0x000fc800078e3cff */
[----:B------:R-:W-:-:S04]  /*13180*/  @P5 LOP3.LUT R2, R3, R2, RZ, 0x3c, !PT ;  /* 0x0000000203025212 */ /* 0x000fc800078e3cff */
[----:B------:R-:W-:-:S05]  /*13190*/  @P5 LOP3.LUT R3, R3, R2, RZ, 0x3c, !PT ;  /* 0x0000000203035212 */ /* 0x000fca00078e3cff */
[----:B------:R-:W-:Y:S01]  /*131a0*/  @!PT LDS RZ, [RZ] ;  /* 0x00000000fffff984 */ /* 0x000fe20000000800 */
[----:B------:R-:W-:Y:S01]  /*131b0*/  @!PT LDS RZ, [RZ] ;  /* 0x00000000fffff984 */ /* 0x000fe20000000800 */
[----:B------:R-:W-:Y:S01]  /*131c0*/  @!PT LDS RZ, [RZ] ;  /* 0x00000000fffff984 */ /* 0x000fe20000000800 */
[----:B------:R0:W-:Y:S04]  /*131d0*/  @P5 LDGSTS.E.BYPASS.LTC128B.128 [R9+0x1a400], desc[UR52][R2.64], !P0 ;  /* 0x1a40000002095fae */ /* 0x0001e8000c101d74 */
[----:B------:R0:W-:Y:S02]  /*131e0*/  @P5 LDGSTS.E.BYPASS.LTC128B.128 [R9+0x1cc00], desc[UR52][R2.64+0x40], !P6 ;  /* 0x1cc0004002095fae */ /* 0x0001e4000f101d74 */
[----:B0-----:R-:W-:Y:S05]  /*131f0*/  WARPSYNC.COLLECTIVE R15, `(.L_x_359) ;  /* 0x000000000f087348 */ /* 0x001fea0003c00000 */
[----:B------:R1:W2:Y:S02]  /*13200*/  SHFL.IDX P6, R14, R13, R12, R11 ;  /* 0x0000000c0d0e7389 */ /* 0x0002a400000c000b */
[----:B012---:R-:W-:Y:S01]  /*13210*/  ENDCOLLECTIVE ;  /* 0x000000000000791b */ /* 0x007fe20003800000 */
.L_x_359:
[----:B------:R-:W-:Y:S01]  /*13220*/  @!PT LDS RZ, [RZ] ;  /* 0x00000000fffff984 */ /* 0x000fe20000000800 */
[----:B------:R-:W-:Y:S01]  /*13230*/  @!PT LDS RZ, [RZ] ;  /* 0x00000000fffff984 */ /* 0x000fe20000000800 */
[----:B------:R-:W-:Y:S01]  /*13240*/  @!PT LDS RZ, [RZ] ;  /* 0x00000000fffff984 */ /* 0x000fe20000000800 */
[----:B------:R0:W-:Y:S01]  /*13250*/  @P5 LDGSTS.E.BYPASS.LTC128B.128 [R9+0x1f400], desc[UR52][R2.64+0x80], !P1 ;  /* 0x1f40008002095fae */ /* 0x0001e2000c901d74 */
[----:B------:R-:W-:Y:S02]  /*13260*/  LOP3.LUT P5, RZ, R23, 0x8, RZ, 0xc0, !PT ;  /* 0x0000000817ff7812 */ /* 0x000fe400078ac0ff */
[----:B------:R-:W-:Y:S02]  /*13270*/  MOV R13, R5 ;  /* 0x00000005000d7202 */ /* 0x000fe40000000f00 */
[----:B0-----:R-:W-:Y:S01]  /*13280*/  @P3 IADD3 R9, R22, R4, RZ ;  /* 0x0000000416093210 */ /* 0x001fe20007ffe0ff */
[----:B------:R-:W-:-:S08]  /*13290*/  IMAD.MOV.U32 R2, RZ, RZ, R14 ;  /* 0x000000ffff027224 */ /* 0x000fd000078e000e */
[----:B------:R-:W-:Y:S05]  /*132a0*/  WARPSYNC.COLLECTIVE R15, `(.L_x_360) ;  /* 0x000000000f087348 */ /* 0x000fea0003c00000 */
[----:B------:R0:W1:Y:S02]  /*132b0*/  SHFL.IDX P6, R14, R13, R12, R11 ;  /* 0x0000000c0d0e7389 */ /* 0x00006400000c000b */
[----:B01----:R-:W-:Y:S01]  /*132c0*/  ENDCOLLECTIVE ;  /* 0x000000000000791b */ /* 0x003fe20003800000 */
.L_x_360:
[----:B------:R-:W-:Y:S02]  /*132d0*/  IMAD.MOV.U32 R13, RZ, RZ, R6 ;  /* 0x000000ffff0d7224 */ /* 0x000fe400078e0006 */
[----:B------:R-:W-:Y:S02]  /*132e0*/  IMAD.MOV.U32 R12, RZ, RZ, 0x2 ;  /* 0x00000002ff0c7424 */ /* 0x000fe400078e00ff */
[----:B------:R-:W-:Y:S01]  /*132f0*/  IMAD.MOV.U32 R3, RZ, RZ, R14 ;  /* 0x000000ffff037224 */ /* 0x000fe200078e000e */
[----:B------:R-:W-:-:S04]  /*13300*/  LOP3.LUT P6, RZ, R23, 0x10, RZ, 0xc0, !PT ;  /* 0x0000001017ff7812 */ /* 0x000fc800078cc0ff */
[----:B------:R-:W-:-:S05]  /*13310*/  @P4 IADD3 R3, P0, R37, R3, RZ ;  /* 0x0000000325034210 */ /* 0x000fca0007f1e0ff */
[----:B------:R-:W-:-:S05]  /*13320*/  @P4 IMAD.X R2, RZ, RZ, R2, P0 ;  /* 0x000000ffff024224 */ /* 0x000fca00000e0602 */
[----:B------:R-:W-:-:S04]  /*13330*/  @P4 LOP3.LUT R3, R3, R2, RZ, 0x3c, !PT ;  /* 0x0000000203034212 */ /* 0x000fc800078e3cff */
[----:B------:R-:W-:-:S04]  /*13340*/  @P4 LOP3.LUT R2, R3, R2, RZ, 0x3c, !PT ;  /* 0x0000000203024212 */ /* 0x000fc800078e3cff */
[----:B------:R-:W-:-:S05]  /*13350*/  @P4 LOP3.LUT R3, R3, R2, RZ, 0x3c, !PT ;  /* 0x0000000203034212 */ /* 0x000fca00078e3cff */
[----:B------:R-:W-:Y:S01]  /*13360*/  @!PT LDS RZ, [RZ] ;  /* 0x00000000fffff984 */ /* 0x000fe20000000800 */
[----:B------:R-:W-:Y:S01]  /*13370*/  @!PT LDS RZ, [RZ] ;  /* 0x00000000fffff984 */ /* 0x000fe20000000800 */
[----:B------:R-:W-:Y:S01]  /*13380*/  @!PT LDS RZ, [RZ] ;  /* 0x00000000fffff984 */ /* 0x000fe20000000800 */
[----:B------:R0:W-:Y:S02]  /*13390*/  @P4 LDGSTS.E.BYPASS.LTC128B.128 [R19+0x1ac00], desc[UR52][R2.64], !P6 ;  /* 0x1ac0000002134fae */ /* 0x0001e4000f101d74 */
[----:B0-----:R-:W-:Y:S05]  /*133a0*/  WARPSYNC.COLLECTIVE R15, `(.L_x_361) ;  /* 0x000000000f087348 */ /* 0x001fea0003c00000 */
[----:B------:R1:W2:Y:S02]  /*133b0*/  SHFL.IDX P6, R14, R13, R12, R11 ;  /* 0x0000000c0d0e7389 */ /* 0x0002a400000c000b */
[----:B012---:R-:W-:Y:S01]  /*133c0*/  ENDCOLLECTIVE ;  /* 0x000000000000791b */ /* 0x007fe20003800000 */
.L_x_361:
[----:B------:R-:W-:Y:S01]  /*133d0*/  @!PT LDS RZ, [RZ] ;  /* 0x00000000fffff984 */ /* 0x000fe20000000800 */
[----:B------:R-:W-:Y:S01]  /*133e0*/  @!PT LDS RZ, [RZ] ;  /* 0x00000000fffff984 */ /* 0x000fe20000000800 */
[----:B------:R-:W-:Y:S01]  /*133f0*/  @!PT LDS RZ, [RZ] ;  /* 0x00000000fffff984 */ /* 0x000fe20000000800 */
[----:B------:R-:W-:Y:S04]  /*13400*/  @P4 LDGSTS.E.BYPASS.LTC128B.128 [R19+0x1d400], desc[UR52][R2.64+0x40], !P5 ;  /* 0x1d40004002134fae */ /* 0x000fe8000e901d74 */
[----:B------:R0:W-:Y:S01]  /*13410*/  @P4 LDGSTS.E.BYPASS.LTC128B.128 [R19+0x1fc00], desc[UR52][R2.64+0x80], !P1 ;  /* 0x1fc0008002134fae */ /* 0x0001e2000c901d74 */
[----:B------:R-:W-:Y:S01]  /*13420*/  LOP3.LUT P4, RZ, R23, 0x10, RZ, 0xc0, !PT ;  /* 0x0000001017ff7812 */ /* 0x000fe2000788c0ff */
[----:B------:R-:W-:Y:S02]  /*13430*/  IMAD.MOV.U32 R13, RZ, RZ, R5 ;  /* 0x000000ffff0d7224 */ /* 0x000fe400078e0005 */
[----:B0-----:R-:W-:Y:S02]  /*13440*/  @P2 IMAD.IADD R19, R22, 0x1, R4 ;  /* 0x0000000116132824 */ /* 0x001fe400078e0204 */
[----:B------:R-:W-:-:S08]  /*13450*/  IMAD.MOV.U32 R2, RZ, RZ, R14 ;  /* 0x000000ffff027224 */ /* 0x000fd000078e000e */
[----:B------:R-:W-:Y:S05]  /*13460*/  WARPSYNC.COLLECTIVE R15, `(.L_x_362) ;  /* 0x000000000f087348 */ /* 0x000fea0003c00000 */
[----:B------:R0:W1:Y:S02]  /*13470*/  SHFL.IDX P6, R14, R13, R12, R11 ;  /* 0x0000000c0d0e7389 */ /* 0x00006400000c000b */
[----:B01----:R-:W-:Y:S01]  /*13480*/  ENDCOLLECTIVE ;  /* 0x000000000000791b */ /* 0x003fe20003800000 */
.L_x_362:
[----:B------:R-:W-:Y:S02]  /*13490*/  IMAD.MOV.U32 R13, RZ, RZ, R6 ;  /* 0x000000ffff0d7224 */ /* 0x000fe400078e0006 */
[----:B------:R-:W-:Y:S02]  /*134a0*/  IMAD.MOV.U32 R12, RZ, RZ, 0x3 ;  /* 0x00000003ff0c7424 */ /* 0x000fe400078e00ff */
[----:B------:R-:W-:-:S07]  /*134b0*/  IMAD.MOV.U32 R3, RZ, RZ, R14 ;  /* 0x000000ffff037224 */ /* 0x000fce00078e000e */
[----:B------:R-:W-:Y:S05]  /*134c0*/  WARPSYNC.COLLECTIVE R15, `(.L_x_363) ;  /* 0x000000000f087348 */ /* 0x000fea0003c00000 */
[----:B------:R0:W1:Y:S02]  /*134d0*/  SHFL.IDX P6, R14, R13, R12, R11 ;  /* 0x0000000c0d0e7389 */ /* 0x00006400000c000b */
[----:B01----:R-:W-:Y:S01]  /*134e0*/  ENDCOLLECTIVE ;  /* 0x000000000000791b */ /* 0x003fe20003800000 */
.L_x_363:
[----:B------:R-:W-:-:S05]  /*134f0*/  @P3 IADD3 R3, P0, R37, R3, RZ ;  /* 0x0000000325033210 */ /* 0x000fca0007f1e0ff */
[----:B------:R-:W-:-:S05]  /*13500*/  @P3 IMAD.X R2, RZ, RZ, R2, P0 ;  /* 0x000000ffff023224 */ /* 0x000fca00000e0602 */
[----:B------:R-:W-:Y:S01]  /*13510*/  @P3 LOP3.LUT R3, R3, R2, RZ, 0x3c, !PT ;  /* 0x0000000203033212 */ /* 0x000fe200078e3cff */
[----:B------:R-:W-:-:S03]  /*13520*/  IMAD.MOV.U32 R13, RZ, RZ, R5 ;  /* 0x000000ffff0d7224 */ /* 0x000fc600078e0005 */
[----:B------:R-:W-:-:S04]  /*13530*/  @P3 LOP3.LUT R2, R3, R2, RZ, 0x3c, !PT ;  /* 0x0000000203023212 */ /* 0x000fc800078e3cff */
[----:B------:R-:W-:Y:S01]  /*13540*/  @P3 LOP3.LUT R3, R3, R2, RZ, 0x3c, !PT ;  /* 0x0000000203033212 */ /* 0x000fe200078e3cff */
[----:B------:R-:W-:-:S07]  /*13550*/  IMAD.MOV.U32 R6, RZ, RZ, R14 ;  /* 0x000000ffff067224 */ /* 0x000fce00078e000e */
[----:B------:R-:W-:Y:S05]  /*13560*/  WARPSYNC.COLLECTIVE R15, `(.L_x_364) ;  /* 0x000000000f087348 */ /* 0x000fea0003c00000 */
[----:B------:R0:W1:Y:S02]  /*13570*/  SHFL.IDX P6, R14, R13, R12, R11 ;  /* 0x0000000c0d0e7389 */ /* 0x00006400000c000b */
[----:B01----:R-:W-:Y:S01]  /*13580*/  ENDCOLLECTIVE ;  /* 0x000000000000791b */ /* 0x003fe20003800000 */
.L_x_364:
[----:B------:R-:W-:Y:S01]  /*13590*/  @!PT LDS RZ, [RZ] ;  /* 0x00000000fffff984 */ /* 0x000fe20000000800 */
[----:B------:R-:W-:Y:S01]  /*135a0*/  @!PT LDS RZ, [RZ] ;  /* 0x00000000fffff984 */ /* 0x000fe20000000800 */
[----:B------:R-:W-:Y:S01]  /*135b0*/  @!PT LDS RZ, [RZ] ;  /* 0x00000000fffff984 */ /* 0x000fe20000000800 */
[----:B------:R-:W-:Y:S04]  /*135c0*/  @P3 LDGSTS.E.BYPASS.LTC128B.128 [R9+0x1b400], desc[UR52][R2.64], !P4 ;  /* 0x1b40000002093fae */ /* 0x000fe8000e101d74 */
[----:B------:R-:W-:Y:S04]  /*135d0*/  @P3 LDGSTS.E.BYPASS.LTC128B.128 [R9+0x1dc00], desc[UR52][R2.64+0x40], !P5 ;  /* 0x1dc0004002093fae */ /* 0x000fe8000e901d74 */
[----:B------:R0:W-:Y:S01]  /*135e0*/  @P3 LDGSTS.E.BYPASS.LTC128B.128 [R9+0x20400], desc[UR52][R2.64+0x80], !P1 ;  /* 0x2040008002093fae */ /* 0x0001e2000c901d74 */
[----:B------:R-:W-:Y:S01]  /*135f0*/  IMAD.MOV.U32 R13, RZ, RZ, R7 ;  /* 0x000000ffff0d7224 */ /* 0x000fe200078e0007 */
[----:B------:R-:W-:Y:S01]  /*13600*/  MOV R12, RZ ;  /* 0x000000ff000c7202 */ /* 0x000fe20000000f00 */
[----:B0-----:R-:W-:-:S07]  /*13610*/  IMAD.MOV.U32 R2, RZ, RZ, R14 ;  /* 0x000000ffff027224 */ /* 0x001fce00078e000e */
[----:B------:R-:W-:Y:S05]  /*13620*/  WARPSYNC.COLLECTIVE R15, `(.L_x_365) ;  /* 0x000000000f087348 */ /* 0x000fea0003c00000 */
[----:B------:R0:W1:Y:S02]  /*13630*/  SHFL.IDX P6, R14, R13, R12, R11 ;  /* 0x0000000c0d0e7389 */ /* 0x00006400000c000b */
[----:B01----:R-:W-:Y:S01]  /*13640*/  ENDCOLLECTIVE ;  /* 0x000000000000791b */ /* 0x003fe20003800000 */
.L_x_365:
[----:B------:R-:W-:-:S05]  /*13650*/  @P2 IADD3 R2, P0, R37, R2, RZ ;  /* 0x0000000225022210 */ /* 0x000fca0007f1e0ff */
[----:B------:R-:W-:-:S05]  /*13660*/  @P2 IMAD.X R3, RZ, RZ, R6, P0 ;  /* 0x000000ffff032224 */ /* 0x000fca00000e0606 */
        /* <DEDUP_REMOVED lines=11> */
.L_x_366:
[----:B------:R-:W-:Y:S05]  /*13720*/  BRA `(.L_x_367) ;  /* 0xffffffb400507947 */ /* 0x000fea000383ffff */
.L_x_276:
[----:B------:R-:W-:Y:S02]  /*13730*/  IMAD.MOV.U32 R13, RZ, RZ, R4 ;  /* 0x000000ffff0d7224 */ /* 0x000fe400078e0004 */
[----:B------:R-:W-:Y:S02]  /*13740*/  IMAD.MOV.U32 R12, RZ, RZ, RZ ;  /* 0x000000ffff0c7224 */ /* 0x000fe400078e00ff */
[----:B------:R-:W-:Y:S02]  /*13750*/  IMAD.MOV.U32 R11, RZ, RZ, 0x1c1f ;  /* 0x00001c1fff0b7424 */ /* 0x000fe400078e00ff */
[----:B------:R-:W-:Y:S02]  /*13760*/  IMAD.MOV.U32 R15, RZ, RZ, -0x1 ;  /* 0xffffffffff0f7424 */ /* 0x000fe400078e00ff */
[----:B------:R-:W-:Y:S02]  /*13770*/  IMAD R5, R5, UR41, RZ ;  /* 0x0000002905057c24 */ /* 0x000fe4000f8e02ff */
[----:B------:R-:W-:-:S07]  /*13780*/  IMAD.IADD R6, R10, 0x1, R6 ;  /* 0x000000010a067824 */ /* 0x000fce00078e0206 */
[----:B-1---5:R-:W-:Y:S05]  /*13790*/  WARPSYNC.COLLECTIVE R15, `(.L_x_368) ;  /* 0x000000000f087348 */ /* 0x022fea0003c00000 */
[----:B------:R0:W2:Y:S02]  /*137a0*/  SHFL.IDX P6, R14, R13, R12, R11 ;  /* 0x0000000c0d0e7389 */ /* 0x0000a400000c000b */
[----:B012--5:R-:W-:Y:S01]  /*137b0*/  ENDCOLLECTIVE ;  /* 0x000000000000791b */ /* 0x027fe20003800000 */
.L_x_368:
[C---:B------:R-:W-:Y:S01]  /*137c0*/  VIADD R8, R6.reuse, 0x20 ;  /* 0x0000002006087836 */ /* 0x040fe20000000000 */
[----:B------:R-:W-:Y:S01]  /*137d0*/  ISETP.GE.AND P0, PT, R6, R5, PT ;  /* 0x000000050600720c */ /* 0x000fe20003f06270 */
[----:B------:R-:W-:Y:S02]  /*137e0*/  IMAD.MOV.U32 R13, RZ, RZ, R0 ;  /* 0x000000ffff0d7224 */ /* 0x000fe400078e0000 */
[----:B------:R-:W-:-:S10]  /*137f0*/  IMAD.MOV.U32 R2, RZ, RZ, R14 ;  /* 0x000000ffff027224 */ /* 0x000fd400078e000e */
[----:B------:R-:W-:Y:S05]  /*13800*/  WARPSYNC.COLLECTIVE R15, `(.L_x_369) ;  /* 0x000000000f087348 */ /* 0x000fea0003c00000 */
[----:B------:R0:W1:Y:S02]  /*13810*/  SHFL.IDX P6, R14, R13, R12, R11 ;  /* 0x0000000c0d0e7389 */ /* 0x00006400000c000b */
[----:B01----:R-:W-:Y:S01]  /*13820*/  ENDCOLLECTIVE ;  /* 0x000000000000791b */ /* 0x003fe20003800000 */
.L_x_369:
[----:B------:R-:W-:Y:S02]  /*13830*/  IMAD.MOV.U32 R13, RZ, RZ, R4 ;  /* 0x000000ffff0d7224 */ /* 0x000fe400078e0004 */
[----:B------:R-:W-:Y:S01]  /*13840*/  IMAD.MOV.U32 R12, RZ, RZ, 0x1 ;  /* 0x00000001ff0c7424 */ /* 0x000fe200078e00ff */
[----:B------:R-:W-:-:S07]  /*13850*/  MOV R3, R14 ;  /* 0x0000000e00037202 */ /* 0x000fce0000000f00 */
[----:B------:R-:W-:Y:S05]  /*13860*/  WARPSYNC.COLLECTIVE R15, `(.L_x_370) ;  /* 0x000000000f087348 */ /* 0x000fea0003c00000 */
[----:B------:R0:W1:Y:S02]  /*13870*/  SHFL.IDX P6, R14, R13, R12, R11 ;  /* 0x0000000c0d0e7389 */ /* 0x00006400000c000b */
[----:B01----:R-:W-:Y:S01]  /*13880*/  ENDCOLLECTIVE ;  /* 0x000000000000791b */ /* 0x003fe20003800000 */
.L_x_370:
[----:B------:R-:W-:-:S05]  /*13890*/  @!P0 IADD3 R7, P4, R37, R3, RZ ;  /* 0x0000000325078210 */ /* 0x000fca0007f9e0ff */
[----:B------:R-:W-:Y:S02]  /*138a0*/  @!P0 IMAD.X R3, RZ, RZ, R2, P4 ;  /* 0x000000ffff038224 */ /* 0x000fe400020e0602 */
[----:B------:R-:W-:Y:S02]  /*138b0*/  @!P0 IMAD.MOV.U32 R2, RZ, RZ, R7 ;  /* 0x000000ffff028224 */ /* 0x000fe400078e0007 */
[----:B------:R-:W-:-:S03]  /*138c0*/  IMAD.MOV.U32 R13, RZ, RZ, R0 ;  /* 0x000000ffff0d7224 */ /* 0x000fc600078e0000 */
[----:B------:R-:W-:Y:S01]  /*138d0*/  @!PT LDS RZ, [RZ] ;  /* 0x00000000fffff984 */ /* 0x000fe20000000800 */
[----:B------:R-:W-:Y:S01]  /*138e0*/  @!PT LDS RZ, [RZ] ;  /* 0x00000000fffff984 */ /* 0x000fe20000000800 */
[----:B------:R-:W-:Y:S01]  /*138f0*/  @!PT LDS RZ, [RZ] ;  /* 0x00000000fffff984 */ /* 0x000fe20000000800 */
[----:B------:R-:W-:Y:S04]  /*13900*/  @!P0 LDGSTS.E.BYPASS.LTC128B.128 [R9+0x14400], desc[UR52][R2.64], !P3 ;  /* 0x1440000002098fae */ /* 0x000fe8000d901d74 */
[----:B------:R-:W-:Y:S04]  /*13910*/  @!P0 LDGSTS.E.BYPASS.LTC128B.128 [R9+0x16400], desc[UR52][R2.64+0x40], !P2 ;  /* 0x1640004002098fae */ /* 0x000fe8000d101d74 */
[----:B------:R0:W-:Y:S01]  /*13920*/  @!P0 LDGSTS.E.BYPASS.LTC128B.128 [R9+0x18400], desc[UR52][R2.64+0x80], !P1 ;  /* 0x1840008002098fae */ /* 0x0001e2000c901d74 */
[----:B------:R-:W-:Y:S01]  /*13930*/  ISETP.GE.AND P0, PT, R8, R5, PT ;  /* 0x000000050800720c */ /* 0x000fe20003f06270 */
[----:B------:R-:W-:-:S02]  /*13940*/  VIADD R8, R6, 0x40 ;  /* 0x0000004006087836 */ /* 0x000fc40000000000 */
[----:B0-----:R-:W-:-:S10]  /*13950*/  IMAD.MOV.U32 R2, RZ, RZ, R14 ;  /* 0x000000ffff027224 */ /* 0x001fd400078e000e */
[----:B------:R-:W-:Y:S05]  /*13960*/  WARPSYNC.COLLECTIVE R15, `(.L_x_371) ;  /* 0x000000000f087348 */ /* 0x000fea0003c00000 */
[----:B------:R0:W1:Y:S02]  /*13970*/  SHFL.IDX P6, R14, R13, R12, R11 ;  /* 0x0000000c0d0e7389 */ /* 0x00006400000c000b */
[----:B01----:R-:W-:Y:S01]  /*13980*/  ENDCOLLECTIVE ;  /* 0x000000000000791b */ /* 0x003fe20003800000 */
.L_x_371:
        /* <DEDUP_REMOVED lines=8> */
.L_x_372:
[----:B------:R-:W-:-:S05]  /*13a10*/  @!P0 IMAD.MOV.U32 R3, RZ, RZ, R7 ;  /* 0x000000ffff038224 */ /* 0x000fca00078e0007 */
[----:B------:R-:W-:Y:S01]  /*13a20*/  @!PT LDS RZ, [RZ] ;  /* 0x00000000fffff984 */ /* 0x000fe20000000800 */
[----:B------:R-:W-:Y:S01]  /*13a30*/  @!PT LDS RZ, [RZ] ;  /* 0x00000000fffff984 */ /* 0x000fe20000000800 */
[----:B------:R-:W-:Y:S01]  /*13a40*/  @!PT LDS RZ, [RZ] ;  /* 0x00000000fffff984 */ /* 0x000fe20000000800 */
[----:B------:R-:W-:Y:S04]  /*13a50*/  @!P0 LDGSTS.E.BYPASS.LTC128B.128 [R9+0x14c00], desc[UR52][R2.64], !P3 ;  /* 0x14c0000002098fae */ /* 0x000fe8000d901d74 */
[----:B------:R-:W-:Y:S01]  /*13a60*/  @!P0 LDGSTS.E.BYPASS.LTC128B.128 [R9+0x16c00], desc[UR52][R2.64+0x40], !P2 ;  /* 0x16c0004002098fae */ /* 0x000fe2000d101d74 */
[----:B------:R-:W-:-:S03]  /*13a70*/  IMAD.MOV.U32 R13, RZ, RZ, R0 ;  /* 0x000000ffff0d7224 */ /* 0x000fc600078e0000 */
[----:B------:R0:W-:Y:S01]  /*13a80*/  @!P0 LDGSTS.E.BYPASS.LTC128B.128 [R9+0x18c00], desc[UR52][R2.64+0x80], !P1 ;  /* 0x18c0008002098fae */ /* 0x0001e2000c901d74 */
[----:B------:R-:W-:Y:S01]  /*13a90*/  ISETP.GE.AND P0, PT, R8, R5, PT ;  /* 0x000000050800720c */ /* 0x000fe20003f06270 */
[----:B0-----:R-:W-:-:S12]  /*13aa0*/  IMAD.MOV.U32 R2, RZ, RZ, R14 ;  /* 0x000000ffff027224 */ /* 0x001fd800078e000e */
[----:B------:R-:W-:Y:S05]  /*13ab0*/  WARPSYNC.COLLECTIVE R15, `(.L_x_373) ;  /* 0x000000000f087348 */ /* 0x000fea0003c00000 */
[----:B------:R0:W1:Y:S02]  /*13ac0*/  SHFL.IDX P6, R14, R13, R12, R11 ;  /* 0x0000000c0d0e7389 */ /* 0x00006400000c000b */
[----:B01----:R-:W-:Y:S01]  /*13ad0*/  ENDCOLLECTIVE ;  /* 0x000000000000791b */ /* 0x003fe20003800000 */
.L_x_373:
[----:B------:R-:W-:Y:S02]  /*13ae0*/  IMAD.MOV.U32 R13, RZ, RZ, R4 ;  /* 0x000000ffff0d7224 */ /* 0x000fe400078e0004 */
[----:B------:R-:W-:Y:S01]  /*13af0*/  IMAD.MOV.U32 R12, RZ, RZ, 0x3 ;  /* 0x00000003ff0c7424 */ /* 0x000fe200078e00ff */
[----:B------:R-:W-:-:S05]  /*13b00*/  @!P0 IADD3 R14, P4, R37, R14, RZ ;  /* 0x0000000e250e8210 */ /* 0x000fca0007f9e0ff */
[----:B------:R-:W-:Y:S01]  /*13b10*/  @!P0 IMAD.X R7, RZ, RZ, R2, P4 ;  /* 0x000000ffff078224 */ /* 0x000fe200020e0602 */
[----:B------:R-:W-:-:S07]  /*13b20*/  @!P0 MOV R2, R14 ;  /* 0x0000000e00028202 */ /* 0x000fce0000000f00 */
[----:B------:R-:W-:Y:S05]  /*13b30*/  WARPSYNC.COLLECTIVE R15, `(.L_x_374) ;  /* 0x000000000f087348 */ /* 0x000fea0003c00000 */
[----:B------:R0:W1:Y:S02]  /*13b40*/  SHFL.IDX P6, R14, R13, R12, R11 ;  /* 0x0000000c0d0e7389 */ /* 0x00006400000c000b */
[----:B01----:R-:W-:Y:S01]  /*13b50*/  ENDCOLLECTIVE ;  /* 0x000000000000791b */ /* 0x003fe20003800000 */
.L_x_374:
[----:B------:R-:W-:-:S05]  /*13b60*/  @!P0 IMAD.MOV.U32 R3, RZ, RZ, R7 ;  /* 0x000000ffff038224 */ /* 0x000fca00078e0007 */
[----:B------:R-:W-:Y:S01]  /*13b70*/  @!PT LDS RZ, [RZ] ;  /* 0x00000000fffff984 */ /* 0x000fe20000000800 */
[----:B------:R-:W-:Y:S01]  /*13b80*/  @!PT LDS RZ, [RZ] ;  /* 0x00000000fffff984 */ /* 0x000fe20000000800 */
[----:B------:R-:W-:Y:S01]  /*13b90*/  @!PT LDS RZ, [RZ] ;  /* 0x00000000fffff984 */ /* 0x000fe20000000800 */
[----:B------:R0:W-:Y:S04]  /*13ba0*/  @!P0 LDGSTS.E.BYPASS.LTC128B.128 [R9+0x15400], desc[UR52][R2.64], !P3 ;  /* 0x1540000002098fae */ /* 0x0001e8000d901d74 */
[----:B------:R0:W-:Y:S01]  /*13bb0*/  @!P0 LDGSTS.E.BYPASS.LTC128B.128 [R9+0x17400], desc[UR52][R2.64+0x40], !P2 ;  /* 0x1740004002098fae */ /* 0x0001e2000d101d74 */
[----:B------:R-:W-:-:S03]  /*13bc0*/  IMAD.MOV.U32 R13, RZ, RZ, R0 ;  /* 0x000000ffff0d7224 */ /* 0x000fc600078e0000 */
[----:B------:R0:W-:Y:S01]  /*13bd0*/  @!P0 LDGSTS.E.BYPASS.LTC128B.128 [R9+0x19400], desc[UR52][R2.64+0x80], !P1 ;  /* 0x1940008002098fae */ /* 0x0001e2000c901d74 */
[----:B------:R-:W-:-:S07]  /*13be0*/  IMAD.MOV.U32 R4, RZ, RZ, R14 ;  /* 0x000000ffff047224 */ /* 0x000fce00078e000e */
[----:B0-----:R-:W-:Y:S05]  /*13bf0*/  WARPSYNC.COLLECTIVE R15, `(.L_x_375) ;  /* 0x000000000f087348 */ /* 0x001fea0003c00000 */
[----:B------:R1:W2:Y:S02]  /*13c00*/  SHFL.IDX P6, R14, R13, R12, R11 ;  /* 0x0000000c0d0e7389 */ /* 0x0002a400000c000b */
[----:B012---:R-:W-:Y:S01]  /*13c10*/  ENDCOLLECTIVE ;  /* 0x000000000000791b */ /* 0x007fe20003800000 */
.L_x_375:
[----:B------:R-:W-:Y:S05]  /*13c20*/  BRA `(.L_x_376) ;  /* 0xffffffb800847947 */ /* 0x000fea000383ffff */
.L_x_281:
[----:B0-----:R0:W2:Y:S02]  /*13c30*/  SYNCS.PHASECHK.TRANS64.TRYWAIT P0, [R22+URZ+0x29820], R3 ;  /* 0x02982003160075a7 */ /* 0x0010a4000800017f */
[----:B--2---:R-:W-:Y:S05]  /*13c40*/  @!P0 NANOSLEEP.SYNCS 0x989680 ;  /* 0x009896800000895d */ /* 0x004fea0003900000 */
[----:B------:R-:W2:Y:S02]  /*13c50*/  @!P0 SYNCS.PHASECHK.TRANS64 P0, [R22+URZ+0x29820], R3 ;  /* 0x02982003160085a7 */ /* 0x000ea4000800007f */
[----:B--2---:R-:W-:Y:S05]  /*13c60*/  @!P0 BRA `(.L_x_281) ;  /* 0xfffffffc00f08947 */ /* 0x004fea000383ffff */
[----:B------:R-:W-:Y:S05]  /*13c70*/  BRA `(.L_x_377) ;  /* 0xffffffb800f47947 */ /* 0x000fea000383ffff */
.L_x_285:
[----:B0-----:R0:W1:Y:S02]  /*13c80*/  SYNCS.PHASECHK.TRANS64.TRYWAIT P0, [R0+URZ+0x29880], R30 ;  /* 0x0298801e000075a7 */ /* 0x001064000800017f */
[----:B-1----:R-:W-:Y:S05]  /*13c90*/  @!P0 NANOSLEEP.SYNCS 0x989680 ;  /* 0x009896800000895d */ /* 0x002fea0003900000 */
[----:B------:R-:W1:Y:S02]  /*13ca0*/  @!P0 SYNCS.PHASECHK.TRANS64 P0, [R0+URZ+0x29880], R30 ;  /* 0x0298801e000085a7 */ /* 0x000e64000800007f */
[----:B-1----:R-:W-:Y:S05]  /*13cb0*/  @!P0 BRA `(.L_x_285) ;  /* 0xfffffffc00f08947 */ /* 0x002fea000383ffff */
[----:B------:R-:W-:Y:S05]  /*13cc0*/  BRA `(.L_x_378) ;  /* 0xffffffc000287947 */ /* 0x000fea000383ffff */
.L_x_286:
[----:B------:R-:W-:Y:S01]  /*13cd0*/  BSSY B0, `(.L_x_379) ;  /* 0x0000008000007945 */ /* 0x000fe20003800000 */
[----:B------:R-:W-:Y:S01]  /*13ce0*/  IMAD.MOV.U32 R13, RZ, RZ, R9 ;  /* 0x000000ffff0d7224 */ /* 0x000fe200078e0009 */
[----:B------:R-:W-:Y:S01]  /*13cf0*/  MOV R15, 0xffffffff ;  /* 0xffffffff000f7802 */ /* 0x000fe20000000f00 */
[----:B------:R-:W-:Y:S02]  /*13d00*/  IMAD.MOV.U32 R12, RZ, RZ, RZ ;  /* 0x000000ffff0c7224 */ /* 0x000fe400078e00ff */
[----:B------:R-:W-:-:S07]  /*13d10*/  IMAD.MOV.U32 R11, RZ, RZ, 0x1c1f ;  /* 0x00001c1fff0b7424 */ /* 0x000fce00078e00ff */
[----:B0-----:R-:W-:Y:S05]  /*13d20*/  WARPSYNC.COLLECTIVE R15, `(.L_x_380) ;  /* 0x000000000f087348 */ /* 0x001fea0003c00000 */
[----:B------:R1:W2:Y:S02]  /*13d30*/  SHFL.IDX P6, R14, R13, R12, R11 ;  /* 0x0000000c0d0e7389 */ /* 0x0002a400000c000b */
[----:B012---:R-:W-:Y:S01]  /*13d40*/  ENDCOLLECTIVE ;  /* 0x000000000000791b */ /* 0x007fe20003800000 */
.L_x_380:
[----:B------:R-:W-:Y:S05]  /*13d50*/  BSYNC B0 ;  /* 0x0000000000007941 */ /* 0x000fea0003800000 */
.L_x_379:
[----:B------:R-:W-:Y:S01]  /*13d60*/  IMAD.MOV.U32 R13, RZ, RZ, R8 ;  /* 0x000000ffff0d7224 */ /* 0x000fe200078e0008 */
[----:B------:R-:W-:Y:S01]  /*13d70*/  IADD3 R10, R22, R10, R35 ;  /* 0x0000000a160a7210 */ /* 0x000fe20007ffe023 */
[----:B------:R-:W-:Y:S02]  /*13d80*/  IMAD.MOV.U32 R12, RZ, RZ, RZ ;  /* 0x000000ffff0c7224 */ /* 0x000fe400078e00ff */
[----:B------:R-:W-:Y:S02]  /*13d90*/  IMAD.MOV.U32 R11, RZ, RZ, 0x1c1f ;  /* 0x00001c1fff0b7424 */ /* 0x000fe400078e00ff */
[----:B------:R-:W-:Y:S02]  /*13da0*/  IMAD.MOV.U32 R15, RZ, RZ, -0x1 ;  /* 0xffffffffff0f7424 */ /* 0x000fe400078e00ff */
[----:B------:R-:W-:Y:S02]  /*13db0*/  IMAD.MOV.U32 R3, RZ, RZ, R14 ;  /* 0x000000ffff037224 */ /* 0x000fe400078e000e */
[----:B------:R-:W-:-:S07]  /*13dc0*/  IMAD.IADD R17, R36, 0x1, R10 ;  /* 0x0000000124117824 */ /* 0x000fce00078e020a */
[----:B------:R-:W-:Y:S05]  /*13dd0*/  WARPSYNC.COLLECTIVE R15, `(.L_x_381) ;  /* 0x000000000f087348 */ /* 0x000fea0003c00000 */
[----:B------:R0:W1:Y:S02]  /*13de0*/  SHFL.IDX P6, R14, R13, R12, R11 ;  /* 0x0000000c0d0e7389 */ /* 0x00006400000c000b */
[----:B01----:R-:W-:Y:S01]  /*13df0*/  ENDCOLLECTIVE ;  /* 0x000000000000791b */ /* 0x003fe20003800000 */
.L_x_381:
[----:B------:R-:W-:Y:S01]  /*13e00*/  MOV R13, R9 ;  /* 0x00000009000d7202 */ /* 0x000fe20000000f00 */
[----:B------:R-:W-:Y:S02]  /*13e10*/  IMAD.MOV.U32 R12, RZ, RZ, 0x1 ;  /* 0x00000001ff0c7424 */ /* 0x000fe400078e00ff */
[----:B------:R-:W-:-:S07]  /*13e20*/  IMAD.MOV.U32 R2, RZ, RZ, R14 ;  /* 0x000000ffff027224 */ /* 0x000fce00078e000e */
[----:B------:R-:W-:Y:S05]  /*13e30*/  WARPSYNC.COLLECTIVE R15, `(.L_x_382) ;  /* 0x000000000f087348 */ /* 0x000fea0003c00000 */
[----:B------:R0:W1:Y:S02]  /*13e40*/  SHFL.IDX P6, R14, R13, R12, R11 ;  /* 0x0000000c0d0e7389 */ /* 0x00006400000c000b */
[----:B01----:R-:W-:Y:S01]  /*13e50*/  ENDCOLLECTIVE ;  /* 0x000000000000791b */ /* 0x003fe20003800000 */
.L_x_382:
        /* <DEDUP_REMOVED lines=12> */
.L_x_383:
[----:B------:R-:W-:Y:S02]  /*13f20*/  IMAD.MOV.U32 R13, RZ, RZ, R9 ;  /* 0x000000ffff0d7224 */ /* 0x000fe400078e0009 */
[----:B------:R-:W-:Y:S02]  /*13f30*/  IMAD.MOV.U32 R12, RZ, RZ, 0x2 ;  /* 0x00000002ff0c7424 */ /* 0x000fe400078e00ff */
[----:B------:R-:W-:-:S07]  /*13f40*/  IMAD.MOV.U32 R2, RZ, RZ, R14 ;  /* 0x000000ffff027224 */ /* 0x000fce00078e000e */
[----:B------:R-:W-:Y:S05]  /*13f50*/  WARPSYNC.COLLECTIVE R15, `(.L_x_384) ;  /* 0x000000000f087348 */ /* 0x000fea0003c00000 */
[----:B------:R0:W1:Y:S02]  /*13f60*/  SHFL.IDX P6, R14, R13, R12, R11 ;  /* 0x0000000c0d0e7389 */ /* 0x00006400000c000b */
[----:B01----:R-:W-:Y:S01]  /*13f70*/  ENDCOLLECTIVE ;  /* 0x000000000000791b */ /* 0x003fe20003800000 */
.L_x_384:
[----:B------:R-:W-:-:S05]  /*13f80*/  IADD3 R2, P0, R37, R2, RZ ;  /* 0x0000000225027210 */ /* 0x000fca0007f1e0ff */
[----:B------:R-:W-:-:S05]  /*13f90*/  IMAD.X R3, RZ, RZ, R3, P0 ;  /* 0x000000ffff037224 */ /* 0x000fca00000e0603 */
[----:B------:R-:W-:Y:S01]  /*13fa0*/  @!PT LDS RZ, [RZ] ;  /* 0x00000000fffff984 */ /* 0x000fe20000000800 */
[----:B------:R-:W-:Y:S01]  /*13fb0*/  @!PT LDS RZ, [RZ] ;  /* 0x00000000fffff984 */ /* 0x000fe20000000800 */
[----:B------:R-:W-:Y:S01]  /*13fc0*/  @!PT LDS RZ, [RZ] ;  /* 0x00000000fffff984 */ /* 0x000fe20000000800 */
[----:B------:R-:W-:Y:S01]  /*13fd0*/  LDGSTS.E.BYPASS.LTC128B.128 [R10+0xb400], desc[UR52][R2.64], !P3 ;  /* 0x0b400000020a7fae */ /* 0x000fe2000d901d74 */
[----:B------:R-:W-:-:S03]  /*13fe0*/  MOV R13, R8 ;  /* 0x00000008000d7202 */ /* 0x000fc60000000f00 */
[----:B------:R0:W-:Y:S02]  /*13ff0*/  LDGSTS.E.BYPASS.LTC128B.128 [R17+0xb400], desc[UR52][R2.64+0x40], !P1 ;  /* 0x0b40004002117fae */ /* 0x0001e4000c901d74 */
[----:B0-----:R-:W-:-:S07]  /*14000*/  IMAD.MOV.U32 R3, RZ, RZ, R14 ;  /* 0x000000ffff037224 */ /* 0x001fce00078e000e */
[----:B------:R-:W-:Y:S05]  /*14010*/  WARPSYNC.COLLECTIVE R15, `(.L_x_385) ;  /* 0x000000000f087348 */ /* 0x000fea0003c00000 */
[----:B------:R0:W1:Y:S02]  /*14020*/  SHFL.IDX P6, R14, R13, R12, R11 ;  /* 0x0000000c0d0e7389 */ /* 0x00006400000c000b */
[----:B01----:R-:W-:Y:S01]  /*14030*/  ENDCOLLECTIVE ;  /* 0x000000000000791b */ /* 0x003fe20003800000 */
.L_x_385:
[----:B------:R-:W-:Y:S02]  /*14040*/  IMAD.MOV.U32 R13, RZ, RZ, R9 ;  /* 0x000000ffff0d7224 */ /* 0x000fe400078e0009 */
[----:B------:R-:W-:Y:S02]  /*14050*/  IMAD.MOV.U32 R12, RZ, RZ, 0x3 ;  /* 0x00000003ff0c7424 */ /* 0x000fe400078e00ff */
[----:B------:R-:W-:-:S07]  /*14060*/  IMAD.MOV.U32 R2, RZ, RZ, R14 ;  /* 0x000000ffff027224 */ /* 0x000fce00078e000e */
[----:B------:R-:W-:Y:S05]  /*14070*/  WARPSYNC.COLLECTIVE R15, `(.L_x_386) ;  /* 0x000000000f087348 */ /* 0x000fea0003c00000 */
[----:B------:R0:W1:Y:S02]  /*14080*/  SHFL.IDX P6, R14, R13, R12, R11 ;  /* 0x0000000c0d0e7389 */ /* 0x00006400000c000b */
[----:B01----:R-:W-:Y:S01]  /*14090*/  ENDCOLLECTIVE ;  /* 0x000000000000791b */ /* 0x003fe20003800000 */
.L_x_386:
        /* <DEDUP_REMOVED lines=12> */
.L_x_387:
[----:B------:R-:W-:Y:S01]  /*14160*/  MOV R13, R21 ;  /* 0x00000015000d7202 */ /* 0x000fe20000000f00 */
[----:B------:R-:W-:Y:S02]  /*14170*/  IMAD.MOV.U32 R12, RZ, RZ, RZ ;  /* 0x000000ffff0c7224 */ /* 0x000fe400078e00ff */
[----:B------:R-:W-:-:S07]  /*14180*/  IMAD.MOV.U32 R2, RZ, RZ, R14 ;  /* 0x000000ffff027224 */ /* 0x000fce00078e000e */
[----:B------:R-:W-:Y:S05]  /*14190*/  WARPSYNC.COLLECTIVE R15, `(.L_x_388) ;  /* 0x000000000f087348 */ /* 0x000fea0003c00000 */
[----:B------:R0:W1:Y:S02]  /*141a0*/  SHFL.IDX P6, R14, R13, R12, R11 ;  /* 0x0000000c0d0e7389 */ /* 0x00006400000c000b */
[----:B01----:R-:W-:Y:S01]  /*141b0*/  ENDCOLLECTIVE ;  /* 0x000000000000791b */ /* 0x003fe20003800000 */
.L_x_388:
        /* <DEDUP_REMOVED lines=12> */
.L_x_389:
[----:B------:R-:W-:Y:S01]  /*14280*/  IMAD.MOV.U32 R2, RZ, RZ, R14 ;  /* 0x000000ffff027224 */ /* 0x000fe200078e000e */
[----:B------:R-:W-:Y:S06]  /*14290*/  BRA `(.L_x_390) ;  /* 0xffffffbc00c47947 */ /* 0x000fec000383ffff */
.L_x_291:
[----:B---3--:R3:W4:Y:S02]  /*142a0*/  SYNCS.PHASECHK.TRANS64.TRYWAIT P0, [R0+URZ+0x29840], R30 ;  /* 0x0298401e000075a7 */ /* 0x008724000800017f */
[----:B----4-:R-:W-:Y:S05]  /*142b0*/  @!P0 NANOSLEEP.SYNCS 0x989680 ;  /* 0x009896800000895d */ /* 0x010fea0003900000 */
[----:B------:R-:W4:Y:S02]  /*142c0*/  @!P0 SYNCS.PHASECHK.TRANS64 P0, [R0+URZ+0x29840], R30 ;  /* 0x0298401e000085a7 */ /* 0x000f24000800007f */
[----:B----4-:R-:W-:Y:S05]  /*142d0*/  @!P0 BRA `(.L_x_291) ;  /* 0xfffffffc00f08947 */ /* 0x010fea000383ffff */
[----:B------:R-:W-:Y:S05]  /*142e0*/  BRA `(.L_x_391) ;  /* 0xffffffc000187947 */ /* 0x000fea000383ffff */
.L_x_292:
        /* <DEDUP_REMOVED lines=8> */
.L_x_393:
[----:B------:R-:W-:Y:S05]  /*14370*/  BSYNC B0 ;  /* 0x0000000000007941 */ /* 0x000fea0003800000 */
.L_x_392:
[----:B------:R-:W-:Y:S01]  /*14380*/  IMAD.MOV.U32 R13, RZ, RZ, R4 ;  /* 0x000000ffff0d7224 */ /* 0x000fe200078e0004 */
[----:B------:R-:W-:Y:S01]  /*14390*/  MOV R3, R14 ;  /* 0x0000000e00037202 */ /* 0x000fe20000000f00 */
[----:B------:R-:W-:Y:S02]  /*143a0*/  IMAD.MOV.U32 R12, RZ, RZ, RZ ;  /* 0x000000ffff0c7224 */ /* 0x000fe400078e00ff */
[----:B------:R-:W-:Y:S02]  /*143b0*/  IMAD.MOV.U32 R11, RZ, RZ, 0x1c1f ;  /* 0x00001c1fff0b7424 */ /* 0x000fe400078e00ff */
[----:B------:R-:W-:Y:S02]  /*143c0*/  IMAD.MOV.U32 R15, RZ, RZ, -0x1 ;  /* 0xffffffffff0f7424 */ /* 0x000fe400078e00ff */
[----:B------:R-:W-:-:S07]  /*143d0*/  IMAD.IADD R7, R22, 0x1, R7 ;  /* 0x0000000116077824 */ /* 0x000fce00078e0207 */
[----:B------:R-:W-:Y:S05]  /*143e0*/  WARPSYNC.COLLECTIVE R15, `(.L_x_394) ;  /* 0x000000000f087348 */ /* 0x000fea0003c00000 */
[----:B------:R0:W1:Y:S02]  /*143f0*/  SHFL.IDX P6, R14, R13, R12, R11 ;  /* 0x0000000c0d0e7389 */ /* 0x00006400000c000b */
[----:B01----:R-:W-:Y:S01]  /*14400*/  ENDCOLLECTIVE ;  /* 0x000000000000791b */ /* 0x003fe20003800000 */
.L_x_394:
[----:B------:R-:W-:Y:S01]  /*14410*/  IMAD.MOV.U32 R13, RZ, RZ, R5 ;  /* 0x000000ffff0d7224 */ /* 0x000fe200078e0005 */
[----:B------:R-:W-:Y:S01]  /*14420*/  MOV R12, 0x1 ;  /* 0x00000001000c7802 */ /* 0x000fe20000000f00 */
[----:B------:R-:W-:-:S07]  /*14430*/  IMAD.MOV.U32 R2, RZ, RZ, R14 ;  /* 0x000000ffff027224 */ /* 0x000fce00078e000e */
[----:B------:R-:W-:Y:S05]  /*14440*/  WARPSYNC.COLLECTIVE R15, `(.L_x_395) ;  /* 0x000000000f087348 */ /* 0x000fea0003c00000 */
[----:B------:R0:W1:Y:S02]  /*14450*/  SHFL.IDX P6, R14, R13, R12, R11 ;  /* 0x0000000c0d0e7389 */ /* 0x00006400000c000b */
[----:B01----:R-:W-:Y:S01]  /*14460*/  ENDCOLLECTIVE ;  /* 0x000000000000791b */ /* 0x003fe20003800000 */
.L_x_395:
[----:B------:R-:W-:-:S05]  /*14470*/  IADD3 R2, P0, R37, R2, RZ ;  /* 0x0000000225027210 */ /* 0x000fca0007f1e0ff */
[----:B------:R-:W-:-:S05]  /*14480*/  IMAD.X R3, RZ, RZ, R3, P0 ;  /* 0x000000ffff037224 */ /* 0x000fca00000e0603 */
[----:B------:R-:W-:Y:S01]  /*14490*/  @!PT LDS RZ, [RZ] ;  /* 0x00000000fffff984 */ /* 0x000fe20000000800 */
[----:B------:R-:W-:Y:S01]  /*144a0*/  @!PT LDS RZ, [RZ] ;  /* 0x00000000fffff984 */ /* 0x000fe20000000800 */
[----:B------:R-:W-:Y:S01]  /*144b0*/  @!PT LDS RZ, [RZ] ;  /* 0x00000000fffff984 */ /* 0x000fe20000000800 */
[----:B------:R-:W-:Y:S01]  /*144c0*/  LDGSTS.E.BYPASS.LTC128B.128 [R7+0x1a400], desc[UR52][R2.64], !P4 ;  /* 0x1a40000002077fae */ /* 0x000fe2000e101d74 */
[----:B------:R-:W-:-:S03]  /*144d0*/  IMAD.MOV.U32 R13, RZ, RZ, R4 ;  /* 0x000000ffff0d7224 */ /* 0x000fc600078e0004 */
[----:B------:R-:W-:Y:S04]  /*144e0*/  LDGSTS.E.BYPASS.LTC128B.128 [R7+0x1cc00], desc[UR52][R2.64+0x40], !P3 ;  /* 0x1cc0004002077fae */ /* 0x000fe8000d901d74 */
[----:B------:R0:W-:Y:S02]  /*144f0*/  LDGSTS.E.BYPASS.LTC128B.128 [R7+0x1f400], desc[UR52][R2.64+0x80], !P1 ;  /* 0x1f40008002077fae */ /* 0x0001e4000c901d74 */
[----:B0-----:R-:W-:-:S07]  /*14500*/  IMAD.MOV.U32 R3, RZ, RZ, R14 ;  /* 0x000000ffff037224 */ /* 0x001fce00078e000e */
[----:B------:R-:W-:Y:S05]  /*14510*/  WARPSYNC.COLLECTIVE R15, `(.L_x_396) ;  /* 0x000000000f087348 */ /* 0x000fea0003c00000 */
[----:B------:R0:W1:Y:S02]  /*14520*/  SHFL.IDX P6, R14, R13, R12, R11 ;  /* 0x0000000c0d0e7389 */ /* 0x00006400000c000b */
[----:B01----:R-:W-:Y:S01]  /*14530*/  ENDCOLLECTIVE ;  /* 0x000000000000791b */ /* 0x003fe20003800000 */
.L_x_396:
[----:B------:R-:W-:Y:S02]  /*14540*/  IMAD.MOV.U32 R13, RZ, RZ, R5 ;  /* 0x000000ffff0d7224 */ /* 0x000fe400078e0005 */
[----:B------:R-:W-:Y:S02]  /*14550*/  IMAD.MOV.U32 R12, RZ, RZ, 0x2 ;  /* 0x00000002ff0c7424 */ /* 0x000fe400078e00ff */
[----:B------:R-:W-:-:S07]  /*14560*/  IMAD.MOV.U32 R2, RZ, RZ, R14 ;  /* 0x000000ffff027224 */ /* 0x000fce00078e000e */
[----:B------:R-:W-:Y:S05]  /*14570*/  WARPSYNC.COLLECTIVE R15, `(.L_x_397) ;  /* 0x000000000f087348 */ /* 0x000fea0003c00000 */
[----:B------:R0:W1:Y:S02]  /*14580*/  SHFL.IDX P6, R14, R13, R12, R11 ;  /* 0x0000000c0d0e7389 */ /* 0x00006400000c000b */
[----:B01----:R-:W-:Y:S01]  /*14590*/  ENDCOLLECTIVE ;  /* 0x000000000000791b */ /* 0x003fe20003800000 */
.L_x_397:
[----:B------:R-:W-:-:S05]  /*145a0*/  IADD3 R2, P0, R37, R2, RZ ;  /* 0x0000000225027210 */ /* 0x000fca0007f1e0ff */
[----:B------:R-:W-:-:S05]  /*145b0*/  IMAD.X R3, RZ, RZ, R3, P0 ;  /* 0x000000ffff037224 */ /* 0x000fca00000e0603 */
        /* <DEDUP_REMOVED lines=11> */
.L_x_398:
[----:B------:R-:W-:Y:S02]  /*14670*/  IMAD.MOV.U32 R13, RZ, RZ, R5 ;  /* 0x000000ffff0d7224 */ /* 0x000fe400078e0005 */
[----:B------:R-:W-:Y:S01]  /*14680*/  IMAD.MOV.U32 R12, RZ, RZ, 0x3 ;  /* 0x00000003ff0c7424 */ /* 0x000fe200078e00ff */
[----:B------:R-:W-:-:S07]  /*14690*/  MOV R2, R14 ;  /* 0x0000000e00027202 */ /* 0x000fce0000000f00 */
[----:B------:R-:W-:Y:S05]  /*146a0*/  WARPSYNC.COLLECTIVE R15, `(.L_x_399) ;  /* 0x000000000f087348 */ /* 0x000fea0003c00000 */
[----:B------:R0:W1:Y:S02]  /*146b0*/  SHFL.IDX P6, R14, R13, R12, R11 ;  /* 0x0000000c0d0e7389 */ /* 0x00006400000c000b */
[----:B01----:R-:W-:Y:S01]  /*146c0*/  ENDCOLLECTIVE ;  /* 0x000000000000791b */ /* 0x003fe20003800000 */
.L_x_399:
        /* <DEDUP_REMOVED lines=13> */
.L_x_400:
[----:B------:R-:W-:Y:S01]  /*147a0*/  IMAD.MOV.U32 R13, RZ, RZ, R8 ;  /* 0x000000ffff0d7224 */ /* 0x000fe200078e0008 */
[----:B------:R-:W-:Y:S01]  /*147b0*/  MOV R12, RZ ;  /* 0x000000ff000c7202 */ /* 0x000fe20000000f00 */
[----:B------:R-:W-:-:S07]  /*147c0*/  IMAD.MOV.U32 R2, RZ, RZ, R14 ;  /* 0x000000ffff027224 */ /* 0x000fce00078e000e */
[----:B------:R-:W-:Y:S05]  /*147d0*/  WARPSYNC.COLLECTIVE R15, `(.L_x_401) ;  /* 0x000000000f087348 */ /* 0x000fea0003c00000 */
[----:B------:R0:W1:Y:S02]  /*147e0*/  SHFL.IDX P6, R14, R13, R12, R11 ;  /* 0x0000000c0d0e7389 */ /* 0x00006400000c000b */
[----:B01----:R-:W-:Y:S01]  /*147f0*/  ENDCOLLECTIVE ;  /* 0x000000000000791b */ /* 0x003fe20003800000 */
.L_x_401:
        /* <DEDUP_REMOVED lines=13> */
.L_x_402:
[----:B------:R-:W-:Y:S05]  /*148d0*/  BRA `(.L_x_403) ;  /* 0xffffffbc00ac7947 */ /* 0x000fea000383ffff */
.L_x_297:
[----:B0-----:R0:W2:Y:S02]  /*148e0*/  SYNCS.PHASECHK.TRANS64.TRYWAIT P1, [R3+URZ+0x29870], R0 ;  /* 0x02987000030075a7 */ /* 0x0010a4000802017f */
[----:B--2---:R-:W-:Y:S05]  /*148f0*/  @!P1 NANOSLEEP.SYNCS 0x989680 ;  /* 0x009896800000995d */ /* 0x004fea0003900000 */
[----:B------:R-:W2:Y:S02]  /*14900*/  @!P1 SYNCS.PHASECHK.TRANS64 P1, [R3+URZ+0x29870], R0 ;  /* 0x02987000030095a7 */ /* 0x000ea4000802007f */
[----:B--2---:R-:W-:Y:S05]  /*14910*/  @!P1 BRA `(.L_x_297) ;  /* 0xfffffffc00f09947 */ /* 0x004fea000383ffff */
[----:B------:R-:W-:Y:S05]  /*14920*/  BRA `(.L_x_404) ;  /* 0xffffffc000187947 */ /* 0x000fea000383ffff */
.L_x_299:
[----:B0-----:R0:W2:Y:S02]  /*14930*/  SYNCS.PHASECHK.TRANS64.TRYWAIT P1, [R3+URZ+0x29860], R0 ;  /* 0x02986000030075a7 */ /* 0x0010a4000802017f */
[----:B--2---:R-:W-:Y:S05]  /*14940*/  @!P1 NANOSLEEP.SYNCS 0x989680 ;  /* 0x009896800000995d */ /* 0x004fea0003900000 */
[----:B------:R-:W2:Y:S02]  /*14950*/  @!P1 SYNCS.PHASECHK.TRANS64 P1, [R3+URZ+0x29860], R0 ;  /* 0x02986000030095a7 */ /* 0x000ea4000802007f */
[----:B--2---:R-:W-:Y:S05]  /*14960*/  @!P1 BRA `(.L_x_299) ;  /* 0xfffffffc00f09947 */ /* 0x004fea000383ffff */
[----:B------:R-:W-:Y:S05]  /*14970*/  BRA `(.L_x_405) ;  /* 0xffffffc000287947 */ /* 0x000fea000383ffff */
.L_x_307:
[----:B0-----:R0:W4:Y:S02]  /*14980*/  SYNCS.PHASECHK.TRANS64.TRYWAIT P1, [R17+URZ+0x29870], R0 ;  /* 0x02987000110075a7 */ /* 0x001124000802017f */
[----:B----4-:R-:W-:Y:S05]  /*14990*/  @!P1 NANOSLEEP.SYNCS 0x989680 ;  /* 0x009896800000995d */ /* 0x010fea0003900000 */
[----:B------:R-:W4:Y:S02]  /*149a0*/  @!P1 SYNCS.PHASECHK.TRANS64 P1, [R17+URZ+0x29870], R0 ;  /* 0x02987000110095a7 */ /* 0x000f24000802007f */
[----:B----4-:R-:W-:Y:S05]  /*149b0*/  @!P1 BRA `(.L_x_307) ;  /* 0xfffffffc00f09947 */ /* 0x010fea000383ffff */
[----:B------:R-:W-:Y:S05]  /*149c0*/  BRA `(.L_x_406) ;  /* 0xffffffc400ec7947 */ /* 0x000fea000383ffff */
.L_x_309:
[----:B0-----:R0:W4:Y:S02]  /*149d0*/  SYNCS.PHASECHK.TRANS64.TRYWAIT P1, [R17+URZ+0x29860], R0 ;  /* 0x02986000110075a7 */ /* 0x001124000802017f */
[----:B----4-:R-:W-:Y:S05]  /*149e0*/  @!P1 NANOSLEEP.SYNCS 0x989680 ;  /* 0x009896800000995d */ /* 0x010fea0003900000 */
[----:B------:R-:W4:Y:S02]  /*149f0*/  @!P1 SYNCS.PHASECHK.TRANS64 P1, [R17+URZ+0x29860], R0 ;  /* 0x02986000110095a7 */ /* 0x000f24000802007f */
[----:B----4-:R-:W-:Y:S05]  /*14a00*/  @!P1 BRA `(.L_x_309) ;  /* 0xfffffffc00f09947 */ /* 0x010fea000383ffff */
[----:B------:R-:W-:Y:S05]  /*14a10*/  BRA `(.L_x_407) ;  /* 0xffffffc400f87947 */ /* 0x000fea000383ffff */
.L_x_323:
[----:B0-----:R0:W1:Y:S02]  /*14a20*/  SYNCS.PHASECHK.TRANS64.TRYWAIT P0, [R5+URZ+0x29820], R0 ;  /* 0x02982000050075a7 */ /* 0x001064000800017f */
[----:B-1----:R-:W-:Y:S05]  /*14a30*/  @!P0 NANOSLEEP.SYNCS 0x989680 ;  /* 0x009896800000895d */ /* 0x002fea0003900000 */
[----:B------:R-:W1:Y:S02]  /*14a40*/  @!P0 SYNCS.PHASECHK.TRANS64 P0, [R5+URZ+0x29820], R0 ;  /* 0x02982000050085a7 */ /* 0x000e64000800007f */
[----:B-1----:R-:W-:Y:S05]  /*14a50*/  @!P0 BRA `(.L_x_323) ;  /* 0xfffffffc00f08947 */ /* 0x002fea000383ffff */
[----:B------:R-:W-:Y:S05]  /*14a60*/  BRA `(.L_x_408) ;  /* 0xffffffd400ec7947 */ /* 0x000fea000383ffff */
.L_x_324:
[----:B------:R-:W1:Y:S01]  /*14a70*/  S2R R2, SR_TID.X ;  /* 0x0000000000027919 */ /* 0x000e620000002100 */
[----:B------:R-:W-:Y:S01]  /*14a80*/  BSSY B0, `(.L_x_409) ;  /* 0x000000a000007945 */ /* 0x000fe20003800000 */
[----:B------:R-:W-:Y:S02]  /*14a90*/  IMAD.MOV.U32 R12, RZ, RZ, RZ ;  /* 0x000000ffff0c7224 */ /* 0x000fe400078e00ff */
[----:B------:R-:W-:Y:S02]  /*14aa0*/  IMAD.MOV.U32 R11, RZ, RZ, 0x1f ;  /* 0x0000001fff0b7424 */ /* 0x000fe400078e00ff */
[----:B------:R-:W-:Y:S01]  /*14ab0*/  IMAD.MOV.U32 R15, RZ, RZ, -0x1 ;  /* 0xffffffffff0f7424 */ /* 0x000fe200078e00ff */
[----:B-1----:R-:W-:-:S04]  /*14ac0*/  SHF.R.U32.HI R2, RZ, 0x5, R2 ;  /* 0x00000005ff027819 */ /* 0x002fc80000011602 */
[----:B------:R-:W-:-:S05]  /*14ad0*/  LOP3.LUT R2, R2, 0x3, RZ, 0xc0, !PT ;  /* 0x0000000302027812 */ /* 0x000fca00078ec0ff */
[----:B--2---:R-:W-:-:S07]  /*14ae0*/  IMAD.MOV.U32 R13, RZ, RZ, R2 ;  /* 0x000000ffff0d7224 */ /* 0x004fce00078e0002 */
[----:B0-----:R-:W-:Y:S05]  /*14af0*/  WARPSYNC.COLLECTIVE R15, `(.L_x_410) ;  /* 0x000000000f087348 */ /* 0x001fea0003c00000 */
[----:B------:R1:W2:Y:S02]  /*14b00*/  SHFL.IDX P6, R14, R13, R12, R11 ;  /* 0x0000000c0d0e7389 */ /* 0x0002a400000c000b */
[----:B012---:R-:W-:Y:S01]  /*14b10*/  ENDCOLLECTIVE ;  /* 0x000000000000791b */ /* 0x007fe20003800000 */
.L_x_410:
[----:B------:R-:W-:Y:S05]  /*14b20*/  BSYNC B0 ;  /* 0x0000000000007941 */ /* 0x000fea0003800000 */
.L_x_409:
[----:B------:R-:W-:Y:S05]  /*14b30*/  BRA `(.L_x_411) ;  /* 0xffffffd400d47947 */ /* 0x000fea000383ffff */
.L_x_327:
[----:B------:R-:W-:Y:S01]  /*14b40*/  BSSY B1, `(.L_x_412) ;  /* 0x0000006000017945 */ /* 0x000fe20003800000 */
[----:B------:R-:W-:-:S07]  /*14b50*/  IMAD.MOV.U32 R15, RZ, RZ, -0x1 ;  /* 0xffffffffff0f7424 */ /* 0x000fce00078e00ff */
[----:B0-2---:R-:W-:Y:S05]  /*14b60*/  WARPSYNC.COLLECTIVE R15, `(.L_x_413) ;  /* 0x000000000f0c7348 */ /* 0x005fea0003c00000 */
[----:B------:R-:W-:Y:S02]  /*14b70*/  ELECT P6, UR62, PT ;  /* 0x00000000003e782f */ /* 0x000fe400038c0000 */
[----:B------:R-:W-:Y:S01]  /*14b80*/  MOV R14, UR62 ;  /* 0x0000003e000e7c02 */ /* 0x000fe20008000f00 */
[----:B0-2---:R-:W-:Y:S10]  /*14b90*/  ENDCOLLECTIVE ;  /* 0x000000000000791b */ /* 0x005ff40003800000 */
.L_x_413:
[----:B------:R-:W-:Y:S05]  /*14ba0*/  BSYNC B1 ;  /* 0x0000000000017941 */ /* 0x000fea0003800000 */
.L_x_412:
[----:B------:R-:W-:Y:S05]  /*14bb0*/  BRA `(.L_x_414) ;  /* 0xffffffd400cc7947 */ /* 0x000fea000383ffff */
.L_x_329:
[----:B0-----:R0:W1:Y:S02]  /*14bc0*/  SYNCS.PHASECHK.TRANS64.TRYWAIT P1, [R3+URZ+0x29840], R2 ;  /* 0x02984002030075a7 */ /* 0x001064000802017f */
[----:B-1----:R-:W-:Y:S05]  /*14bd0*/  @!P1 NANOSLEEP.SYNCS 0x989680 ;  /* 0x009896800000995d */ /* 0x002fea0003900000 */
[----:B------:R-:W1:Y:S02]  /*14be0*/  @!P1 SYNCS.PHASECHK.TRANS64 P1, [R3+URZ+0x29840], R2 ;  /* 0x02984002030095a7 */ /* 0x000e64000802007f */
[----:B-1----:R-:W-:Y:S05]  /*14bf0*/  @!P1 BRA `(.L_x_329) ;  /* 0xfffffffc00f09947 */ /* 0x002fea000383ffff */
[----:B------:R-:W-:Y:S05]  /*14c00*/  BRA `(.L_x_415) ;  /* 0xffffffd400ec7947 */ /* 0x000fea000383ffff */
.L_x_331:
[----:B-1----:R1:W3:Y:S02]  /*14c10*/  SYNCS.PHASECHK.TRANS64.TRYWAIT P1, [R5+URZ+0x29840], R0 ;  /* 0x02984000050075a7 */ /* 0x0022e4000802017f */
[----:B---3--:R-:W-:Y:S05]  /*14c20*/  @!P1 NANOSLEEP.SYNCS 0x989680 ;  /* 0x009896800000995d */ /* 0x008fea0003900000 */
[----:B------:R-:W3:Y:S02]  /*14c30*/  @!P1 SYNCS.PHASECHK.TRANS64 P1, [R5+URZ+0x29840], R0 ;  /* 0x02984000050095a7 */ /* 0x000ee4000802007f */
[----:B---3--:R-:W-:Y:S05]  /*14c40*/  @!P1 BRA `(.L_x_331) ;  /* 0xfffffffc00f09947 */ /* 0x008fea000383ffff */
[----:B------:R-:W-:Y:S05]  /*14c50*/  BRA `(.L_x_416) ;  /* 0xffffffd400f87947 */ /* 0x000fea000383ffff */
.L_x_333:
[----:B---3--:R3:W4:Y:S02]  /*14c60*/  SYNCS.PHASECHK.TRANS64.TRYWAIT P1, [R3+URZ+0x29860], R2 ;  /* 0x02986002030075a7 */ /* 0x008724000802017f */
[----:B----4-:R-:W-:Y:S05]  /*14c70*/  @!P1 NANOSLEEP.SYNCS 0x989680 ;  /* 0x009896800000995d */ /* 0x010fea0003900000 */
[----:B------:R-:W4:Y:S02]  /*14c80*/  @!P1 SYNCS.PHASECHK.TRANS64 P1, [R3+URZ+0x29860], R2 ;  /* 0x02986002030095a7 */ /* 0x000f24000802007f */
[----:B----4-:R-:W-:Y:S05]  /*14c90*/  @!P1 BRA `(.L_x_333) ;  /* 0xfffffffc00f09947 */ /* 0x010fea000383ffff */
[----:B------:R-:W-:Y:S05]  /*14ca0*/  BRA `(.L_x_417) ;  /* 0xffffffd400f47947 */ /* 0x000fea000383ffff */
.L_x_335:
[----:B----4-:R4:W0:Y:S02]  /*14cb0*/  SYNCS.PHASECHK.TRANS64.TRYWAIT P1, [R5+URZ+0x29860], R0 ;  /* 0x02986000050075a7 */ /* 0x010824000802017f */
[----:B0-----:R-:W-:Y:S05]  /*14cc0*/  @!P1 NANOSLEEP.SYNCS 0x989680 ;  /* 0x009896800000995d */ /* 0x001fea0003900000 */
[----:B------:R-:W0:Y:S02]  /*14cd0*/  @!P1 SYNCS.PHASECHK.TRANS64 P1, [R5+URZ+0x29860], R0 ;  /* 0x02986000050095a7 */ /* 0x000e24000802007f */
[----:B0-----:R-:W-:Y:S05]  /*14ce0*/  @!P1 BRA `(.L_x_335) ;  /* 0xfffffffc00f09947 */ /* 0x001fea000383ffff */
[----:B------:R-:W-:Y:S05]  /*14cf0*/  BRA `(.L_x_418) ;  /* 0xffffffd400f07947 */ /* 0x000fea000383ffff */
.L_x_337:
[----:B------:R0:W0:Y:S02]  /*14d00*/  SYNCS.PHASECHK.TRANS64.TRYWAIT P1, [R3+URZ+0x29880], R2 ;  /* 0x02988002030075a7 */ /* 0x000024000802017f */
[----:B0-----:R-:W-:Y:S05]  /*14d10*/  @!P1 NANOSLEEP.SYNCS 0x989680 ;  /* 0x009896800000995d */ /* 0x001fea0003900000 */
[----:B------:R-:W0:Y:S02]  /*14d20*/  @!P1 SYNCS.PHASECHK.TRANS64 P1, [R3+URZ+0x29880], R2 ;  /* 0x02988002030095a7 */ /* 0x000e24000802007f */
[----:B0-----:R-:W-:Y:S05]  /*14d30*/  @!P1 BRA `(.L_x_337) ;  /* 0xfffffffc00f09947 */ /* 0x001fea000383ffff */
[----:B------:R-:W-:Y:S05]  /*14d40*/  BRA `(.L_x_419) ;  /* 0xffffffd400ec7947 */ /* 0x000fea000383ffff */
.L_x_420:
        /* <DEDUP_REMOVED lines=11> */
.L_x_3191:


//--------------------- .text._ZN7cutlass13device_kernelIN5flash11enable_sm90INS1_16FlashAttnFwdSm90INS1_25CollectiveMainloopFwdSm90ILi2EN4cute5tupleIJNS5_1CILi1EEES8_S8_EEENS6_IJNS7_ILi128EEENS7_ILi160EEENS7_ILi192EEEEEELi128ENS_12float_e4m3_tEfNS_4arch4Sm90ELb0ELb0ELb1ELb1ELb1ELb1ELb0ELb1ELb1ELb1ELb0ELb0EEENS1_21CollectiveEpilogueFwdINS6_IJSA_SA_SB_EEES9_NS_10bfloat16_tESG_Li256ELb1ELb1ELb0ELb1EEENS1_36VarlenDynamicPersistentTileSchedulerILi128ELi160ELi256ELi128ELb0ELb1ELb1ELb0ELb1ELb1EEEEEEEEEvNT_6ParamsE --------------------------
	.section	.text._ZN7cutlass13device_kernelIN5flash11enable_sm90INS1_16FlashAttnFwdSm90INS1_25CollectiveMainloopFwdSm90ILi2EN4cute5tupleIJNS5_1CILi1EEES8_S8_EEENS6_IJNS7_ILi128EEENS7_ILi160EEENS7_ILi192EEEEEELi128ENS_12float_e4m3_tEfNS_4arch4Sm90ELb0ELb0ELb1ELb1ELb1ELb1ELb0ELb1ELb1ELb1ELb0ELb0EEENS1_21CollectiveEpilogueFwdINS6_IJSA_SA_SB_EEES9_NS_10bfloat16_tESG_Li256ELb1ELb1ELb0ELb1EEENS1_36VarlenDynamicPersistentTileSchedulerILi128ELi160ELi256ELi128ELb0ELb1ELb1ELb0ELb1ELb1EEEEEEEEEvNT_6ParamsE,"ax",@progbits
	.align	128
.text._ZN7cutlass13device_kernelIN5flash11enable_sm90INS1_16FlashAttnFwdSm90INS1_25CollectiveMainloopFwdSm90ILi2EN4cute5tupleIJNS5_1CILi1EEES8_S8_EEENS6_IJNS7_ILi128EEENS7_ILi160EEENS7_ILi192EEEEEELi128ENS_12float_e4m3_tEfNS_4arch4Sm90ELb0ELb0ELb1ELb1ELb1ELb1ELb0ELb1ELb1ELb1ELb0ELb0EEENS1_21CollectiveEpilogueFwdINS6_IJSA_SA_SB_EEES9_NS_10bfloat16_tESG_Li256ELb1ELb1ELb0ELb1EEENS1_36VarlenDynamicPersistentTileSchedulerILi128ELi160ELi256ELi128ELb0ELb1ELb1ELb0ELb1ELb1EEEEEEEEEvNT_6ParamsE:
        .type           _ZN7cutlass13device_kernelIN5flash11enable_sm90INS1_16FlashAttnFwdSm90INS1_25CollectiveMainloopFwdSm90ILi2EN4cute5tupleIJNS5_1CILi1EEES8_S8_EEENS6_IJNS7_ILi128EEENS7_ILi160EEENS7_ILi192EEEEEELi128ENS_12float_e4m3_tEfNS_4arch4Sm90ELb0ELb0ELb1ELb1ELb1ELb1ELb0ELb1ELb1ELb1ELb0ELb0EEENS1_21CollectiveEpilogueFwdINS6_IJSA_SA_SB_EEES9_NS_10bfloat16_tESG_Li256ELb1ELb1ELb0ELb1EEENS1_36VarlenDynamicPersistentTileSchedulerILi128ELi160ELi256ELi128ELb0ELb1ELb1ELb0ELb1ELb1EEEEEEEEEvNT_6ParamsE,@function
        .size           _ZN7cutlass13device_kernelIN5flash11enable_sm90INS1_16FlashAttnFwdSm90INS1_25CollectiveMainloopFwdSm90ILi2EN4cute5tupleIJNS5_1CILi1EEES8_S8_EEENS6_IJNS7_ILi128EEENS7_ILi160EEENS7_ILi192EEEEEELi128ENS_12float_e4m3_tEfNS_4arch4Sm90ELb0ELb0ELb1ELb1ELb1ELb1ELb0ELb1ELb1ELb1ELb0ELb0EEENS1_21CollectiveEpilogueFwdINS6_IJSA_SA_SB_EEES9_NS_10bfloat16_tESG_Li256ELb1ELb1ELb0ELb1EEENS1_36VarlenDynamicPersistentTileSchedulerILi128ELi160ELi256ELi128ELb0ELb1ELb1ELb0ELb1ELb1EEEEEEEEEvNT_6ParamsE,(.L_x_3192 - _ZN7cutlass13device_kernelIN5flash11enable_sm90INS1_16FlashAttnFwdSm90INS1_25CollectiveMainloopFwdSm90ILi2EN4cute5tupleIJNS5_1CILi1EEES8_S8_EEENS6_IJNS7_ILi128EEENS7_ILi160EEENS7_ILi192EEEEEELi128ENS_12float_e4m3_tEfNS_4arch4Sm90ELb0ELb0ELb1ELb1ELb1ELb1ELb0ELb1ELb1ELb1ELb0ELb0EEENS1_21CollectiveEpilogueFwdINS6_IJSA_SA_SB_EEES9_NS_10bfloat16_tESG_Li256ELb1ELb1ELb0ELb1EEENS1_36VarlenDynamicPersistentTileSchedulerILi128ELi160ELi256ELi128ELb0ELb1ELb1ELb0ELb1ELb1EEEEEEEEEvNT_6ParamsE)
        .other          _ZN7cutlass13device_kernelIN5flash11enable_sm90INS1_16FlashAttnFwdSm90INS1_25CollectiveMainloopFwdSm90ILi2EN4cute5tupleIJNS5_1CILi1EEES8_S8_EEENS6_IJNS7_ILi128EEENS7_ILi160EEENS7_ILi192EEEEEELi128ENS_12float_e4m3_tEfNS_4arch4Sm90ELb0ELb0ELb1ELb1ELb1ELb1ELb0ELb1ELb1ELb1ELb0ELb0EEENS1_21CollectiveEpilogueFwdINS6_IJSA_SA_SB_EEES9_NS_10bfloat16_tESG_Li256ELb1ELb1ELb0ELb1EEENS1_36VarlenDynamicPersistentTileSchedulerILi128ELi160ELi256ELi128ELb0ELb1ELb1ELb0ELb1ELb1EEEEEEEEEvNT_6ParamsE,@"STO_CUDA_ENTRY STV_DEFAULT"
_ZN7cutlass13device_kernelIN5flash11enable_sm90INS1_16FlashAttnFwdSm90INS1_25CollectiveMainloopFwdSm90ILi2EN4cute5tupleIJNS5_1CILi1EEES8_S8_EEENS6_IJNS7_ILi128EEENS7_ILi160EEENS7_ILi192EEEEEELi128ENS_12float_e4m3_tEfNS_4arch4Sm90ELb0ELb0ELb1ELb1ELb1ELb1ELb0ELb1ELb1ELb1ELb0ELb0EEENS1_21CollectiveEpilogueFwdINS6_IJSA_SA_SB_EEES9_NS_10bfloat16_tESG_Li256ELb1ELb1ELb0ELb1EEENS1_36VarlenDynamicPersistentTileSchedulerILi128ELi160ELi256ELi128ELb0ELb1ELb1ELb0ELb1ELb1EEEEEEEEEvNT_6ParamsE:
[----:B------:R-:W0:Y:S02]  /*0000*/  LDC R1, c[0x0][0x28] ;  /* 0x00000a00ff017b82 */ /* 0x000e240000000800 */
[----:B0-----:R-:W-:Y:S01]  /*0010*/  VIADD R1, R1, 0xffffffb0 ;  /* 0xffffffb001017836 */ /* 0x001fe20000000000 */
[----:B------:R-:W0:Y:S01]  /*0020*/  S2R R3, SR_TID.X ;  /* 0x0000000000037919 */ /* 0x000e220000002100 */
[----:B------:R-:W-:Y:S01]  /*0030*/  ELECT P0, URZ, PT ;  /* 0x00000000003f782f */ /* 0x000fe20003800000 */
[----:B------:R-:W-:Y:S01]  /*0040*/  BSSY B0, `(.L_x_421) ;  /* 0x000000e000007945 */ /* 0x000fe20003800000 */
[--C-:B0-----:R-:W-:Y:S02]  /*0050*/  SHF.R.U32.HI R0, RZ, 0x5, R3.reuse ;  /* 0x00000005ff007819 */ /* 0x101fe40000011603 */
[----:B------:R-:W-:-:S03]  /*0060*/  SHF.R.U32.HI R3, RZ, 0x7, R3 ;  /* 0x00000007ff037819 */ /* 0x000fc60000011603 */
[----:B------:R-:W0:Y:S02]  /*0070*/  SHFL.IDX PT, R2, R0, RZ, 0x1f ;  /* 0x00001fff00027589 */ /* 0x000e2400000e0000 */
[----:B0-----:R-:W-:-:S13]  /*0080*/  ISETP.EQ.AND P0, PT, R2, RZ, P0 ;  /* 0x000000ff0200720c */ /* 0x001fda0000702270 */
[----:B------:R-:W-:Y:S05]  /*0090*/  @!P0 BRA `(.L_x_422) ;  /* 0x0000000000208947 */ /* 0x000fea0003800000 */
[----:B------:R-:W-:Y:S02]  /*00a0*/  ULDC.64 UR4, c[0x0][0x198] ;  /* 0x0000660000047ab9 */ /* 0x000fe40000000a00 */
[----:B------:R-:W-:Y:S02]  /*00b0*/  UIADD3 UR6, UP0, UR4, 0x570, URZ ;  /* 0x0000057004067890 */ /* 0x000fe4000ff1e03f */
[----:B------:R-:W-:Y:S02]  /*00c0*/  UIADD3 UR4, UP1, UR4, 0x670, URZ ;  /* 0x0000067004047890 */ /* 0x000fe4000ff3e03f */
[----:B------:R-:W-:Y:S02]  /*00d0*/  UIADD3.X UR7, URZ, UR5, URZ, UP0, !UPT ;  /* 0x000000053f077290 */ /* 0x000fe400087fe43f */
[----:B------:R-:W-:-:S07]  /*00e0*/  UIADD3.X UR5, URZ, UR5, URZ, UP1, !UPT ;  /* 0x000000053f057290 */ /* 0x000fce0008ffe43f */
[----:B------:R0:W-:Y:S02]  /*00f0*/  UTMACCTL.PF [UR6] ;  /* 0x00000000060079b9 */ /* 0x0001e40008040000 */
[----:B------:R0:W-:Y:S02]  /*0100*/  UTMACCTL.PF [UR4] ;  /* 0x00000000040079b9 */ /* 0x0001e40008040000 */
[----:B0-----:R-:W-:Y:S01]  /*0110*/  NOP ;  /* 0x0000000000007918 */ /* 0x001fe20000000000 */
.L_x_422:
[----:B------:R-:W-:Y:S05]  /*0120*/  BSYNC B0 ;  /* 0x0000000000007941 */ /* 0x000fea0003800000 */
.L_x_421:
[----:B------:R-:W-:Y:S01]  /*0130*/  VOTEU.ANY UP0, P0 ;  /* 0x00000000003f7886 */ /* 0x000fe20000000100 */
[----:B------:R-:W0:Y:S01]  /*0140*/  SHFL.IDX PT, R3, R3, RZ, 0x1f ;  /* 0x00001fff03037589 */ /* 0x000e2200000e0000 */
[----:B------:R-:W-:Y:S01]  /*0150*/  UMOV UR4, 0x80 ;  /* 0x0000008000047882 */ /* 0x000fe20000000000 */
[----:B------:R-:W-:Y:S01]  /*0160*/  UMOV UR7, 0x100 ;  /* 0x0000010000077882 */ /* 0x000fe20000000000 */
[----:B------:R-:W-:Y:S01]  /*0170*/  VOTEU.ANY UP1, P0 ;  /* 0x00000000003f7886 */ /* 0x000fe20000020100 */
[----:B------:R-:W1:Y:S01]  /*0180*/  @UP0 S2UR UR8, SR_CgaCtaId ;  /* 0x00000000000809c3 */ /* 0x000e620000008800 */
[----:B------:R-:W2:Y:S01]  /*0190*/  SHFL.IDX PT, R2, R0, RZ, 0x1f ;  /* 0x00001fff00027589 */ /* 0x000ea200000e0000 */
[----:B------:R-:W-:Y:S01]  /*01a0*/  @UP0 UMOV UR6, 0x400 ;  /* 0x0000040000060882 */ /* 0x000fe20000000000 */
[----:B------:R-:W-:-:S04]  /*01b0*/  @UP0 UIADD3 UR4, -UR4, 0x100000, URZ ;  /* 0x0010000004040890 */ /* 0x000fc8000fffe13f */
[----:B------:R-:W-:Y:S02]  /*01c0*/  @UP0 USHF.L.U32 UR5, UR4, 0xb, URZ ;  /* 0x0000000b04050899 */ /* 0x000fe4000800063f */
[----:B------:R-:W-:Y:S01]  /*01d0*/  @UP0 USHF.L.U32 UR4, UR4, 0x1, URZ ;  /* 0x0000000104040899 */ /* 0x000fe2000800063f */
[----:B------:R-:W-:Y:S01]  /*01e0*/  VOTEU.ANY UP2, P0 ;  /* 0x00000000003f7886 */ /* 0x000fe20000040100 */
[----:B0-----:R-:W-:Y:S01]  /*01f0*/  R2UR UR9, R3 ;  /* 0x00000000030972ca */ /* 0x001fe200000e0000 */
[----:B-1----:R-:W-:Y:S01]  /*0200*/  @UP0 ULEA UR8, UR8, UR6, 0x18 ;  /* 0x0000000608080291 */ /* 0x002fe2000f8ec03f */
[----:B--2---:R-:W-:Y:S01]  /*0210*/  ISETP.NE.AND P1, PT, R2, RZ, PT ;  /* 0x000000ff0200720c */ /* 0x004fe20003f25270 */
[----:B------:R-:W-:-:S04]  /*0220*/  @UP0 UIADD3 UR6, -UR7, 0x100000, URZ ;  /* 0x0010000007060890 */ /* 0x000fc8000fffe13f */
[----:B------:R-:W-:Y:S02]  /*0230*/  @UP0 USHF.L.U32 UR7, UR6, 0xb, URZ ;  /* 0x0000000b06070899 */ /* 0x000fe4000800063f */
[----:B------:R-:W-:-:S04]  /*0240*/  @UP0 USHF.L.U32 UR6, UR6, 0x1, URZ ;  /* 0x0000000106060899 */ /* 0x000fc8000800063f */
[----:B------:R-:W-:Y:S01]  /*0250*/  UISETP.NE.AND UP0, UPT, UR9, URZ, UPT ;  /* 0x0000003f0900728c */ /* 0x000fe2000bf05270 */
[----:B------:R-:W0:Y:S02]  /*0260*/  FENCE.VIEW.ASYNC.S ;  /* 0x00000000000073c6 */ /* 0x000e240000000000 */
[----:B0-----:R0:W1:Y:S05]  /*0270*/  @UP1 SYNCS.EXCH.64 URZ, [UR8+0x29800], UR4 ;  /* 0x02980004083f15b2 */ /* 0x00106a0008000100 */
[----:B------:R0:W2:Y:S01]  /*0280*/  @UP2 SYNCS.EXCH.64 URZ, [UR8+0x29820], UR6 ;  /* 0x02982006083f25b2 */ /* 0x0000a20008000100 */
[----:B------:R-:W-:Y:S05]  /*0290*/  @P1 BRA `(.L_x_423) ;  /* 0x0000000000481947 */ /* 0x000fea0003800000 */
[----:B0-----:R-:W0:Y:S01]  /*02a0*/  S2UR UR5, SR_CgaCtaId ;  /* 0x00000000000579c3 */ /* 0x001e220000008800 */
        /* <DEDUP_REMOVED lines=12> */
[----:B0-----:R3:W4:Y:S08]  /*0370*/  SYNCS.EXCH.64 URZ, [UR8+0x29830], UR4 ;  /* 0x02983004083f75b2 */ /* 0x0017300008000100 */
[----:B------:R3:W0:Y:S01]  /*0380*/  SYNCS.EXCH.64 URZ, [UR8+0x29840], UR6 ;  /* 0x02984006083f75b2 */ /* 0x0006220008000100 */
[----:B------:R3:W0:Y:S01]  /*0390*/  SYNCS.EXCH.64 URZ, [UR8+0x29838], UR4 ;  /* 0x02983804083f75b2 */ /* 0x0006220008000100 */
[----:B------:R3:W0:Y:S02]  /*03a0*/  SYNCS.EXCH.64 URZ, [UR8+0x29848], UR6 ;  /* 0x02984806083f75b2 */ /* 0x0006240008000100 */
[----:B---3--:R-:W-:Y:S01]  /*03b0*/  NOP ;  /* 0x0000000000007918 */ /* 0x008fe20000000000 */
.L_x_423:
[----:B------:R-:W3:Y:S01]  /*03c0*/  SHFL.IDX PT, R2, R0, RZ, 0x1f ;  /* 0x00001fff00027589 */ /* 0x000ee200000e0000 */
[----:B------:R-:W-:Y:S01]  /*03d0*/  NOP ;  /* 0x0000000000007918 */ /* 0x000fe20000000000 */
[----:B---3--:R-:W-:-:S13]  /*03e0*/  ISETP.NE.AND P0, PT, R2, RZ, PT ;  /* 0x000000ff0200720c */ /* 0x008fda0003f05270 */
        /* <DEDUP_REMOVED lines=14> */
[----:B0-----:R3:W0:Y:S08]  /*04d0*/  SYNCS.EXCH.64 URZ, [UR8+0x29850], UR4 ;  /* 0x02985004083f75b2 */ /* 0x0016300008000100 */
[----:B------:R3:W0:Y:S01]  /*04e0*/  SYNCS.EXCH.64 URZ, [UR8+0x29860], UR6 ;  /* 0x02986006083f75b2 */ /* 0x0006220008000100 */
[----:B------:R3:W0:Y:S01]  /*04f0*/  SYNCS.EXCH.64 URZ, [UR8+0x29858], UR4 ;  /* 0x02985804083f75b2 */ /* 0x0006220008000100 */
[----:B------:R3:W0:Y:S02]  /*0500*/  SYNCS.EXCH.64 URZ, [UR8+0x29868], UR6 ;  /* 0x02986806083f75b2 */ /* 0x0006240008000100 */
[----:B---3--:R-:W-:Y:S01]  /*0510*/  NOP ;  /* 0x0000000000007918 */ /* 0x008fe20000000000 */
.L_x_424:
[----:B------:R-:W3:Y:S01]  /*0520*/  SHFL.IDX PT, R2, R0, RZ, 0x1f ;  /* 0x00001fff00027589 */ /* 0x000ee200000e0000 */
[----:B------:R-:W-:Y:S01]  /*0530*/  NOP ;  /* 0x0000000000007918 */ /* 0x000fe20000000000 */
[----:B---3--:R-:W-:-:S13]  /*0540*/  ISETP.NE.AND P0, PT, R2, RZ, PT ;  /* 0x000000ff0200720c */ /* 0x008fda0003f05270 */
[----:B------:R-:W-:Y:S05]  /*0550*/  @P0 BRA `(.L_x_425) ;  /* 0x0000000000380947 */ /* 0x000fea0003800000 */
[----:B0-----:R-:W0:Y:S01]  /*0560*/  S2UR UR5, SR_CgaCtaId ;  /* 0x00000000000579c3 */ /* 0x001e220000008800 */
[----:B------:R-:W-:Y:S01]  /*0570*/  UMOV UR4, 0x400 ;  /* 0x0000040000047882 */ /* 0x000fe20000000000 */
[----:B------:R-:W-:Y:S01]  /*0580*/  UMOV UR7, 0x80 ;  /* 0x0000008000077882 */ /* 0x000fe20000000000 */
[----:B------:R-:W-:Y:S01]  /*0590*/  ELECT P0, URZ, PT ;  /* 0x00000000003f782f */ /* 0x000fe20003800000 */
[----:B0-----:R-:W-:Y:S02]  /*05a0*/  ULEA UR6, UR5, UR4, 0x18 ;  /* 0x0000000405067291 */ /* 0x001fe4000f8ec03f */
[----:B------:R-:W-:-:S04]  /*05b0*/  UIADD3 UR4, -UR7, 0x100000, URZ ;  /* 0x0010000007047890 */ /* 0x000fc8000fffe13f */
[----:B------:R-:W-:Y:S02]  /*05c0*/  USHF.L.U32 UR5, UR4, 0xb, URZ ;  /* 0x0000000b04057899 */ /* 0x000fe4000800063f */
[----:B------:R-:W-:Y:S01]  /*05d0*/  USHF.L.U32 UR4, UR4, 0x1, URZ ;  /* 0x0000000104047899 */ /* 0x000fe2000800063f */
[----:B------:R-:W0:Y:S11]  /*05e0*/  FENCE.VIEW.ASYNC.S ;  /* 0x00000000000073c6 */ /* 0x000e360000000000 */
[----:B0-----:R3:W0:Y:S01]  /*05f0*/  SYNCS.EXCH.64 URZ, [UR6+0x29870], UR4 ;  /* 0x02987004063f75b2 */ /* 0x0016220008000100 */
[----:B------:R3:W0:Y:S01]  /*0600*/  SYNCS.EXCH.64 URZ, [UR6+0x29880], UR4 ;  /* 0x02988004063f75b2 */ /* 0x0006220008000100 */
[----:B------:R3:W0:Y:S01]  /*0610*/  SYNCS.EXCH.64 URZ, [UR6+0x29878], UR4 ;  /* 0x02987804063f75b2 */ /* 0x0006220008000100 */
[----:B------:R3:W0:Y:S02]  /*0620*/  SYNCS.EXCH.64 URZ, [UR6+0x29888], UR4 ;  /* 0x02988804063f75b2 */ /* 0x0006240008000100 */
[----:B---3--:R-:W-:Y:S01]  /*0630*/  NOP ;  /* 0x0000000000007918 */ /* 0x008fe20000000000 */
.L_x_425:
        /* <DEDUP_REMOVED lines=22> */
.L_x_426:
[----:B------:R-:W3:Y:S01]  /*07a0*/  SHFL.IDX PT, R3, R0, RZ, 0x1f ;  /* 0x00001fff00037589 */ /* 0x000ee200000e0000 */
[----:B------:R-:W-:Y:S01]  /*07b0*/  NOP ;  /* 0x0000000000007918 */ /* 0x000fe20000000000 */
[----:B------:R-:W0:Y:S01]  /*07c0*/  S2R R2, SR_CgaCtaId ;  /* 0x0000000000027919 */ /* 0x000e220000008800 */
[----:B---3--:R-:W-:-:S13]  /*07d0*/  ISETP.NE.AND P0, PT, R3, RZ, PT ;  /* 0x000000ff0300720c */ /* 0x008fda0003f05270 */
[----:B0-----:R-:W-:Y:S05]  /*07e0*/  @P0 BRA `(.L_x_427) ;  /* 0x0000000000480947 */ /* 0x001fea0003800000 */
[----:B------:R-:W0:Y:S01]  /*07f0*/  S2UR UR5, SR_CgaCtaId ;  /* 0x00000000000579c3 */ /* 0x000e220000008800 */
        /* <DEDUP_REMOVED lines=12> */
[----:B0-----:R0:W3:Y:S08]  /*08c0*/  SYNCS.EXCH.64 URZ, [UR8+0x298b0], UR4 ;  /* 0x0298b004083f75b2 */ /* 0x0010f00008000100 */
[----:B------:R0:W0:Y:S01]  /*08d0*/  SYNCS.EXCH.64 URZ, [UR8+0x298c0], UR6 ;  /* 0x0298c006083f75b2 */ /* 0x0000220008000100 */
[----:B------:R0:W0:Y:S01]  /*08e0*/  SYNCS.EXCH.64 URZ, [UR8+0x298b8], UR4 ;  /* 0x0298b804083f75b2 */ /* 0x0000220008000100 */
[----:B------:R0:W0:Y:S01]  /*08f0*/  SYNCS.EXCH.64 URZ, [UR8+0x298c8], UR6 ;  /* 0x0298c806083f75b2 */ /* 0x0000220008000100 */
[----:B------:R-:W-:Y:S01]  /*0900*/  NOP ;  /* 0x0000000000007918 */ /* 0x000fe20000000000 */
.L_x_427:
[----:B------:R-:W-:Y:S01]  /*0910*/  PLOP3.LUT P0, PT, PT, PT, UP0, 0x80, 0x0 ;  /* 0x000000000000781c */ /* 0x000fe20003f0f008 */
[----:B------:R-:W-:Y:S01]  /*0920*/  UMOV UR36, 0x1 ;  /* 0x0000000100247882 */ /* 0x000fe20000000000 */
[----:B------:R-:W-:Y:S01]  /*0930*/  NOP ;  /* 0x0000000000007918 */ /* 0x000fe20000000000 */
[----:B------:R-:W-:Y:S01]  /*0940*/  USEL UR36, UR36, 0x2, !UP0 ;  /* 0x0000000224247887 */ /* 0x000fe2000c000000 */
[----:B------:R-:W-:Y:S01]  /*0950*/  BSSY B8, `(.L_x_428) ;  /* 0x000296b000087945 */ /* 0x000fe20003800000 */
[----:B------:R-:W-:Y:S01]  /*0960*/  ULDC.64 UR50, c[0x0][0x208] ;  /* 0x0000820000327ab9 */ /* 0x000fe20000000a00 */
[----:B01234-:R-:W-:Y:S07]  /*0970*/  BAR.SYNC.DEFER_BLOCKING 0x0 ;  /* 0x0000000000007b1d */ /* 0x01ffee0000010000 */
[----:B------:R-:W-:Y:S05]  /*0980*/  @!P0 BRA `(.L_x_429) ;  /* 0x0000021c002c8947 */ /* 0x000fea0003800000 */
.L_x_430:
[----:B------:R-:W-:-:S08]  /*0990*/  NOP ;  /* 0x0000000000007918 */ /* 0x000fd00000000000 */
[----:B------:R-:W0:Y:S02]  /*09a0*/  USETMAXREG.TRY_ALLOC.CTAPOOL UP0, 0xe8 ;  /* 0x000000e8000079c8 */ /* 0x000e240008000600 */
[----:B0-----:R-:W-:-:S13]  /*09b0*/  PLOP3.LUT P0, PT, PT, PT, UP0, 0x80, 0x0 ;  /* 0x000000000000781c */ /* 0x001fda0003f0f008 */
[----:B------:R-:W-:Y:S05]  /*09c0*/  @!P0 BRA `(.L_x_430) ;  /* 0xfffffffc00f08947 */ /* 0x000fea000383ffff */
[----:B------:R-:W2:Y:S01]  /*09d0*/  LDL.LU R0, [R1] ;  /* 0x0000000001007983 */ /* 0x000ea20000300800 */
[----:B------:R-:W0:Y:S01]  /*09e0*/  S2R R2, SR_TID.X ;  /* 0x0000000000027919 */ /* 0x000e220000002100 */
[----:B------:R-:W1:Y:S01]  /*09f0*/  S2UR UR38, SR_CgaCtaId ;  /* 0x00000000002679c3 */ /* 0x000e620000008800 */
[----:B------:R-:W-:Y:S01]  /*0a00*/  UMOV UR4, 0x400 ;  /* 0x0000040000047882 */ /* 0x000fe20000000000 */
[----:B0-----:R-:W-:-:S06]  /*0a10*/  SHF.R.U32.HI R2, RZ, 0x7, R2 ;  /* 0x00000007ff027819 */ /* 0x001fcc0000011602 */
[----:B------:R-:W-:Y:S06]  /*0a20*/  BAR.ARV 0x8, 0x180 ;  /* 0x0206000000007b1d */ /* 0x000fec0000002000 */
[----:B------:R-:W-:-:S13]  /*0a30*/  ISETP.NE.AND P0, PT, R2, 0x1, PT ;  /* 0x000000010200780c */ /* 0x000fda0003f05270 */
[----:B------:R-:W-:Y:S08]  /*0a40*/  @!P0 BAR.ARV 0x9, 0x100 ;  /* 0x0244000000008b1d */ /* 0x000ff00000002000 */
[----:B------:R-:W-:Y:S01]  /*0a50*/  BAR.SYNC.DEFER_BLOCKING 0x5, 0x180 ;  /* 0x0146000000007b1d */ /* 0x000fe20000010000 */
[----:B-1----:R-:W-:-:S06]  /*0a60*/  ULEA UR4, UR38, UR4, 0x18 ;  /* 0x0000000426047291 */ /* 0x002fcc000f8ec03f */
[----:B------:R-:W-:Y:S01]  /*0a70*/  IMAD.U32 R18, RZ, RZ, UR4 ;  /* 0x00000004ff127e24 */ /* 0x000fe2000f8e00ff */
[----:B------:R-:W-:-:S04]  /*0a80*/  ULDC UR4, c[0x0][0xc3c] ;  /* 0x00030f0000047ab9 */ /* 0x000fc80000000800 */
[----:B------:R-:W0:Y:S01]  /*0a90*/  LDS.128 R168, [R18+0x298d0] ;  /* 0x0298d00012a87984 */ /* 0x000e220000000c00 */
[----:B------:R-:W-:Y:S06]  /*0aa0*/  BAR.ARV 0x4, 0x180 ;  /* 0x0106000000007b1d */ /* 0x000fec0000002000 */
[----:B--2---:R-:W-:-:S04]  /*0ab0*/  LOP3.LUT R0, R0, 0xfffffffb, RZ, 0xc0, !PT ;  /* 0xfffffffb00007812 */ /* 0x004fc800078ec0ff */
[----:B------:R-:W-:-:S05]  /*0ac0*/  @P0 LOP3.LUT R0, R0, 0x4, RZ, 0xfc, !PT ;  /* 0x0000000400000812 */ /* 0x000fca00078efcff */
[----:B------:R1:W-:Y:S01]  /*0ad0*/  STL [R1], R0 ;  /* 0x0000000001007387 */ /* 0x0003e20000100800 */
[----:B0-----:R-:W-:-:S13]  /*0ae0*/  ISETP.GE.AND P0, PT, R171, UR4, PT ;  /* 0x00000004ab007c0c */ /* 0x001fda000bf06270 */
[----:B-1----:R-:W-:Y:S05]  /*0af0*/  @P0 BRA `(.L_x_431) ;  /* 0x0000029400400947 */ /* 0x002fea0003800000 */
[----:B------:R-:W0:Y:S01]  /*0b00*/  S2R R0, SR_TID.X ;  /* 0x0000000000007919 */ /* 0x000e220000002100 */
[----:B------:R-:W-:Y:S01]  /*0b10*/  IMAD.MOV.U32 R19, RZ, RZ, -0x2 ;  /* 0xfffffffeff137424 */ /* 0x000fe200078e00ff */
[----:B------:R-:W-:Y:S01]  /*0b20*/  R2UR UR39, R18 ;  /* 0x00000000122772ca */ /* 0x000fe200000e0000 */
[----:B------:R-:W-:Y:S01]  /*0b30*/  IMAD.MOV.U32 R226, RZ, RZ, 0x20 ;  /* 0x00000020ffe27424 */ /* 0x000fe200078e00ff */
[----:B------:R-:W-:Y:S01]  /*0b40*/  ULOP3.LUT UR48, UR36, 0x1, URZ, 0xfc, !UPT ;  /* 0x0000000124307892 */ /* 0x000fe2000f8efc3f */
[----:B------:R-:W-:Y:S01]  /*0b50*/  IMAD.MOV.U32 R199, RZ, RZ, RZ ;  /* 0x000000ffffc77224 */ /* 0x000fe200078e00ff */
[----:B------:R-:W-:Y:S01]  /*0b60*/  UMOV UR37, URZ ;  /* 0x0000003f00257c82 */ /* 0x000fe20008000000 */
[----:B------:R-:W-:Y:S02]  /*0b70*/  IMAD.MOV.U32 R211, RZ, RZ, RZ ;  /* 0x000000ffffd37224 */ /* 0x000fe400078e00ff */
[----:B------:R-:W-:-:S06]  /*0b80*/  IMAD.MOV.U32 R205, RZ, RZ, RZ ;  /* 0x000000ffffcd7224 */ /* 0x000fcc00078e00ff */
[----:B------:R-:W-:Y:S01]  /*0b90*/  UIADD3 UR39, UR39, 0x14400, URZ ;  /* 0x0001440027277890 */ /* 0x000fe2000fffe03f */
[----:B0-----:R-:W-:-:S05]  /*0ba0*/  VIADD R21, R0, 0xffffff80 ;  /* 0xffffff8000157836 */ /* 0x001fca0000000000 */
[----:B------:R-:W-:Y:S02]  /*0bb0*/  SHF.R.S32.HI R0, RZ, 0x1f, R21 ;  /* 0x0000001fff007819 */ /* 0x000fe40000011415 */
[-C--:B------:R-:W-:Y:S02]  /*0bc0*/  LEA.HI R5, R21, R21.reuse, RZ, 0x1 ;  /* 0x0000001515057211 */ /* 0x080fe400078f08ff */
[CC--:B------:R-:W-:Y:S02]  /*0bd0*/  LEA.HI R2, R0.reuse, R21.reuse, RZ, 0x4 ;  /* 0x0000001500027211 */ /* 0x0c0fe400078f20ff */
[----:B------:R-:W-:Y:S02]  /*0be0*/  LEA.HI R3, R0, R21, RZ, 0x5 ;  /* 0x0000001500037211 */ /* 0x000fe400078f28ff */
[----:B------:R-:W-:Y:S02]  /*0bf0*/  SHF.R.S32.HI R217, RZ, 0x4, R2 ;  /* 0x00000004ffd97819 */ /* 0x000fe40000011402 */
[----:B------:R-:W-:-:S02]  /*0c00*/  SHF.L.U32 R4, R3, 0x5, RZ ;  /* 0x0000000503047819 */ /* 0x000fc400000006ff */
[----:B------:R-:W-:Y:S02]  /*0c10*/  LOP3.LUT R3, R2, 0x3fffff0, RZ, 0xc0, !PT ;  /* 0x03fffff002037812 */ /* 0x000fe400078ec0ff */
[----:B------:R-:W-:Y:S02]  /*0c20*/  LEA.HI R6, R0, R21, RZ, 0x2 ;  /* 0x0000001500067211 */ /* 0x000fe400078f10ff */
[----:B------:R-:W-:Y:S01]  /*0c30*/  LEA.HI R2, R2, R217, RZ, 0x1 ;  /* 0x000000d902027211 */ /* 0x000fe200078f08ff */
[----:B------:R-:W-:Y:S01]  /*0c40*/  IMAD.IADD R3, R21, 0x1, -R3 ;  /* 0x0000000115037824 */ /* 0x000fe200078e0a03 */
[----:B------:R-:W-:Y:S02]  /*0c50*/  LOP3.LUT R228, R5, 0xfffffffe, RZ, 0xc0, !PT ;  /* 0xfffffffe05e47812 */ /* 0x000fe400078ec0ff */
[----:B------:R-:W-:Y:S02]  /*0c60*/  LOP3.LUT R4, R4, 0xfffffc00, RZ, 0xc0, !PT ;  /* 0xfffffc0004047812 */ /* 0x000fe400078ec0ff */
[----:B------:R-:W-:Y:S01]  /*0c70*/  SHF.R.S32.HI R7, RZ, 0x2, R6 ;  /* 0x00000002ff077819 */ /* 0x000fe20000011406 */
[----:B------:R-:W-:Y:S01]  /*0c80*/  IMAD.IADD R228, R21, 0x1, -R228 ;  /* 0x0000000115e47824 */ /* 0x000fe200078e0ae4 */
[----:B------:R-:W-:Y:S01]  /*0c90*/  SHF.R.S32.HI R8, RZ, 0x1f, R6 ;  /* 0x0000001fff087819 */ /* 0x000fe20000011406 */
[----:B------:R-:W-:Y:S01]  /*0ca0*/  IMAD R3, R3, 0x40, R4 ;  /* 0x0000004003037824 */ /* 0x000fe200078e0204 */
[----:B------:R-:W-:Y:S01]  /*0cb0*/  LOP3.LUT R2, R2, 0x1ffffffe, RZ, 0xc0, !PT ;  /* 0x1ffffffe02027812 */ /* 0x000fe200078ec0ff */
[----:B------:R-:W-:Y:S01]  /*0cc0*/  IMAD.SHL.U32 R16, R228, 0x10, RZ ;  /* 0x00000010e4107824 */ /* 0x000fe200078e00ff */
[----:B------:R-:W-:-:S02]  /*0cd0*/  LOP3.LUT R6, R6, 0xfffffffc, RZ, 0xc0, !PT ;  /* 0xfffffffc06067812 */ /* 0x000fc400078ec0ff */
[----:B------:R-:W-:Y:S01]  /*0ce0*/  LEA.HI R8, R8, R7, RZ, 0x2 ;  /* 0x0000000708087211 */ /* 0x000fe200078f10ff */
[----:B------:R-:W-:Y:S01]  /*0cf0*/  IMAD.IADD R2, R217, 0x1, -R2 ;  /* 0x00000001d9027824 */ /* 0x000fe200078e0a02 */
[----:B------:R-:W-:Y:S01]  /*0d00*/  SHF.L.U32 R22, R228, 0x3, RZ ;  /* 0x00000003e4167819 */ /* 0x000fe200000006ff */
[----:B------:R-:W-:Y:S01]  /*0d10*/  IMAD.IADD R6, R21, 0x1, -R6 ;  /* 0x0000000115067824 */ /* 0x000fe200078e0a06 */
[----:B------:R-:W-:Y:S01]  /*0d20*/  LOP3.LUT R8, R8, 0xfffffffc, RZ, 0xc0, !PT ;  /* 0xfffffffc08087812 */ /* 0x000fe200078ec0ff */
[----:B------:R-:W-:Y:S01]  /*0d30*/  IMAD R2, R2, 0x8, R3 ;  /* 0x0000000802027824 */ /* 0x000fe200078e0203 */
[--C-:B------:R-:W-:Y:S01]  /*0d40*/  SHF.R.S32.HI R198, RZ, 0x1, R5.reuse ;  /* 0x00000001ffc67819 */ /* 0x100fe20000011405 */
[----:B------:R-:W-:Y:S01]  /*0d50*/  VIADD R202, R22, 0x40 ;  /* 0x0000004016ca7836 */ /* 0x000fe20000000000 */
[----:B------:R-:W-:Y:S01]  /*0d60*/  LEA.HI R4, R6, R6, RZ, 0x1 ;  /* 0x0000000606047211 */ /* 0x000fe200078f08ff */
[----:B------:R-:W-:Y:S01]  /*0d70*/  VIADD R200, R22, 0x20 ;  /* 0x0000002016c87836 */ /* 0x000fe20000000000 */
[----:B------:R-:W-:Y:S01]  /*0d80*/  SHF.R.S32.HI R3, RZ, 0x1f, R5 ;  /* 0x0000001fff037819 */ /* 0x000fe20000011405 */
[----:B------:R-:W-:Y:S01]  /*0d90*/  IMAD.IADD R8, R7, 0x1, -R8 ;  /* 0x0000000107087824 */ /* 0x000fe200078e0a08 */
[----:B------:R0:W-:Y:S01]  /*0da0*/  STL [R1+0x40], R2 ;  /* 0x0000400201007387 */ /* 0x0001e20000100800 */
[----:B------:R-:W-:Y:S01]  /*0db0*/  LOP3.LUT R7, R4, 0x1ffffffe, RZ, 0xc0, !PT ;  /* 0x1ffffffe04077812 */ /* 0x000fe200078ec0ff */
[----:B------:R-:W-:Y:S01]  /*0dc0*/  VIADD R12, R198, 0x80 ;  /* 0x00000080c60c7836 */ /* 0x000fe20000000000 */
[----:B------:R-:W-:Y:S01]  /*0dd0*/  LEA.HI R3, R3, R198, RZ, 0x3 ;  /* 0x000000c603037211 */ /* 0x000fe200078f18ff */
[C---:B------:R-:W-:Y:S01]  /*0de0*/  VIADD R201, R22.reuse, 0x10 ;  /* 0x0000001016c97836 */ /* 0x040fe20000000000 */
[----:B------:R-:W-:Y:S01]  /*0df0*/  IADD3 R4, R22, R202, RZ ;  /* 0x000000ca16047210 */ /* 0x000fe20007ffe0ff */
[----:B------:R-:W-:Y:S01]  /*0e00*/  IMAD.IADD R11, R6, 0x1, -R7 ;  /* 0x00000001060b7824 */ /* 0x000fe200078e0a07 */
[----:B------:R-:W-:Y:S01]  /*0e10*/  IADD3 R9, R22, R200, RZ ;  /* 0x000000c816097210 */ /* 0x000fe20007ffe0ff */
[----:B------:R-:W-:Y:S01]  /*0e20*/  IMAD.SHL.U32 R208, R8, 0x80, RZ ;  /* 0x0000008008d07824 */ /* 0x000fe200078e00ff */
[----:B------:R-:W-:Y:S01]  /*0e30*/  LOP3.LUT R3, R3, 0xfffffff8, RZ, 0xc0, !PT ;  /* 0xfffffff803037812 */ /* 0x000fe200078ec0ff */
[----:B------:R-:W-:Y:S01]  /*0e40*/  VIADD R203, R22, 0x30 ;  /* 0x0000003016cb7836 */ /* 0x000fe20000000000 */
[----:B0-----:R-:W-:Y:S01]  /*0e50*/  LEA.HI R2, R0, R21, RZ, 0x7 ;  /* 0x0000001500027211 */ /* 0x001fe200078f38ff */
[----:B------:R-:W-:Y:S01]  /*0e60*/  VIADD R204, R22, 0x50 ;  /* 0x0000005016cc7836 */ /* 0x000fe20000000000 */
[----:B------:R-:W-:Y:S01]  /*0e70*/  SHF.R.S32.HI R7, RZ, 0x1f, R4 ;  /* 0x0000001fff077819 */ /* 0x000fe20000011404 */
[----:B------:R-:W-:Y:S01]  /*0e80*/  IMAD.IADD R20, R198, 0x1, -R3 ;  /* 0x00000001c6147824 */ /* 0x000fe200078e0a03 */
[----:B------:R-:W-:Y:S01]  /*0e90*/  LOP3.LUT R229, R2, 0xffffff80, RZ, 0xc0, !PT ;  /* 0xffffff8002e57812 */ /* 0x000fe200078ec0ff */
[----:B------:R-:W-:Y:S01]  /*0ea0*/  VIADD R172, R16, 0x60 ;  /* 0x0000006010ac7836 */ /* 0x000fe20000000000 */
[----:B------:R-:W-:Y:S01]  /*0eb0*/  SHF.R.S32.HI R10, RZ, 0x1f, R9 ;  /* 0x0000001fff0a7819 */ /* 0x000fe20000011409 */
[----:B------:R-:W-:Y:S01]  /*0ec0*/  IMAD.SHL.U32 R3, R20, 0x80, RZ ;  /* 0x0000008014037824 */ /* 0x000fe200078e00ff */
[----:B------:R-:W-:Y:S01]  /*0ed0*/  IADD3 R229, R21, -R229, RZ ;  /* 0x800000e515e57210 */ /* 0x000fe20007ffe0ff */
[----:B------:R0:W-:Y:S01]  /*0ee0*/  STL [R1+0x34], R20 ;  /* 0x0000341401007387 */ /* 0x0001e20000100800 */
[CC--:B------:R-:W-:Y:S01]  /*0ef0*/  LEA.HI R13, R7.reuse, R4.reuse, RZ, 0x4 ;  /* 0x00000004070d7211 */ /* 0x0c0fe200078f20ff */
[----:B------:R-:W-:Y:S01]  /*0f00*/  VIADD R175, R16, 0x80 ;  /* 0x0000008010af7836 */ /* 0x000fe20000000000 */
[----:B------:R-:W-:-:S02]  /*0f10*/  LEA.HI R17, R7, R4, RZ, 0x6 ;  /* 0x0000000407117211 */ /* 0x000fc400078f30ff */
[CC--:B------:R-:W-:Y:S02]  /*0f20*/  LEA.HI R173, R10.reuse, R9.reuse, RZ, 0x4 ;  /* 0x000000090aad7211 */ /* 0x0c0fe400078f20ff */
[----:B------:R-:W-:Y:S01]  /*0f30*/  LEA.HI R15, R10, R9, RZ, 0x6 ;  /* 0x000000090a0f7211 */ /* 0x000fe200078f30ff */
[----:B------:R-:W-:Y:S01]  /*0f40*/  IMAD.SHL.U32 R17, R17, 0x80, RZ ;  /* 0x0000008011117824 */ /* 0x000fe200078e00ff */
[----:B------:R-:W-:Y:S02]  /*0f50*/  LEA.HI R14, R12, R12, RZ, 0x1 ;  /* 0x0000000c0c0e7211 */ /* 0x000fe400078f08ff */
[----:B------:R-:W-:Y:S01]  /*0f60*/  SHF.R.S32.HI R4, RZ, 0x1f, R12 ;  /* 0x0000001fff047819 */ /* 0x000fe2000001140c */
[----:B------:R-:W-:Y:S01]  /*0f70*/  IMAD.SHL.U32 R15, R15, 0x80, RZ ;  /* 0x000000800f0f7824 */ /* 0x000fe200078e00ff */
[----:B------:R-:W-:Y:S02]  /*0f80*/  SHF.R.S32.HI R10, RZ, 0x1f, R229 ;  /* 0x0000001fff0a7819 */ /* 0x000fe400000114e5 */
[----:B------:R-:W-:-:S02]  /*0f90*/  LOP3.LUT R6, R14, 0x3fffffe, RZ, 0xc0, !PT ;  /* 0x03fffffe0e067812 */ /* 0x000fc400078ec0ff */
[----:B------:R-:W-:Y:S02]  /*0fa0*/  LEA.HI R7, R4, R12, RZ, 0x3 ;  /* 0x0000000c04077211 */ /* 0x000fe400078f18ff */
[----:B------:R-:W-:Y:S02]  /*0fb0*/  LEA.HI R4, R10, R229, RZ, 0x2 ;  /* 0x000000e50a047211 */ /* 0x000fe400078f10ff */
[----:B------:R-:W-:Y:S01]  /*0fc0*/  IADD3 R213, R12, -R6, RZ ;  /* 0x800000060cd57210 */ /* 0x000fe20007ffe0ff */
[----:B------:R-:W-:Y:S01]  /*0fd0*/  IMAD.SHL.U32 R9, R7, 0x40, RZ ;  /* 0x0000004007097824 */ /* 0x000fe200078e00ff */
[----:B------:R-:W-:Y:S02]  /*0fe0*/  LOP3.LUT R3, R3, 0x380, RZ, 0xc0, !PT ;  /* 0x0000038003037812 */ /* 0x000fe400078ec0ff */
[----:B------:R-:W-:Y:S02]  /*0ff0*/  LOP3.LUT R12, R4, 0x7ffffffc, RZ, 0xc0, !PT ;  /* 0x7ffffffc040c7812 */ /* 0x000fe400078ec0ff */
[----:B------:R-:W-:-:S02]  /*1000*/  SHF.R.S32.HI R7, RZ, 0x2, R4 ;  /* 0x00000002ff077819 */ /* 0x000fc40000011404 */
[----:B------:R-:W-:Y:S01]  /*1010*/  SHF.R.S32.HI R6, RZ, 0x1f, R4 ;  /* 0x0000001fff067819 */ /* 0x000fe20000011404 */
[----:B------:R-:W-:Y:S01]  /*1020*/  IMAD.IADD R12, R229, 0x1, -R12 ;  /* 0x00000001e50c7824 */ /* 0x000fe200078e0a0c */
[----:B------:R-:W-:Y:S02]  /*1030*/  SHF.R.U32.HI R4, RZ, 0x3, R3 ;  /* 0x00000003ff047819 */ /* 0x000fe40000011603 */
[----:B------:R-:W-:Y:S02]  /*1040*/  LOP3.LUT R3, R3, 0x10, R16, 0xf8, !PT ;  /* 0x0000001003037812 */ /* 0x000fe400078ef810 */
[----:B0-----:R-:W-:Y:S02]  /*1050*/  LOP3.LUT R20, R9, 0xfffffe00, RZ, 0xc0, !PT ;  /* 0xfffffe0009147812 */ /* 0x001fe400078ec0ff */
[----:B------:R-:W-:Y:S02]  /*1060*/  LEA.HI R9, R6, R7, RZ, 0x3 ;  /* 0x0000000706097211 */ /* 0x000fe400078f18ff */
[----:B------:R-:W-:Y:S01]  /*1070*/  LOP3.LUT R6, R3, R4, RZ, 0x3c, !PT ;  /* 0x0000000403067212 */ /* 0x000fe200078e3cff */
[----:B------:R-:W-:Y:S01]  /*1080*/  IMAD R3, R12, R19, 0xa0 ;  /* 0x000000a00c037424 */ /* 0x000fe200078e0213 */
[----:B------:R-:W-:Y:S01]  /*1090*/  LEA.HI R0, R0, R21, RZ, 0x3 ;  /* 0x0000001500007211 */ /* 0x000fe200078f18ff */
[----:B------:R-:W-:Y:S01]  /*10a0*/  IMAD R213, R213, 0x40, R20 ;  /* 0x00000040d5d57824 */ /* 0x000fe200078e0214 */
[----:B------:R-:W-:-:S02]  /*10b0*/  LOP3.LUT R4, R9, 0xfffffff8, RZ, 0xc0, !PT ;  /* 0xfffffff809047812 */ /* 0x000fc400078ec0ff */
[----:B------:R0:W-:Y:S01]  /*10c0*/  STL [R1+0x38], R3 ;  /* 0x0000380301007387 */ /* 0x0001e20000100800 */
[----:B------:R-:W-:Y:S02]  /*10d0*/  LEA.HI R10, R10, R229, RZ, 0x5 ;  /* 0x000000e50a0a7211 */ /* 0x000fe400078f28ff */
[----:B------:R-:W-:Y:S02]  /*10e0*/  LOP3.LUT R220, R0, 0xfffffff8, RZ, 0xc0, !PT ;  /* 0xfffffff800dc7812 */ /* 0x000fe400078ec0ff */
[----:B------:R-:W-:Y:S02]  /*10f0*/  IADD3 R7, R7, -R4, RZ ;  /* 0x8000000407077210 */ /* 0x000fe40007ffe0ff */
[----:B------:R-:W-:Y:S02]  /*1100*/  SHF.R.S32.HI R10, RZ, 0x5, R10 ;  /* 0x00000005ff0a7819 */ /* 0x000fe4000001140a */
[----:B------:R-:W-:Y:S02]  /*1110*/  IADD3 R220, R21, -R220, RZ ;  /* 0x800000dc15dc7210 */ /* 0x000fe40007ffe0ff */
[----:B0-----:R-:W-:-:S02]  /*1120*/  SHF.R.S32.HI R3, RZ, 0x7, R2 ;  /* 0x00000007ff037819 */ /* 0x001fc40000011402 */
[----:B------:R-:W-:Y:S01]  /*1130*/  LEA.HI R5, R5, R198, RZ, 0x1 ;  /* 0x000000c605057211 */ /* 0x000fe200078f08ff */
[----:B------:R-:W-:Y:S01]  /*1140*/  IMAD.SHL.U32 R214, R220, 0x8, RZ ;  /* 0x00000008dcd67824 */ /* 0x000fe200078e00ff */
[----:B------:R-:W-:Y:S02]  /*1150*/  LEA.HI R2, R2, R3, RZ, 0x1 ;  /* 0x0000000302027211 */ /* 0x000fe400078f08ff */
[----:B------:R-:W-:Y:S01]  /*1160*/  LEA R7, R10, R7, 0x4 ;  /* 0x000000070a077211 */ /* 0x000fe200078e20ff */
[----:B------:R-:W-:Y:S01]  /*1170*/  VIADD R219, R214, 0x40 ;  /* 0x00000040d6db7836 */ /* 0x000fe20000000000 */
[----:B------:R-:W-:Y:S02]  /*1180*/  LOP3.LUT R2, R2, 0x3fffffe, RZ, 0xc0, !PT ;  /* 0x03fffffe02027812 */ /* 0x000fe400078ec0ff */
[----:B------:R-:W-:Y:S02]  /*1190*/  LOP3.LUT R5, R5, 0x3fffffe, RZ, 0xc0, !PT ;  /* 0x03fffffe05057812 */ /* 0x000fe400078ec0ff */
[----:B------:R-:W-:-:S02]  /*11a0*/  IADD3 R2, R3, -R2, RZ ;  /* 0x8000000203027210 */ /* 0x000fc40007ffe0ff */
[----:B------:R-:W-:Y:S01]  /*11b0*/  SHF.R.S32.HI R227, RZ, 0x3, R0 ;  /* 0x00000003ffe37819 */ /* 0x000fe20000011400 */
[----:B------:R-:W-:Y:S01]  /*11c0*/  IMAD.IADD R4, R198, 0x1, -R5 ;  /* 0x00000001c6047824 */ /* 0x000fe200078e0a05 */
[----:B------:R-:W-:Y:S01]  /*11d0*/  SHF.R.S32.HI R0, RZ, 0x1f, R201 ;  /* 0x0000001fff007819 */ /* 0x000fe200000114c9 */
[----:B------:R-:W-:Y:S01]  /*11e0*/  IMAD R7, R2, 0x40, R7 ;  /* 0x0000004002077824 */ /* 0x000fe200078e0207 */
[----:B------:R-:W-:Y:S01]  /*11f0*/  SHF.R.S32.HI R2, RZ, 0x1f, R214 ;  /* 0x0000001fff027819 */ /* 0x000fe200000114d6 */
[C---:B------:R-:W-:Y:S01]  /*1200*/  IMAD R4, R217.reuse, 0x8, R4 ;  /* 0x00000008d9047824 */ /* 0x040fe200078e0204 */
[----:B------:R-:W-:Y:S01]  /*1210*/  SHF.R.S32.HI R2, RZ, 0x1f, R200 ;  /* 0x0000001fff027819 */ /* 0x000fe200000114c8 */
[----:B------:R-:W-:Y:S01]  /*1220*/  IMAD R217, R217, 0x400, R6 ;  /* 0x00000400d9d97824 */ /* 0x000fe200078e0206 */
[----:B------:R-:W-:Y:S01]  /*1230*/  STL [R1+0x30], R7 ;  /* 0x0000300701007387 */ /* 0x000fe20000100800 */
[----:B------:R-:W-:Y:S01]  /*1240*/  LOP3.LUT R208, R208, 0x180, RZ, 0xc0, !PT ;  /* 0x00000180d0d07812 */ /* 0x000fe200078ec0ff */
[----:B------:R-:W-:Y:S01]  /*1250*/  IMAD.SHL.U32 R210, R4, 0x40, RZ ;  /* 0x0000004004d27824 */ /* 0x000fe200078e00ff */
[----:B------:R-:W-:Y:S01]  /*1260*/  SHF.R.S32.HI R3, RZ, 0x1f, R203 ;  /* 0x0000001fff037819 */ /* 0x000fe200000114cb */
[----:B------:R0:W-:Y:S01]  /*1270*/  STL [R1+0x18], R0 ;  /* 0x0000180001007387 */ /* 0x0001e20000100800 */
[----:B------:R-:W-:-:S02]  /*1280*/  LOP3.LUT R4, R208, 0x30, R173, 0xf8, !PT ;  /* 0x00000030d0047812 */ /* 0x000fc400078ef8ad */
[----:B------:R-:W-:Y:S01]  /*1290*/  SHF.R.U32.HI R209, RZ, 0x3, R208 ;  /* 0x00000003ffd17819 */ /* 0x000fe200000116d0 */
[----:B------:R1:W-:Y:S01]  /*12a0*/  STL [R1+0x14], R2 ;  /* 0x0000140201007387 */ /* 0x0003e20000100800 */
[----:B------:R-:W-:Y:S02]  /*12b0*/  LOP3.LUT P0, RZ, R8, 0x2, RZ, 0xc0, !PT ;  /* 0x0000000208ff7812 */ /* 0x000fe4000780c0ff */
[----:B------:R-:W-:Y:S01]  /*12c0*/  LOP3.LUT R8, R208, 0x30, R13, 0xf8, !PT ;  /* 0x00000030d0087812 */ /* 0x000fe200078ef80d */
[----:B------:R2:W-:Y:S01]  /*12d0*/  STL [R1+0x10], R3 ;  /* 0x0000100301007387 */ /* 0x0005e20000100800 */
[----:B------:R-:W-:Y:S02]  /*12e0*/  LOP3.LUT R15, R15, 0xffffe000, RZ, 0xc0, !PT ;  /* 0xffffe0000f0f7812 */ /* 0x000fe400078ec0ff */
[----:B0-----:R-:W-:Y:S02]  /*12f0*/  SHF.R.S32.HI R0, RZ, 0x1f, R202 ;  /* 0x0000001fff007819 */ /* 0x001fe400000114ca */
[----:B------:R-:W-:-:S02]  /*1300*/  LOP3.LUT R4, R4, R209, RZ, 0x3c, !PT ;  /* 0x000000d104047212 */ /* 0x000fc400078e3cff */
[----:B-1----:R-:W-:Y:S01]  /*1310*/  SHF.R.S32.HI R2, RZ, 0x1f, R204 ;  /* 0x0000001fff027819 */ /* 0x002fe200000114cc */
[----:B------:R0:W-:Y:S01]  /*1320*/  STL [R1+0xc], R0 ;  /* 0x00000c0001007387 */ /* 0x0001e20000100800 */
[----:B------:R-:W-:Y:S02]  /*1330*/  LOP3.LUT R17, R17, 0xffffe000, RZ, 0xc0, !PT ;  /* 0xffffe00011117812 */ /* 0x000fe400078ec0ff */
[----:B------:R-:W-:Y:S01]  /*1340*/  LOP3.LUT R8, R8, R209, RZ, 0x3c, !PT ;  /* 0x000000d108087212 */ /* 0x000fe200078e3cff */
[----:B------:R1:W-:Y:S01]  /*1350*/  STL [R1+0x8], R2 ;  /* 0x0000080201007387 */ /* 0x0003e20000100800 */
[----:B--2---:R-:W-:Y:S02]  /*1360*/  SHF.R.S32.HI R3, RZ, 0x1f, R219 ;  /* 0x0000001fff037819 */ /* 0x004fe400000114db */
[-C--:B------:R-:W-:Y:S02]  /*1370*/  IADD3 R15, R4, R210.reuse, R15 ;  /* 0x000000d2040f7210 */ /* 0x080fe40007ffe00f */
[----:B------:R-:W-:-:S02]  /*1380*/  IADD3 R5, R8, R210, R17 ;  /* 0x000000d208057210 */ /* 0x000fc40007ffe011 */
[C---:B0-----:R-:W-:Y:S02]  /*1390*/  LOP3.LUT R0, R208.reuse, 0x10, R16, 0xf8, !PT ;  /* 0x00000010d0007812 */ /* 0x041fe400078ef810 */
[----:B------:R-:W-:Y:S02]  /*13a0*/  SHF.R.S32.HI R14, RZ, 0x1, R14 ;  /* 0x00000001ff0e7819 */ /* 0x000fe4000001140e */
[----:B-1----:R-:W-:Y:S02]  /*13b0*/  LOP3.LUT R2, R208, 0x30, R16, 0xf8, !PT ;  /* 0x00000030d0027812 */ /* 0x002fe400078ef810 */
[-C--:B------:R-:W-:Y:S02]  /*13c0*/  LOP3.LUT R215, R0, R209.reuse, RZ, 0x3c, !PT ;  /* 0x000000d100d77212 */ /* 0x080fe400078e3cff */
[----:B------:R-:W-:Y:S01]  /*13d0*/  LOP3.LUT R3, R2, R209, RZ, 0x3c, !PT ;  /* 0x000000d102037212 */ /* 0x000fe200078e3cff */
[C---:B------:R-:W-:Y:S01]  /*13e0*/  IMAD.IADD R2, R18.reuse, 0x1, R15 ;  /* 0x0000000112027824 */ /* 0x040fe200078e020f */
[----:B------:R-:W-:Y:S01]  /*13f0*/  IADD3 R0, R18, R5, RZ ;  /* 0x0000000512007210 */ /* 0x000fe20007ffe0ff */
[----:B------:R-:W-:Y:S01]  /*1400*/  IMAD.IADD R215, R210, 0x1, R215 ;  /* 0x00000001d2d77824 */ /* 0x000fe200078e02d7 */
[----:B------:R-:W-:-:S02]  /*1410*/  IADD3 R3, R18, R210, R3 ;  /* 0x000000d212037210 */ /* 0x000fc40007ffe003 */
[----:B------:R-:W-:Y:S02]  /*1420*/  SEL R226, R226, 0xffffffe0, !P0 ;  /* 0xffffffe0e2e27807 */ /* 0x000fe40004000000 */
[----:B------:R-:W-:Y:S01]  /*1430*/  IADD3 R196, R16, 0xa0, RZ ;  /* 0x000000a010c47810 */ /* 0x000fe20007ffe0ff */
[----:B------:R-:W-:Y:S01]  /*1440*/  STL [R1+0x24], R3 ;  /* 0x0000240301007387 */ /* 0x000fe20000100800 */
[----:B------:R-:W-:Y:S01]  /*1450*/  SHF.L.U32 R14, R14, 0x7, RZ ;  /* 0x000000070e0e7819 */ /* 0x000fe200000006ff */
[----:B------:R-:W-:Y:S01]  /*1460*/  IMAD.IADD R216, R226, 0x1, R215 ;  /* 0x00000001e2d87824 */ /* 0x000fe200078e02d7 */
[----:B------:R-:W-:Y:S01]  /*1470*/  MOV R19, RZ ;  /* 0x000000ff00137202 */ /* 0x000fe20000000f00 */
[----:B------:R-:W-:Y:S01]  /*1480*/  STL [R1+0x20], R2 ;  /* 0x0000200201007387 */ /* 0x000fe20000100800 */
[----:B------:R-:W-:Y:S02]  /*1490*/  SHF.R.S32.HI R17, RZ, 0x1f, R16 ;  /* 0x0000001fff117819 */ /* 0x000fe40000011410 */
[----:B------:R-:W-:Y:S01]  /*14a0*/  SHF.R.S32.HI R197, RZ, 0x1f, R172 ;  /* 0x0000001fffc57819 */ /* 0x000fe200000114ac */
[----:B------:R0:W-:Y:S01]  /*14b0*/  STL [R1+0x1c], R0 ;  /* 0x00001c0001007387 */ /* 0x0001e20000100800 */
[----:B------:R-:W-:-:S02]  /*14c0*/  SHF.R.S32.HI R207, RZ, 0x1f, R175 ;  /* 0x0000001fffcf7819 */ /* 0x000fc400000114af */
[----:B------:R-:W-:Y:S02]  /*14d0*/  SHF.R.S32.HI R206, RZ, 0x1f, R196 ;  /* 0x0000001fffce7819 */ /* 0x000fe400000114c4 */
[----:B------:R-:W-:Y:S02]  /*14e0*/  LOP3.LUT R212, R14, 0x180, RZ, 0xc0, !PT ;  /* 0x000001800ed47812 */ /* 0x000fe400078ec0ff */
[----:B------:R-:W-:Y:S02]  /*14f0*/  SHF.R.S32.HI R173, RZ, 0x4, R173 ;  /* 0x00000004ffad7819 */ /* 0x000fe400000114ad */
[----:B------:R-:W-:Y:S01]  /*1500*/  SHF.R.S32.HI R174, RZ, 0x4, R13 ;  /* 0x00000004ffae7819 */ /* 0x000fe2000001140d */
[----:B0-----:R-:W-:Y:S01]  /*1510*/  IMAD R0, R11, 0x8, R7 ;  /* 0x000000080b007824 */ /* 0x001fe200078e0207 */
[----:B------:R-:W-:-:S04]  /*1520*/  IADD3 R226, R226, UR39, R215 ;  /* 0x00000027e2e27c10 */ /* 0x000fc8000fffe0d7 */
[----:B------:R0:W-:Y:S03]  /*1530*/  STL [R1+0x3c], R0 ;  /* 0x00003c0001007387 */ /* 0x0001e60000100800 */
.L_x_630:
[----:B0---4-:R-:W1:Y:S02]  /*1540*/  LDC.64 R2, c[0x0][0xc88] ;  /* 0x00032200ff027b82 */ /* 0x011e640000000a00 */
[----:B-1----:R-:W-:-:S05]  /*1550*/  IMAD.WIDE R2, R171, 0x4, R2 ;  /* 0x00000004ab027825 */ /* 0x002fca00078e0202 */
[----:B--2---:R1:W2:Y:S01]  /*1560*/  LDG.E R218, desc[UR50][R2.64] ;  /* 0x0000003202da7981 */ /* 0x0042a2000c1e1900 */
[----:B------:R-:W-:Y:S05]  /*1570*/  YIELD ;  /* 0x0000000000007946 */ /* 0x000fea0003800000 */
[----:B------:R-:W-:Y:S01]  /*1580*/  ULDC.64 UR4, c[0x0][0xa28] ;  /* 0x00028a0000047ab9 */ /* 0x000fe20000000a00 */
[----:B------:R-:W-:Y:S01]  /*1590*/  ULDC.64 UR8, c[0x0][0xa18] ;  /* 0x0002860000087ab9 */ /* 0x000fe20000000a00 */
[----:B------:R-:W-:Y:S01]  /*15a0*/  ISETP.NE.U32.AND P1, PT, RZ, UR4, PT ;  /* 0x00000004ff007c0c */ /* 0x000fe2000bf25070 */
[----:B------:R-:W-:Y:S01]  /*15b0*/  ULDC.64 UR6, c[0x0][0xa08] ;  /* 0x0002820000067ab9 */ /* 0x000fe20000000a00 */
[----:B-1----:R-:W-:Y:S01]  /*15c0*/  MOV R3, RZ ;  /* 0x000000ff00037202 */ /* 0x002fe20000000f00 */
[----:B------:R-:W-:Y:S01]  /*15d0*/  IMAD.MOV.U32 R27, RZ, RZ, RZ ;  /* 0x000000ffff1b7224 */ /* 0x000fe200078e00ff */
[----:B------:R-:W-:-:S02]  /*15e0*/  ISETP.NE.AND.EX P1, PT, RZ, UR5, PT, P1 ;  /* 0x00000005ff007c0c */ /* 0x000fc4000bf25310 */
[----:B------:R-:W-:-:S04]  /*15f0*/  ISETP.NE.U32.AND P0, PT, RZ, UR6, PT ;  /* 0x00000006ff007c0c */ /* 0x000fc8000bf05070 */
[----:B------:R-:W-:Y:S02]  /*1600*/  ISETP.NE.AND.EX P0, PT, RZ, UR7, PT, P0 ;  /* 0x00000007ff007c0c */ /* 0x000fe4000bf05300 */
[----:B--2---:R-:W-:Y:S01]  /*1610*/  SHF.R.S32.HI R224, RZ, 0x1f, R218 ;  /* 0x0000001fffe07819 */ /* 0x004fe200000114da */
[----:B------:R-:W-:-:S04]  /*1620*/  IMAD.SHL.U32 R222, R218, 0x4, RZ ;  /* 0x00000004dade7824 */ /* 0x000fc800078e00ff */
[C---:B---3--:R-:W-:Y:S02]  /*1630*/  @P1 LEA R4, P2, R218.reuse, UR4, 0x2 ;  /* 0x00000004da041c11 */ /* 0x048fe4000f8410ff */
[C-C-:B------:R-:W-:Y:S02]  /*1640*/  SHF.L.U64.HI R223, R218.reuse, 0x2, R224.reuse ;  /* 0x00000002dadf7819 */ /* 0x140fe400000102e0 */
[----:B------:R-:W-:Y:S02]  /*1650*/  @P1 LEA.HI.X R5, R218, UR5, R224, 0x2, P2 ;  /* 0x00000005da051c11 */ /* 0x000fe400090f14e0 */
[----:B------:R-:W-:Y:S01]  /*1660*/  ISETP.NE.U32.AND P2, PT, RZ, UR8, PT ;  /* 0x00000008ff007c0c */ /* 0x000fe2000bf45070 */
[----:B------:R-:W-:Y:S01]  /*1670*/  ULDC UR4, c[0x0][0x288] ;  /* 0x0000a20000047ab9 */ /* 0x000fe20000000800 */
[----:B------:R-:W-:Y:S01]  /*1680*/  IADD3 R8, P3, R222, UR6, RZ ;  /* 0x00000006de087c10 */ /* 0x000fe2000ff7e0ff */
[----:B------:R1:W5:Y:S01]  /*1690*/  @P1 LDG.E R3, desc[UR50][R4.64] ;  /* 0x0000003204031981 */ /* 0x000362000c1e1900 */
[----:B------:R-:W-:Y:S01]  /*16a0*/  ISETP.NE.AND.EX P2, PT, RZ, UR9, PT, P2 ;  /* 0x00000009ff007c0c */ /* 0x000fe2000bf45320 */
[----:B------:R-:W-:Y:S01]  /*16b0*/  IMAD.U32 R151, RZ, RZ, UR4 ;  /* 0x00000004ff977e24 */ /* 0x000fe2000f8e00ff */
[----:B------:R-:W-:Y:S01]  /*16c0*/  IADD3.X R9, R223, UR7, RZ, P3, !PT ;  /* 0x00000007df097c10 */ /* 0x000fe20009ffe4ff */
[----:B------:R-:W-:-:S04]  /*16d0*/  ULDC.64 UR4, c[0x0][0x418] ;  /* 0x0001060000047ab9 */ /* 0x000fc80000000a00 */
[----:B------:R1:W5:Y:S06]  /*16e0*/  @P0 LDG.E R27, desc[UR50][R8.64] ;  /* 0x00000032081b0981 */ /* 0x00036c000c1e1900 */
[----:B------:R-:W-:-:S04]  /*16f0*/  @P2 IADD3 R6, P1, R222, UR8, RZ ;  /* 0x00000008de062c10 */ /* 0x000fc8000ff3e0ff */
[----:B------:R-:W-:-:S05]  /*1700*/  @P2 IADD3.X R7, R223, UR9, RZ, P1, !PT ;  /* 0x00000009df072c10 */ /* 0x000fca0008ffe4ff */
[----:B------:R1:W5:Y:S01]  /*1710*/  @P2 LDG.E R151, desc[UR50][R6.64] ;  /* 0x0000003206972981 */ /* 0x000362000c1e1900 */
[----:B------:R-:W-:-:S03]  /*1720*/  UISETP.NE.U32.AND UP0, UPT, UR4, URZ, UPT ;  /* 0x0000003f0400728c */ /* 0x000fc6000bf05070 */
[----:B------:R-:W-:Y:S01]  /*1730*/  ULDC UR4, c[0x0][0x424] ;  /* 0x0001090000047ab9 */ /* 0x000fe20000000800 */
[----:B------:R-:W-:-:S03]  /*1740*/  UISETP.NE.AND.EX UP0, UPT, UR5, URZ, UPT, UP0 ;  /* 0x0000003f0500728c */ /* 0x000fc6000bf05300 */
[----:B------:R-:W-:Y:S01]  /*1750*/  ULDC UR5, c[0x0][0x2f0] ;  /* 0x0000bc0000057ab9 */ /* 0x000fe20000000800 */
[----:B------:R-:W-:-:S04]  /*1760*/  USEL UR4, UR4, 0x1, UP0 ;  /* 0x0000000104047887 */ /* 0x000fc80008000000 */
[----:B------:R-:W-:-:S03]  /*1770*/  UIMAD UR4, UR4, UR5, URZ ;  /* 0x00000005040472a4 */ /* 0x000fc6000f8e023f */
[----:B------:R-:W-:Y:S02]  /*1780*/  ULDC UR5, c[0x0][0x348] ;  /* 0x0000d20000057ab9 */ /* 0x000fe40000000800 */
[----:B------:R-:W-:Y:S02]  /*1790*/  IMAD.U32 R2, RZ, RZ, UR5 ;  /* 0x00000005ff027e24 */ /* 0x000fe4000f8e00ff */
[----:B------:R-:W-:Y:S01]  /*17a0*/  IMAD.U32 R26, RZ, RZ, UR4 ;  /* 0x00000004ff1a7e24 */ /* 0x000fe2000f8e00ff */
[----:B------:R-:W-:Y:S01]  /*17b0*/  MOV R24, R218 ;  /* 0x000000da00187202 */ /* 0x000fe20000000f00 */
[----:B-1----:R-:W-:Y:S06]  /*17c0*/  @P2 BRA `(.L_x_432) ;  /* 0x0000000000242947 */ /* 0x002fec0003800000 */
[----:B------:R-:W-:Y:S02]  /*17d0*/  ULDC.64 UR4, c[0x0][0xa00] ;  /* 0x0002800000047ab9 */ /* 0x000fe40000000a00 */
[----:B------:R-:W-:-:S04]  /*17e0*/  ISETP.NE.U32.AND P1, PT, RZ, UR4, PT ;  /* 0x00000004ff007c0c */ /* 0x000fc8000bf25070 */
[----:B------:R-:W-:-:S13]  /*17f0*/  ISETP.NE.AND.EX P1, PT, RZ, UR5, PT, P1 ;  /* 0x00000005ff007c0c */ /* 0x000fda000bf25310 */
[----:B------:R-:W-:Y:S05]  /*1800*/  @!P1 BRA `(.L_x_432) ;  /* 0x0000000000149947 */ /* 0x000fea0003800000 */
[----:B------:R-:W1:Y:S02]  /*1810*/  LDC.64 R4, c[0x0][0xa00] ;  /* 0x00028000ff047b82 */ /* 0x000e640000000a00 */
[----:B-1----:R-:W-:-:S05]  /*1820*/  IMAD.WIDE R4, R24, 0x4, R4 ;  /* 0x0000000418047825 */ /* 0x002fca00078e0204 */
[----:B-----5:R-:W2:Y:S04]  /*1830*/  LDG.E R151, desc[UR50][R4.64] ;  /* 0x0000003204977981 */ /* 0x020ea8000c1e1900 */
[----:B0-----:R-:W2:Y:S02]  /*1840*/  LDG.E R0, desc[UR50][R4.64+0x4] ;  /* 0x0000043204007981 */ /* 0x001ea4000c1e1900 */
[----:B--2---:R-:W-:-:S07]  /*1850*/  IMAD.IADD R151, R0, 0x1, -R151 ;  /* 0x0000000100977824 */ /* 0x004fce00078e0a97 */
.L_x_432:
[----:B------:R-:W-:Y:S01]  /*1860*/  ULDC.64 UR4, c[0x0][0xa20] ;  /* 0x0002880000047ab9 */ /* 0x000fe20000000a00 */
[----:B------:R-:W-:Y:S01]  /*1870*/  IMAD.MOV.U32 R225, RZ, RZ, R169 ;  /* 0x000000ffffe17224 */ /* 0x000fe200078e00a9 */
[----:B------:R-:W-:Y:S02]  /*1880*/  ISETP.NE.U32.AND P1, PT, RZ, UR4, PT ;  /* 0x00000004ff007c0c */ /* 0x000fe4000bf25070 */
[----:B------:R-:W-:Y:S02]  /*1890*/  MOV R221, R170 ;  /* 0x000000aa00dd7202 */ /* 0x000fe40000000f00 */
[----:B------:R-:W-:-:S13]  /*18a0*/  ISETP.NE.AND.EX P1, PT, RZ, UR5, PT, P1 ;  /* 0x00000005ff007c0c */ /* 0x000fda000bf25310 */
[----:B------:R-:W-:Y:S05]  /*18b0*/  @!P1 BRA `(.L_x_433) ;  /* 0x0000000000109947 */ /* 0x000fea0003800000 */
[----:B------:R-:W-:-:S04]  /*18c0*/  IADD3 R4, P0, R222, UR4, RZ ;  /* 0x00000004de047c10 */ /* 0x000fc8000ff1e0ff */
[----:B------:R-:W-:-:S05]  /*18d0*/  IADD3.X R5, R223, UR5, RZ, P0, !PT ;  /* 0x00000005df057c10 */ /* 0x000fca00087fe4ff */
[----:B------:R1:W5:Y:S01]  /*18e0*/  LDG.E R26, desc[UR50][R4.64] ;  /* 0x00000032041a7981 */ /* 0x000362000c1e1900 */
[----:B------:R-:W-:Y:S05]  /*18f0*/  BRA `(.L_x_434) ;  /* 0x0000000000107947 */ /* 0x000fea0003800000 */
.L_x_433:
[----:B------:R-:W-:Y:S05]  /*1900*/  @!P0 BRA `(.L_x_434) ;  /* 0x00000000000c8947 */ /* 0x000fea0003800000 */
[----:B------:R-:W2:Y:S04]  /*1910*/  LDG.E R5, desc[UR50][R8.64] ;  /* 0x0000003208057981 */ /* 0x000ea8000c1e1900 */
[----:B------:R-:W2:Y:S02]  /*1920*/  LDG.E R26, desc[UR50][R8.64+0x4] ;  /* 0x00000432081a7981 */ /* 0x000ea4000c1e1900 */
[----:B--2---:R-:W-:-:S07]  /*1930*/  IMAD.IADD R26, R26, 0x1, -R5 ;  /* 0x000000011a1a7824 */ /* 0x004fce00078e0a05 */
.L_x_434:
[----:B------:R-:W-:Y:S02]  /*1940*/  ULDC.64 UR4, c[0x0][0xa10] ;  /* 0x0002840000047ab9 */ /* 0x000fe40000000a00 */
[----:B------:R-:W-:-:S04]  /*1950*/  ISETP.NE.U32.AND P0, PT, RZ, UR4, PT ;  /* 0x00000004ff007c0c */ /* 0x000fc8000bf05070 */
[----:B------:R-:W-:Y:S01]  /*1960*/  ISETP.NE.AND.EX P0, PT, RZ, UR5, PT, P0 ;  /* 0x00000005ff007c0c */ /* 0x000fe2000bf05300 */
[----:B-----5:R-:W-:Y:S01]  /*1970*/  IMAD.IADD R11, R26, 0x1, -R3 ;  /* 0x000000011a0b7824 */ /* 0x020fe200078e0a03 */
[----:B------:R-:W-:-:S11]  /*1980*/  ULDC.64 UR4, c[0x0][0xa30] ;  /* 0x00028c0000047ab9 */ /* 0x000fd60000000a00 */
[----:B-1----:R-:W1:Y:S02]  /*1990*/  @P0 LDC.64 R4, c[0x0][0xa10] ;  /* 0x00028400ff040b82 */ /* 0x002e640000000a00 */
[----:B-1----:R-:W-:-:S05]  /*19a0*/  @P0 IMAD.WIDE R4, R24, 0x4, R4 ;  /* 0x0000000418040825 */ /* 0x002fca00078e0204 */
[----:B0-----:R-:W2:Y:S04]  /*19b0*/  @P0 LDG.E R0, desc[UR50][R4.64] ;  /* 0x0000003204000981 */ /* 0x001ea8000c1e1900 */
[----:B------:R-:W2:Y:S01]  /*19c0*/  @P0 LDG.E R9, desc[UR50][R4.64+0x4] ;  /* 0x0000043204090981 */ /* 0x000ea2000c1e1900 */
[----:B------:R-:W-:Y:S01]  /*19d0*/  IMAD.MOV R122, RZ, RZ, -R11 ;  /* 0x000000ffff7a7224 */ /* 0x000fe200078e0a0b */
[----:B------:R-:W-:Y:S01]  /*19e0*/  ISETP.NE.U32.AND P1, PT, RZ, UR4, PT ;  /* 0x00000004ff007c0c */ /* 0x000fe2000bf25070 */
[----:B------:R-:W-:-:S03]  /*19f0*/  IMAD.MOV.U32 R136, RZ, RZ, R26 ;  /* 0x000000ffff887224 */ /* 0x000fc600078e001a */
[----:B------:R-:W-:Y:S02]  /*1a00*/  VIMNMX R122, RZ, R122, !PT ;  /* 0x0000007aff7a7248 */ /* 0x000fe40007fe0100 */
[----:B------:R-:W-:-:S13]  /*1a10*/  ISETP.NE.AND.EX P1, PT, RZ, UR5, PT, P1 ;  /* 0x00000005ff007c0c */ /* 0x000fda000bf25310 */
[----:B------:R-:W-:-:S04]  /*1a20*/  @P1 IADD3 R6, P2, R222, UR4, RZ ;  /* 0x00000004de061c10 */ /* 0x000fc8000ff5e0ff */
[----:B------:R-:W-:-:S05]  /*1a30*/  @P1 IADD3.X R7, R223, UR5, RZ, P2, !PT ;  /* 0x00000005df071c10 */ /* 0x000fca00097fe4ff */
[----:B------:R0:W5:Y:S01]  /*1a40*/  @P1 LDG.E R136, desc[UR50][R6.64] ;  /* 0x0000003206881981 */ /* 0x000162000c1e1900 */
[----:B--2---:R-:W-:-:S05]  /*1a50*/  @P0 IADD3 R2, -R0, R9, RZ ;  /* 0x0000000900020210 */ /* 0x004fca0007ffe1ff */
[----:B------:R-:W-:-:S04]  /*1a60*/  IMAD.IADD R152, R11, 0x1, R2 ;  /* 0x000000010b987824 */ /* 0x000fc800078e0202 */
[----:B------:R-:W-:-:S04]  /*1a70*/  VIADD R0, R152, 0x9f ;  /* 0x0000009f98007836 */ /* 0x000fc80000000000 */
[----:B------:R-:W-:-:S05]  /*1a80*/  IMAD.HI R0, R0, 0x66666667, RZ ;  /* 0x6666666700007827 */ /* 0x000fca00078e02ff */
[----:B------:R-:W-:-:S04]  /*1a90*/  SHF.R.U32.HI R3, RZ, 0x1f, R0 ;  /* 0x0000001fff037819 */ /* 0x000fc80000011600 */
[----:B------:R-:W-:-:S05]  /*1aa0*/  LEA.HI.SX32 R154, R0, R3, 0x1a ;  /* 0x00000003009a7211 */ /* 0x000fca00078fd2ff */
[----:B------:R-:W-:-:S05]  /*1ab0*/  IMAD R3, R154, 0xa0, -R11 ;  /* 0x000000a09a037824 */ /* 0x000fca00078e0a0b */
[----:B------:R-:W-:-:S04]  /*1ac0*/  VIMNMX R3, R3, R2, PT ;  /* 0x0000000203037248 */ /* 0x000fc80003fe0100 */
[----:B------:R-:W-:Y:S01]  /*1ad0*/  ISETP.GT.AND P0, PT, R3, R122, PT ;  /* 0x0000007a0300720c */ /* 0x000fe20003f04270 */
[----:B------:R-:W-:-:S05]  /*1ae0*/  IMAD.WIDE.U32 R122, R122, -0x33333333, RZ ;  /* 0xcccccccd7a7a7825 */ /* 0x000fca00078e00ff */
[----:B------:R-:W-:-:S05]  /*1af0*/  SHF.R.U32.HI R122, RZ, 0x7, R123 ;  /* 0x00000007ff7a7819 */ /* 0x000fca000001167b */
[----:B------:R-:W-:Y:S02]  /*1b00*/  IMAD.MOV.U32 R25, RZ, RZ, R122 ;  /* 0x000000ffff197224 */ /* 0x000fe400078e007a */
[----:B------:R-:W-:-:S05]  /*1b10*/  @P0 IADD3 R0, R3, 0x9f, RZ ;  /* 0x0000009f03000810 */ /* 0x000fca0007ffe0ff */
[----:B------:R-:W-:-:S05]  /*1b20*/  @P0 IMAD.HI R0, R0, 0x66666667, RZ ;  /* 0x6666666700000827 */ /* 0x000fca00078e02ff */
[----:B------:R-:W-:-:S04]  /*1b30*/  @P0 SHF.R.U32.HI R3, RZ, 0x1f, R0 ;  /* 0x0000001fff030819 */ /* 0x000fc80000011600 */
[----:B------:R-:W-:Y:S02]  /*1b40*/  @P0 LEA.HI.SX32 R25, R0, R3, 0x1a ;  /* 0x0000000300190211 */ /* 0x000fe400078fd2ff */
[----:B------:R-:W-:Y:S02]  /*1b50*/  PLOP3.LUT P0, PT, PT, PT, PT, 0x80, 0x0 ;  /* 0x000000000000781c */ /* 0x000fe40003f0f070 */
[----:B------:R-:W-:-:S13]  /*1b60*/  ISETP.GT.AND P1, PT, R25, R122, PT ;  /* 0x0000007a1900720c */ /* 0x000fda0003f24270 */
[----:B0-----:R-:W-:Y:S05]  /*1b70*/  @!P1 BRA `(.L_x_435) ;  /* 0x000000e400549947 */ /* 0x001fea0003800000 */
[----:B------:R-:W-:Y:S01]  /*1b80*/  VIADD R0, R18, 0x1a400 ;  /* 0x0001a40012007836 */ /* 0x000fe20000000000 */
[----:B------:R-:W-:Y:S04]  /*1b90*/  BSSY B6, `(.L_x_436) ;  /* 0x0000013000067945 */ /* 0x000fe80003800000 */
[----:B------:R-:W-:-:S13]  /*1ba0*/  LOP3.LUT P0, RZ, R0, 0x1bf, RZ, 0xc0, !PT ;  /* 0x000001bf00ff7812 */ /* 0x000fda000780c0ff */
[----:B------:R-:W-:Y:S05]  /*1bb0*/  @!P0 BRA `(.L_x_437) ;  /* 0x0000000000408947 */ /* 0x000fea0003800000 */
[----:B------:R-:W-:Y:S01]  /*1bc0*/  MOV R0, 0x0 ;  /* 0x0000000000007802 */ /* 0x000fe20000000f00 */
[----:B------:R-:W-:Y:S01]  /*1bd0*/  ULDC.64 UR4, c[0x4][0xc8] ;  /* 0x0100320000047ab9 */ /* 0x000fe20000000a00 */
[----:B------:R-:W-:Y:S01]  /*1be0*/  ULDC.64 UR6, c[0x4][0x30] ;  /* 0x01000c0000067ab9 */ /* 0x000fe20000000a00 */
[----:B------:R-:W-:Y:S01]  /*1bf0*/  IMAD.U32 R4, RZ, RZ, UR4 ;  /* 0x00000004ff047e24 */ /* 0x000fe2000f8e00ff */
[----:B------:R0:W1:Y:S01]  /*1c00*/  LDC.64 R14, c[0x4][R0] ;  /* 0x01000000000e7b82 */ /* 0x0000620000000a00 */
[----:B------:R-:W-:Y:S01]  /*1c10*/  MOV R5, UR5 ;  /* 0x0000000500057c02 */ /* 0x000fe20008000f00 */
        /* <DEDUP_REMOVED lines=9> */
[----:B-1---5:R-:W-:Y:S05]  /*1cb0*/  CALL.ABS.NOINC R14 ;  /* 0x000000000e007343 */ /* 0x022fea0003c00000 */
.L_x_437:
[----:B------:R-:W-:Y:S05]  /*1cc0*/  BSYNC B6 ;  /* 0x0000000000067941 */ /* 0x000fea0003800000 */
.L_x_436:
[----:B------:R-:W-:Y:S01]  /*1cd0*/  IADD3 R0, R18, 0xa400, RZ ;  /* 0x0000a40012007810 */ /* 0x000fe20007ffe0ff */
[----:B------:R-:W-:Y:S03]  /*1ce0*/  BSSY B6, `(.L_x_438) ;  /* 0x0000013000067945 */ /* 0x000fe60003800000 */
[----:B------:R-:W-:-:S13]  /*1cf0*/  LOP3.LUT P0, RZ, R0, 0x3ff, RZ, 0xc0, !PT ;  /* 0x000003ff00ff7812 */ /* 0x000fda000780c0ff */
[----:B------:R-:W-:Y:S05]  /*1d00*/  @!P0 BRA `(.L_x_439) ;  /* 0x0000000000408947 */ /* 0x000fea0003800000 */
        /* <DEDUP_REMOVED lines=9> */
[----:B------:R-:W-:Y:S01]  /*1da0*/  IMAD.U32 R10, RZ, RZ, UR4 ;  /* 0x00000004ff0a7e24 */ /* 0x000fe2000f8e00ff */
[----:B------:R-:W-:Y:S01]  /*1db0*/  MOV R12, 0x1 ;  /* 0x00000001000c7802 */ /* 0x000fe20000000f00 */
[----:B------:R-:W-:-:S02]  /*1dc0*/  IMAD.U32 R11, RZ, RZ, UR5 ;  /* 0x00000005ff0b7e24 */ /* 0x000fc4000f8e00ff */
[----:B------:R-:W-:Y:S02]  /*1dd0*/  IMAD.MOV.U32 R8, RZ, RZ, 0x70 ;  /* 0x00000070ff087424 */ /* 0x000fe400078e00ff */
[----:B0-----:R-:W-:-:S07]  /*1de0*/  IMAD.MOV.U32 R13, RZ, RZ, RZ ;  /* 0x000000ffff0d7224 */ /* 0x001fce00078e00ff */
[----:B------:R-:W-:-:S07]  /*1df0*/  LEPC R20, `(.L_x_439) ;  /* 0x000000001014794e */ /* 0x000fce0000000000 */
[----:B-1---5:R-:W-:Y:S05]  /*1e00*/  CALL.ABS.NOINC R14 ;  /* 0x000000000e007343 */ /* 0x022fea0003c00000 */
.L_x_439:
[----:B------:R-:W-:Y:S05]  /*1e10*/  BSYNC B6 ;  /* 0x0000000000067941 */ /* 0x000fea0003800000 */
.L_x_438:
[----:B------:R-:W2:Y:S01]  /*1e20*/  LDL.LU R10, [R1] ;  /* 0x00000000010a7983 */ /* 0x000ea20000300800 */
[----:B------:R-:W-:Y:S01]  /*1e30*/  ULDC.64 UR4, c[0x0][0x9f8] ;  /* 0x00027e0000047ab9 */ /* 0x000fe20000000a00 */
[----:B------:R-:W0:Y:S01]  /*1e40*/  S2R R20, SR_TID.X ;  /* 0x0000000000147919 */ /* 0x000e220000002100 */
[----:B------:R-:W-:Y:S01]  /*1e50*/  ISETP.NE.U32.AND P0, PT, RZ, UR4, PT ;  /* 0x00000004ff007c0c */ /* 0x000fe2000bf05070 */
[C---:B------:R-:W-:Y:S01]  /*1e60*/  VIADD R0, R16.reuse, 0x20 ;  /* 0x0000002010007836 */ /* 0x040fe20000000000 */
[----:B------:R-:W1:Y:S01]  /*1e70*/  LDC R121, c[0x0][0x3f4] ;  /* 0x0000fd00ff797b82 */ /* 0x000e620000000800 */
[----:B------:R-:W3:Y:S01]  /*1e80*/  LDL R12, [R1+0x34] ;  /* 0x00003400010c7983 */ /* 0x000ee20000100800 */
[----:B------:R-:W-:Y:S01]  /*1e90*/  ISETP.NE.AND.EX P0, PT, RZ, UR5, PT, P0 ;  /* 0x00000005ff007c0c */ /* 0x000fe2000bf05300 */
[----:B------:R-:W-:-:S05]  /*1ea0*/  VIADD R3, R16, 0x40 ;  /* 0x0000004010037836 */ /* 0x000fca0000000000 */
[----:B------:R-:W4:Y:S07]  /*1eb0*/  LDC.64 R100, c[0x0][0x3f8] ;  /* 0x0000fe00ff647b82 */ /* 0x000f2e0000000a00 */
[----:B------:R-:W-:Y:S01]  /*1ec0*/  @P0 IADD3 R4, P1, R222, UR4, RZ ;  /* 0x00000004de040c10 */ /* 0x000fe2000ff3e0ff */
[----:B------:R-:W-:Y:S01]  /*1ed0*/  ULDC UR4, c[0x0][0x320] ;  /* 0x0000c80000047ab9 */ /* 0x000fe20000000800 */
[----:B------:R-:W4:Y:S02]  /*1ee0*/  LDC.64 R94, c[0x0][0x408] ;  /* 0x00010200ff5e7b82 */ /* 0x000f240000000a00 */
[----:B------:R-:W-:-:S05]  /*1ef0*/  @P0 IADD3.X R5, R223, UR5, RZ, P1, !PT ;  /* 0x00000005df050c10 */ /* 0x000fca0008ffe4ff */
[----:B------:R1:W3:Y:S01]  /*1f00*/  @P0 LDG.E R24, desc[UR50][R4.64] ;  /* 0x0000003204180981 */ /* 0x0002e2000c1e1900 */
[----:B0-----:R-:W-:-:S04]  /*1f10*/  SHF.R.U32.HI R20, RZ, 0x7, R20 ;  /* 0x00000007ff147819 */ /* 0x001fc80000011614 */
[----:B------:R-:W-:Y:S02]  /*1f20*/  ISETP.NE.AND P6, PT, R20, 0x1, PT ;  /* 0x000000011400780c */ /* 0x000fe40003fc5270 */
[----:B------:R-:W-:Y:S02]  /*1f30*/  ISETP.GE.AND P2, PT, R16, UR4, PT ;  /* 0x0000000410007c0c */ /* 0x000fe4000bf46270 */
[----:B------:R-:W-:Y:S02]  /*1f40*/  ISETP.GE.AND P3, PT, R0, UR4, PT ;  /* 0x0000000400007c0c */ /* 0x000fe4000bf66270 */
[----:B------:R-:W-:Y:S02]  /*1f50*/  ISETP.GE.AND P0, PT, R3, UR4, PT ;  /* 0x0000000403007c0c */ /* 0x000fe4000bf06270 */
[----:B------:R-:W-:-:S05]  /*1f60*/  ISETP.GE.AND P1, PT, R172, UR4, PT ;  /* 0x00000004ac007c0c */ /* 0x000fca000bf26270 */
[----:B------:R-:W-:Y:S05]  /*1f70*/  @!P6 WARPSYNC.ALL ;  /* 0x000000000000e948 */ /* 0x000fea0003800000 */
[----:B------:R-:W-:Y:S02]  /*1f80*/  ULDC UR4, c[0x0][0x2f4] ;  /* 0x0000bd0000047ab9 */ /* 0x000fe40000000800 */
[----:B------:R-:W-:Y:S02]  /*1f90*/  ISETP.GE.AND P5, PT, R0, UR4, PT ;  /* 0x0000000400007c0c */ /* 0x000fe4000bfa6270 */
[----:B------:R-:W-:Y:S02]  /*1fa0*/  ISETP.GE.AND P4, PT, R16, UR4, PT ;  /* 0x0000000410007c0c */ /* 0x000fe4000bf86270 */
[----:B-1----:R-:W-:-:S02]  /*1fb0*/  SEL R5, RZ, 0xffffffff, P5 ;  /* 0xffffffffff057807 */ /* 0x002fc40002800000 */
[----:B------:R-:W-:Y:S02]  /*1fc0*/  SEL R4, RZ, 0x1, P4 ;  /* 0x00000001ff047807 */ /* 0x000fe40002000000 */
[----:B------:R-:W-:-:S04]  /*1fd0*/  SHF.L.U32 R5, R5, 0x1, RZ ;  /* 0x0000000105057819 */ /* 0x000fc800000006ff */
[----:B------:R-:W-:Y:S02]  /*1fe0*/  LOP3.LUT R6, R5, 0x2, R4, 0xe2, !PT ;  /* 0x0000000205067812 */ /* 0x000fe400078ee204 */
[----:B------:R-:W-:Y:S02]  /*1ff0*/  SEL R5, RZ, 0xffffffff, P3 ;  /* 0xffffffffff057807 */ /* 0x000fe40001800000 */
[----:B------:R-:W-:Y:S02]  /*2000*/  ISETP.GE.AND P3, PT, R3, UR4, PT ;  /* 0x0000000403007c0c */ /* 0x000fe4000bf66270 */
[----:B------:R-:W-:Y:S01]  /*2010*/  ISETP.GE.AND P4, PT, R172, UR4, PT ;  /* 0x00000004ac007c0c */ /* 0x000fe2000bf86270 */
[----:B------:R-:W-:Y:S01]  /*2020*/  IMAD.SHL.U32 R9, R5, 0x2, RZ ;  /* 0x0000000205097824 */ /* 0x000fe200078e00ff */
[----:B------:R-:W-:Y:S02]  /*2030*/  SHF.R.S32.HI R11, RZ, 0x1f, R198 ;  /* 0x0000001fff0b7819 */ /* 0x000fe400000114c6 */
[----:B------:R-:W-:-:S02]  /*2040*/  SEL R5, RZ, 0x4, P3 ;  /* 0x00000004ff057807 */ /* 0x000fc40001800000 */
[----:B------:R-:W-:Y:S02]  /*2050*/  SEL R7, RZ, 0x8, P4 ;  /* 0x00000008ff077807 */ /* 0x000fe40002000000 */
[----:B------:R-:W-:Y:S02]  /*2060*/  SEL R4, RZ, 0x1, P2 ;  /* 0x00000001ff047807 */ /* 0x000fe40001000000 */
[----:B------:R-:W-:Y:S01]  /*2070*/  ISETP.GE.AND P5, PT, R3, R121, PT ;  /* 0x000000790300720c */ /* 0x000fe20003fa6270 */
[----:B----4-:R-:W-:Y:S01]  /*2080*/  IMAD R8, R11, R100, RZ ;  /* 0x000000640b087224 */ /* 0x010fe200078e02ff */
[----:B------:R-:W-:Y:S02]  /*2090*/  LOP3.LUT R7, R7, R6, R5, 0xfe, !PT ;  /* 0x0000000607077212 */ /* 0x000fe400078efe05 */
[----:B------:R-:W-:Y:S02]  /*20a0*/  LOP3.LUT R4, R9, 0x2, R4, 0xe2, !PT ;  /* 0x0000000209047812 */ /* 0x000fe400078ee204 */
[----:B------:R-:W-:-:S02]  /*20b0*/  ISETP.GE.AND P2, PT, R175, UR4, PT ;  /* 0x00000004af007c0c */ /* 0x000fc4000bf46270 */
[----:B------:R-:W-:Y:S02]  /*20c0*/  SEL R5, RZ, 0x4, P0 ;  /* 0x00000004ff057807 */ /* 0x000fe40000000000 */
[----:B------:R-:W-:Y:S02]  /*20d0*/  SEL R6, RZ, 0x8, P1 ;  /* 0x00000008ff067807 */ /* 0x000fe40000800000 */
[----:B------:R-:W-:Y:S01]  /*20e0*/  ISETP.GE.AND P0, PT, R16, R121, PT ;  /* 0x000000791000720c */ /* 0x000fe20003f06270 */
[----:B------:R-:W-:Y:S01]  /*20f0*/  IMAD R13, R198, R101, R8 ;  /* 0x00000065c60d7224 */ /* 0x000fe200078e0208 */
[----:B------:R-:W-:Y:S02]  /*2100*/  SEL R8, RZ, 0x10, P2 ;  /* 0x00000010ff087807 */ /* 0x000fe40001000000 */
[----:B------:R-:W-:Y:S02]  /*2110*/  LOP3.LUT R9, R6, R4, R5, 0xfe, !PT ;  /* 0x0000000406097212 */ /* 0x000fe400078efe05 */
[----:B------:R-:W-:-:S02]  /*2120*/  ISETP.GE.AND P3, PT, R0, R121, PT ;  /* 0x000000790000720c */ /* 0x000fc40003f66270 */
[----:B------:R-:W-:Y:S02]  /*2130*/  SEL R5, R121, RZ, P0 ;  /* 0x000000ff79057207 */ /* 0x000fe40000000000 */
[----:B------:R-:W-:Y:S02]  /*2140*/  LOP3.LUT R28, R7, R8, RZ, 0xfc, !PT ;  /* 0x00000008071c7212 */ /* 0x000fe400078efcff */
[----:B------:R-:W-:Y:S01]  /*2150*/  SEL R7, R121, RZ, P3 ;  /* 0x000000ff79077207 */ /* 0x000fe20001800000 */
[----:B------:R-:W-:Y:S01]  /*2160*/  IMAD.IADD R5, R16, 0x1, R5 ;  /* 0x0000000110057824 */ /* 0x000fe200078e0205 */
[--C-:B------:R-:W-:Y:S01]  /*2170*/  SHF.R.S32.HI R23, RZ, 0x1f, R22.reuse ;  /* 0x0000001fff177819 */ /* 0x100fe20000011416 */
[-C--:B------:R-:W-:Y:S01]  /*2180*/  IMAD R11, R11, R94.reuse, RZ ;  /* 0x0000005e0b0b7224 */ /* 0x080fe200078e02ff */
[----:B------:R-:W-:Y:S02]  /*2190*/  SEL R6, R121, RZ, P5 ;  /* 0x000000ff79067207 */ /* 0x000fe40002800000 */
[----:B------:R-:W-:Y:S01]  /*21a0*/  IADD3 R7, R0, R7, RZ ;  /* 0x0000000700077210 */ /* 0x000fe20007ffe0ff */
[----:B------:R-:W-:Y:S01]  /*21b0*/  IMAD.WIDE.U32 R98, R198, R94, R22 ;  /* 0x0000005ec6627225 */ /* 0x000fe200078e0016 */
[----:B------:R-:W-:-:S03]  /*21c0*/  SHF.R.S32.HI R4, RZ, 0x1f, R5 ;  /* 0x0000001fff047819 */ /* 0x000fc60000011405 */
[C---:B------:R-:W-:Y:S02]  /*21d0*/  IMAD R11, R198.reuse, R95, R11 ;  /* 0x0000005fc60b7224 */ /* 0x040fe400078e020b */
[----:B------:R-:W-:Y:S01]  /*21e0*/  IMAD.WIDE.U32 R96, R198, R94, R16 ;  /* 0x0000005ec6607225 */ /* 0x000fe200078e0010 */
[CC--:B------:R-:W-:Y:S02]  /*21f0*/  LEA.HI R21, R4.reuse, R5.reuse, RZ, 0x4 ;  /* 0x0000000504157211 */ /* 0x0c0fe400078f20ff */
[----:B------:R-:W-:Y:S01]  /*2200*/  LEA.HI R5, R4, R5, RZ, 0x6 ;  /* 0x0000000504057211 */ /* 0x000fe200078f30ff */
[----:B------:R-:W-:Y:S02]  /*2210*/  IMAD.IADD R99, R99, 0x1, R11 ;  /* 0x0000000163637824 */ /* 0x000fe400078e020b */
[----:B------:R-:W-:Y:S01]  /*2220*/  IMAD.IADD R97, R11, 0x1, R97 ;  /* 0x000000010b617824 */ /* 0x000fe200078e0261 */
[----:B------:R-:W-:Y:S01]  /*2230*/  SHF.R.S32.HI R5, RZ, 0x6, R5 ;  /* 0x00000006ff057819 */ /* 0x000fe20000011405 */
[----:B------:R-:W-:-:S04]  /*2240*/  IMAD.WIDE.U32 R102, R198, R100, R16 ;  /* 0x00000064c6667225 */ /* 0x000fc800078e0010 */
[----:B------:R-:W-:Y:S01]  /*2250*/  IMAD.WIDE.U32 R104, R198, R100, R22 ;  /* 0x00000064c6687225 */ /* 0x000fe200078e0016 */
[----:B------:R-:W-:-:S03]  /*2260*/  IADD3 R103, R13, R103, RZ ;  /* 0x000000670d677210 */ /* 0x000fc60007ffe0ff */
[C---:B------:R-:W-:Y:S02]  /*2270*/  IMAD R135, R5.reuse, 0x2800, R210 ;  /* 0x0000280005877824 */ /* 0x040fe400078e02d2 */
[----:B------:R-:W-:Y:S01]  /*2280*/  IMAD R133, R5, 0x2800, R213 ;  /* 0x0000280005857824 */ /* 0x000fe200078e02d5 */
[----:B------:R-:W-:Y:S01]  /*2290*/  SHF.R.U32.HI R4, RZ, 0x3, R212 ;  /* 0x00000003ff047819 */ /* 0x000fe200000116d4 */
[----:B------:R-:W-:Y:S01]  /*22a0*/  IMAD.IADD R105, R105, 0x1, R13 ;  /* 0x0000000169697824 */ /* 0x000fe200078e020d */
[----:B------:R-:W-:Y:S01]  /*22b0*/  LOP3.LUT R13, R212, 0x30, R21, 0xf8, !PT ;  /* 0x00000030d40d7812 */ /* 0x000fe200078ef815 */
[----:B------:R-:W-:Y:S02]  /*22c0*/  IMAD.IADD R126, R27, 0x1, R26 ;  /* 0x000000011b7e7824 */ /* 0x000fe400078e021a */
[----:B------:R-:W-:Y:S02]  /*22d0*/  IMAD.MOV.U32 R123, RZ, RZ, 0x20 ;  /* 0x00000020ff7b7424 */ /* 0x000fe400078e00ff */
[----:B------:R-:W-:Y:S01]  /*22e0*/  IMAD.MOV.U32 R124, RZ, RZ, 0x40 ;  /* 0x00000040ff7c7424 */ /* 0x000fe200078e00ff */
[C---:B------:R-:W-:Y:S01]  /*22f0*/  SHF.L.U64.HI R109, R94.reuse, 0x7, R95 ;  /* 0x000000075e6d7819 */ /* 0x040fe2000001025f */
[----:B------:R-:W-:Y:S01]  /*2300*/  IMAD.SHL.U32 R110, R94, 0x80, RZ ;  /* 0x000000805e6e7824 */ /* 0x000fe200078e00ff */
[----:B------:R-:W-:Y:S01]  /*2310*/  SHF.L.U64.HI R107, R100, 0x7, R101 ;  /* 0x00000007646b7819 */ /* 0x000fe20000010265 */
[----:B-----5:R-:W-:Y:S01]  /*2320*/  IMAD.WIDE.U32 R98, R136, R94, R98 ;  /* 0x0000005e88627225 */ /* 0x020fe200078e0062 */
[----:B------:R-:W-:-:S03]  /*2330*/  SHF.L.U32 R108, R100, 0x7, RZ ;  /* 0x00000007646c7819 */ /* 0x000fc600000006ff */
[----:B------:R-:W-:Y:S01]  /*2340*/  IMAD.WIDE.U32 R96, R136, R94, R96 ;  /* 0x0000005e88607225 */ /* 0x000fe200078e0060 */
[----:B------:R-:W-:-:S03]  /*2350*/  SHF.R.S32.HI R117, RZ, 0x4, R21 ;  /* 0x00000004ff757819 */ /* 0x000fc60000011415 */
[----:B------:R-:W-:Y:S02]  /*2360*/  IMAD R127, R101, 0xa0, RZ ;  /* 0x000000a0657f7824 */ /* 0x000fe400078e02ff */
[----:B------:R-:W-:-:S04]  /*2370*/  IMAD.WIDE.U32 R104, R136, R100, R104 ;  /* 0x0000006488687225 */ /* 0x000fc800078e0068 */
[----:B------:R-:W-:Y:S01]  /*2380*/  IMAD.WIDE.U32 R102, R136, R100, R102 ;  /* 0x0000006488667225 */ /* 0x000fe200078e0066 */
[----:B------:R-:W-:-:S03]  /*2390*/  LEA R114, R228, R198, 0x7 ;  /* 0x000000c6e4727211 */ /* 0x000fc600078e38ff */
[----:B------:R-:W-:Y:S02]  /*23a0*/  VIADD R153, R20, 0x8 ;  /* 0x0000000814997836 */ /* 0x000fe40000000000 */
[----:B------:R-:W-:Y:S01]  /*23b0*/  IMAD.SHL.U32 R121, R121, 0x2, RZ ;  /* 0x0000000279797824 */ /* 0x000fe200078e00ff */
[----:B--2---:R-:W-:-:S04]  /*23c0*/  LOP3.LUT R10, R10, 0xfffffffe, RZ, 0xc0, !PT ;  /* 0xfffffffe0a0a7812 */ /* 0x004fc800078ec0ff */
[----:B------:R-:W-:-:S05]  /*23d0*/  @P5 LOP3.LUT R10, R10, 0x1, RZ, 0xfc, !PT ;  /* 0x000000010a0a5812 */ /* 0x000fca00078efcff */
[----:B------:R0:W-:Y:S02]  /*23e0*/  STL [R1], R10 ;  /* 0x0000000a01007387 */ /* 0x0001e40000100800 */
[----:B0-----:R-:W-:Y:S01]  /*23f0*/  IMAD.IADD R10, R3, 0x1, R6 ;  /* 0x00000001030a7824 */ /* 0x001fe200078e0206 */
[----:B------:R-:W-:-:S04]  /*2400*/  SHF.R.S32.HI R6, RZ, 0x1f, R7 ;  /* 0x0000001fff067819 */ /* 0x000fc80000011407 */
[CC--:B------:R-:W-:Y:S02]  /*2410*/  LEA.HI R11, R6.reuse, R7.reuse, RZ, 0x4 ;  /* 0x00000007060b7211 */ /* 0x0c0fe400078f20ff */
[----:B------:R-:W-:Y:S02]  /*2420*/  LEA.HI R6, R6, R7, RZ, 0x6 ;  /* 0x0000000706067211 */ /* 0x000fe400078f30ff */
[C---:B------:R-:W-:Y:S02]  /*2430*/  LOP3.LUT R8, R208.reuse, 0x30, R11, 0xf8, !PT ;  /* 0x00000030d0087812 */ /* 0x040fe400078ef80b */
[----:B------:R-:W-:Y:S02]  /*2440*/  SHF.R.S32.HI R7, RZ, 0x6, R6 ;  /* 0x00000006ff077819 */ /* 0x000fe40000011406 */
[----:B------:R-:W-:Y:S02]  /*2450*/  LOP3.LUT R6, R208, 0x30, R21, 0xf8, !PT ;  /* 0x00000030d0067812 */ /* 0x000fe400078ef815 */
[----:B------:R-:W-:Y:S01]  /*2460*/  SHF.R.S32.HI R15, RZ, 0x1f, R10 ;  /* 0x0000001fff0f7819 */ /* 0x000fe2000001140a */
[----:B------:R-:W-:Y:S01]  /*2470*/  IMAD R134, R7, 0x2800, R210 ;  /* 0x0000280007867824 */ /* 0x000fe200078e02d2 */
[----:B------:R-:W-:-:S02]  /*2480*/  LOP3.LUT R5, R8, R209, RZ, 0x3c, !PT ;  /* 0x000000d108057212 */ /* 0x000fc400078e3cff */
[----:B------:R-:W-:Y:S02]  /*2490*/  LOP3.LUT R6, R6, R209, RZ, 0x3c, !PT ;  /* 0x000000d106067212 */ /* 0x000fe400078e3cff */
[CC--:B------:R-:W-:Y:S01]  /*24a0*/  LEA.HI R27, R15.reuse, R10.reuse, RZ, 0x4 ;  /* 0x0000000a0f1b7211 */ /* 0x0c0fe200078f20ff */
[----:B------:R-:W-:Y:S01]  /*24b0*/  IMAD.IADD R134, R134, 0x1, R5 ;  /* 0x0000000186867824 */ /* 0x000fe200078e0205 */
[----:B------:R-:W-:Y:S01]  /*24c0*/  LEA.HI R10, R15, R10, RZ, 0x6 ;  /* 0x0000000a0f0a7211 */ /* 0x000fe200078f30ff */
[----:B------:R-:W-:Y:S01]  /*24d0*/  IMAD.IADD R135, R135, 0x1, R6 ;  /* 0x0000000187877824 */ /* 0x000fe200078e0206 */
[----:B------:R-:W-:Y:S02]  /*24e0*/  LOP3.LUT R8, R13, R4, RZ, 0x3c, !PT ;  /* 0x000000040d087212 */ /* 0x000fe400078e3cff */
[----:B------:R-:W-:Y:S02]  /*24f0*/  LOP3.LUT R5, R212, 0x30, R11, 0xf8, !PT ;  /* 0x00000030d4057812 */ /* 0x000fe400078ef80b */
[----:B---3--:R-:W-:-:S02]  /*2500*/  R2P PR, R12, 0x6 ;  /* 0x000000060c007804 */ /* 0x008fc40000000000 */
[----:B------:R-:W-:Y:S02]  /*2510*/  SHF.R.S32.HI R15, RZ, 0x1f, R136 ;  /* 0x0000001fff0f7819 */ /* 0x000fe40000011488 */
[--C-:B------:R-:W-:Y:S02]  /*2520*/  LOP3.LUT R6, R208, 0x30, R27.reuse, 0xf8, !PT ;  /* 0x00000030d0067812 */ /* 0x100fe400078ef81b */
[----:B------:R-:W-:Y:S02]  /*2530*/  SHF.R.S32.HI R10, RZ, 0x6, R10 ;  /* 0x00000006ff0a7819 */ /* 0x000fe4000001140a */
[----:B------:R-:W-:Y:S02]  /*2540*/  LOP3.LUT R13, R212, 0x30, R27, 0xf8, !PT ;  /* 0x00000030d40d7812 */ /* 0x000fe400078ef81b */
[----:B------:R-:W-:Y:S02]  /*2550*/  IADD3 R133, R133, R8, RZ ;  /* 0x0000000885857210 */ /* 0x000fe40007ffe0ff */
[----:B------:R-:W-:-:S02]  /*2560*/  LOP3.LUT R8, R5, R4, RZ, 0x3c, !PT ;  /* 0x0000000405087212 */ /* 0x000fc400078e3cff */
[----:B------:R-:W-:Y:S01]  /*2570*/  LOP3.LUT R5, R6, R209, RZ, 0x3c, !PT ;  /* 0x000000d106057212 */ /* 0x000fe200078e3cff */
[----:B------:R-:W-:Y:S01]  /*2580*/  IMAD R6, R15, R100, RZ ;  /* 0x000000640f067224 */ /* 0x000fe200078e02ff */
[----:B------:R-:W-:Y:S01]  /*2590*/  SEL R123, R123, 0xffffffe0, !P1 ;  /* 0xffffffe07b7b7807 */ /* 0x000fe20004800000 */
[--C-:B------:R-:W-:Y:S01]  /*25a0*/  IMAD R130, R10, 0x2800, R213.reuse ;  /* 0x000028000a827824 */ /* 0x100fe200078e02d5 */
[----:B------:R-:W-:Y:S01]  /*25b0*/  LOP3.LUT R13, R13, R4, RZ, 0x3c, !PT ;  /* 0x000000040d0d7212 */ /* 0x000fe200078e3cff */
[----:B------:R-:W-:Y:S01]  /*25c0*/  IMAD R15, R15, R94, RZ ;  /* 0x0000005e0f0f7224 */ /* 0x000fe200078e02ff */
[----:B------:R-:W-:Y:S01]  /*25d0*/  ISETP.GE.AND P1, PT, R196, UR4, PT ;  /* 0x00000004c4007c0c */ /* 0x000fe2000bf26270 */
[----:B------:R-:W-:Y:S01]  /*25e0*/  IMAD R131, R7, 0x2800, R213 ;  /* 0x0000280007837824 */ /* 0x000fe200078e02d5 */
[----:B------:R-:W-:Y:S02]  /*25f0*/  SHF.R.S32.HI R116, RZ, 0x4, R11 ;  /* 0x00000004ff747819 */ /* 0x000fe4000001140b */
[----:B------:R-:W-:Y:S01]  /*2600*/  LOP3.LUT R26, R11, 0xfffffff0, RZ, 0xc0, !PT ;  /* 0xfffffff00b1a7812 */ /* 0x000fe200078ec0ff */
[----:B------:R-:W-:Y:S01]  /*2610*/  IMAD.IADD R130, R130, 0x1, R13 ;  /* 0x0000000182827824 */ /* 0x000fe200078e020d */
[----:B------:R-:W-:Y:S01]  /*2620*/  SEL R11, RZ, 0x20, P1 ;  /* 0x00000020ff0b7807 */ /* 0x000fe20000800000 */
[----:B------:R-:W-:-:S02]  /*2630*/  IMAD R7, R95, 0xa0, RZ ;  /* 0x000000a05f077824 */ /* 0x000fc400078e02ff */
[----:B------:R-:W-:Y:S01]  /*2640*/  IMAD R15, R136, R95, R15 ;  /* 0x0000005f880f7224 */ /* 0x000fe200078e020f */
[----:B------:R-:W-:Y:S01]  /*2650*/  SEL R124, R124, 0xffffffc0, !P2 ;  /* 0xffffffc07c7c7807 */ /* 0x000fe20005000000 */
[----:B------:R-:W-:Y:S01]  /*2660*/  IMAD R13, R136, R101, R6 ;  /* 0x00000065880d7224 */ /* 0x000fe200078e0206 */
[----:B------:R-:W-:Y:S01]  /*2670*/  SHF.R.S32.HI R115, RZ, 0x4, R27 ;  /* 0x00000004ff737819 */ /* 0x000fe2000001141b */
[----:B------:R-:W-:Y:S01]  /*2680*/  IMAD.WIDE.U32 R94, R94, 0xa0, RZ ;  /* 0x000000a05e5e7825 */ /* 0x000fe200078e00ff */
[----:B------:R-:W-:Y:S02]  /*2690*/  LOP3.LUT R21, R21, 0xfffffff0, RZ, 0xc0, !PT ;  /* 0xfffffff015157812 */ /* 0x000fe400078ec0ff */
[----:B------:R-:W-:Y:S01]  /*26a0*/  LOP3.LUT R27, R27, 0xfffffff0, RZ, 0xc0, !PT ;  /* 0xfffffff01b1b7812 */ /* 0x000fe200078ec0ff */
[----:B------:R-:W-:Y:S01]  /*26b0*/  IMAD R132, R10, 0x2800, R210 ;  /* 0x000028000a847824 */ /* 0x000fe200078e02d2 */
[----:B------:R-:W-:Y:S01]  /*26c0*/  LOP3.LUT R11, R28, R11, RZ, 0xfc, !PT ;  /* 0x0000000b1c0b7212 */ /* 0x000fe200078efcff */
[----:B------:R-:W-:Y:S01]  /*26d0*/  IMAD.WIDE.U32 R100, R100, 0xa0, RZ ;  /* 0x000000a064647825 */ /* 0x000fe200078e00ff */
[----:B------:R-:W-:-:S03]  /*26e0*/  LOP3.LUT R6, R9, 0x1, RZ, 0xc0, !PT ;  /* 0x0000000109067812 */ /* 0x000fc600078ec0ff */
[----:B------:R-:W-:Y:S01]  /*26f0*/  IMAD.IADD R131, R131, 0x1, R8 ;  /* 0x0000000183837824 */ /* 0x000fe200078e0208 */
[----:B------:R-:W-:Y:S01]  /*2700*/  LOP3.LUT R8, R9, 0x4, RZ, 0xc0, !PT ;  /* 0x0000000409087812 */ /* 0x000fe200078ec0ff */
[----:B------:R-:W-:Y:S01]  /*2710*/  IMAD.IADD R128, R95, 0x1, R7 ;  /* 0x000000015f807824 */ /* 0x000fe200078e0207 */
[----:B------:R-:W-:Y:S01]  /*2720*/  LOP3.LUT R7, R9, 0x2, RZ, 0xc0, !PT ;  /* 0x0000000209077812 */ /* 0x000fe200078ec0ff */
[----:B------:R-:W-:Y:S01]  /*2730*/  IMAD.IADD R132, R132, 0x1, R5 ;  /* 0x0000000184847824 */ /* 0x000fe200078e0205 */
[----:B------:R-:W-:Y:S01]  /*2740*/  SHF.R.S32.HI R5, RZ, 0x1f, R170 ;  /* 0x0000001fff057819 */ /* 0x000fe200000114aa */
[----:B------:R-:W-:Y:S01]  /*2750*/  IMAD.IADD R129, R124, 0x1, R123 ;  /* 0x000000017c817824 */ /* 0x000fe200078e027b */
[----:B------:R-:W-:Y:S01]  /*2760*/  IADD3 R127, R101, R127, RZ ;  /* 0x0000007f657f7210 */ /* 0x000fe20007ffe0ff */
[----:B------:R-:W-:Y:S01]  /*2770*/  IMAD.IADD R106, R105, 0x1, R13 ;  /* 0x00000001696a7824 */ /* 0x000fe200078e020d */
[----:B------:R-:W-:Y:S01]  /*2780*/  LOP3.LUT R9, R9, 0x8, RZ, 0xc0, !PT ;  /* 0x0000000809097812 */ /* 0x000fe200078ec0ff */
[----:B------:R-:W-:Y:S01]  /*2790*/  IMAD.IADD R10, R13, 0x1, R103 ;  /* 0x000000010d0a7824 */ /* 0x000fe200078e0267 */
[----:B------:R-:W-:Y:S01]  /*27a0*/  IADD3 R93, R99, R15, RZ ;  /* 0x0000000f635d7210 */ /* 0x000fe20007ffe0ff */
[----:B------:R-:W-:Y:S01]  /*27b0*/  IMAD.IADD R20, R15, 0x1, R97 ;  /* 0x000000010f147824 */ /* 0x000fe200078e0261 */
[----:B------:R-:W-:-:S02]  /*27c0*/  SHF.R.S32.HI R125, RZ, 0x1f, R24 ;  /* 0x0000001fff7d7819 */ /* 0x000fc40000011418 */
[----:B------:R-:W-:Y:S02]  /*27d0*/  SHF.R.S32.HI R113, RZ, 0x1f, R21 ;  /* 0x0000001fff717819 */ /* 0x000fe40000011415 */
[----:B------:R-:W-:Y:S02]  /*27e0*/  SHF.R.S32.HI R112, RZ, 0x1f, R26 ;  /* 0x0000001fff707819 */ /* 0x000fe4000001141a */
[----:B------:R-:W-:Y:S02]  /*27f0*/  SHF.R.S32.HI R111, RZ, 0x1f, R27 ;  /* 0x0000001fff6f7819 */ /* 0x000fe4000001141b */
[----:B------:R-:W-:Y:S02]  /*2800*/  LOP3.LUT R28, R28, 0x1, RZ, 0xc0, !PT ;  /* 0x000000011c1c7812 */ /* 0x000fe400078ec0ff */
[C---:B------:R-:W-:Y:S02]  /*2810*/  LOP3.LUT R29, R11.reuse, 0x2, RZ, 0xc0, !PT ;  /* 0x000000020b1d7812 */ /* 0x040fe400078ec0ff */
[----:B------:R-:W-:-:S02]  /*2820*/  LOP3.LUT R30, R11, 0x4, RZ, 0xc0, !PT ;  /* 0x000000040b1e7812 */ /* 0x000fc400078ec0ff */
[C---:B------:R-:W-:Y:S02]  /*2830*/  LOP3.LUT R31, R11.reuse, 0x8, RZ, 0xc0, !PT ;  /* 0x000000080b1f7812 */ /* 0x040fe400078ec0ff */
[C---:B------:R-:W-:Y:S02]  /*2840*/  LOP3.LUT R32, R11.reuse, 0x10, RZ, 0xc0, !PT ;  /* 0x000000100b207812 */ /* 0x040fe400078ec0ff */
[----:B------:R-:W-:Y:S01]  /*2850*/  LOP3.LUT R33, R11, 0x20, RZ, 0xc0, !PT ;  /* 0x000000200b217812 */ /* 0x000fe200078ec0ff */
[----:B------:R-:W-:Y:S06]  /*2860*/  @!P6 BAR.SYNC.DEFER_BLOCKING 0x9, 0x100 ;  /* 0x024400000000eb1d */ /* 0x000fec0000010000 */
.L_x_545:
[----:B------:R-:W2:Y:S01]  /*2870*/  LDL.LU R38, [R1] ;  /* 0x0000000001267983 */ /* 0x000ea20000300800 */
[----:B------:R-:W0:Y:S01]  /*2880*/  LDC R36, c[0x0][0x430] ;  /* 0x00010c00ff247b82 */ /* 0x000e220000000800 */
[----:B------:R-:W-:-:S04]  /*2890*/  VIADD R25, R25, 0xffffffff ;  /* 0xffffffff19197836 */ /* 0x000fc80000000000 */
[----:B------:R-:W-:-:S03]  /*28a0*/  IMAD R11, R25, 0xa0, R114 ;  /* 0x000000a0190b7824 */ /* 0x000fc600078e0272 */
[----:B-1----:R-:W1:Y:S01]  /*28b0*/  LDC R118, c[0x0][0x3f4] ;  /* 0x0000fd00ff767b82 */ /* 0x002e620000000800 */
[----:B------:R-:W-:Y:S01]  /*28c0*/  IMAD.IADD R39, R126, 0x1, R11 ;  /* 0x000000017e277824 */ /* 0x000fe200078e020b */
[----:B------:R-:W-:-:S04]  /*28d0*/  ISETP.GE.AND P1, PT, R11, R2, PT ;  /* 0x000000020b00720c */ /* 0x000fc80003f26270 */
[----:B------:R-:W-:Y:S02]  /*28e0*/  ISETP.GT.OR P1, PT, R114, 0x9f, P1 ;  /* 0x0000009f7200780c */ /* 0x000fe40000f24670 */
[----:B------:R-:W-:Y:S02]  /*28f0*/  MOV R11, R39 ;  /* 0x00000027000b7202 */ /* 0x000fe40000000f00 */
[----:B0-----:R-:W-:-:S09]  /*2900*/  ISETP.NE.AND P2, PT, R36, 0x1, PT ;  /* 0x000000012400780c */ /* 0x001fd20003f45270 */
[----:B------:R-:W0:Y:S08]  /*2910*/  @!P1 LDC.64 R14, c[0x0][0x428] ;  /* 0x00010a00ff0e9b82 */ /* 0x000e300000000a00 */
[----:B------:R-:W3:Y:S08]  /*2920*/  @!P1 LDC.64 R12, c[0x0][0x418] ;  /* 0x00010600ff0c9b82 */ /* 0x000ef00000000a00 */
[----:B------:R-:W4:Y:S08]  /*2930*/  @P2 LDC R34, c[0x0][0x434] ;  /* 0x00010d00ff222b82 */ /* 0x000f300000000800 */
[----:B------:R-:W1:Y:S01]  /*2940*/  @P2 LDC R35, c[0x0][0x438] ;  /* 0x00010e00ff232b82 */ /* 0x000e620000000800 */
[----:B----4-:R-:W-:-:S05]  /*2950*/  @P2 IMAD.HI.U32 R34, R39, R34, RZ ;  /* 0x0000002227222227 */ /* 0x010fca00078e00ff */
[----:B-1----:R-:W-:Y:S01]  /*2960*/  @P2 SHF.R.U32.HI R11, RZ, R35, R34 ;  /* 0x00000023ff0b2219 */ /* 0x002fe20000011622 */
[----:B0-----:R-:W-:-:S03]  /*2970*/  @!P1 IMAD R34, R125, R14, RZ ;  /* 0x0000000e7d229224 */ /* 0x001fc600078e02ff */
[--C-:B------:R-:W-:Y:S01]  /*2980*/  @!P1 SHF.R.S32.HI R35, RZ, 0x1f, R11.reuse ;  /* 0x0000001fff239819 */ /* 0x100fe2000001140b */
[----:B------:R-:W-:Y:S02]  /*2990*/  @!P1 IMAD R37, R24, R15, R34 ;  /* 0x0000000f18259224 */ /* 0x000fe400078e0222 */
[----:B------:R-:W-:-:S04]  /*29a0*/  @!P1 IMAD.MOV.U32 R34, RZ, RZ, R11 ;  /* 0x000000ffff229224 */ /* 0x000fc800078e000b */
[----:B------:R-:W-:-:S04]  /*29b0*/  @!P1 IMAD.WIDE.U32 R14, R24, R14, R34 ;  /* 0x0000000e180e9225 */ /* 0x000fc800078e0022 */
[----:B------:R-:W-:Y:S01]  /*29c0*/  @!P1 IMAD.IADD R15, R15, 0x1, R37 ;  /* 0x000000010f0f9824 */ /* 0x000fe200078e0225 */
[----:B---3--:R-:W-:Y:S01]  /*29d0*/  @!P1 LEA R12, P2, R14, R12, 0x2 ;  /* 0x0000000c0e0c9211 */ /* 0x008fe200078410ff */
[----:B------:R-:W-:-:S03]  /*29e0*/  IMAD.MOV.U32 R34, RZ, RZ, RZ ;  /* 0x000000ffff227224 */ /* 0x000fc600078e00ff */
[----:B------:R-:W-:Y:S02]  /*29f0*/  @!P1 LEA.HI.X R13, R14, R13, R15, 0x2, P2 ;  /* 0x0000000d0e0d9211 */ /* 0x000fe400010f140f */
[----:B------:R-:W-:-:S03]  /*2a00*/  ISETP.GT.AND P2, PT, R25, R122, PT ;  /* 0x0000007a1900720c */ /* 0x000fc60003f44270 */
[----:B------:R0:W5:Y:S01]  /*2a10*/  @!P1 LDG.E R34, desc[UR50][R12.64] ;  /* 0x000000320c229981 */ /* 0x000162000c1e1900 */
[----:B------:R-:W-:Y:S01]  /*2a20*/  ISETP.GE.AND P1, PT, R118, 0x1, PT ;  /* 0x000000017600780c */ /* 0x000fe20003f26270 */
[----:B------:R-:W-:Y:S01]  /*2a30*/  IMAD R37, R19, 0x7800, R215 ;  /* 0x0000780013257824 */ /* 0x000fe200078e02d7 */
[----:B------:R-:W-:Y:S01]  /*2a40*/  IADD3 R35, -R11, RZ, RZ ;  /* 0x000000ff0b237210 */ /* 0x000fe20007ffe1ff */
[----:B------:R-:W-:Y:S01]  /*2a50*/  IMAD R11, R19, 0x7800, R216 ;  /* 0x00007800130b7824 */ /* 0x000fe200078e02d8 */
[----:B------:R-:W-:Y:S05]  /*2a60*/  YIELD ;  /* 0x0000000000007946 */ /* 0x000fea0003800000 */
[----:B------:R-:W-:Y:S01]  /*2a70*/  BSSY B0, `(.L_x_440) ;  /* 0x0000cea000007945 */ /* 0x000fe20003800000 */
[----:B------:R-:W-:-:S02]  /*2a80*/  IMAD R35, R36, R35, R39 ;  /* 0x0000002324237224 */ /* 0x000fc400078e0227 */
[C---:B------:R-:W-:Y:S02]  /*2a90*/  IMAD.IADD R37, R18.reuse, 0x1, R37 ;  /* 0x0000000112257824 */ /* 0x040fe400078e0225 */
[----:B------:R-:W-:Y:S01]  /*2aa0*/  IMAD.IADD R36, R18, 0x1, R11 ;  /* 0x0000000112247824 */ /* 0x000fe200078e020b */
[----:B--2---:R-:W-:-:S04]  /*2ab0*/  LOP3.LUT R38, R38, 0xfffffffd, RZ, 0xc0, !PT ;  /* 0xfffffffd26267812 */ /* 0x004fc800078ec0ff */
[----:B------:R-:W-:-:S05]  /*2ac0*/  @P2 LOP3.LUT R38, R38, 0x2, RZ, 0xfc, !PT ;  /* 0x0000000226262812 */ /* 0x000fca00078efcff */
[----:B------:R0:W-:Y:S01]  /*2ad0*/  STL [R1], R38 ;  /* 0x0000002601007387 */ /* 0x0001e20000100800 */
[----:B------:R-:W-:Y:S05]  /*2ae0*/  @!P1 BRA `(.L_x_441) ;  /* 0x000000c400c89947 */ /* 0x000fea0003800000 */
[----:B------:R-:W-:Y:S01]  /*2af0*/  SHF.R.S32.HI R88, RZ, 0x1f, R35 ;  /* 0x0000001fff587819 */ /* 0x000fe20000011423 */
[----:B------:R-:W-:Y:S01]  /*2b00*/  ULDC.64 UR4, c[0x0][0x300] ;  /* 0x0000c00000047ab9 */ /* 0x000fe20000000a00 */
[----:B-----5:R-:W-:Y:S01]  /*2b10*/  SHF.R.S32.HI R89, RZ, 0x1f, R34 ;  /* 0x0000001fff597819 */ /* 0x020fe20000011422 */
[C---:B0-----:R-:W-:Y:S01]  /*2b20*/  IMAD.WIDE.U32 R12, R35.reuse, UR4, RZ ;  /* 0x00000004230c7c25 */ /* 0x041fe2000f8e00ff */
[----:B------:R-:W-:Y:S02]  /*2b30*/  ULDC.U8 UR6, c[0x0][0x410] ;  /* 0x0001040000067ab9 */ /* 0x000fe40000000000 */
[----:B------:R-:W-:Y:S01]  /*2b40*/  ISETP.NE.AND P1, PT, RZ, UR6, PT ;  /* 0x00000006ff007c0c */ /* 0x000fe2000bf25270 */
[----:B------:R-:W-:Y:S02]  /*2b50*/  IMAD R14, R88, UR4, RZ ;  /* 0x00000004580e7c24 */ /* 0x000fe4000f8e02ff */
[-C--:B------:R-:W-:Y:S02]  /*2b60*/  IMAD R38, R128, R25.reuse, RZ ;  /* 0x0000001980267224 */ /* 0x080fe400078e02ff */
[----:B------:R-:W-:Y:S01]  /*2b70*/  IMAD R11, R35, UR5, R14 ;  /* 0x00000005230b7c24 */ /* 0x000fe2000f8e020e */
[----:B------:R-:W-:Y:S01]  /*2b80*/  ULDC.64 UR4, c[0x0][0x310] ;  /* 0x0000c40000047ab9 */ /* 0x000fe20000000a00 */
[----:B------:R-:W-:-:S02]  /*2b90*/  IMAD R14, R127, R25, RZ ;  /* 0x000000197f0e7224 */ /* 0x000fc400078e02ff */
[----:B------:R-:W-:Y:S02]  /*2ba0*/  IMAD R15, R89, UR4, RZ ;  /* 0x00000004590f7c24 */ /* 0x000fe4000f8e02ff */
[----:B------:R-:W-:Y:S01]  /*2bb0*/  IMAD.IADD R13, R13, 0x1, R11 ;  /* 0x000000010d0d7824 */ /* 0x000fe200078e020b */
[----:B------:R-:W-:Y:S01]  /*2bc0*/  SHF.R.S32.HI R11, RZ, 0x1f, R25 ;  /* 0x0000001fff0b7819 */ /* 0x000fe20000011419 */
[C---:B------:R-:W-:Y:S02]  /*2bd0*/  IMAD R15, R34.reuse, UR5, R15 ;  /* 0x00000005220f7c24 */ /* 0x040fe4000f8e020f */
[----:B------:R-:W-:Y:S01]  /*2be0*/  IMAD.WIDE.U32 R12, R34, UR4, R12 ;  /* 0x00000004220c7c25 */ /* 0x000fe2000f8e000c */
[----:B------:R-:W-:-:S03]  /*2bf0*/  ULDC.64 UR4, c[0x0][0x308] ;  /* 0x0000c20000047ab9 */ /* 0x000fc60000000a00 */
[----:B------:R-:W-:Y:S01]  /*2c00*/  IMAD R43, R11, R94, R38 ;  /* 0x0000005e0b2b7224 */ /* 0x000fe200078e0226 */
[----:B------:R-:W-:Y:S01]  /*2c10*/  IADD3 R13, R13, R15, RZ ;  /* 0x0000000f0d0d7210 */ /* 0x000fe20007ffe0ff */
[----:B------:R-:W-:Y:S02]  /*2c20*/  IMAD R15, R5, UR4, RZ ;  /* 0x00000004050f7c24 */ /* 0x000fe4000f8e02ff */
[----:B------:R-:W-:Y:S02]  /*2c30*/  IMAD R41, R11, R100, R14 ;  /* 0x000000640b297224 */ /* 0x000fe400078e020e */
[----:B------:R-:W-:-:S04]  /*2c40*/  IMAD.WIDE.U32 R38, R170, UR4, R12 ;  /* 0x00000004aa267c25 */ /* 0x000fc8000f8e000c */
[----:B------:R-:W-:Y:S01]  /*2c50*/  IMAD R119, R170, UR5, R15 ;  /* 0x00000005aa777c24 */ /* 0x000fe2000f8e020f */
[----:B------:R-:W-:Y:S01]  /*2c60*/  ULDC.64 UR4, c[0x0][0x2e8] ;  /* 0x0000ba0000047ab9 */ /* 0x000fe20000000a00 */
[----:B------:R-:W-:Y:S01]  /*2c70*/  IMAD R90, R25, -0xa0, R2 ;  /* 0xffffff60195a7824 */ /* 0x000fe200078e0202 */
[----:B------:R-:W-:Y:S01]  /*2c80*/  IADD3 R120, P2, R38, UR4, RZ ;  /* 0x0000000426787c10 */ /* 0x000fe2000ff5e0ff */
[----:B------:R-:W-:-:S03]  /*2c90*/  IMAD.WIDE.U32 R14, R100, R25, RZ ;  /* 0x00000019640e7225 */ /* 0x000fc600078e00ff */
[----:B------:R-:W-:Y:S01]  /*2ca0*/  IADD3.X R119, R39, UR5, R119, P2, !PT ;  /* 0x0000000527777c10 */ /* 0x000fe200097fe477 */
[----:B------:R-:W-:Y:S01]  /*2cb0*/  IMAD.WIDE.U32 R12, R94, R25, RZ ;  /* 0x000000195e0c7225 */ /* 0x000fe200078e00ff */
[----:B------:R-:W-:-:S03]  /*2cc0*/  VIMNMX R90, R90, 0xa0, PT ;  /* 0x000000a05a5a7848 */ /* 0x000fc60003fe0100 */
[----:B------:R-:W-:Y:S02]  /*2cd0*/  IMAD.IADD R11, R15, 0x1, R41 ;  /* 0x000000010f0b7824 */ /* 0x000fe400078e0229 */
[----:B------:R-:W-:Y:S01]  /*2ce0*/  IMAD.IADD R86, R13, 0x1, R43 ;  /* 0x000000010d567824 */ /* 0x000fe200078e022b */
[----:B------:R-:W-:Y:S06]  /*2cf0*/  @!P1 BRA `(.L_x_442) ;  /* 0x0000006000449947 */ /* 0x000fec0003800000 */
[----:B------:R-:W-:Y:S01]  /*2d00*/  ISETP.GE.AND P2, PT, R198, R90, PT ;  /* 0x0000005ac600720c */ /* 0x000fe20003f46270 */
[----:B------:R-:W-:Y:S01]  /*2d10*/  BSSY B1, `(.L_x_443) ;  /* 0x0000033000017945 */ /* 0x000fe20003800000 */
        /* <DEDUP_REMOVED lines=13> */
[----:B------:R-:W-:Y:S06]  /*2df0*/  @P2 BRA `(.L_x_444) ;  /* 0x0000000000902947 */ /* 0x000fec0003800000 */
[----:B------:R-:W-:Y:S01]  /*2e00*/  ULDC.64 UR4, c[0x0][0x3e8] ;  /* 0x0000fa0000047ab9 */ /* 0x000fe20000000a00 */
[----:B------:R-:W-:Y:S02]  /*2e10*/  CS2R R82, SRZ ;  /* 0x0000000000527805 */ /* 0x000fe4000001ff00 */
[----:B------:R-:W-:Y:S02]  /*2e20*/  IADD3 R40, P1, P4, R104, UR4, R14 ;  /* 0x0000000468287c10 */ /* 0x000fe4000fc3e00e */
[----:B------:R-:W-:Y:S02]  /*2e30*/  CS2R R84, SRZ ;  /* 0x0000000000547805 */ /* 0x000fe4000001ff00 */
[----:B------:R-:W-:Y:S01]  /*2e40*/  IADD3.X R41, R106, UR5, R11, P1, P4 ;  /* 0x000000056a297c10 */ /* 0x000fe20008fe840b */
[----:B------:R-:W-:Y:S02]  /*2e50*/  ULDC.64 UR4, c[0x0][0x400] ;  /* 0x0001000000047ab9 */ /* 0x000fe40000000a00 */
[----:B------:R-:W-:-:S04]  /*2e60*/  IADD3 R42, P1, P4, R98, UR4, R12 ;  /* 0x00000004622a7c10 */ /* 0x000fc8000fc3e00c */
[----:B------:R-:W-:Y:S02]  /*2e70*/  IADD3.X R43, R93, UR5, R86, P1, P4 ;  /* 0x000000055d2b7c10 */ /* 0x000fe40008fe8456 */
[----:B------:R-:W-:Y:S02]  /*2e80*/  ISETP.GE.AND P1, PT, R22, R118, PT ;  /* 0x000000761600720c */ /* 0x000fe40003f26270 */
[----:B------:R-:W-:Y:S02]  /*2e90*/  CS2R R78, SRZ ;  /* 0x00000000004e7805 */ /* 0x000fe4000001ff00 */
[----:B------:R-:W-:-:S09]  /*2ea0*/  CS2R R80, SRZ ;  /* 0x0000000000507805 */ /* 0x000fd2000001ff00 */
[----:B------:R0:W5:Y:S04]  /*2eb0*/  @!P1 LDG.E.64 R82, desc[UR50][R40.64] ;  /* 0x0000003228529981 */ /* 0x000168000c1e1b00 */
[----:B------:R0:W5:Y:S01]  /*2ec0*/  @!P1 LDG.E.64 R84, desc[UR50][R42.64] ;  /* 0x000000322a549981 */ /* 0x000162000c1e1b00 */
        /* <DEDUP_REMOVED lines=20> */
[----:B------:R-:W-:-:S13]  /*3010*/  ISETP.GE.AND P1, PT, R204, R118, PT ;  /* 0x00000076cc00720c */ /* 0x000fda0003f26270 */
[----:B------:R0:W5:Y:S04]  /*3020*/  @!P1 LDG.E.64 R62, desc[UR50][R40.64+0x50] ;  /* 0x00005032283e9981 */ /* 0x000168000c1e1b00 */
[----:B------:R0:W5:Y:S02]  /*3030*/  @!P1 LDG.E.64 R64, desc[UR50][R42.64+0x50] ;  /* 0x000050322a409981 */ /* 0x000164000c1e1b00 */
.L_x_444:
[----:B------:R-:W-:Y:S05]  /*3040*/  BSYNC B1 ;  /* 0x0000000000017941 */ /* 0x000fea0003800000 */
.L_x_443:
[----:B0-----:R-:W-:Y:S01]  /*3050*/  VIADD R40, R198, 0x80 ;  /* 0x00000080c6287836 */ /* 0x001fe20000000000 */
[----:B------:R-:W-:Y:S01]  /*3060*/  BSSY B1, `(.L_x_445) ;  /* 0x0000038000017945 */ /* 0x000fe20003800000 */
[----:B------:R-:W-:Y:S02]  /*3070*/  CS2R R42, SRZ ;  /* 0x00000000002a7805 */ /* 0x000fe4000001ff00 */
[----:B------:R-:W-:Y:S02]  /*3080*/  CS2R R46, SRZ ;  /* 0x00000000002e7805 */ /* 0x000fe4000001ff00 */
[----:B------:R-:W-:Y:S02]  /*3090*/  CS2R R50, SRZ ;  /* 0x0000000000327805 */ /* 0x000fe4000001ff00 */
[----:B------:R-:W-:Y:S02]  /*30a0*/  ISETP.GE.AND P4, PT, R40, R90, PT ;  /* 0x0000005a2800720c */ /* 0x000fe40003f86270 */
[----:B------:R-:W-:-:S02]  /*30b0*/  CS2R R54, SRZ ;  /* 0x0000000000367805 */ /* 0x000fc4000001ff00 */
[----:B------:R-:W-:Y:S02]  /*30c0*/  CS2R R58, SRZ ;  /* 0x00000000003a7805 */ /* 0x000fe4000001ff00 */
[----:B------:R-:W-:Y:S02]  /*30d0*/  CS2R R40, SRZ ;  /* 0x0000000000287805 */ /* 0x000fe4000001ff00 */
[----:B------:R-:W-:Y:S02]  /*30e0*/  CS2R R44, SRZ ;  /* 0x00000000002c7805 */ /* 0x000fe4000001ff00 */
[----:B------:R-:W-:Y:S02]  /*30f0*/  CS2R R48, SRZ ;  /* 0x0000000000307805 */ /* 0x000fe4000001ff00 */
[----:B------:R-:W-:Y:S02]  /*3100*/  CS2R R52, SRZ ;  /* 0x0000000000347805 */ /* 0x000fe4000001ff00 */
[----:B------:R-:W-:-:S02]  /*3110*/  CS2R R56, SRZ ;  /* 0x0000000000387805 */ /* 0x000fc4000001ff00 */
[----:B-----5:R-:W-:Y:S01]  /*3120*/  MOV R145, R62 ;  /* 0x0000003e00917202 */ /* 0x020fe20000000f00 */
[----:B------:R-:W-:Y:S01]  /*3130*/  IMAD.MOV.U32 R148, RZ, RZ, R66 ;  /* 0x000000ffff947224 */ /* 0x000fe200078e0042 */
[----:B------:R-:W-:Y:S01]  /*3140*/  CS2R R60, SRZ ;  /* 0x00000000003c7805 */ /* 0x000fe2000001ff00 */
[----:B------:R-:W-:Y:S06]  /*3150*/  @P4 BRA `(.L_x_446) ;  /* 0x0000000000a04947 */ /* 0x000fec0003800000 */
[----:B------:R-:W-:Y:S01]  /*3160*/  IADD3 R13, P1, P5, R104, R14, R108 ;  /* 0x0000000e680d7210 */ /* 0x000fe20007d3e06c */
[----:B------:R-:W-:Y:S01]  /*3170*/  ULDC.64 UR4, c[0x0][0x3e8] ;  /* 0x0000fa0000047ab9 */ /* 0x000fe20000000a00 */
[----:B------:R-:W-:Y:S02]  /*3180*/  CS2R R58, SRZ ;  /* 0x00000000003a7805 */ /* 0x000fe4000001ff00 */
[----:B------:R-:W-:Y:S02]  /*3190*/  CS2R R60, SRZ ;  /* 0x00000000003c7805 */ /* 0x000fe4000001ff00 */
[----:B------:R-:W-:Y:S02]  /*31a0*/  IADD3.X R11, R106, R11, R107, P1, P5 ;  /* 0x0000000b6a0b7210 */ /* 0x000fe40000fea46b */
[----:B------:R-:W-:-:S04]  /*31b0*/  IADD3 R14, P1, P5, R98, R12, R110 ;  /* 0x0000000c620e7210 */ /* 0x000fc80007d3e06e */
[----:B------:R-:W-:Y:S02]  /*31c0*/  IADD3.X R86, R93, R86, R109, P1, P5 ;  /* 0x000000565d567210 */ /* 0x000fe40000fea46d */
[----:B------:R-:W-:-:S04]  /*31d0*/  IADD3 R12, P1, R13, UR4, RZ ;  /* 0x000000040d0c7c10 */ /* 0x000fc8000ff3e0ff */
[----:B------:R-:W-:Y:S01]  /*31e0*/  IADD3.X R13, R11, UR5, RZ, P1, !PT ;  /* 0x000000050b0d7c10 */ /* 0x000fe20008ffe4ff */
[----:B------:R-:W-:Y:S02]  /*31f0*/  ULDC.64 UR4, c[0x0][0x400] ;  /* 0x0001000000047ab9 */ /* 0x000fe40000000a00 */
[----:B------:R-:W-:-:S04]  /*3200*/  IADD3 R14, P1, R14, UR4, RZ ;  /* 0x000000040e0e7c10 */ /* 0x000fc8000ff3e0ff */
[----:B------:R-:W-:Y:S02]  /*3210*/  IADD3.X R15, R86, UR5, RZ, P1, !PT ;  /* 0x00000005560f7c10 */ /* 0x000fe40008ffe4ff */
        /* <DEDUP_REMOVED lines=28> */
.L_x_446:
[----:B------:R-:W-:Y:S05]  /*33e0*/  BSYNC B1 ;  /* 0x0000000000017941 */ /* 0x000fea0003800000 */
.L_x_445:
[----:B------:R-:W-:Y:S01]  /*33f0*/  UISETP.NE.AND UP0, UPT, UR48, 0x3, UPT ;  /* 0x000000033000788c */ /* 0x000fe2000bf05270 */
[----:B------:R-:W-:Y:S01]  /*3400*/  IMAD.MOV.U32 R156, RZ, RZ, R70 ;  /* 0x000000ffff9c7224 */ /* 0x000fe200078e0046 */
[----:B------:R-:W-:Y:S01]  /*3410*/  MOV R161, R78 ;  /* 0x0000004e00a17202 */ /* 0x000fe20000000f00 */
[----:B------:R-:W-:Y:S01]  /*3420*/  IMAD.MOV.U32 R158, RZ, RZ, R74 ;  /* 0x000000ffff9e7224 */ /* 0x000fe200078e004a */
[----:B------:R-:W-:Y:S01]  /*3430*/  MOV R157, R72 ;  /* 0x00000048009d7202 */ /* 0x000fe20000000f00 */
[----:B------:R-:W-:Y:S01]  /*3440*/  IMAD.MOV.U32 R162, RZ, RZ, R82 ;  /* 0x000000ffffa27224 */ /* 0x000fe200078e0052 */
[----:B------:R-:W-:Y:S01]  /*3450*/  PLOP3.LUT P1, PT, PT, PT, UP0, 0x80, 0x0 ;  /* 0x000000000000781c */ /* 0x000fe20003f2f008 */
[----:B------:R-:W-:Y:S01]  /*3460*/  IMAD.MOV.U32 R149, RZ, RZ, R64 ;  /* 0x000000ffff957224 */ /* 0x000fe200078e0040 */
[----:B-----5:R-:W-:Y:S01]  /*3470*/  MOV R86, R38 ;  /* 0x0000002600567202 */ /* 0x020fe20000000f00 */
[----:B------:R-:W-:Y:S01]  /*3480*/  IMAD.MOV.U32 R155, RZ, RZ, R68 ;  /* 0x000000ffff9b7224 */ /* 0x000fe200078e0044 */
[----:B------:R-:W-:Y:S01]  /*3490*/  MOV R143, R54 ;  /* 0x00000036008f7202 */ /* 0x000fe20000000f00 */
[----:B------:R-:W-:Y:S01]  /*34a0*/  IMAD.MOV.U32 R159, RZ, RZ, R76 ;  /* 0x000000ffff9f7224 */ /* 0x000fe200078e004c */
[----:B------:R-:W-:Y:S01]  /*34b0*/  MOV R140, R48 ;  /* 0x00000030008c7202 */ /* 0x000fe20000000f00 */
[----:B------:R-:W-:-:S02]  /*34c0*/  IMAD.MOV.U32 R160, RZ, RZ, R80 ;  /* 0x000000ffffa07224 */ /* 0x000fc400078e0050 */
[----:B------:R-:W-:Y:S02]  /*34d0*/  IMAD.MOV.U32 R163, RZ, RZ, R84 ;  /* 0x000000ffffa37224 */ /* 0x000fe400078e0054 */
[----:B------:R-:W-:Y:S02]  /*34e0*/  IMAD.MOV.U32 R137, RZ, RZ, R42 ;  /* 0x000000ffff897224 */ /* 0x000fe400078e002a */
[----:B------:R-:W-:Y:S02]  /*34f0*/  IMAD.MOV.U32 R139, RZ, RZ, R46 ;  /* 0x000000ffff8b7224 */ /* 0x000fe400078e002e */
[----:B------:R-:W-:Y:S02]  /*3500*/  IMAD.MOV.U32 R141, RZ, RZ, R50 ;  /* 0x000000ffff8d7224 */ /* 0x000fe400078e0032 */
[----:B------:R-:W-:Y:S02]  /*3510*/  IMAD.MOV.U32 R146, RZ, RZ, R58 ;  /* 0x000000ffff927224 */ /* 0x000fe400078e003a */
[----:B------:R-:W-:-:S02]  /*3520*/  IMAD.MOV.U32 R87, RZ, RZ, R40 ;  /* 0x000000ffff577224 */ /* 0x000fc400078e0028 */
[----:B------:R-:W-:Y:S02]  /*3530*/  IMAD.MOV.U32 R138, RZ, RZ, R44 ;  /* 0x000000ffff8a7224 */ /* 0x000fe400078e002c */
[----:B------:R-:W-:Y:S02]  /*3540*/  IMAD.MOV.U32 R142, RZ, RZ, R52 ;  /* 0x000000ffff8e7224 */ /* 0x000fe400078e0034 */
[----:B------:R-:W-:Y:S02]  /*3550*/  IMAD.MOV.U32 R144, RZ, RZ, R56 ;  /* 0x000000ffff907224 */ /* 0x000fe400078e0038 */
[----:B------:R-:W-:Y:S01]  /*3560*/  IMAD.MOV.U32 R147, RZ, RZ, R60 ;  /* 0x000000ffff937224 */ /* 0x000fe200078e003c */
[----:B------:R-:W-:Y:S06]  /*3570*/  @!P1 BRA `(.L_x_447) ;  /* 0x0000000000049947 */ /* 0x000fec0003800000 */
[----:B------:R-:W-:Y:S01]  /*3580*/  BPT.TRAP 0x1 ;  /* 0x000000040000795c */ /* 0x000fe20000300000 */
.L_x_447:
[----:B------:R-:W-:Y:S01]  /*3590*/  LEA R91, R19, R18, 0x3 ;  /* 0x00000012135b7211 */ /* 0x000fe200078e18ff */
[----:B------:R-:W-:Y:S01]  /*35a0*/  BSSY B1, `(.L_x_448) ;  /* 0x0000004000017945 */ /* 0x000fe20003800000 */
[----:B------:R-:W-:-:S04]  /*35b0*/  SHF.L.U32 R92, R199, 0x1f, RZ ;  /* 0x0000001fc75c7819 */ /* 0x000fc800000006ff */
[----:B------:R-:W1:Y:S02]  /*35c0*/  SYNCS.PHASECHK.TRANS64.TRYWAIT P5, [R91+URZ+0x29890], R92 ;  /* 0x0298905c5b0075a7 */ /* 0x000e6400080a017f */
[----:B-1----:R-:W-:Y:S05]  /*35d0*/  @!P5 BRA `(.L_x_449) ;  /* 0x000002680090d947 */ /* 0x002fea0003800000 */
.L_x_771:
[----:B------:R-:W-:Y:S05]  /*35e0*/  BSYNC B1 ;  /* 0x0000000000017941 */ /* 0x000fea0003800000 */
.L_x_448:
[----:B------:R-:W-:-:S03]  /*35f0*/  UMOV UR4, 0xffffffff ;  /* 0xffffffff00047882 */ /* 0x000fc60000000000 */
[----:B------:R-:W-:Y:S05]  /*3600*/  BRA.DIV UR4, `(.L_x_450) ;  /* 0x0000026a04987947 */ /* 0x000fea000b800000 */
[----:B------:R2:W3:Y:S04]  /*3610*/  SHFL.IDX PT, R150, R119, RZ, 0x1e1f ;  /* 0x001e1fff77967589 */ /* 0x0004e800000e0000 */
[----:B------:R2:W4:Y:S02]  /*3620*/  SHFL.IDX PT, R11, R120, RZ, 0x1e1f ;  /* 0x001e1fff780b7589 */ /* 0x00052400000e0000 */
.L_x_775:
[----:B------:R-:W-:Y:S04]  /*3630*/  BSSY B1, `(.L_x_451) ;  /* 0x00002c1000017945 */ /* 0x000fe80003800000 */
[----:B------:R-:W-:Y:S05]  /*3640*/  @P2 BRA `(.L_x_452) ;  /* 0x0000002800fc2947 */ /* 0x000fea0003800000 */
[----:B------:R-:W-:Y:S01]  /*3650*/  ISETP.NE.AND P2, PT, R28, RZ, PT ;  /* 0x000000ff1c00720c */ /* 0x000fe20003f45270 */
[----:B------:R-:W-:-:S12]  /*3660*/  BSSY B2, `(.L_x_453) ;  /* 0x0000072000027945 */ /* 0x000fd80003800000 */
[----:B------:R-:W-:Y:S05]  /*3670*/  @!P2 BRA `(.L_x_454) ;  /* 0x0000000400c0a947 */ /* 0x000fea0003800000 */
[----:B0-----:R0:W0:Y:S01]  /*3680*/  LDS.128 R12, [R37+0x1a400] ;  /* 0x01a40000250c7984 */ /* 0x0010220000000c00 */
[----:B------:R-:W-:Y:S01]  /*3690*/  ISETP.GE.AND P2, PT, R22, R118, PT ;  /* 0x000000761600720c */ /* 0x000fe20003f46270 */
[----:B------:R-:W-:-:S12]  /*36a0*/  BSSY B3, `(.L_x_455) ;  /* 0x000006a000037945 */ /* 0x000fd80003800000 */
[----:B------:R-:W-:Y:S05]  /*36b0*/  @P2 BRA `(.L_x_456) ;  /* 0x0000000400a02947 */ /* 0x000fea0003800000 */
[--C-:B------:R-:W-:Y:S02]  /*36c0*/  SHF.R.U32.HI R82, RZ, 0x8, R83.reuse ;  /* 0x00000008ff527819 */ /* 0x100fe40000011653 */
[----:B------:R-:W-:Y:S02]  /*36d0*/  SHF.R.U32.HI R84, RZ, 0x10, R83 ;  /* 0x00000010ff547819 */ /* 0x000fe40000011653 */
[----:B------:R-:W-:Y:S01]  /*36e0*/  LOP3.LUT R164, R83, 0xff0000ff, RZ, 0xc0, !PT ;  /* 0xff0000ff53a47812 */ /* 0x000fe200078ec0ff */
[----:B------:R-:W-:Y:S01]  /*36f0*/  IMAD.SHL.U32 R83, R82, 0x100, RZ ;  /* 0x0000010052537824 */ /* 0x000fe200078e00ff */
[--C-:B------:R-:W-:Y:S02]  /*3700*/  SHF.R.U32.HI R166, RZ, 0x8, R85.reuse ;  /* 0x00000008ffa67819 */ /* 0x100fe40000011655 */
[----:B------:R-:W-:Y:S02]  /*3710*/  SHF.R.U32.HI R82, RZ, 0x10, R85 ;  /* 0x00000010ff527819 */ /* 0x000fe40000011655 */
[----:B------:R-:W-:Y:S01]  /*3720*/  LOP3.LUT R164, R164, 0xff00, R83, 0xf8, !PT ;  /* 0x0000ff00a4a47812 */ /* 0x000fe200078ef853 */
[----:B------:R-:W-:Y:S01]  /*3730*/  IMAD.U32 R83, R84, 0x10000, RZ ;  /* 0x0001000054537824 */ /* 0x000fe200078e00ff */
[----:B------:R-:W-:Y:S01]  /*3740*/  LOP3.LUT R85, R85, 0xff0000ff, RZ, 0xc0, !PT ;  /* 0xff0000ff55557812 */ /* 0x000fe200078ec0ff */
[----:B------:R-:W-:Y:S01]  /*3750*/  IMAD.SHL.U32 R166, R166, 0x100, RZ ;  /* 0x00000100a6a67824 */ /* 0x000fe200078e00ff */
[----:B------:R-:W-:-:S02]  /*3760*/  F2FP.F16.E4M3.UNPACK_B R84, R163.H1 ;  /* 0x000000a3ff54723e */ /* 0x000fc400030006ff */
[----:B------:R-:W-:Y:S02]  /*3770*/  LOP3.LUT R83, R164, 0xff0000, R83, 0xf8, !PT ;  /* 0x00ff0000a4537812 */ /* 0x000fe400078ef853 */
[----:B0-----:R-:W-:Y:S01]  /*3780*/  F2FP.F16.E4M3.UNPACK_B R164, R13 ;  /* 0x0000000dffa4723e */ /* 0x001fe200020006ff */
[----:B------:R-:W-:Y:S01]  /*3790*/  HADD2.F32 R168, -RZ, R84.H0_H0 ;  /* 0x20000054ffa87230 */ /* 0x000fe20000004100 */
[----:B------:R-:W-:Y:S02]  /*37a0*/  LOP3.LUT R166, R85, 0xff00, R166, 0xf8, !PT ;  /* 0x0000ff0055a67812 */ /* 0x000fe400078ef8a6 */
[-C--:B------:R-:W-:Y:S01]  /*37b0*/  F2FP.F16.E4M3.UNPACK_B R165, R162.reuse.H1 ;  /* 0x000000a2ffa5723e */ /* 0x080fe200030006ff */
[--C-:B------:R-:W-:Y:S01]  /*37c0*/  HADD2.F32 R85, -RZ, R164.reuse.H1_H1 ;  /* 0x300000a4ff557230 */ /* 0x100fe20000004100 */
[----:B------:R-:W-:Y:S01]  /*37d0*/  F2FP.F16.E4M3.UNPACK_B R163, R163 ;  /* 0x000000a3ffa3723e */ /* 0x000fe200020006ff */
[----:B------:R-:W-:Y:S01]  /*37e0*/  HADD2.F32 R164, -RZ, R164.H0_H0 ;  /* 0x200000a4ffa47230 */ /* 0x000fe20000004100 */
[----:B------:R-:W-:Y:S01]  /*37f0*/  F2FP.F16.E4M3.UNPACK_B R162, R162 ;  /* 0x000000a2ffa2723e */ /* 0x000fe200020006ff */
[----:B------:R-:W-:-:S02]  /*3800*/  HADD2.F32 R167, -RZ, R165.H0_H0 ;  /* 0x200000a5ffa77230 */ /* 0x000fc40000004100 */
[-C--:B------:R-:W-:Y:S01]  /*3810*/  FMUL.FTZ R171, R85, R168.reuse ;  /* 0x000000a855ab7220 */ /* 0x080fe20000410000 */
[----:B------:R-:W-:Y:S02]  /*3820*/  HADD2.F32 R165, -RZ, R165.H1_H1 ;  /* 0x300000a5ffa57230 */ /* 0x000fe40000004100 */
[C---:B------:R-:W-:Y:S01]  /*3830*/  FMUL.FTZ R168, R164.reuse, R168 ;  /* 0x000000a8a4a87220 */ /* 0x040fe20000410000 */
[----:B------:R-:W-:-:S03]  /*3840*/  FFMA.FTZ R164, R164, R167, -R171 ;  /* 0x000000a7a4a47223 */ /* 0x000fc600000108ab */
[----:B------:R-:W-:Y:S01]  /*3850*/  FFMA.FTZ R85, R85, R167, R168 ;  /* 0x000000a755557223 */ /* 0x000fe200000100a8 */
[----:B------:R-:W-:Y:S01]  /*3860*/  F2FP.F16.E4M3.UNPACK_B R168, R13.H1 ;  /* 0x0000000dffa8723e */ /* 0x000fe200030006ff */
[----:B------:R-:W-:-:S04]  /*3870*/  HADD2.F32 R167, -RZ, R84.H1_H1 ;  /* 0x30000054ffa77230 */ /* 0x000fc80000004100 */
[--C-:B------:R-:W-:Y:S02]  /*3880*/  HADD2.F32 R13, -RZ, R168.reuse.H1_H1 ;  /* 0x300000a8ff0d7230 */ /* 0x100fe40000004100 */
[----:B------:R-:W-:-:S03]  /*3890*/  HADD2.F32 R84, -RZ, R168.H0_H0 ;  /* 0x200000a8ff547230 */ /* 0x000fc60000004100 */
[CC--:B------:R-:W-:Y:S02]  /*38a0*/  FMUL.FTZ R168, R13.reuse, R167.reuse ;  /* 0x000000a70da87220 */ /* 0x0c0fe40000410000 */
[C---:B------:R-:W-:Y:S02]  /*38b0*/  FMUL.FTZ R167, R84.reuse, R167 ;  /* 0x000000a754a77220 */ /* 0x040fe40000410000 */
[-C--:B------:R-:W-:Y:S02]  /*38c0*/  FFMA.FTZ R84, R84, R165.reuse, -R168 ;  /* 0x000000a554547223 */ /* 0x080fe400000108a8 */
[----:B------:R-:W-:Y:S01]  /*38d0*/  FFMA.FTZ R165, R13, R165, R167 ;  /* 0x000000a50da57223 */ /* 0x000fe200000100a7 */
[----:B------:R-:W-:Y:S01]  /*38e0*/  SHF.L.U32 R13, R82, 0x10, RZ ;  /* 0x00000010520d7819 */ /* 0x000fe200000006ff */
[----:B------:R-:W-:Y:S01]  /*38f0*/  IMAD.MOV.U32 R82, RZ, RZ, R15 ;  /* 0x000000ffff527224 */ /* 0x000fe200078e000f */
[----:B------:R-:W-:Y:S02]  /*3900*/  F2FP.F16.E4M3.UNPACK_B R15, R83.H1 ;  /* 0x00000053ff0f723e */ /* 0x000fe400030006ff */
[----:B------:R-:W-:-:S02]  /*3910*/  LOP3.LUT R13, R166, 0xff0000, R13, 0xf8, !PT ;  /* 0x00ff0000a60d7812 */ /* 0x000fc400078ef80d */
[-C--:B------:R-:W-:Y:S01]  /*3920*/  F2FP.F16.E4M3.UNPACK_B R171, R82.reuse ;  /* 0x00000052ffab723e */ /* 0x080fe200020006ff */
[--C-:B------:R-:W-:Y:S01]  /*3930*/  HADD2.F32 R168, -RZ, R15.reuse.H0_H0 ;  /* 0x2000000fffa87230 */ /* 0x100fe20000004100 */
[-C--:B------:R-:W-:Y:S01]  /*3940*/  F2FP.F16.E4M3.UNPACK_B R166, R13.reuse.H1 ;  /* 0x0000000dffa6723e */ /* 0x080fe200030006ff */
[----:B------:R-:W-:Y:S01]  /*3950*/  HADD2.F32 R15, -RZ, R15.H1_H1 ;  /* 0x3000000fff0f7230 */ /* 0x000fe20000004100 */
[----:B------:R-:W-:Y:S01]  /*3960*/  F2FP.F16.E4M3.UNPACK_B R82, R82.H1 ;  /* 0x00000052ff52723e */ /* 0x000fe200030006ff */
[--C-:B------:R-:W-:Y:S01]  /*3970*/  HADD2.F32 R167, -RZ, R171.reuse.H1_H1 ;  /* 0x300000abffa77230 */ /* 0x100fe20000004100 */
[----:B------:R-:W-:Y:S01]  /*3980*/  F2FP.SATFINITE.E4M3.F32.PACK_AB_MERGE_C R84, R165, R84, RZ ;  /* 0x00000054a554723e */ /* 0x000fe200048070ff */
[--C-:B------:R-:W-:Y:S01]  /*3990*/  HADD2.F32 R176, -RZ, R166.reuse.H0_H0 ;  /* 0x200000a6ffb07230 */ /* 0x100fe20000004100 */
[----:B------:R-:W-:Y:S01]  /*39a0*/  F2FP.F16.E4M3.UNPACK_B R13, R13 ;  /* 0x0000000dff0d723e */ /* 0x000fe200020006ff */
[----:B------:R-:W-:Y:S01]  /*39b0*/  HADD2.F32 R171, -RZ, R171.H0_H0 ;  /* 0x200000abffab7230 */ /* 0x000fe20000004100 */
[----:B------:R-:W-:Y:S01]  /*39c0*/  F2FP.SATFINITE.E4M3.F32.PACK_AB_MERGE_C R85, R85, R164, R84 ;  /* 0x000000a45555723e */ /* 0x000fe20004807054 */
[----:B------:R-:W-:-:S02]  /*39d0*/  HADD2.F32 R166, -RZ, R166.H1_H1 ;  /* 0x300000a6ffa67230 */ /* 0x000fc40000004100 */
[----:B------:R-:W-:Y:S01]  /*39e0*/  FMUL.FTZ R177, R167, R176 ;  /* 0x000000b0a7b17220 */ /* 0x000fe20000410000 */
[----:B------:R-:W-:Y:S02]  /*39f0*/  F2FP.F16.E4M3.UNPACK_B R84, R14 ;  /* 0x0000000eff54723e */ /* 0x000fe400020006ff */
[----:B------:R-:W-:Y:S01]  /*3a00*/  F2FP.F16.E4M3.UNPACK_B R83, R83 ;  /* 0x00000053ff53723e */ /* 0x000fe200020006ff */
[C---:B------:R-:W-:Y:S01]  /*3a10*/  FFMA.FTZ R177, R171.reuse, R168, -R177 ;  /* 0x000000a8abb17223 */ /* 0x040fe200000108b1 */
[----:B------:R-:W-:Y:S01]  /*3a20*/  FMUL.FTZ R171, R171, R176 ;  /* 0x000000b0abab7220 */ /* 0x000fe20000410000 */
[----:B------:R-:W-:Y:S02]  /*3a30*/  F2FP.F16.E4M3.UNPACK_B R14, R14.H1 ;  /* 0x0000000eff0e723e */ /* 0x000fe400030006ff */
[----:B------:R-:W-:Y:S02]  /*3a40*/  HADD2.F32 R164, -RZ, R83.H0_H0 ;  /* 0x20000053ffa47230 */ /* 0x000fe40000004100 */
[----:B------:R-:W-:Y:S01]  /*3a50*/  FFMA.FTZ R171, R167, R168, R171 ;  /* 0x000000a8a7ab7223 */ /* 0x000fe200000100ab */
[----:B------:R-:W-:-:S02]  /*3a60*/  HADD2.F32 R167, -RZ, R82.H1_H1 ;  /* 0x30000052ffa77230 */ /* 0x000fc40000004100 */
[----:B------:R-:W-:Y:S02]  /*3a70*/  HADD2.F32 R82, -RZ, R82.H0_H0 ;  /* 0x20000052ff527230 */ /* 0x000fe40000004100 */
[----:B------:R-:W-:Y:S02]  /*3a80*/  HADD2.F32 R83, -RZ, R83.H1_H1 ;  /* 0x30000053ff537230 */ /* 0x000fe40000004100 */
[----:B------:R-:W-:-:S04]  /*3a90*/  FMUL.FTZ R168, R167, R166 ;  /* 0x000000a6a7a87220 */ /* 0x000fc80000410000 */
[CC--:B------:R-:W-:Y:S01]  /*3aa0*/  FFMA.FTZ R168, R82.reuse, R15.reuse, -R168 ;  /* 0x0000000f52a87223 */ /* 0x0c0fe200000108a8 */
[----:B------:R-:W-:Y:S01]  /*3ab0*/  FMUL.FTZ R82, R82, R166 ;  /* 0x000000a652527220 */ /* 0x000fe20000410000 */
[--C-:B------:R-:W-:Y:S02]  /*3ac0*/  HADD2.F32 R166, -RZ, R13.reuse.H0_H0 ;  /* 0x2000000dffa67230 */ /* 0x100fe40000004100 */
[----:B------:R-:W-:Y:S02]  /*3ad0*/  HADD2.F32 R13, -RZ, R13.H1_H1 ;  /* 0x3000000dff0d7230 */ /* 0x000fe40000004100 */
[----:B------:R-:W-:Y:S01]  /*3ae0*/  FFMA.FTZ R82, R167, R15, R82 ;  /* 0x0000000fa7527223 */ /* 0x000fe20000010052 */
[--C-:B------:R-:W-:Y:S02]  /*3af0*/  HADD2.F32 R15, -RZ, R84.reuse.H1_H1 ;  /* 0x30000054ff0f7230 */ /* 0x100fe40000004100 */
[----:B------:R-:W-:Y:S02]  /*3b00*/  HADD2.F32 R84, -RZ, R84.H0_H0 ;  /* 0x20000054ff547230 */ /* 0x000fe40000004100 */
[----:B------:R-:W-:-:S02]  /*3b10*/  HADD2.F32 R167, -RZ, R163.H1_H1 ;  /* 0x300000a3ffa77230 */ /* 0x000fc40000004100 */
[CC--:B------:R-:W-:Y:S01]  /*3b20*/  FMUL.FTZ R165, R15.reuse, R166.reuse ;  /* 0x000000a60fa57220 */ /* 0x0c0fe20000410000 */
[----:B------:R-:W-:Y:S02]  /*3b30*/  HADD2.F32 R163, -RZ, R163.H0_H0 ;  /* 0x200000a3ffa37230 */ /* 0x000fe40000004100 */
[----:B------:R-:W-:Y:S01]  /*3b40*/  FMUL.FTZ R166, R84, R166 ;  /* 0x000000a654a67220 */ /* 0x000fe20000410000 */
[----:B------:R-:W-:Y:S01]  /*3b50*/  F2FP.SATFINITE.E4M3.F32.PACK_AB_MERGE_C R82, R82, R168, RZ ;  /* 0x000000a85252723e */ /* 0x000fe200048070ff */
[-C--:B------:R-:W-:Y:S02]  /*3b60*/  FFMA.FTZ R165, R84, R164.reuse, -R165 ;  /* 0x000000a454a57223 */ /* 0x080fe400000108a5 */
[----:B------:R-:W-:Y:S01]  /*3b70*/  FFMA.FTZ R166, R15, R164, R166 ;  /* 0x000000a40fa67223 */ /* 0x000fe200000100a6 */
[--C-:B------:R-:W-:Y:S02]  /*3b80*/  HADD2.F32 R15, -RZ, R14.reuse.H1_H1 ;  /* 0x3000000eff0f7230 */ /* 0x100fe40000004100 */
[----:B------:R-:W-:-:S03]  /*3b90*/  HADD2.F32 R14, -RZ, R14.H0_H0 ;  /* 0x2000000eff0e7230 */ /* 0x000fc60000004100 */
[CC--:B------:R-:W-:Y:S02]  /*3ba0*/  FMUL.FTZ R84, R15.reuse, R13.reuse ;  /* 0x0000000d0f547220 */ /* 0x0c0fe40000410000 */
[C---:B------:R-:W-:Y:S02]  /*3bb0*/  FMUL.FTZ R164, R14.reuse, R13 ;  /* 0x0000000d0ea47220 */ /* 0x040fe40000410000 */
[-C--:B------:R-:W-:Y:S01]  /*3bc0*/  FFMA.FTZ R13, R14, R83.reuse, -R84 ;  /* 0x000000530e0d7223 */ /* 0x080fe20000010854 */
[----:B------:R-:W-:Y:S01]  /*3bd0*/  F2FP.F16.E4M3.UNPACK_B R84, R12.H1 ;  /* 0x0000000cff54723e */ /* 0x000fe200030006ff */
[----:B------:R-:W-:Y:S01]  /*3be0*/  FFMA.FTZ R14, R15, R83, R164 ;  /* 0x000000530f0e7223 */ /* 0x000fe200000100a4 */
[--C-:B------:R-:W-:Y:S02]  /*3bf0*/  HADD2.F32 R83, -RZ, R162.reuse.H1_H1 ;  /* 0x300000a2ff537230 */ /* 0x100fe40000004100 */
[----:B------:R-:W-:Y:S02]  /*3c00*/  HADD2.F32 R162, -RZ, R162.H0_H0 ;  /* 0x200000a2ffa27230 */ /* 0x000fe40000004100 */
[--C-:B------:R-:W-:Y:S01]  /*3c10*/  HADD2.F32 R15, -RZ, R84.reuse.H1_H1 ;  /* 0x30000054ff0f7230 */ /* 0x100fe20000004100 */
[----:B------:R-:W-:Y:S01]  /*3c20*/  F2FP.SATFINITE.E4M3.F32.PACK_AB_MERGE_C R13, R14, R13, RZ ;  /* 0x0000000d0e0d723e */ /* 0x000fe200048070ff */
[----:B------:R-:W-:-:S03]  /*3c30*/  HADD2.F32 R84, -RZ, R84.H0_H0 ;  /* 0x20000054ff547230 */ /* 0x000fc60000004100 */
[C---:B------:R-:W-:Y:S01]  /*3c40*/  FMUL.FTZ R164, R15.reuse, R167 ;  /* 0x000000a70fa47220 */ /* 0x040fe20000410000 */
[----:B------:R-:W-:Y:S01]  /*3c50*/  F2FP.SATFINITE.E4M3.F32.PACK_AB_MERGE_C R14, R166, R165, R13 ;  /* 0x000000a5a60e723e */ /* 0x000fe2000480700d */
[C---:B------:R-:W-:Y:S01]  /*3c60*/  FMUL.FTZ R167, R84.reuse, R167 ;  /* 0x000000a754a77220 */ /* 0x040fe20000410000 */
[----:B------:R-:W-:Y:S02]  /*3c70*/  IMAD.MOV.U32 R13, RZ, RZ, R85 ;  /* 0x000000ffff0d7224 */ /* 0x000fe400078e0055 */
[-C--:B------:R-:W-:Y:S01]  /*3c80*/  FFMA.FTZ R164, R84, R83.reuse, -R164 ;  /* 0x0000005354a47223 */ /* 0x080fe200000108a4 */
[----:B------:R-:W-:Y:S01]  /*3c90*/  FFMA.FTZ R167, R15, R83, R167 ;  /* 0x000000530fa77223 */ /* 0x000fe200000100a7 */
[----:B------:R-:W-:-:S04]  /*3ca0*/  F2FP.F16.E4M3.UNPACK_B R15, R12 ;  /* 0x0000000cff0f723e */ /* 0x000fc800020006ff */
[----:B------:R-:W-:Y:S01]  /*3cb0*/  F2FP.SATFINITE.E4M3.F32.PACK_AB_MERGE_C R164, R167, R164, RZ ;  /* 0x000000a4a7a4723e */ /* 0x000fe200048070ff */
[--C-:B------:R-:W-:Y:S02]  /*3cc0*/  HADD2.F32 R12, -RZ, R15.reuse.H1_H1 ;  /* 0x3000000fff0c7230 */ /* 0x100fe40000004100 */
[----:B------:R-:W-:-:S03]  /*3cd0*/  HADD2.F32 R15, -RZ, R15.H0_H0 ;  /* 0x2000000fff0f7230 */ /* 0x000fc60000004100 */
[CC--:B------:R-:W-:Y:S02]  /*3ce0*/  FMUL.FTZ R83, R12.reuse, R163.reuse ;  /* 0x000000a30c537220 */ /* 0x0c0fe40000410000 */
[C---:B------:R-:W-:Y:S02]  /*3cf0*/  FMUL.FTZ R163, R15.reuse, R163 ;  /* 0x000000a30fa37220 */ /* 0x040fe40000410000 */
[-C--:B------:R-:W-:Y:S01]  /*3d00*/  FFMA.FTZ R83, R15, R162.reuse, -R83 ;  /* 0x000000a20f537223 */ /* 0x080fe20000010853 */
[----:B------:R-:W-:Y:S01]  /*3d10*/  F2FP.SATFINITE.E4M3.F32.PACK_AB_MERGE_C R15, R171, R177, R82 ;  /* 0x000000b1ab0f723e */ /* 0x000fe20004807052 */
[----:B------:R-:W-:-:S05]  /*3d20*/  FFMA.FTZ R12, R12, R162, R163 ;  /* 0x000000a20c0c7223 */ /* 0x000fca00000100a3 */
[----:B------:R-:W-:-:S07]  /*3d30*/  F2FP.SATFINITE.E4M3.F32.PACK_AB_MERGE_C R12, R12, R83, R164 ;  /* 0x000000530c0c723e */ /* 0x000fce00048070a4 */
.L_x_456:
[----:B------:R-:W-:Y:S05]  /*3d40*/  BSYNC B3 ;  /* 0x0000000000037941 */ /* 0x000fea0003800000 */
.L_x_455:
[----:B----4-:R-:W-:-:S05]  /*3d50*/  IADD3 R82, P2, R16, R11, RZ ;  /* 0x0000000b10527210 */ /* 0x010fca0007f5e0ff */
[----:B---3--:R-:W-:-:S05]  /*3d60*/  IMAD.X R83, R150, 0x1, R17, P2 ;  /* 0x0000000196537824 */ /* 0x008fca00010e0611 */
[----:B0-----:R0:W-:Y:S03]  /*3d70*/  ST.E.128 desc[UR50][R82.64], R12 ;  /* 0x0000000c52007985 */ /* 0x0011e6000c101d32 */
.L_x_454:
[----:B------:R-:W-:Y:S05]  /*3d80*/  BSYNC B2 ;  /* 0x0000000000027941 */ /* 0x000fea0003800000 */
.L_x_453:
[----:B------:R-:W-:Y:S01]  /*3d90*/  ISETP.NE.AND P2, PT, R29, RZ, PT ;  /* 0x000000ff1d00720c */ /* 0x000fe20003f45270 */
[----:B------:R-:W-:-:S12]  /*3da0*/  BSSY B2, `(.L_x_457) ;  /* 0x0000076000027945 */ /* 0x000fd80003800000 */
[----:B------:R-:W-:Y:S05]  /*3db0*/  @!P2 BRA `(.L_x_458) ;  /* 0x0000000400d0a947 */ /* 0x000fea0003800000 */
[----:B0-----:R0:W0:Y:S01]  /*3dc0*/  LDS.128 R12, [R36+0x1a400] ;  /* 0x01a40000240c7984 */ /* 0x0010220000000c00 */
[----:B------:R-:W-:Y:S01]  /*3dd0*/  ISETP.GE.AND P2, PT, R201, R118, PT ;  /* 0x00000076c900720c */ /* 0x000fe20003f46270 */
[----:B------:R-:W-:-:S12]  /*3de0*/  BSSY B3, `(.L_x_459) ;  /* 0x000006d000037945 */ /* 0x000fd80003800000 */
[----:B------:R-:W-:Y:S05]  /*3df0*/  @P2 BRA `(.L_x_460) ;  /* 0x0000000400ac2947 */ /* 0x000fea0003800000 */
[----:B0-----:R-:W-:Y:S02]  /*3e00*/  MOV R80, R13 ;  /* 0x0000000d00507202 */ /* 0x001fe40000000f00 */
[----:B------:R-:W-:Y:S02]  /*3e10*/  F2FP.F16.E4M3.UNPACK_B R82, R160.H1 ;  /* 0x000000a0ff52723e */ /* 0x000fe400030006ff */
[----:B------:R-:W-:Y:S02]  /*3e20*/  F2FP.F16.E4M3.UNPACK_B R78, R80 ;  /* 0x00000050ff4e723e */ /* 0x000fe400020006ff */
[----:B------:R-:W-:Y:S01]  /*3e30*/  F2FP.F16.E4M3.UNPACK_B R13, R161.H1 ;  /* 0x000000a1ff0d723e */ /* 0x000fe200030006ff */
[----:B------:R-:W-:Y:S01]  /*3e40*/  HADD2.F32 R83, -RZ, R82.H0_H0 ;  /* 0x20000052ff537230 */ /* 0x000fe20000004100 */
[----:B------:R-:W-:Y:S01]  /*3e50*/  F2FP.F16.E4M3.UNPACK_B R160, R160 ;  /* 0x000000a0ffa0723e */ /* 0x000fe200020006ff */
[--C-:B------:R-:W-:Y:S02]  /*3e60*/  HADD2.F32 R84, -RZ, R78.reuse.H1_H1 ;  /* 0x3000004eff547230 */ /* 0x100fe40000004100 */
[----:B------:R-:W-:-:S02]  /*3e70*/  HADD2.F32 R78, -RZ, R78.H0_H0 ;  /* 0x2000004eff4e7230 */ /* 0x000fc40000004100 */
[--C-:B------:R-:W-:Y:S02]  /*3e80*/  HADD2.F32 R85, -RZ, R13.reuse.H0_H0 ;  /* 0x2000000dff557230 */ /* 0x100fe40000004100 */
[-C--:B------:R-:W-:Y:S01]  /*3e90*/  FMUL.FTZ R163, R84, R83.reuse ;  /* 0x0000005354a37220 */ /* 0x080fe20000410000 */
[----:B------:R-:W-:Y:S02]  /*3ea0*/  HADD2.F32 R82, -RZ, R82.H1_H1 ;  /* 0x30000052ff527230 */ /* 0x000fe40000004100 */
[C---:B------:R-:W-:Y:S01]  /*3eb0*/  FMUL.FTZ R165, R78.reuse, R83 ;  /* 0x000000534ea57220 */ /* 0x040fe20000410000 */
[----:B------:R-:W-:Y:S02]  /*3ec0*/  HADD2.F32 R13, -RZ, R13.H1_H1 ;  /* 0x3000000dff0d7230 */ /* 0x000fe40000004100 */
[-C--:B------:R-:W-:Y:S01]  /*3ed0*/  FFMA.FTZ R83, R78, R85.reuse, -R163 ;  /* 0x000000554e537223 */ /* 0x080fe200000108a3 */
[----:B------:R-:W-:Y:S02]  /*3ee0*/  HADD2.F32 R162, -RZ, R160.H1_H1 ;  /* 0x300000a0ffa27230 */ /* 0x000fe40000004100 */
[----:B------:R-:W-:Y:S01]  /*3ef0*/  FFMA.FTZ R78, R84, R85, R165 ;  /* 0x00000055544e7223 */ /* 0x000fe200000100a5 */
[----:B------:R-:W-:Y:S01]  /*3f00*/  F2FP.F16.E4M3.UNPACK_B R84, R80.H1 ;  /* 0x00000050ff54723e */ /* 0x000fe200030006ff */
[----:B------:R-:W-:-:S04]  /*3f10*/  IMAD.MOV.U32 R80, RZ, RZ, R12 ;  /* 0x000000ffff507224 */ /* 0x000fc800078e000c */
[--C-:B------:R-:W-:Y:S01]  /*3f20*/  HADD2.F32 R85, -RZ, R84.reuse.H1_H1 ;  /* 0x30000054ff557230 */ /* 0x100fe20000004100 */
[-C--:B------:R-:W-:Y:S01]  /*3f30*/  F2FP.F16.E4M3.UNPACK_B R12, R80.reuse.H1 ;  /* 0x00000050ff0c723e */ /* 0x080fe200030006ff */
[----:B------:R-:W-:Y:S01]  /*3f40*/  HADD2.F32 R84, -RZ, R84.H0_H0 ;  /* 0x20000054ff547230 */ /* 0x000fe20000004100 */
[----:B------:R-:W-:Y:S02]  /*3f50*/  F2FP.F16.E4M3.UNPACK_B R80, R80 ;  /* 0x00000050ff50723e */ /* 0x000fe400020006ff */
[CC--:B------:R-:W-:Y:S02]  /*3f60*/  FMUL.FTZ R163, R85.reuse, R82.reuse ;  /* 0x0000005255a37220 */ /* 0x0c0fe40000410000 */
[C---:B------:R-:W-:Y:S02]  /*3f70*/  FMUL.FTZ R82, R84.reuse, R82 ;  /* 0x0000005254527220 */ /* 0x040fe40000410000 */
[-C--:B------:R-:W-:Y:S02]  /*3f80*/  FFMA.FTZ R84, R84, R13.reuse, -R163 ;  /* 0x0000000d54547223 */ /* 0x080fe400000108a3 */
[----:B------:R-:W-:Y:S01]  /*3f90*/  FFMA.FTZ R85, R85, R13, R82 ;  /* 0x0000000d55557223 */ /* 0x000fe20000010052 */
[----:B------:R-:W-:Y:S01]  /*3fa0*/  F2FP.F16.E4M3.UNPACK_B R82, R161 ;  /* 0x000000a1ff52723e */ /* 0x000fe200020006ff */
[----:B------:R-:W-:-:S02]  /*3fb0*/  HADD2.F32 R13, -RZ, R12.H1_H1 ;  /* 0x3000000cff0d7230 */ /* 0x000fc40000004100 */
[----:B------:R-:W-:Y:S01]  /*3fc0*/  HADD2.F32 R12, -RZ, R12.H0_H0 ;  /* 0x2000000cff0c7230 */ /* 0x000fe20000004100 */
[----:B------:R-:W-:Y:S01]  /*3fd0*/  F2FP.SATFINITE.E4M3.F32.PACK_AB_MERGE_C R84, R85, R84, RZ ;  /* 0x000000545554723e */ /* 0x000fe200048070ff */
[----:B------:R-:W-:Y:S02]  /*3fe0*/  HADD2.F32 R161, -RZ, R82.H1_H1 ;  /* 0x30000052ffa17230 */ /* 0x000fe40000004100 */
[-C--:B------:R-:W-:Y:S01]  /*3ff0*/  FMUL.FTZ R163, R13, R162.reuse ;  /* 0x000000a20da37220 */ /* 0x080fe20000410000 */
[----:B------:R-:W-:Y:S02]  /*4000*/  HADD2.F32 R85, -RZ, R160.H0_H0 ;  /* 0x200000a0ff557230 */ /* 0x000fe40000004100 */
[C---:B------:R-:W-:Y:S01]  /*4010*/  FMUL.FTZ R162, R12.reuse, R162 ;  /* 0x000000a20ca27220 */ /* 0x040fe20000410000 */
[--C-:B------:R-:W-:Y:S02]  /*4020*/  HADD2.F32 R160, -RZ, R80.reuse.H1_H1 ;  /* 0x30000050ffa07230 */ /* 0x100fe40000004100 */
[----:B------:R-:W-:Y:S01]  /*4030*/  FFMA.FTZ R12, R12, R161, -R163 ;  /* 0x000000a10c0c7223 */ /* 0x000fe200000108a3 */
[----:B------:R-:W-:-:S02]  /*4040*/  HADD2.F32 R80, -RZ, R80.H0_H0 ;  /* 0x20000050ff507230 */ /* 0x000fc40000004100 */
[----:B------:R-:W-:Y:S01]  /*4050*/  FFMA.FTZ R13, R13, R161, R162 ;  /* 0x000000a10d0d7223 */ /* 0x000fe200000100a2 */
[----:B------:R-:W-:Y:S02]  /*4060*/  HADD2.F32 R161, -RZ, R82.H0_H0 ;  /* 0x20000052ffa17230 */ /* 0x000fe40000004100 */
[----:B------:R-:W-:Y:S01]  /*4070*/  FMUL.FTZ R163, R160, R85 ;  /* 0x00000055a0a37220 */ /* 0x000fe20000410000 */
[----:B------:R-:W-:Y:S01]  /*4080*/  F2FP.SATFINITE.E4M3.F32.PACK_AB_MERGE_C R78, R78, R83, R84 ;  /* 0x000000534e4e723e */ /* 0x000fe20004807054 */
[C---:B------:R-:W-:Y:S01]  /*4090*/  FMUL.FTZ R165, R80.reuse, R85 ;  /* 0x0000005550a57220 */ /* 0x040fe20000410000 */
[----:B------:R-:W-:Y:S01]  /*40a0*/  SHF.R.U32.HI R84, RZ, 0x8, R81 ;  /* 0x00000008ff547819 */ /* 0x000fe20000011651 */
[-C--:B------:R-:W-:Y:S01]  /*40b0*/  FFMA.FTZ R85, R80, R161.reuse, -R163 ;  /* 0x000000a150557223 */ /* 0x080fe200000108a3 */
[----:B------:R-:W-:Y:S01]  /*40c0*/  LOP3.LUT R83, R81, 0xff0000ff, RZ, 0xc0, !PT ;  /* 0xff0000ff51537812 */ /* 0x000fe200078ec0ff */
[----:B------:R-:W-:Y:S01]  /*40d0*/  FFMA.FTZ R80, R160, R161, R165 ;  /* 0x000000a1a0507223 */ /* 0x000fe200000100a5 */
[----:B------:R-:W-:Y:S01]  /*40e0*/  SHF.R.U32.HI R81, RZ, 0x10, R81 ;  /* 0x00000010ff517819 */ /* 0x000fe20000011651 */
[----:B------:R-:W-:Y:S01]  /*40f0*/  IMAD.SHL.U32 R84, R84, 0x100, RZ ;  /* 0x0000010054547824 */ /* 0x000fe200078e00ff */
[----:B------:R-:W-:-:S02]  /*4100*/  SHF.R.U32.HI R161, RZ, 0x8, R79 ;  /* 0x00000008ffa17819 */ /* 0x000fc4000001164f */
[----:B------:R-:W-:Y:S01]  /*4110*/  LOP3.LUT R82, R79, 0xff0000ff, RZ, 0xc0, !PT ;  /* 0xff0000ff4f527812 */ /* 0x000fe200078ec0ff */
[----:B------:R-:W-:Y:S01]  /*4120*/  IMAD.U32 R81, R81, 0x10000, RZ ;  /* 0x0001000051517824 */ /* 0x000fe200078e00ff */
[----:B------:R-:W-:Y:S01]  /*4130*/  SHF.R.U32.HI R160, RZ, 0x10, R79 ;  /* 0x00000010ffa07819 */ /* 0x000fe2000001164f */
[----:B------:R-:W-:Y:S01]  /*4140*/  IMAD.SHL.U32 R79, R161, 0x100, RZ ;  /* 0x00000100a14f7824 */ /* 0x000fe200078e00ff */
[----:B------:R-:W-:Y:S02]  /*4150*/  LOP3.LUT R84, R83, 0xff00, R84, 0xf8, !PT ;  /* 0x0000ff0053547812 */ /* 0x000fe400078ef854 */
[----:B------:R-:W-:Y:S02]  /*4160*/  F2FP.SATFINITE.E4M3.F32.PACK_AB_MERGE_C R12, R13, R12, RZ ;  /* 0x0000000c0d0c723e */ /* 0x000fe400048070ff */
[----:B------:R-:W-:Y:S01]  /*4170*/  LOP3.LUT R84, R84, 0xff0000, R81, 0xf8, !PT ;  /* 0x00ff000054547812 */ /* 0x000fe200078ef851 */
[----:B------:R-:W-:Y:S01]  /*4180*/  IMAD.MOV.U32 R81, RZ, RZ, R15 ;  /* 0x000000ffff517224 */ /* 0x000fe200078e000f */
[----:B------:R-:W-:-:S02]  /*4190*/  LOP3.LUT R79, R82, 0xff00, R79, 0xf8, !PT ;  /* 0x0000ff00524f7812 */ /* 0x000fc400078ef84f */
[----:B------:R-:W-:Y:S02]  /*41a0*/  SHF.L.U32 R82, R160, 0x10, RZ ;  /* 0x00000010a0527819 */ /* 0x000fe400000006ff */
[----:B------:R-:W-:Y:S02]  /*41b0*/  F2FP.F16.E4M3.UNPACK_B R15, R81 ;  /* 0x00000051ff0f723e */ /* 0x000fe400020006ff */
[----:B------:R-:W-:Y:S02]  /*41c0*/  LOP3.LUT R83, R79, 0xff0000, R82, 0xf8, !PT ;  /* 0x00ff00004f537812 */ /* 0x000fe400078ef852 */
[----:B------:R-:W-:Y:S01]  /*41d0*/  F2FP.F16.E4M3.UNPACK_B R160, R84.H1 ;  /* 0x00000054ffa0723e */ /* 0x000fe200030006ff */
[--C-:B------:R-:W-:Y:S01]  /*41e0*/  HADD2.F32 R161, -RZ, R15.reuse.H1_H1 ;  /* 0x3000000fffa17230 */ /* 0x100fe20000004100 */
[-C--:B------:R-:W-:Y:S01]  /*41f0*/  F2FP.F16.E4M3.UNPACK_B R79, R83.reuse.H1 ;  /* 0x00000053ff4f723e */ /* 0x080fe200030006ff */
[----:B------:R-:W-:Y:S01]  /*4200*/  HADD2.F32 R15, -RZ, R15.H0_H0 ;  /* 0x2000000fff0f7230 */ /* 0x000fe20000004100 */
[----:B------:R-:W-:Y:S01]  /*4210*/  F2FP.F16.E4M3.UNPACK_B R83, R83 ;  /* 0x00000053ff53723e */ /* 0x000fe200020006ff */
[----:B------:R-:W-:Y:S01]  /*4220*/  HADD2.F32 R82, -RZ, R160.H0_H0 ;  /* 0x200000a0ff527230 */ /* 0x000fe20000004100 */
[----:B------:R-:W-:Y:S01]  /*4230*/  F2FP.SATFINITE.E4M3.F32.PACK_AB_MERGE_C R12, R80, R85, R12 ;  /* 0x00000055500c723e */ /* 0x000fe2000480700c */
[--C-:B------:R-:W-:Y:S01]  /*4240*/  HADD2.F32 R162, -RZ, R79.reuse.H0_H0 ;  /* 0x2000004fffa27230 */ /* 0x100fe20000004100 */
[----:B------:R-:W-:Y:S01]  /*4250*/  MOV R13, R78 ;  /* 0x0000004e000d7202 */ /* 0x000fe20000000f00 */
[----:B------:R-:W-:-:S02]  /*4260*/  HADD2.F32 R79, -RZ, R79.H1_H1 ;  /* 0x3000004fff4f7230 */ /* 0x000fc40000004100 */
[-C--:B------:R-:W-:Y:S01]  /*4270*/  FMUL.FTZ R164, R161, R82.reuse ;  /* 0x00000052a1a47220 */ /* 0x080fe20000410000 */
[----:B------:R-:W-:-:S03]  /*4280*/  FMUL.FTZ R166, R15, R82 ;  /* 0x000000520fa67220 */ /* 0x000fc60000410000 */
[-C--:B------:R-:W-:Y:S01]  /*4290*/  FFMA.FTZ R82, R15, R162.reuse, -R164 ;  /* 0x000000a20f527223 */ /* 0x080fe200000108a4 */
[----:B------:R-:W-:Y:S01]  /*42a0*/  FFMA.FTZ R15, R161, R162, R166 ;  /* 0x000000a2a10f7223 */ /* 0x000fe200000100a6 */
[----:B------:R-:W-:Y:S01]  /*42b0*/  F2FP.F16.E4M3.UNPACK_B R161, R81.H1 ;  /* 0x00000051ffa1723e */ /* 0x000fe200030006ff */
[----:B------:R-:W-:Y:S02]  /*42c0*/  IMAD.MOV.U32 R81, RZ, RZ, R14 ;  /* 0x000000ffff517224 */ /* 0x000fe400078e000e */
[----:B------:R-:W-:Y:S02]  /*42d0*/  HADD2.F32 R14, -RZ, R160.H1_H1 ;  /* 0x300000a0ff0e7230 */ /* 0x000fe40000004100 */
[--C-:B------:R-:W-:Y:S02]  /*42e0*/  HADD2.F32 R160, -RZ, R161.reuse.H1_H1 ;  /* 0x300000a1ffa07230 */ /* 0x100fe40000004100 */
[----:B------:R-:W-:-:S03]  /*42f0*/  HADD2.F32 R161, -RZ, R161.H0_H0 ;  /* 0x200000a1ffa17230 */ /* 0x000fc60000004100 */
[CC--:B------:R-:W-:Y:S02]  /*4300*/  FMUL.FTZ R162, R160.reuse, R14.reuse ;  /* 0x0000000ea0a27220 */ /* 0x0c0fe40000410000 */
[C---:B------:R-:W-:Y:S02]  /*4310*/  FMUL.FTZ R163, R161.reuse, R14 ;  /* 0x0000000ea1a37220 */ /* 0x040fe40000410000 */
[-C--:B------:R-:W-:Y:S01]  /*4320*/  FFMA.FTZ R14, R161, R79.reuse, -R162 ;  /* 0x0000004fa10e7223 */ /* 0x080fe200000108a2 */
[--C-:B------:R-:W-:Y:S02]  /*4330*/  HADD2.F32 R162, -RZ, R83.reuse.H1_H1 ;  /* 0x30000053ffa27230 */ /* 0x100fe40000004100 */
[----:B------:R-:W-:Y:S01]  /*4340*/  FFMA.FTZ R79, R160, R79, R163 ;  /* 0x0000004fa04f7223 */ /* 0x000fe200000100a3 */
[----:B------:R-:W-:Y:S01]  /*4350*/  F2FP.F16.E4M3.UNPACK_B R160, R84 ;  /* 0x00000054ffa0723e */ /* 0x000fe200020006ff */
[----:B------:R-:W-:Y:S01]  /*4360*/  HADD2.F32 R83, -RZ, R83.H0_H0 ;  /* 0x20000053ff537230 */ /* 0x000fe20000004100 */
[----:B------:R-:W-:-:S02]  /*4370*/  F2FP.F16.E4M3.UNPACK_B R84, R81.H1 ;  /* 0x00000051ff54723e */ /* 0x000fc400030006ff */
[----:B------:R-:W-:Y:S01]  /*4380*/  F2FP.F16.E4M3.UNPACK_B R81, R81 ;  /* 0x00000051ff51723e */ /* 0x000fe200020006ff */
[----:B------:R-:W-:Y:S01]  /*4390*/  HADD2.F32 R163, -RZ, R160.H1_H1 ;  /* 0x300000a0ffa37230 */ /* 0x000fe20000004100 */
[----:B------:R-:W-:Y:S01]  /*43a0*/  F2FP.SATFINITE.E4M3.F32.PACK_AB_MERGE_C R79, R79, R14, RZ ;  /* 0x0000000e4f4f723e */ /* 0x000fe200048070ff */
[--C-:B------:R-:W-:Y:S02]  /*43b0*/  HADD2.F32 R161, -RZ, R84.reuse.H1_H1 ;  /* 0x30000054ffa17230 */ /* 0x100fe40000004100 */
[----:B------:R-:W-:Y:S01]  /*43c0*/  HADD2.F32 R84, -RZ, R84.H0_H0 ;  /* 0x20000054ff547230 */ /* 0x000fe20000004100 */
[----:B------:R-:W-:Y:S02]  /*43d0*/  F2FP.SATFINITE.E4M3.F32.PACK_AB_MERGE_C R15, R15, R82, R79 ;  /* 0x000000520f0f723e */ /* 0x000fe4000480704f */
[-C--:B------:R-:W-:Y:S02]  /*43e0*/  FMUL.FTZ R165, R161, R163.reuse ;  /* 0x000000a3a1a57220 */ /* 0x080fe40000410000 */
[----:B------:R-:W-:-:S02]  /*43f0*/  FMUL.FTZ R164, R84, R163 ;  /* 0x000000a354a47220 */ /* 0x000fc40000410000 */
[-C--:B------:R-:W-:Y:S02]  /*4400*/  FFMA.FTZ R84, R84, R162.reuse, -R165 ;  /* 0x000000a254547223 */ /* 0x080fe400000108a5 */
[----:B------:R-:W-:Y:S01]  /*4410*/  FFMA.FTZ R161, R161, R162, R164 ;  /* 0x000000a2a1a17223 */ /* 0x000fe200000100a4 */
[----:B------:R-:W-:Y:S02]  /*4420*/  HADD2.F32 R162, -RZ, R160.H0_H0 ;  /* 0x200000a0ffa27230 */ /* 0x000fe40000004100 */
[--C-:B------:R-:W-:Y:S02]  /*4430*/  HADD2.F32 R160, -RZ, R81.reuse.H1_H1 ;  /* 0x30000051ffa07230 */ /* 0x100fe40000004100 */
[----:B------:R-:W-:Y:S01]  /*4440*/  HADD2.F32 R81, -RZ, R81.H0_H0 ;  /* 0x20000051ff517230 */ /* 0x000fe20000004100 */
[----:B------:R-:W-:Y:S02]  /*4450*/  F2FP.SATFINITE.E4M3.F32.PACK_AB_MERGE_C R84, R161, R84, RZ ;  /* 0x00000054a154723e */ /* 0x000fe400048070ff */
[----:B------:R-:W-:-:S02]  /*4460*/  FMUL.FTZ R164, R160, R162 ;  /* 0x000000a2a0a47220 */ /* 0x000fc40000410000 */
[C---:B------:R-:W-:Y:S02]  /*4470*/  FMUL.FTZ R163, R81.reuse, R162 ;  /* 0x000000a251a37220 */ /* 0x040fe40000410000 */
[-C--:B------:R-:W-:Y:S02]  /*4480*/  FFMA.FTZ R164, R81, R83.reuse, -R164 ;  /* 0x0000005351a47223 */ /* 0x080fe400000108a4 */
[----:B------:R-:W-:-:S05]  /*4490*/  FFMA.FTZ R163, R160, R83, R163 ;  /* 0x00000053a0a37223 */ /* 0x000fca00000100a3 */
[----:B------:R-:W-:-:S07]  /*44a0*/  F2FP.SATFINITE.E4M3.F32.PACK_AB_MERGE_C R14, R163, R164, R84 ;  /* 0x000000a4a30e723e */ /* 0x000fce0004807054 */
.L_x_460:
[----:B------:R-:W-:Y:S05]  /*44b0*/  BSYNC B3 ;  /* 0x0000000000037941 */ /* 0x000fea0003800000 */
.L_x_459:
[----:B------:R-:W-:-:S05]  /*44c0*/  IMAD.SHL.U32 R79, R173, 0x10, RZ ;  /* 0x00000010ad4f7824 */ /* 0x000fca00078e00ff */
[----:B----4-:R-:W-:-:S04]  /*44d0*/  IADD3 R78, P2, R11, R79, RZ ;  /* 0x0000004f0b4e7210 */ /* 0x010fc80007f5e0ff */
[----:B---3--:R-:W-:-:S05]  /*44e0*/  LEA.HI.X.SX32 R79, R79, R150, 0x1, P2 ;  /* 0x000000964f4f7211 */ /* 0x008fca00010f0eff */
[----:B0-----:R0:W-:Y:S04]  /*44f0*/  ST.E.128 desc[UR50][R78.64], R12 ;  /* 0x0000000c4e007985 */ /* 0x0011e8000c101d32 */
.L_x_458:
[----:B------:R-:W-:Y:S05]  /*4500*/  BSYNC B2 ;  /* 0x0000000000027941 */ /* 0x000fea0003800000 */
.L_x_457:
[----:B------:R-:W-:Y:S01]  /*4510*/  ISETP.NE.AND P2, PT, R30, RZ, PT ;  /* 0x000000ff1e00720c */ /* 0x000fe20003f45270 */
[----:B------:R-:W-:-:S12]  /*4520*/  BSSY B2, `(.L_x_461) ;  /* 0x0000076000027945 */ /* 0x000fd80003800000 */
[----:B------:R-:W-:Y:S05]  /*4530*/  @!P2 BRA `(.L_x_462) ;  /* 0x0000000400d0a947 */ /* 0x000fea0003800000 */
[----:B0-----:R-:W-:Y:S01]  /*4540*/  IMAD.SHL.U32 R12, R174, 0x10, RZ ;  /* 0x00000010ae0c7824 */ /* 0x001fe200078e00ff */
[----:B------:R-:W-:Y:S04]  /*4550*/  BSSY B3, `(.L_x_463) ;  /* 0x0000071000037945 */ /* 0x000fe80003800000 */
[----:B----4-:R-:W-:-:S04]  /*4560*/  IADD3 R78, P2, R11, R12, RZ ;  /* 0x0000000c0b4e7210 */ /* 0x010fc80007f5e0ff */
[----:B---3--:R-:W-:Y:S02]  /*4570*/  LEA.HI.X.SX32 R79, R12, R150, 0x1, P2 ;  /* 0x000000960c4f7211 */ /* 0x008fe400010f0eff */
[----:B------:R0:W3:Y:S01]  /*4580*/  LDS.128 R12, [R37+0x1cc00] ;  /* 0x01cc0000250c7984 */ /* 0x0000e20000000c00 */
[----:B------:R-:W-:-:S13]  /*4590*/  ISETP.GE.AND P2, PT, R200, R118, PT ;  /* 0x00000076c800720c */ /* 0x000fda0003f46270 */
[----:B0-----:R-:W-:Y:S05]  /*45a0*/  @P2 BRA `(.L_x_464) ;  /* 0x0000000400ac2947 */ /* 0x001fea0003800000 */
[----:B---3--:R-:W-:Y:S01]  /*45b0*/  IMAD.MOV.U32 R76, RZ, RZ, R13 ;  /* 0x000000ffff4c7224 */ /* 0x008fe200078e000d */
[-C--:B------:R-:W-:Y:S02]  /*45c0*/  F2FP.F16.E4M3.UNPACK_B R82, R159.reuse.H1 ;  /* 0x0000009fff52723e */ /* 0x080fe400030006ff */
[----:B------:R-:W-:Y:S02]  /*45d0*/  F2FP.F16.E4M3.UNPACK_B R13, R158.H1 ;  /* 0x0000009eff0d723e */ /* 0x000fe400030006ff */
[----:B------:R-:W-:Y:S01]  /*45e0*/  F2FP.F16.E4M3.UNPACK_B R74, R76 ;  /* 0x0000004cff4a723e */ /* 0x000fe200020006ff */
[----:B------:R-:W-:Y:S01]  /*45f0*/  HADD2.F32 R81, -RZ, R82.H0_H0 ;  /* 0x20000052ff517230 */ /* 0x000fe20000004100 */
[----:B------:R-:W-:Y:S01]  /*4600*/  F2FP.F16.E4M3.UNPACK_B R84, R159 ;  /* 0x0000009fff54723e */ /* 0x000fe200020006ff */
[----:B------:R-:W-:Y:S02]  /*4610*/  HADD2.F32 R83, -RZ, R13.H0_H0 ;  /* 0x2000000dff537230 */ /* 0x000fe40000004100 */
[----:B------:R-:W-:-:S02]  /*4620*/  HADD2.F32 R80, -RZ, R74.H1_H1 ;  /* 0x3000004aff507230 */ /* 0x000fc40000004100 */
[----:B------:R-:W-:Y:S02]  /*4630*/  HADD2.F32 R74, -RZ, R74.H0_H0 ;  /* 0x2000004aff4a7230 */ /* 0x000fe40000004100 */
[----:B------:R-:W-:Y:S02]  /*4640*/  HADD2.F32 R13, -RZ, R13.H1_H1 ;  /* 0x3000000dff0d7230 */ /* 0x000fe40000004100 */
[-C--:B------:R-:W-:Y:S01]  /*4650*/  FMUL.FTZ R85, R80, R81.reuse ;  /* 0x0000005150557220 */ /* 0x080fe20000410000 */
[----:B------:R-:W-:-:S03]  /*4660*/  FMUL.FTZ R161, R74, R81 ;  /* 0x000000514aa17220 */ /* 0x000fc60000410000 */
[-C--:B------:R-:W-:Y:S01]  /*4670*/  FFMA.FTZ R81, R74, R83.reuse, -R85 ;  /* 0x000000534a517223 */ /* 0x080fe20000010855 */
[----:B------:R-:W-:Y:S01]  /*4680*/  FFMA.FTZ R74, R80, R83, R161 ;  /* 0x00000053504a7223 */ /* 0x000fe200000100a1 */
[----:B------:R-:W-:Y:S01]  /*4690*/  F2FP.F16.E4M3.UNPACK_B R80, R76.H1 ;  /* 0x0000004cff50723e */ /* 0x000fe200030006ff */
[----:B------:R-:W-:Y:S01]  /*46a0*/  HADD2.F32 R83, -RZ, R82.H1_H1 ;  /* 0x30000052ff537230 */ /* 0x000fe20000004100 */
[----:B------:R-:W-:Y:S02]  /*46b0*/  MOV R76, R12 ;  /* 0x0000000c004c7202 */ /* 0x000fe40000000f00 */
[----:B------:R-:W-:Y:S01]  /*46c0*/  F2FP.F16.E4M3.UNPACK_B R82, R158 ;  /* 0x0000009eff52723e */ /* 0x000fe200020006ff */
[--C-:B------:R-:W-:Y:S02]  /*46d0*/  HADD2.F32 R12, -RZ, R80.reuse.H1_H1 ;  /* 0x30000050ff0c7230 */ /* 0x100fe40000004100 */
[----:B------:R-:W-:-:S03]  /*46e0*/  HADD2.F32 R80, -RZ, R80.H0_H0 ;  /* 0x20000050ff507230 */ /* 0x000fc60000004100 */
[-C--:B------:R-:W-:Y:S02]  /*46f0*/  FMUL.FTZ R85, R12, R83.reuse ;  /* 0x000000530c557220 */ /* 0x080fe40000410000 */
[C---:B------:R-:W-:Y:S02]  /*4700*/  FMUL.FTZ R83, R80.reuse, R83 ;  /* 0x0000005350537220 */ /* 0x040fe40000410000 */
[-C--:B------:R-:W-:Y:S01]  /*4710*/  FFMA.FTZ R80, R80, R13.reuse, -R85 ;  /* 0x0000000d50507223 */ /* 0x080fe20000010855 */
[----:B------:R-:W-:Y:S02]  /*4720*/  HADD2.F32 R85, -RZ, R84.H1_H1 ;  /* 0x30000054ff557230 */ /* 0x000fe40000004100 */
[----:B------:R-:W-:Y:S01]  /*4730*/  FFMA.FTZ R161, R12, R13, R83 ;  /* 0x0000000d0ca17223 */ /* 0x000fe20000010053 */
[-C--:B------:R-:W-:Y:S01]  /*4740*/  F2FP.F16.E4M3.UNPACK_B R12, R76.reuse.H1 ;  /* 0x0000004cff0c723e */ /* 0x080fe200030006ff */
[----:B------:R-:W-:Y:S01]  /*4750*/  HADD2.F32 R83, -RZ, R82.H1_H1 ;  /* 0x30000052ff537230 */ /* 0x000fe20000004100 */
[----:B------:R-:W-:Y:S01]  /*4760*/  F2FP.F16.E4M3.UNPACK_B R76, R76 ;  /* 0x0000004cff4c723e */ /* 0x000fe200020006ff */
[----:B------:R-:W-:Y:S01]  /*4770*/  HADD2.F32 R84, -RZ, R84.H0_H0 ;  /* 0x20000054ff547230 */ /* 0x000fe20000004100 */
[----:B------:R-:W-:Y:S01]  /*4780*/  F2FP.SATFINITE.E4M3.F32.PACK_AB_MERGE_C R80, R161, R80, RZ ;  /* 0x00000050a150723e */ /* 0x000fe200048070ff */
[----:B------:R-:W-:-:S02]  /*4790*/  HADD2.F32 R13, -RZ, R12.H1_H1 ;  /* 0x3000000cff0d7230 */ /* 0x000fc40000004100 */
[----:B------:R-:W-:Y:S01]  /*47a0*/  HADD2.F32 R12, -RZ, R12.H0_H0 ;  /* 0x2000000cff0c7230 */ /* 0x000fe20000004100 */
[----:B------:R-:W-:Y:S01]  /*47b0*/  F2FP.SATFINITE.E4M3.F32.PACK_AB_MERGE_C R74, R74, R81, R80 ;  /* 0x000000514a4a723e */ /* 0x000fe20004807050 */
[----:B------:R-:W-:Y:S02]  /*47c0*/  HADD2.F32 R82, -RZ, R82.H0_H0 ;  /* 0x20000052ff527230 */ /* 0x000fe40000004100 */
[-C--:B------:R-:W-:Y:S01]  /*47d0*/  FMUL.FTZ R159, R13, R85.reuse ;  /* 0x000000550d9f7220 */ /* 0x080fe20000410000 */
[----:B------:R-:W-:Y:S01]  /*47e0*/  SHF.R.U32.HI R81, RZ, 0x8, R77 ;  /* 0x00000008ff517819 */ /* 0x000fe2000001164d */
[C---:B------:R-:W-:Y:S01]  /*47f0*/  FMUL.FTZ R158, R12.reuse, R85 ;  /* 0x000000550c9e7220 */ /* 0x040fe20000410000 */
[----:B------:R-:W-:Y:S01]  /*4800*/  LOP3.LUT R80, R75, 0xff0000ff, RZ, 0xc0, !PT ;  /* 0xff0000ff4b507812 */ /* 0x000fe200078ec0ff */
[-C--:B------:R-:W-:Y:S02]  /*4810*/  FFMA.FTZ R12, R12, R83.reuse, -R159 ;  /* 0x000000530c0c7223 */ /* 0x080fe4000001089f */
[----:B------:R-:W-:Y:S01]  /*4820*/  FFMA.FTZ R13, R13, R83, R158 ;  /* 0x000000530d0d7223 */ /* 0x000fe2000001009e */
[--C-:B------:R-:W-:Y:S01]  /*4830*/  HADD2.F32 R83, -RZ, R76.reuse.H1_H1 ;  /* 0x3000004cff537230 */ /* 0x100fe20000004100 */
[----:B------:R-:W-:Y:S01]  /*4840*/  SHF.R.U32.HI R158, RZ, 0x10, R75 ;  /* 0x00000010ff9e7819 */ /* 0x000fe2000001164b */
[----:B------:R-:W-:-:S02]  /*4850*/  HADD2.F32 R76, -RZ, R76.H0_H0 ;  /* 0x2000004cff4c7230 */ /* 0x000fc40000004100 */
[----:B------:R-:W-:Y:S01]  /*4860*/  F2FP.SATFINITE.E4M3.F32.PACK_AB_MERGE_C R12, R13, R12, RZ ;  /* 0x0000000c0d0c723e */ /* 0x000fe200048070ff */
[CC--:B------:R-:W-:Y:S01]  /*4870*/  FMUL.FTZ R85, R83.reuse, R84.reuse ;  /* 0x0000005453557220 */ /* 0x0c0fe20000410000 */
[----:B------:R-:W-:Y:S02]  /*4880*/  IMAD.MOV.U32 R13, RZ, RZ, R74 ;  /* 0x000000ffff0d7224 */ /* 0x000fe400078e004a */
[C---:B------:R-:W-:Y:S01]  /*4890*/  FMUL.FTZ R84, R76.reuse, R84 ;  /* 0x000000544c547220 */ /* 0x040fe20000410000 */
[-C--:B------:R-:W-:Y:S01]  /*48a0*/  FFMA.FTZ R76, R76, R82.reuse, -R85 ;  /* 0x000000524c4c7223 */ /* 0x080fe20000010855 */
[----:B------:R-:W-:Y:S02]  /*48b0*/  SHF.R.U32.HI R85, RZ, 0x8, R75 ;  /* 0x00000008ff557819 */ /* 0x000fe4000001164b */
[----:B------:R-:W-:Y:S01]  /*48c0*/  FFMA.FTZ R83, R83, R82, R84 ;  /* 0x0000005253537223 */ /* 0x000fe20000010054 */
[----:B------:R-:W-:Y:S02]  /*48d0*/  SHF.R.U32.HI R84, RZ, 0x10, R77 ;  /* 0x00000010ff547819 */ /* 0x000fe4000001164d */
[----:B------:R-:W-:Y:S01]  /*48e0*/  LOP3.LUT R82, R77, 0xff0000ff, RZ, 0xc0, !PT ;  /* 0xff0000ff4d527812 */ /* 0x000fe200078ec0ff */
[----:B------:R-:W-:Y:S01]  /*48f0*/  IMAD.SHL.U32 R77, R81, 0x100, RZ ;  /* 0x00000100514d7824 */ /* 0x000fe200078e00ff */
[----:B------:R-:W-:Y:S01]  /*4900*/  SHF.L.U32 R81, R84, 0x10, RZ ;  /* 0x0000001054517819 */ /* 0x000fe200000006ff */
[----:B------:R-:W-:Y:S01]  /*4910*/  IMAD.SHL.U32 R75, R85, 0x100, RZ ;  /* 0x00000100554b7824 */ /* 0x000fe200078e00ff */
[----:B------:R-:W-:-:S02]  /*4920*/  F2FP.SATFINITE.E4M3.F32.PACK_AB_MERGE_C R12, R83, R76, R12 ;  /* 0x0000004c530c723e */ /* 0x000fc4000480700c */
[----:B------:R-:W-:Y:S01]  /*4930*/  LOP3.LUT R82, R82, 0xff00, R77, 0xf8, !PT ;  /* 0x0000ff0052527812 */ /* 0x000fe200078ef84d */
[----:B------:R-:W-:Y:S01]  /*4940*/  IMAD.MOV.U32 R77, RZ, RZ, R15 ;  /* 0x000000ffff4d7224 */ /* 0x000fe200078e000f */
[----:B------:R-:W-:Y:S01]  /*4950*/  LOP3.LUT R80, R80, 0xff00, R75, 0xf8, !PT ;  /* 0x0000ff0050507812 */ /* 0x000fe200078ef84b */
[----:B------:R-:W-:Y:S01]  /*4960*/  IMAD.U32 R75, R158, 0x10000, RZ ;  /* 0x000100009e4b7824 */ /* 0x000fe200078e00ff */
[----:B------:R-:W-:Y:S02]  /*4970*/  LOP3.LUT R81, R82, 0xff0000, R81, 0xf8, !PT ;  /* 0x00ff000052517812 */ /* 0x000fe400078ef851 */
[----:B------:R-:W-:Y:S02]  /*4980*/  F2FP.F16.E4M3.UNPACK_B R15, R77 ;  /* 0x0000004dff0f723e */ /* 0x000fe400020006ff */
[----:B------:R-:W-:Y:S02]  /*4990*/  LOP3.LUT R75, R80, 0xff0000, R75, 0xf8, !PT ;  /* 0x00ff0000504b7812 */ /* 0x000fe400078ef84b */
[----:B------:R-:W-:Y:S01]  /*49a0*/  F2FP.F16.E4M3.UNPACK_B R85, R81.H1 ;  /* 0x00000051ff55723e */ /* 0x000fe200030006ff */
[--C-:B------:R-:W-:Y:S01]  /*49b0*/  HADD2.F32 R80, -RZ, R15.reuse.H1_H1 ;  /* 0x3000000fff507230 */ /* 0x100fe20000004100 */
[----:B------:R-:W-:Y:S01]  /*49c0*/  F2FP.F16.E4M3.UNPACK_B R82, R75.H1 ;  /* 0x0000004bff52723e */ /* 0x000fe200030006ff */
[----:B------:R-:W-:-:S02]  /*49d0*/  HADD2.F32 R15, -RZ, R15.H0_H0 ;  /* 0x2000000fff0f7230 */ /* 0x000fc40000004100 */
[----:B------:R-:W-:Y:S02]  /*49e0*/  HADD2.F32 R158, -RZ, R85.H0_H0 ;  /* 0x20000055ff9e7230 */ /* 0x000fe40000004100 */
[--C-:B------:R-:W-:Y:S02]  /*49f0*/  HADD2.F32 R84, -RZ, R82.reuse.H0_H0 ;  /* 0x20000052ff547230 */ /* 0x100fe40000004100 */
[----:B------:R-:W-:Y:S02]  /*4a00*/  HADD2.F32 R82, -RZ, R82.H1_H1 ;  /* 0x30000052ff527230 */ /* 0x000fe40000004100 */
        /* <DEDUP_REMOVED lines=12> */
[----:B------:R-:W-:Y:S01]  /*4ad0*/  F2FP.F16.E4M3.UNPACK_B R159, R81 ;  /* 0x00000051ff9f723e */ /* 0x000fe200020006ff */
[----:B------:R-:W-:Y:S01]  /*4ae0*/  FFMA.FTZ R85, R85, R82, R158 ;  /* 0x0000005255557223 */ /* 0x000fe2000001009e */
[----:B------:R-:W-:Y:S02]  /*4af0*/  F2FP.F16.E4M3.UNPACK_B R81, R77.H1 ;  /* 0x0000004dff51723e */ /* 0x000fe400030006ff */
[----:B------:R-:W-:Y:S01]  /*4b00*/  F2FP.F16.E4M3.UNPACK_B R84, R75 ;  /* 0x0000004bff54723e */ /* 0x000fe200020006ff */
[----:B------:R-:W-:Y:S01]  /*4b10*/  HADD2.F32 R75, -RZ, R159.H1_H1 ;  /* 0x3000009fff4b7230 */ /* 0x000fe20000004100 */
[----:B------:R-:W-:Y:S01]  /*4b20*/  F2FP.F16.E4M3.UNPACK_B R77, R77 ;  /* 0x0000004dff4d723e */ /* 0x000fe200020006ff */
[--C-:B------:R-:W-:Y:S01]  /*4b30*/  HADD2.F32 R82, -RZ, R81.reuse.H1_H1 ;  /* 0x30000051ff527230 */ /* 0x100fe20000004100 */
[----:B------:R-:W-:Y:S01]  /*4b40*/  F2FP.SATFINITE.E4M3.F32.PACK_AB_MERGE_C R85, R85, R14, RZ ;  /* 0x0000000e5555723e */ /* 0x000fe200048070ff */
[----:B------:R-:W-:-:S02]  /*4b50*/  HADD2.F32 R81, -RZ, R81.H0_H0 ;  /* 0x20000051ff517230 */ /* 0x000fc40000004100 */
[--C-:B------:R-:W-:Y:S02]  /*4b60*/  HADD2.F32 R158, -RZ, R84.reuse.H1_H1 ;  /* 0x30000054ff9e7230 */ /* 0x100fe40000004100 */
[-C--:B------:R-:W-:Y:S01]  /*4b70*/  FMUL.FTZ R160, R82, R75.reuse ;  /* 0x0000004b52a07220 */ /* 0x080fe20000410000 */
[----:B------:R-:W-:Y:S02]  /*4b80*/  HADD2.F32 R84, -RZ, R84.H0_H0 ;  /* 0x20000054ff547230 */ /* 0x000fe40000004100 */
[C---:B------:R-:W-:Y:S01]  /*4b90*/  FMUL.FTZ R161, R81.reuse, R75 ;  /* 0x0000004b51a17220 */ /* 0x040fe20000410000 */
[----:B------:R-:W-:Y:S01]  /*4ba0*/  F2FP.SATFINITE.E4M3.F32.PACK_AB_MERGE_C R15, R80, R15, R85 ;  /* 0x0000000f500f723e */ /* 0x000fe20004807055 */
[-C--:B------:R-:W-:Y:S01]  /*4bb0*/  FFMA.FTZ R75, R81, R158.reuse, -R160 ;  /* 0x0000009e514b7223 */ /* 0x080fe200000108a0 */
[----:B------:R-:W-:Y:S02]  /*4bc0*/  HADD2.F32 R81, -RZ, R77.H1_H1 ;  /* 0x3000004dff517230 */ /* 0x000fe40000004100 */
[----:B------:R-:W-:Y:S01]  /*4bd0*/  FFMA.FTZ R160, R82, R158, R161 ;  /* 0x0000009e52a07223 */ /* 0x000fe200000100a1 */
[----:B------:R-:W-:-:S02]  /*4be0*/  HADD2.F32 R82, -RZ, R159.H0_H0 ;  /* 0x2000009fff527230 */ /* 0x000fc40000004100 */
[----:B------:R-:W-:Y:S02]  /*4bf0*/  HADD2.F32 R77, -RZ, R77.H0_H0 ;  /* 0x2000004dff4d7230 */ /* 0x000fe40000004100 */
[----:B------:R-:W-:Y:S01]  /*4c00*/  F2FP.SATFINITE.E4M3.F32.PACK_AB_MERGE_C R75, R160, R75, RZ ;  /* 0x0000004ba04b723e */ /* 0x000fe200048070ff */
[-C--:B------:R-:W-:Y:S02]  /*4c10*/  FMUL.FTZ R158, R81, R82.reuse ;  /* 0x00000052519e7220 */ /* 0x080fe40000410000 */
[C---:B------:R-:W-:Y:S02]  /*4c20*/  FMUL.FTZ R82, R77.reuse, R82 ;  /* 0x000000524d527220 */ /* 0x040fe40000410000 */
[-C--:B------:R-:W-:Y:S02]  /*4c30*/  FFMA.FTZ R158, R77, R84.reuse, -R158 ;  /* 0x000000544d9e7223 */ /* 0x080fe4000001089e */
[----:B------:R-:W-:-:S05]  /*4c40*/  FFMA.FTZ R81, R81, R84, R82 ;  /* 0x0000005451517223 */ /* 0x000fca0000010052 */
[----:B------:R-:W-:-:S07]  /*4c50*/  F2FP.SATFINITE.E4M3.F32.PACK_AB_MERGE_C R14, R81, R158, R75 ;  /* 0x0000009e510e723e */ /* 0x000fce000480704b */
.L_x_464:
[----:B------:R-:W-:Y:S05]  /*4c60*/  BSYNC B3 ;  /* 0x0000000000037941 */ /* 0x000fea0003800000 */
.L_x_463:
[----:B---3--:R0:W-:Y:S02]  /*4c70*/  ST.E.128 desc[UR50][R78.64], R12 ;  /* 0x0000000c4e007985 */ /* 0x0081e4000c101d32 */
.L_x_462:
[----:B------:R-:W-:Y:S05]  /*4c80*/  BSYNC B2 ;  /* 0x0000000000027941 */ /* 0x000fea0003800000 */
.L_x_461:
[----:B------:R-:W-:Y:S01]  /*4c90*/  ISETP.NE.AND P2, PT, R31, RZ, PT ;  /* 0x000000ff1f00720c */ /* 0x000fe20003f45270 */
[----:B------:R-:W-:-:S12]  /*4ca0*/  BSSY B2, `(.L_x_465) ;  /* 0x0000074000027945 */ /* 0x000fd80003800000 */
[----:B------:R-:W-:Y:S05]  /*4cb0*/  @!P2 BRA `(.L_x_466) ;  /* 0x0000000400c8a947 */ /* 0x000fea0003800000 */
[----:B0-----:R0:W0:Y:S01]  /*4cc0*/  LDS.128 R12, [R36+0x1cc00] ;  /* 0x01cc0000240c7984 */ /* 0x0010220000000c00 */
[----:B----4-:R-:W-:Y:S01]  /*4cd0*/  IADD3 R74, P2, R172, R11, RZ ;  /* 0x0000000bac4a7210 */ /* 0x010fe20007f5e0ff */
[----:B------:R-:W-:Y:S03]  /*4ce0*/  BSSY B3, `(.L_x_467) ;  /* 0x000006e000037945 */ /* 0x000fe60003800000 */
[----:B---3--:R-:W-:Y:S02]  /*4cf0*/  IADD3.X R75, R150, R197, RZ, P2, !PT ;  /* 0x000000c5964b7210 */ /* 0x008fe400017fe4ff */
[----:B------:R-:W-:-:S13]  /*4d00*/  ISETP.GE.AND P2, PT, R203, R118, PT ;  /* 0x00000076cb00720c */ /* 0x000fda0003f46270 */
[----:B------:R-:W-:Y:S05]  /*4d10*/  @P2 BRA `(.L_x_468) ;  /* 0x0000000400a82947 */ /* 0x000fea0003800000 */
[----:B0-----:R-:W-:Y:S01]  /*4d20*/  IMAD.MOV.U32 R70, RZ, RZ, R13 ;  /* 0x000000ffff467224 */ /* 0x001fe200078e000d */
[----:B------:R-:W-:Y:S02]  /*4d30*/  F2FP.F16.E4M3.UNPACK_B R79, R157.H1 ;  /* 0x0000009dff4f723e */ /* 0x000fe400030006ff */
[----:B------:R-:W-:Y:S02]  /*4d40*/  F2FP.F16.E4M3.UNPACK_B R78, R156.H1 ;  /* 0x0000009cff4e723e */ /* 0x000fe400030006ff */
[----:B------:R-:W-:Y:S01]  /*4d50*/  F2FP.F16.E4M3.UNPACK_B R13, R70 ;  /* 0x00000046ff0d723e */ /* 0x000fe200020006ff */
[----:B------:R-:W-:Y:S02]  /*4d60*/  HADD2.F32 R72, -RZ, R79.H0_H0 ;  /* 0x2000004fff487230 */ /* 0x000fe40000004100 */
[----:B------:R-:W-:Y:S02]  /*4d70*/  HADD2.F32 R77, -RZ, R78.H0_H0 ;  /* 0x2000004eff4d7230 */ /* 0x000fe40000004100 */
[----:B------:R-:W-:-:S02]  /*4d80*/  HADD2.F32 R76, -RZ, R13.H1_H1 ;  /* 0x3000000dff4c7230 */ /* 0x000fc40000004100 */
[----:B------:R-:W-:Y:S02]  /*4d90*/  HADD2.F32 R13, -RZ, R13.H0_H0 ;  /* 0x2000000dff0d7230 */ /* 0x000fe40000004100 */
[----:B------:R-:W-:Y:S02]  /*4da0*/  HADD2.F32 R79, -RZ, R79.H1_H1 ;  /* 0x3000004fff4f7230 */ /* 0x000fe40000004100 */
[CC--:B------:R-:W-:Y:S01]  /*4db0*/  FMUL.FTZ R80, R76.reuse, R72.reuse ;  /* 0x000000484c507220 */ /* 0x0c0fe20000410000 */
[----:B------:R-:W-:Y:S02]  /*4dc0*/  HADD2.F32 R78, -RZ, R78.H1_H1 ;  /* 0x3000004eff4e7230 */ /* 0x000fe40000004100 */
[C---:B------:R-:W-:Y:S01]  /*4dd0*/  FMUL.FTZ R81, R13.reuse, R72 ;  /* 0x000000480d517220 */ /* 0x040fe20000410000 */
[----:B------:R-:W-:Y:S01]  /*4de0*/  F2FP.F16.E4M3.UNPACK_B R72, R70.H1 ;  /* 0x00000046ff48723e */ /* 0x000fe200030006ff */
[-C--:B------:R-:W-:Y:S02]  /*4df0*/  FFMA.FTZ R13, R13, R77.reuse, -R80 ;  /* 0x0000004d0d0d7223 */ /* 0x080fe40000010850 */
[----:B------:R-:W-:Y:S01]  /*4e00*/  FFMA.FTZ R70, R76, R77, R81 ;  /* 0x0000004d4c467223 */ /* 0x000fe20000010051 */
[----:B------:R-:W-:-:S02]  /*4e10*/  IMAD.MOV.U32 R76, RZ, RZ, R12 ;  /* 0x000000ffff4c7224 */ /* 0x000fc400078e000c */
        /* <DEDUP_REMOVED lines=15> */
[CC--:B------:R-:W-:Y:S01]  /*4f10*/  FMUL.FTZ R83, R79.reuse, R82.reuse ;  /* 0x000000524f537220 */ /* 0x0c0fe20000410000 */
[----:B------:R-:W-:Y:S02]  /*4f20*/  HADD2.F32 R78, -RZ, R78.H0_H0 ;  /* 0x2000004eff4e7230 */ /* 0x000fe40000004100 */
[----:B------:R-:W-:Y:S01]  /*4f30*/  FMUL.FTZ R82, R72, R82 ;  /* 0x0000005248527220 */ /* 0x000fe20000410000 */
[----:B------:R-:W-:Y:S01]  /*4f40*/  F2FP.SATFINITE.E4M3.F32.PACK_AB_MERGE_C R13, R70, R13, R12 ;  /* 0x0000000d460d723e */ /* 0x000fe2000480700c */
[-C--:B------:R-:W-:Y:S02]  /*4f50*/  FFMA.FTZ R72, R72, R80.reuse, -R83 ;  /* 0x0000005048487223 */ /* 0x080fe40000010853 */
[----:B------:R-:W-:Y:S01]  /*4f60*/  FFMA.FTZ R79, R79, R80, R82 ;  /* 0x000000504f4f7223 */ /* 0x000fe20000010052 */
[----:B------:R-:W-:Y:S01]  /*4f70*/  HADD2.F32 R80, -RZ, R81.H0_H0 ;  /* 0x20000051ff507230 */ /* 0x000fe20000004100 */
[----:B------:R-:W-:Y:S01]  /*4f80*/  SHF.R.U32.HI R82, RZ, 0x10, R71 ;  /* 0x00000010ff527819 */ /* 0x000fe20000011647 */
[----:B------:R-:W-:-:S02]  /*4f90*/  HADD2.F32 R81, -RZ, R76.H1_H1 ;  /* 0x3000004cff517230 */ /* 0x000fc40000004100 */
[----:B------:R-:W-:Y:S01]  /*4fa0*/  HADD2.F32 R76, -RZ, R76.H0_H0 ;  /* 0x2000004cff4c7230 */ /* 0x000fe20000004100 */
[----:B------:R-:W-:Y:S02]  /*4fb0*/  F2FP.SATFINITE.E4M3.F32.PACK_AB_MERGE_C R72, R79, R72, RZ ;  /* 0x000000484f48723e */ /* 0x000fe400048070ff */
[CC--:B------:R-:W-:Y:S02]  /*4fc0*/  FMUL.FTZ R83, R81.reuse, R80.reuse ;  /* 0x0000005051537220 */ /* 0x0c0fe40000410000 */
[C---:B------:R-:W-:Y:S02]  /*4fd0*/  FMUL.FTZ R80, R76.reuse, R80 ;  /* 0x000000504c507220 */ /* 0x040fe40000410000 */
[-C--:B------:R-:W-:Y:S01]  /*4fe0*/  FFMA.FTZ R76, R76, R78.reuse, -R83 ;  /* 0x0000004e4c4c7223 */ /* 0x080fe20000010853 */
[----:B------:R-:W-:Y:S01]  /*4ff0*/  SHF.R.U32.HI R83, RZ, 0x8, R73 ;  /* 0x00000008ff537819 */ /* 0x000fe20000011649 */
[----:B------:R-:W-:Y:S01]  /*5000*/  FFMA.FTZ R81, R81, R78, R80 ;  /* 0x0000004e51517223 */ /* 0x000fe20000010050 */
[----:B------:R-:W-:-:S02]  /*5010*/  LOP3.LUT R78, R73, 0xff0000ff, RZ, 0xc0, !PT ;  /* 0xff0000ff494e7812 */ /* 0x000fc400078ec0ff */
[----:B------:R-:W-:Y:S01]  /*5020*/  SHF.R.U32.HI R80, RZ, 0x10, R73 ;  /* 0x00000010ff507819 */ /* 0x000fe20000011649 */
[----:B------:R-:W-:Y:S01]  /*5030*/  IMAD.SHL.U32 R83, R83, 0x100, RZ ;  /* 0x0000010053537824 */ /* 0x000fe200078e00ff */
[----:B------:R-:W-:Y:S02]  /*5040*/  LOP3.LUT R73, R71, 0xff0000ff, RZ, 0xc0, !PT ;  /* 0xff0000ff47497812 */ /* 0x000fe400078ec0ff */
[----:B------:R-:W-:Y:S02]  /*5050*/  SHF.L.U32 R80, R80, 0x10, RZ ;  /* 0x0000001050507819 */ /* 0x000fe400000006ff */
[----:B------:R-:W-:Y:S02]  /*5060*/  LOP3.LUT R83, R78, 0xff00, R83, 0xf8, !PT ;  /* 0x0000ff004e537812 */ /* 0x000fe400078ef853 */
[----:B------:R-:W-:Y:S02]  /*5070*/  SHF.R.U32.HI R78, RZ, 0x8, R71 ;  /* 0x00000008ff4e7819 */ /* 0x000fe40000011647 */
[----:B------:R-:W-:Y:S01]  /*5080*/  LOP3.LUT R71, R83, 0xff0000, R80, 0xf8, !PT ;  /* 0x00ff000053477812 */ /* 0x000fe200078ef850 */
[----:B------:R-:W-:Y:S01]  /*5090*/  IMAD.MOV.U32 R80, RZ, RZ, R15 ;  /* 0x000000ffff507224 */ /* 0x000fe200078e000f */
[----:B------:R-:W-:Y:S01]  /*50a0*/  F2FP.SATFINITE.E4M3.F32.PACK_AB_MERGE_C R12, R81, R76, R72 ;  /* 0x0000004c510c723e */ /* 0x000fe20004807048 */
[----:B------:R-:W-:Y:S01]  /*50b0*/  IMAD.SHL.U32 R78, R78, 0x100, RZ ;  /* 0x000001004e4e7824 */ /* 0x000fe200078e00ff */
[----:B------:R-:W-:-:S02]  /*50c0*/  F2FP.F16.E4M3.UNPACK_B R83, R71.H1 ;  /* 0x00000047ff53723e */ /* 0x000fc400030006ff */
[----:B------:R-:W-:Y:S02]  /*50d0*/  F2FP.F16.E4M3.UNPACK_B R15, R80 ;  /* 0x00000050ff0f723e */ /* 0x000fe400020006ff */
[----:B------:R-:W-:Y:S01]  /*50e0*/  LOP3.LUT R73, R73, 0xff00, R78, 0xf8, !PT ;  /* 0x0000ff0049497812 */ /* 0x000fe200078ef84e */
[----:B------:R-:W-:Y:S02]  /*50f0*/  IMAD.U32 R78, R82, 0x10000, RZ ;  /* 0x00010000524e7824 */ /* 0x000fe400078e00ff */
[----:B------:R-:W-:-:S03]  /*5100*/  HADD2.F32 R85, -RZ, R83.H0_H0 ;  /* 0x20000053ff557230 */ /* 0x000fc60000004100 */
[----:B------:R-:W-:Y:S01]  /*5110*/  LOP3.LUT R73, R73, 0xff0000, R78, 0xf8, !PT ;  /* 0x00ff000049497812 */ /* 0x000fe200078ef84e */
[--C-:B------:R-:W-:Y:S02]  /*5120*/  HADD2.F32 R78, -RZ, R15.reuse.H1_H1 ;  /* 0x3000000fff4e7230 */ /* 0x100fe40000004100 */
[----:B------:R-:W-:Y:S01]  /*5130*/  HADD2.F32 R15, -RZ, R15.H0_H0 ;  /* 0x2000000fff0f7230 */ /* 0x000fe20000004100 */
[----:B------:R-:W-:Y:S02]  /*5140*/  F2FP.F16.E4M3.UNPACK_B R84, R73.H1 ;  /* 0x00000049ff54723e */ /* 0x000fe400030006ff */
[----:B------:R-:W-:Y:S01]  /*5150*/  FMUL.FTZ R156, R78, R85 ;  /* 0x000000554e9c7220 */ /* 0x000fe20000410000 */
[----:B------:R-:W-:Y:S01]  /*5160*/  F2FP.F16.E4M3.UNPACK_B R73, R73 ;  /* 0x00000049ff49723e */ /* 0x000fe200020006ff */
[----:B------:R-:W-:Y:S01]  /*5170*/  FMUL.FTZ R85, R15, R85 ;  /* 0x000000550f557220 */ /* 0x000fe20000410000 */
[--C-:B------:R-:W-:Y:S02]  /*5180*/  HADD2.F32 R82, -RZ, R84.reuse.H0_H0 ;  /* 0x20000054ff527230 */ /* 0x100fe40000004100 */
[----:B------:R-:W-:-:S03]  /*5190*/  HADD2.F32 R84, -RZ, R84.H1_H1 ;  /* 0x30000054ff547230 */ /* 0x000fc60000004100 */
[-C--:B------:R-:W-:Y:S01]  /*51a0*/  FFMA.FTZ R15, R15, R82.reuse, -R156 ;  /* 0x000000520f0f7223 */ /* 0x080fe2000001089c */
[----:B------:R-:W-:Y:S01]  /*51b0*/  FFMA.FTZ R78, R78, R82, R85 ;  /* 0x000000524e4e7223 */ /* 0x000fe20000010055 */
[----:B------:R-:W-:Y:S02]  /*51c0*/  F2FP.F16.E4M3.UNPACK_B R82, R80.H1 ;  /* 0x00000050ff52723e */ /* 0x000fe400030006ff */
[----:B------:R-:W-:Y:S01]  /*51d0*/  MOV R80, R14 ;  /* 0x0000000e00507202 */ /* 0x000fe20000000f00 */
[----:B------:R-:W-:Y:S02]  /*51e0*/  HADD2.F32 R14, -RZ, R83.H1_H1 ;  /* 0x30000053ff0e7230 */ /* 0x000fe40000004100 */
[--C-:B------:R-:W-:Y:S02]  /*51f0*/  HADD2.F32 R83, -RZ, R82.reuse.H1_H1 ;  /* 0x30000052ff537230 */ /* 0x100fe40000004100 */
[----:B------:R-:W-:-:S03]  /*5200*/  HADD2.F32 R82, -RZ, R82.H0_H0 ;  /* 0x20000052ff527230 */ /* 0x000fc60000004100 */
[CC--:B------:R-:W-:Y:S02]  /*5210*/  FMUL.FTZ R85, R83.reuse, R14.reuse ;  /* 0x0000000e53557220 */ /* 0x0c0fe40000410000 */
[C---:B------:R-:W-:Y:S02]  /*5220*/  FMUL.FTZ R156, R82.reuse, R14 ;  /* 0x0000000e529c7220 */ /* 0x040fe40000410000 */
[----:B------:R-:W-:Y:S01]  /*5230*/  FFMA.FTZ R14, R82, R84, -R85 ;  /* 0x00000054520e7223 */ /* 0x000fe20000010855 */
[----:B------:R-:W-:Y:S01]  /*5240*/  F2FP.F16.E4M3.UNPACK_B R82, R80.H1 ;  /* 0x00000050ff52723e */ /* 0x000fe200030006ff */
[----:B------:R-:W-:Y:S01]  /*5250*/  FFMA.FTZ R83, R83, R84, R156 ;  /* 0x0000005453537223 */ /* 0x000fe2000001009c */
[----:B------:R-:W-:Y:S01]  /*5260*/  F2FP.F16.E4M3.UNPACK_B R85, R71 ;  /* 0x00000047ff55723e */ /* 0x000fe200020006ff */
[----:B------:R-:W-:Y:S01]  /*5270*/  HADD2.F32 R84, -RZ, R73.H1_H1 ;  /* 0x30000049ff547230 */ /* 0x000fe20000004100 */
[----:B------:R-:W-:Y:S01]  /*5280*/  F2FP.F16.E4M3.UNPACK_B R80, R80 ;  /* 0x00000050ff50723e */ /* 0x000fe200020006ff */
[----:B------:R-:W-:Y:S01]  /*5290*/  HADD2.F32 R71, -RZ, R82.H1_H1 ;  /* 0x30000052ff477230 */ /* 0x000fe20000004100 */
[----:B------:R-:W-:Y:S01]  /*52a0*/  F2FP.SATFINITE.E4M3.F32.PACK_AB_MERGE_C R83, R83, R14, RZ ;  /* 0x0000000e5353723e */ /* 0x000fe200048070ff */
[----:B------:R-:W-:-:S02]  /*52b0*/  HADD2.F32 R156, -RZ, R85.H1_H1 ;  /* 0x30000055ff9c7230 */ /* 0x000fc40000004100 */
[----:B------:R-:W-:Y:S01]  /*52c0*/  HADD2.F32 R82, -RZ, R82.H0_H0 ;  /* 0x20000052ff527230 */ /* 0x000fe20000004100 */
[----:B------:R-:W-:Y:S01]  /*52d0*/  F2FP.SATFINITE.E4M3.F32.PACK_AB_MERGE_C R15, R78, R15, R83 ;  /* 0x0000000f4e0f723e */ /* 0x000fe20004807053 */
[----:B------:R-:W-:Y:S02]  /*52e0*/  HADD2.F32 R85, -RZ, R85.H0_H0 ;  /* 0x20000055ff557230 */ /* 0x000fe40000004100 */
[-C--:B------:R-:W-:Y:S01]  /*52f0*/  FMUL.FTZ R157, R71, R156.reuse ;  /* 0x0000009c479d7220 */ /* 0x080fe20000410000 */
[----:B------:R-:W-:Y:S02]  /*5300*/  HADD2.F32 R73, -RZ, R73.H0_H0 ;  /* 0x20000049ff497230 */ /* 0x000fe40000004100 */
[C---:B------:R-:W-:Y:S01]  /*5310*/  FMUL.FTZ R158, R82.reuse, R156 ;  /* 0x0000009c529e7220 */ /* 0x040fe20000410000 */
[----:B------:R-:W-:-:S03]  /*5320*/  FFMA.FTZ R156, R82, R84, -R157 ;  /* 0x00000054529c7223 */ /* 0x000fc6000001089d */
[----:B------:R-:W-:Y:S01]  /*5330*/  FFMA.FTZ R159, R71, R84, R158 ;  /* 0x00000054479f7223 */ /* 0x000fe2000001009e */
[--C-:B------:R-:W-:Y:S02]  /*5340*/  HADD2.F32 R71, -RZ, R80.reuse.H1_H1 ;  /* 0x30000050ff477230 */ /* 0x100fe40000004100 */
[----:B------:R-:W-:Y:S02]  /*5350*/  HADD2.F32 R80, -RZ, R80.H0_H0 ;  /* 0x20000050ff507230 */ /* 0x000fe40000004100 */
[----:B------:R-:W-:Y:S01]  /*5360*/  F2FP.SATFINITE.E4M3.F32.PACK_AB_MERGE_C R156, R159, R156, RZ ;  /* 0x0000009c9f9c723e */ /* 0x000fe200048070ff */
[-C--:B------:R-:W-:Y:S02]  /*5370*/  FMUL.FTZ R157, R71, R85.reuse ;  /* 0x00000055479d7220 */ /* 0x080fe40000410000 */
[C---:B------:R-:W-:Y:S02]  /*5380*/  FMUL.FTZ R82, R80.reuse, R85 ;  /* 0x0000005550527220 */ /* 0x040fe40000410000 */
[----:B------:R-:W-:-:S02]  /*5390*/  FFMA.FTZ R157, R80, R73, -R157 ;  /* 0x00000049509d7223 */ /* 0x000fc4000001089d */
[----:B------:R-:W-:-:S05]  /*53a0*/  FFMA.FTZ R82, R71, R73, R82 ;  /* 0x0000004947527223 */ /* 0x000fca0000010052 */
[----:B------:R-:W-:-:S07]  /*53b0*/  F2FP.SATFINITE.E4M3.F32.PACK_AB_MERGE_C R14, R82, R157, R156 ;  /* 0x0000009d520e723e */ /* 0x000fce000480709c */
.L_x_468:
[----:B------:R-:W-:Y:S05]  /*53c0*/  BSYNC B3 ;  /* 0x0000000000037941 */ /* 0x000fea0003800000 */
.L_x_467:
[----:B0-----:R0:W-:Y:S02]  /*53d0*/  ST.E.128 desc[UR50][R74.64], R12 ;  /* 0x0000000c4a007985 */ /* 0x0011e4000c101d32 */
.L_x_466:
[----:B------:R-:W-:Y:S05]  /*53e0*/  BSYNC B2 ;  /* 0x0000000000027941 */ /* 0x000fea0003800000 */
.L_x_465:
[----:B------:R-:W-:Y:S01]  /*53f0*/  ISETP.NE.AND P2, PT, R32, RZ, PT ;  /* 0x000000ff2000720c */ /* 0x000fe20003f45270 */
[----:B------:R-:W-:-:S12]  /*5400*/  BSSY B2, `(.L_x_469) ;  /* 0x0000071000027945 */ /* 0x000fd80003800000 */
[----:B------:R-:W-:Y:S05]  /*5410*/  @!P2 BRA `(.L_x_470) ;  /* 0x0000000400bca947 */ /* 0x000fea0003800000 */
[----:B0-----:R0:W0:Y:S01]  /*5420*/  LDS.128 R12, [R37+0x1f400] ;  /* 0x01f40000250c7984 */ /* 0x0010220000000c00 */
[----:B----4-:R-:W-:Y:S01]  /*5430*/  IADD3 R70, P2, R175, R11, RZ ;  /* 0x0000000baf467210 */ /* 0x010fe20007f5e0ff */
[----:B------:R-:W-:Y:S04]  /*5440*/  BSSY B3, `(.L_x_471) ;  /* 0x000006b000037945 */ /* 0x000fe80003800000 */
[----:B---3--:R-:W-:Y:S01]  /*5450*/  IMAD.X R71, R150, 0x1, R207, P2 ;  /* 0x0000000196477824 */ /* 0x008fe200010e06cf */
[----:B------:R-:W-:-:S13]  /*5460*/  ISETP.GE.AND P2, PT, R202, R118, PT ;  /* 0x00000076ca00720c */ /* 0x000fda0003f46270 */
[----:B------:R-:W-:Y:S05]  /*5470*/  @P2 BRA `(.L_x_472) ;  /* 0x00000004009c2947 */ /* 0x000fea0003800000 */
[----:B------:R-:W-:Y:S02]  /*5480*/  SHF.R.U32.HI R66, RZ, 0x8, R67 ;  /* 0x00000008ff427819 */ /* 0x000fe40000011643 */
[----:B------:R-:W-:Y:S02]  /*5490*/  SHF.R.U32.HI R68, RZ, 0x8, R69 ;  /* 0x00000008ff447819 */ /* 0x000fe40000011645 */
[----:B------:R-:W-:Y:S01]  /*54a0*/  SHF.R.U32.HI R75, RZ, 0x10, R67 ;  /* 0x00000010ff4b7819 */ /* 0x000fe20000011643 */
[----:B------:R-:W-:Y:S01]  /*54b0*/  IMAD.SHL.U32 R66, R66, 0x100, RZ ;  /* 0x0000010042427824 */ /* 0x000fe200078e00ff */
[----:B------:R-:W-:Y:S02]  /*54c0*/  SHF.R.U32.HI R73, RZ, 0x10, R69 ;  /* 0x00000010ff497819 */ /* 0x000fe40000011645 */
[----:B------:R-:W-:Y:S01]  /*54d0*/  LOP3.LUT R72, R69, 0xff0000ff, RZ, 0xc0, !PT ;  /* 0xff0000ff45487812 */ /* 0x000fe200078ec0ff */
[----:B------:R-:W-:Y:S01]  /*54e0*/  IMAD.SHL.U32 R69, R68, 0x100, RZ ;  /* 0x0000010044457824 */ /* 0x000fe200078e00ff */
[----:B------:R-:W-:-:S02]  /*54f0*/  LOP3.LUT R67, R67, 0xff0000ff, RZ, 0xc0, !PT ;  /* 0xff0000ff43437812 */ /* 0x000fc400078ec0ff */
[----:B0-----:R-:W-:Y:S02]  /*5500*/  MOV R68, R12 ;  /* 0x0000000c00447202 */ /* 0x001fe40000000f00 */
[----:B------:R-:W-:Y:S01]  /*5510*/  LOP3.LUT R67, R67, 0xff00, R66, 0xf8, !PT ;  /* 0x0000ff0043437812 */ /* 0x000fe200078ef842 */
[----:B------:R-:W-:Y:S01]  /*5520*/  IMAD.U32 R66, R75, 0x10000, RZ ;  /* 0x000100004b427824 */ /* 0x000fe200078e00ff */
[----:B------:R-:W-:Y:S01]  /*5530*/  LOP3.LUT R74, R72, 0xff00, R69, 0xf8, !PT ;  /* 0x0000ff00484a7812 */ /* 0x000fe200078ef845 */
[----:B------:R-:W-:Y:S01]  /*5540*/  IMAD.U32 R69, R73, 0x10000, RZ ;  /* 0x0001000049457824 */ /* 0x000fe200078e00ff */
[----:B------:R-:W-:Y:S02]  /*5550*/  F2FP.F16.E4M3.UNPACK_B R72, R155.H1 ;  /* 0x0000009bff48723e */ /* 0x000fe400030006ff */
[-C--:B------:R-:W-:Y:S02]  /*5560*/  F2FP.F16.E4M3.UNPACK_B R12, R13.reuse ;  /* 0x0000000dff0c723e */ /* 0x080fe400020006ff */
[----:B------:R-:W-:Y:S01]  /*5570*/  LOP3.LUT R66, R67, 0xff0000, R66, 0xf8, !PT ;  /* 0x00ff000043427812 */ /* 0x000fe200078ef842 */
[----:B------:R-:W-:Y:S01]  /*5580*/  HADD2.F32 R76, -RZ, R72.H0_H0 ;  /* 0x20000048ff4c7230 */ /* 0x000fe20000004100 */
[----:B------:R-:W-:Y:S01]  /*5590*/  LOP3.LUT R67, R74, 0xff0000, R69, 0xf8, !PT ;  /* 0x00ff00004a437812 */ /* 0x000fe200078ef845 */
[--C-:B------:R-:W-:Y:S01]  /*55a0*/  HADD2.F32 R69, -RZ, R12.reuse.H1_H1 ;  /* 0x3000000cff457230 */ /* 0x100fe20000004100 */
[----:B------:R-:W-:Y:S01]  /*55b0*/  F2FP.F16.E4M3.UNPACK_B R74, R148.H1 ;  /* 0x00000094ff4a723e */ /* 0x000fe200030006ff */
[----:B------:R-:W-:Y:S01]  /*55c0*/  HADD2.F32 R12, -RZ, R12.H0_H0 ;  /* 0x2000000cff0c7230 */ /* 0x000fe20000004100 */
[----:B------:R-:W-:Y:S01]  /*55d0*/  F2FP.F16.E4M3.UNPACK_B R13, R13.H1 ;  /* 0x0000000dff0d723e */ /* 0x000fe200030006ff */
[----:B------:R-:W-:-:S02]  /*55e0*/  HADD2.F32 R77, -RZ, R72.H1_H1 ;  /* 0x30000048ff4d7230 */ /* 0x000fc40000004100 */
[CC--:B------:R-:W-:Y:S01]  /*55f0*/  FMUL.FTZ R79, R69.reuse, R76.reuse ;  /* 0x0000004c454f7220 */ /* 0x0c0fe20000410000 */
[--C-:B------:R-:W-:Y:S02]  /*5600*/  HADD2.F32 R75, -RZ, R74.reuse.H0_H0 ;  /* 0x2000004aff4b7230 */ /* 0x100fe40000004100 */
[C---:B------:R-:W-:Y:S01]  /*5610*/  FMUL.FTZ R76, R12.reuse, R76 ;  /* 0x0000004c0c4c7220 */ /* 0x040fe20000410000 */
[--C-:B------:R-:W-:Y:S01]  /*5620*/  HADD2.F32 R73, -RZ, R13.reuse.H1_H1 ;  /* 0x3000000dff497230 */ /* 0x100fe20000004100 */
[----:B------:R-:W-:Y:S01]  /*5630*/  F2FP.F16.E4M3.UNPACK_B R155, R155 ;  /* 0x0000009bff9b723e */ /* 0x000fe200020006ff */
[----:B------:R-:W-:Y:S02]  /*5640*/  HADD2.F32 R72, -RZ, R13.H0_H0 ;  /* 0x2000000dff487230 */ /* 0x000fe40000004100 */
[-C--:B------:R-:W-:Y:S01]  /*5650*/  FFMA.FTZ R12, R12, R75.reuse, -R79 ;  /* 0x0000004b0c0c7223 */ /* 0x080fe2000001084f */
[----:B------:R-:W-:Y:S02]  /*5660*/  HADD2.F32 R74, -RZ, R74.H1_H1 ;  /* 0x3000004aff4a7230 */ /* 0x000fe40000004100 */
[----:B------:R-:W-:Y:S01]  /*5670*/  FFMA.FTZ R13, R69, R75, R76 ;  /* 0x0000004b450d7223 */ /* 0x000fe2000001004c */
[CC--:B------:R-:W-:Y:S01]  /*5680*/  FMUL.FTZ R79, R73.reuse, R77.reuse ;  /* 0x0000004d494f7220 */ /* 0x0c0fe20000410000 */
[C---:B------:R-:W-:Y:S01]  /*5690*/  FMUL.FTZ R78, R72.reuse, R77 ;  /* 0x0000004d484e7220 */ /* 0x040fe20000410000 */
[-C--:B------:R-:W-:Y:S01]  /*56a0*/  F2FP.F16.E4M3.UNPACK_B R69, R68.reuse.H1 ;  /* 0x00000044ff45723e */ /* 0x080fe200030006ff */
[----:B------:R-:W-:Y:S01]  /*56b0*/  HADD2.F32 R75, -RZ, R155.H1_H1 ;  /* 0x3000009bff4b7230 */ /* 0x000fe20000004100 */
[----:B------:R-:W-:Y:S01]  /*56c0*/  F2FP.F16.E4M3.UNPACK_B R68, R68 ;  /* 0x00000044ff44723e */ /* 0x000fe200020006ff */
[-C--:B------:R-:W-:Y:S01]  /*56d0*/  FFMA.FTZ R79, R72, R74.reuse, -R79 ;  /* 0x0000004a484f7223 */ /* 0x080fe2000001084f */
[----:B------:R-:W-:Y:S01]  /*56e0*/  FFMA.FTZ R80, R73, R74, R78 ;  /* 0x0000004a49507223 */ /* 0x000fe2000001004e */
[----:B------:R-:W-:Y:S01]  /*56f0*/  F2FP.F16.E4M3.UNPACK_B R148, R148 ;  /* 0x00000094ff94723e */ /* 0x000fe200020006ff */
[--C-:B------:R-:W-:Y:S01]  /*5700*/  HADD2.F32 R74, -RZ, R69.reuse.H1_H1 ;  /* 0x30000045ff4a7230 */ /* 0x100fe20000004100 */
[-C--:B------:R-:W-:Y:S01]  /*5710*/  F2FP.F16.E4M3.UNPACK_B R82, R67.reuse.H1 ;  /* 0x00000043ff52723e */ /* 0x080fe200030006ff */
[----:B------:R-:W-:Y:S01]  /*5720*/  HADD2.F32 R73, -RZ, R69.H0_H0 ;  /* 0x20000045ff497230 */ /* 0x000fe20000004100 */
[----:B------:R-:W-:Y:S01]  /*5730*/  F2FP.F16.E4M3.UNPACK_B R81, R67 ;  /* 0x00000043ff51723e */ /* 0x000fe200020006ff */
[----:B------:R-:W-:-:S02]  /*5740*/  HADD2.F32 R69, -RZ, R68.H0_H0 ;  /* 0x20000044ff457230 */ /* 0x000fc40000004100 */
[CC--:B------:R-:W-:Y:S01]  /*5750*/  FMUL.FTZ R78, R74.reuse, R75.reuse ;  /* 0x0000004b4a4e7220 */ /* 0x0c0fe20000410000 */
[----:B------:R-:W-:Y:S02]  /*5760*/  HADD2.F32 R72, -RZ, R68.H1_H1 ;  /* 0x30000044ff487230 */ /* 0x000fe40000004100 */
[C---:B------:R-:W-:Y:S01]  /*5770*/  FMUL.FTZ R75, R73.reuse, R75 ;  /* 0x0000004b494b7220 */ /* 0x040fe20000410000 */
[--C-:B------:R-:W-:Y:S01]  /*5780*/  HADD2.F32 R68, -RZ, R148.reuse.H1_H1 ;  /* 0x30000094ff447230 */ /* 0x100fe20000004100 */
[----:B------:R-:W-:Y:S01]  /*5790*/  F2FP.F16.E4M3.UNPACK_B R67, R66 ;  /* 0x00000042ff43723e */ /* 0x000fe200020006ff */
[----:B------:R-:W-:Y:S02]  /*57a0*/  HADD2.F32 R155, -RZ, R155.H0_H0 ;  /* 0x2000009bff9b7230 */ /* 0x000fe40000004100 */
[----:B------:R-:W-:Y:S02]  /*57b0*/  HADD2.F32 R148, -RZ, R148.H0_H0 ;  /* 0x20000094ff947230 */ /* 0x000fe40000004100 */
[-C--:B------:R-:W-:Y:S01]  /*57c0*/  FFMA.FTZ R73, R73, R68.reuse, -R78 ;  /* 0x0000004449497223 */ /* 0x080fe2000001084e */
[----:B------:R-:W-:Y:S01]  /*57d0*/  FFMA.FTZ R78, R74, R68, R75 ;  /* 0x000000444a4e7223 */ /* 0x000fe2000001004b */
[----:B------:R-:W-:Y:S01]  /*57e0*/  FMUL.FTZ R76, R72, R155 ;  /* 0x0000009b484c7220 */ /* 0x000fe20000410000 */
[----:B------:R-:W-:Y:S01]  /*57f0*/  F2FP.F16.E4M3.UNPACK_B R74, R15.H1 ;  /* 0x0000000fff4a723e */ /* 0x000fe200030006ff */
[C---:B------:R-:W-:Y:S01]  /*5800*/  FMUL.FTZ R155, R69.reuse, R155 ;  /* 0x0000009b459b7220 */ /* 0x040fe20000410000 */
[----:B------:R-:W-:Y:S01]  /*5810*/  F2FP.F16.E4M3.UNPACK_B R75, R14.H1 ;  /* 0x0000000eff4b723e */ /* 0x000fe200030006ff */
[-C--:B------:R-:W-:Y:S01]  /*5820*/  FFMA.FTZ R68, R69, R148.reuse, -R76 ;  /* 0x0000009445447223 */ /* 0x080fe2000001084c */
[----:B------:R-:W-:Y:S01]  /*5830*/  F2FP.SATFINITE.E4M3.F32.PACK_AB_MERGE_C R73, R78, R73, RZ ;  /* 0x000000494e49723e */ /* 0x000fe200048070ff */
[----:B------:R-:W-:Y:S01]  /*5840*/  FFMA.FTZ R69, R72, R148, R155 ;  /* 0x0000009448457223 */ /* 0x000fe2000001009b */
[--C-:B------:R-:W-:Y:S01]  /*5850*/  HADD2.F32 R77, -RZ, R74.reuse.H0_H0 ;  /* 0x2000004aff4d7230 */ /* 0x100fe20000004100 */
[----:B------:R-:W-:Y:S01]  /*5860*/  F2FP.SATFINITE.E4M3.F32.PACK_AB_MERGE_C R72, R80, R79, RZ ;  /* 0x0000004f5048723e */ /* 0x000fe200048070ff */
[----:B------:R-:W-:Y:S01]  /*5870*/  HADD2.F32 R78, -RZ, R74.H1_H1 ;  /* 0x3000004aff4e7230 */ /* 0x000fe20000004100 */
[----:B------:R-:W-:Y:S01]  /*5880*/  F2FP.F16.E4M3.UNPACK_B R74, R66.H1 ;  /* 0x00000042ff4a723e */ /* 0x000fe200030006ff */
[----:B------:R-:W-:Y:S01]  /*5890*/  HADD2.F32 R79, -RZ, R82.H1_H1 ;  /* 0x30000052ff4f7230 */ /* 0x000fe20000004100 */
[----:B------:R-:W-:Y:S01]  /*58a0*/  F2FP.F16.E4M3.UNPACK_B R14, R14 ;  /* 0x0000000eff0e723e */ /* 0x000fe200020006ff */
[----:B------:R-:W-:Y:S01]  /*58b0*/  HADD2.F32 R76, -RZ, R75.H1_H1 ;  /* 0x3000004bff4c7230 */ /* 0x000fe20000004100 */
[----:B------:R-:W-:Y:S01]  /*58c0*/  F2FP.SATFINITE.E4M3.F32.PACK_AB_MERGE_C R13, R13, R12, R72 ;  /* 0x0000000c0d0d723e */ /* 0x000fe20004807048 */
[----:B------:R-:W-:-:S02]  /*58d0*/  HADD2.F32 R80, -RZ, R74.H1_H1 ;  /* 0x3000004aff507230 */ /* 0x000fc40000004100 */
[-C--:B------:R-:W-:Y:S01]  /*58e0*/  FMUL.FTZ R66, R78, R79.reuse ;  /* 0x0000004f4e427220 */ /* 0x080fe20000410000 */
[----:B------:R-:W-:Y:S02]  /*58f0*/  HADD2.F32 R83, -RZ, R81.H1_H1 ;  /* 0x30000051ff537230 */ /* 0x000fe40000004100 */
[C---:B------:R-:W-:Y:S01]  /*5900*/  FMUL.FTZ R85, R77.reuse, R79 ;  /* 0x0000004f4d557220 */ /* 0x040fe20000410000 */
[----:B------:R-:W-:Y:S02]  /*5910*/  HADD2.F32 R75, -RZ, R75.H0_H0 ;  /* 0x2000004bff4b7230 */ /* 0x000fe40000004100 */
[----:B------:R-:W-:Y:S01]  /*5920*/  FFMA.FTZ R66, R77, R80, -R66 ;  /* 0x000000504d427223 */ /* 0x000fe20000010842 */
[----:B------:R-:W-:Y:S02]  /*5930*/  HADD2.F32 R79, -RZ, R67.H1_H1 ;  /* 0x30000043ff4f7230 */ /* 0x000fe40000004100 */
[----:B------:R-:W-:Y:S01]  /*5940*/  FMUL.FTZ R84, R76, R83 ;  /* 0x000000534c547220 */ /* 0x000fe20000410000 */
[----:B------:R-:W-:Y:S01]  /*5950*/  F2FP.F16.E4M3.UNPACK_B R77, R15 ;  /* 0x0000000fff4d723e */ /* 0x000fe200020006ff */
[----:B------:R-:W-:Y:S01]  /*5960*/  FMUL.FTZ R83, R75, R83 ;  /* 0x000000534b537220 */ /* 0x000fe20000410000 */
[----:B------:R-:W-:-:S02]  /*5970*/  HADD2.F32 R82, -RZ, R82.H0_H0 ;  /* 0x20000052ff527230 */ /* 0x000fc40000004100 */
[-C--:B------:R-:W-:Y:S01]  /*5980*/  FFMA.FTZ R84, R75, R79.reuse, -R84 ;  /* 0x0000004f4b547223 */ /* 0x080fe20000010854 */
[--C-:B------:R-:W-:Y:S02]  /*5990*/  HADD2.F32 R75, -RZ, R14.reuse.H0_H0 ;  /* 0x2000000eff4b7230 */ /* 0x100fe40000004100 */
[----:B------:R-:W-:Y:S01]  /*59a0*/  FFMA.FTZ R83, R76, R79, R83 ;  /* 0x0000004f4c537223 */ /* 0x000fe20000010053 */
[--C-:B------:R-:W-:Y:S02]  /*59b0*/  HADD2.F32 R76, -RZ, R77.reuse.H0_H0 ;  /* 0x2000004dff4c7230 */ /* 0x100fe40000004100 */
[----:B------:R-:W-:Y:S01]  /*59c0*/  FFMA.FTZ R15, R78, R80, R85 ;  /* 0x000000504e0f7223 */ /* 0x000fe20000010055 */
[----:B------:R-:W-:Y:S01]  /*59d0*/  HADD2.F32 R77, -RZ, R77.H1_H1 ;  /* 0x3000004dff4d7230 */ /* 0x000fe20000004100 */
[----:B------:R-:W-:Y:S01]  /*59e0*/  F2FP.SATFINITE.E4M3.F32.PACK_AB_MERGE_C R12, R69, R68, R73 ;  /* 0x00000044450c723e */ /* 0x000fe20004807049 */
[----:B------:R-:W-:Y:S01]  /*59f0*/  HADD2.F32 R14, -RZ, R14.H1_H1 ;  /* 0x3000000eff0e7230 */ /* 0x000fe20000004100 */
[----:B------:R-:W-:Y:S01]  /*5a00*/  F2FP.SATFINITE.E4M3.F32.PACK_AB_MERGE_C R83, R83, R84, RZ ;  /* 0x000000545353723e */ /* 0x000fe200048070ff */
[----:B------:R-:W-:-:S02]  /*5a10*/  HADD2.F32 R81, -RZ, R81.H0_H0 ;  /* 0x20000051ff517230 */ /* 0x000fc40000004100 */
[-C--:B------:R-:W-:Y:S01]  /*5a20*/  FMUL.FTZ R79, R77, R82.reuse ;  /* 0x000000524d4f7220 */ /* 0x080fe20000410000 */
[----:B------:R-:W-:Y:S02]  /*5a30*/  HADD2.F32 R74, -RZ, R74.H0_H0 ;  /* 0x2000004aff4a7230 */ /* 0x000fe40000004100 */
[----:B------:R-:W-:Y:S01]  /*5a40*/  FMUL.FTZ R82, R76, R82 ;  /* 0x000000524c527220 */ /* 0x000fe20000410000 */
[----:B------:R-:W-:Y:S02]  /*5a50*/  HADD2.F32 R67, -RZ, R67.H0_H0 ;  /* 0x20000043ff437230 */ /* 0x000fe40000004100 */
[-C--:B------:R-:W-:Y:S01]  /*5a60*/  FMUL.FTZ R78, R14, R81.reuse ;  /* 0x000000510e4e7220 */ /* 0x080fe20000410000 */
[----:B------:R-:W-:Y:S01]  /*5a70*/  FMUL.FTZ R81, R75, R81 ;  /* 0x000000514b517220 */ /* 0x000fe20000410000 */
[-C--:B------:R-:W-:Y:S01]  /*5a80*/  FFMA.FTZ R79, R76, R74.reuse, -R79 ;  /* 0x0000004a4c4f7223 */ /* 0x080fe2000001084f */
[----:B------:R-:W-:Y:S01]  /*5a90*/  FFMA.FTZ R82, R77, R74, R82 ;  /* 0x0000004a4d527223 */ /* 0x000fe20000010052 */
[-C--:B------:R-:W-:Y:S01]  /*5aa0*/  FFMA.FTZ R78, R75, R67.reuse, -R78 ;  /* 0x000000434b4e7223 */ /* 0x080fe2000001084e */
[----:B------:R-:W-:Y:S01]  /*5ab0*/  FFMA.FTZ R81, R14, R67, R81 ;  /* 0x000000430e517223 */ /* 0x000fe20000010051 */
[----:B------:R-:W-:-:S04]  /*5ac0*/  F2FP.SATFINITE.E4M3.F32.PACK_AB_MERGE_C R15, R15, R66, RZ ;  /* 0x000000420f0f723e */ /* 0x000fc800048070ff */
[----:B------:R-:W-:Y:S02]  /*5ad0*/  F2FP.SATFINITE.E4M3.F32.PACK_AB_MERGE_C R14, R81, R78, R83 ;  /* 0x0000004e510e723e */ /* 0x000fe40004807053 */
[----:B------:R-:W-:-:S07]  /*5ae0*/  F2FP.SATFINITE.E4M3.F32.PACK_AB_MERGE_C R15, R82, R79, R15 ;  /* 0x0000004f520f723e */ /* 0x000fce000480700f */
.L_x_472:
[----:B------:R-:W-:Y:S05]  /*5af0*/  BSYNC B3 ;  /* 0x0000000000037941 */ /* 0x000fea0003800000 */
.L_x_471:
[----:B0-----:R0:W-:Y:S02]  /*5b00*/  ST.E.128 desc[UR50][R70.64], R12 ;  /* 0x0000000c46007985 */ /* 0x0011e4000c101d32 */
.L_x_470:
[----:B------:R-:W-:Y:S05]  /*5b10*/  BSYNC B2 ;  /* 0x0000000000027941 */ /* 0x000fea0003800000 */
.L_x_469:
[----:B------:R-:W-:-:S13]  /*5b20*/  ISETP.NE.AND P2, PT, R33, RZ, PT ;  /* 0x000000ff2100720c */ /* 0x000fda0003f45270 */
        /* <DEDUP_REMOVED lines=9> */
[----:B------:R-:W-:Y:S01]  /*5bc0*/  LOP3.LUT R64, R65, 0xff0000ff, RZ, 0xc0, !PT ;  /* 0xff0000ff41407812 */ /* 0x000fe200078ec0ff */
[----:B------:R-:W-:Y:S01]  /*5bd0*/  IMAD.SHL.U32 R69, R69, 0x100, RZ ;  /* 0x0000010045457824 */ /* 0x000fe200078e00ff */
[----:B------:R-:W-:Y:S02]  /*5be0*/  SHF.R.U32.HI R68, RZ, 0x10, R65 ;  /* 0x00000010ff447819 */ /* 0x000fe40000011641 */
[----:B------:R-:W-:Y:S02]  /*5bf0*/  LOP3.LUT R62, R63, 0xff0000ff, RZ, 0xc0, !PT ;  /* 0xff0000ff3f3e7812 */ /* 0x000fe400078ec0ff */
[----:B------:R-:W-:Y:S01]  /*5c00*/  SHF.R.U32.HI R70, RZ, 0x10, R63 ;  /* 0x00000010ff467819 */ /* 0x000fe2000001163f */
[----:B0-----:R-:W-:Y:S01]  /*5c10*/  IMAD.MOV.U32 R63, RZ, RZ, R12 ;  /* 0x000000ffff3f7224 */ /* 0x001fe200078e000c */
[----:B------:R-:W-:Y:S01]  /*5c20*/  SHF.L.U32 R65, R11, 0x8, RZ ;  /* 0x000000080b417819 */ /* 0x000fe200000006ff */
[----:B------:R-:W-:Y:S01]  /*5c30*/  IMAD.MOV.U32 R11, RZ, RZ, R13 ;  /* 0x000000ffff0b7224 */ /* 0x000fe200078e000d */
[----:B------:R-:W-:Y:S01]  /*5c40*/  LOP3.LUT R64, R64, 0xff00, R69, 0xf8, !PT ;  /* 0x0000ff0040407812 */ /* 0x000fe200078ef845 */
[----:B------:R-:W-:Y:S01]  /*5c50*/  IMAD.U32 R69, R68, 0x10000, RZ ;  /* 0x0001000044457824 */ /* 0x000fe200078e00ff */
[----:B------:R-:W-:-:S02]  /*5c60*/  LOP3.LUT R12, R62, 0xff00, R65, 0xf8, !PT ;  /* 0x0000ff003e0c7812 */ /* 0x000fc400078ef841 */
[----:B------:R-:W-:Y:S02]  /*5c70*/  SHF.L.U32 R13, R70, 0x10, RZ ;  /* 0x00000010460d7819 */ /* 0x000fe400000006ff */
[----:B------:R-:W-:Y:S02]  /*5c80*/  F2FP.F16.E4M3.UNPACK_B R65, R149.H1 ;  /* 0x00000095ff41723e */ /* 0x000fe400030006ff */
[----:B------:R-:W-:Y:S02]  /*5c90*/  F2FP.F16.E4M3.UNPACK_B R62, R11 ;  /* 0x0000000bff3e723e */ /* 0x000fe400020006ff */
[----:B------:R-:W-:Y:S01]  /*5ca0*/  LOP3.LUT R12, R12, 0xff0000, R13, 0xf8, !PT ;  /* 0x00ff00000c0c7812 */ /* 0x000fe200078ef80d */
[--C-:B------:R-:W-:Y:S01]  /*5cb0*/  HADD2.F32 R73, -RZ, R65.reuse.H0_H0 ;  /* 0x20000041ff497230 */ /* 0x100fe20000004100 */
[----:B------:R-:W-:Y:S01]  /*5cc0*/  LOP3.LUT R13, R64, 0xff0000, R69, 0xf8, !PT ;  /* 0x00ff0000400d7812 */ /* 0x000fe200078ef845 */
[--C-:B------:R-:W-:Y:S01]  /*5cd0*/  HADD2.F32 R64, -RZ, R62.reuse.H1_H1 ;  /* 0x3000003eff407230 */ /* 0x100fe20000004100 */
[----:B------:R-:W-:Y:S01]  /*5ce0*/  F2FP.F16.E4M3.UNPACK_B R69, R145.H1 ;  /* 0x00000091ff45723e */ /* 0x000fe200030006ff */
[----:B------:R-:W-:Y:S01]  /*5cf0*/  HADD2.F32 R62, -RZ, R62.H0_H0 ;  /* 0x2000003eff3e7230 */ /* 0x000fe20000004100 */
[----:B------:R-:W-:Y:S01]  /*5d00*/  F2FP.F16.E4M3.UNPACK_B R11, R11.H1 ;  /* 0x0000000bff0b723e */ /* 0x000fe200030006ff */
[----:B------:R-:W-:-:S02]  /*5d10*/  HADD2.F32 R70, -RZ, R65.H1_H1 ;  /* 0x30000041ff467230 */ /* 0x000fc40000004100 */
[-C--:B------:R-:W-:Y:S01]  /*5d20*/  FMUL.FTZ R75, R64, R73.reuse ;  /* 0x00000049404b7220 */ /* 0x080fe20000410000 */
[----:B------:R-:W-:Y:S02]  /*5d30*/  HADD2.F32 R71, -RZ, R69.H0_H0 ;  /* 0x20000045ff477230 */ /* 0x000fe40000004100 */
        /* <DEDUP_REMOVED lines=15> */
[--C-:B------:R-:W-:Y:S01]  /*5e30*/  HADD2.F32 R68, -RZ, R64.reuse.H0_H0 ;  /* 0x20000040ff447230 */ /* 0x100fe20000004100 */
[----:B------:R-:W-:Y:S01]  /*5e40*/  F2FP.F16.E4M3.UNPACK_B R76, R13.H1 ;  /* 0x0000000dff4c723e */ /* 0x000fe200030006ff */
[----:B------:R-:W-:-:S02]  /*5e50*/  HADD2.F32 R69, -RZ, R64.H1_H1 ;  /* 0x30000040ff457230 */ /* 0x000fc40000004100 */
[----:B------:R-:W-:Y:S02]  /*5e60*/  HADD2.F32 R149, -RZ, R149.H0_H0 ;  /* 0x20000095ff957230 */ /* 0x000fe40000004100 */
[-C--:B------:R-:W-:Y:S01]  /*5e70*/  FMUL.FTZ R72, R68, R70.reuse ;  /* 0x0000004644487220 */ /* 0x080fe20000410000 */
[--C-:B------:R-:W-:Y:S02]  /*5e80*/  HADD2.F32 R65, -RZ, R63.reuse.H1_H1 ;  /* 0x3000003fff417230 */ /* 0x100fe40000004100 */
[----:B------:R-:W-:Y:S01]  /*5e90*/  FMUL.FTZ R73, R69, R70 ;  /* 0x0000004645497220 */ /* 0x000fe20000410000 */
[----:B------:R-:W-:Y:S02]  /*5ea0*/  HADD2.F32 R64, -RZ, R63.H0_H0 ;  /* 0x2000003fff407230 */ /* 0x000fe40000004100 */
[--C-:B------:R-:W-:Y:S02]  /*5eb0*/  HADD2.F32 R63, -RZ, R145.reuse.H1_H1 ;  /* 0x30000091ff3f7230 */ /* 0x100fe40000004100 */
[----:B------:R-:W-:Y:S01]  /*5ec0*/  FMUL.FTZ R71, R65, R149 ;  /* 0x0000009541477220 */ /* 0x000fe20000410000 */
[----:B------:R-:W-:-:S02]  /*5ed0*/  HADD2.F32 R145, -RZ, R145.H0_H0 ;  /* 0x20000091ff917230 */ /* 0x000fc40000004100 */
[----:B------:R-:W-:Y:S01]  /*5ee0*/  FMUL.FTZ R70, R64, R149 ;  /* 0x0000009540467220 */ /* 0x000fe20000410000 */
[--C-:B------:R-:W-:Y:S02]  /*5ef0*/  HADD2.F32 R77, -RZ, R76.reuse.H1_H1 ;  /* 0x3000004cff4d7230 */ /* 0x100fe40000004100 */
[-C--:B------:R-:W-:Y:S01]  /*5f00*/  FFMA.FTZ R68, R68, R63.reuse, -R73 ;  /* 0x0000003f44447223 */ /* 0x080fe20000010849 */
[----:B------:R-:W-:Y:S01]  /*5f10*/  FFMA.FTZ R69, R69, R63, R72 ;  /* 0x0000003f45457223 */ /* 0x000fe20000010048 */
[-C--:B------:R-:W-:Y:S01]  /*5f20*/  FFMA.FTZ R63, R64, R145.reuse, -R71 ;  /* 0x00000091403f7223 */ /* 0x080fe20000010847 */
[----:B------:R-:W-:Y:S01]  /*5f30*/  FFMA.FTZ R64, R65, R145, R70 ;  /* 0x0000009141407223 */ /* 0x000fe20000010046 */
[----:B------:R-:W-:Y:S01]  /*5f40*/  F2FP.F16.E4M3.UNPACK_B R70, R15.H1 ;  /* 0x0000000fff46723e */ /* 0x000fe200030006ff */
[----:B------:R-:W-:Y:S01]  /*5f50*/  HADD2.F32 R76, -RZ, R76.H0_H0 ;  /* 0x2000004cff4c7230 */ /* 0x000fe20000004100 */
[----:B------:R-:W-:Y:S02]  /*5f60*/  F2FP.SATFINITE.E4M3.F32.PACK_AB_MERGE_C R65, R75, R74, RZ ;  /* 0x0000004a4b41723e */ /* 0x000fe400048070ff */
[----:B------:R-:W-:Y:S01]  /*5f70*/  F2FP.SATFINITE.E4M3.F32.PACK_AB_MERGE_C R68, R69, R68, RZ ;  /* 0x000000444544723e */ /* 0x000fe200048070ff */
[--C-:B------:R-:W-:Y:S01]  /*5f80*/  HADD2.F32 R71, -RZ, R70.reuse.H0_H0 ;  /* 0x20000046ff477230 */ /* 0x100fe20000004100 */
[----:B------:R-:W-:Y:S01]  /*5f90*/  F2FP.F16.E4M3.UNPACK_B R73, R12.H1 ;  /* 0x0000000cff49723e */ /* 0x000fe200030006ff */
[----:B------:R-:W-:Y:S01]  /*5fa0*/  HADD2.F32 R70, -RZ, R70.H1_H1 ;  /* 0x30000046ff467230 */ /* 0x000fe20000004100 */
[----:B------:R-:W-:-:S02]  /*5fb0*/  F2FP.F16.E4M3.UNPACK_B R69, R14.H1 ;  /* 0x0000000eff45723e */ /* 0x000fc400030006ff */
[----:B------:R-:W-:Y:S01]  /*5fc0*/  F2FP.F16.E4M3.UNPACK_B R75, R13 ;  /* 0x0000000dff4b723e */ /* 0x000fe200020006ff */
[----:B------:R-:W-:Y:S01]  /*5fd0*/  HADD2.F32 R74, -RZ, R73.H1_H1 ;  /* 0x30000049ff4a7230 */ /* 0x000fe20000004100 */
[----:B------:R-:W-:Y:S01]  /*5fe0*/  F2FP.F16.E4M3.UNPACK_B R72, R12 ;  /* 0x0000000cff48723e */ /* 0x000fe200020006ff */
[----:B------:R-:W-:Y:S02]  /*5ff0*/  HADD2.F32 R13, -RZ, R69.H1_H1 ;  /* 0x30000045ff0d7230 */ /* 0x000fe40000004100 */
[-C--:B------:R-:W-:Y:S01]  /*6000*/  FMUL.FTZ R12, R70, R77.reuse ;  /* 0x0000004d460c7220 */ /* 0x080fe20000410000 */
[----:B------:R-:W-:Y:S02]  /*6010*/  HADD2.F32 R78, -RZ, R75.H1_H1 ;  /* 0x3000004bff4e7230 */ /* 0x000fe40000004100 */
[C---:B------:R-:W-:Y:S01]  /*6020*/  FMUL.FTZ R77, R71.reuse, R77 ;  /* 0x0000004d474d7220 */ /* 0x040fe20000410000 */
[----:B------:R-:W-:Y:S02]  /*6030*/  HADD2.F32 R69, -RZ, R69.H0_H0 ;  /* 0x20000045ff457230 */ /* 0x000fe40000004100 */
[----:B------:R-:W-:Y:S01]  /*6040*/  FFMA.FTZ R79, R71, R74, -R12 ;  /* 0x0000004a474f7223 */ /* 0x000fe2000001080c */
[----:B------:R-:W-:-:S02]  /*6050*/  HADD2.F32 R12, -RZ, R72.H1_H1 ;  /* 0x30000048ff0c7230 */ /* 0x000fc40000004100 */
[-C--:B------:R-:W-:Y:S01]  /*6060*/  FMUL.FTZ R80, R13, R78.reuse ;  /* 0x0000004e0d507220 */ /* 0x080fe20000410000 */
[----:B------:R-:W-:Y:S01]  /*6070*/  F2FP.F16.E4M3.UNPACK_B R15, R15 ;  /* 0x0000000fff0f723e */ /* 0x000fe200020006ff */
[C---:B------:R-:W-:Y:S01]  /*6080*/  FMUL.FTZ R78, R69.reuse, R78 ;  /* 0x0000004e454e7220 */ /* 0x040fe20000410000 */
[----:B------:R-:W-:Y:S01]  /*6090*/  F2FP.F16.E4M3.UNPACK_B R14, R14 ;  /* 0x0000000eff0e723e */ /* 0x000fe200020006ff */
[----:B------:R-:W-:Y:S01]  /*60a0*/  FFMA.FTZ R74, R70, R74, R77 ;  /* 0x0000004a464a7223 */ /* 0x000fe2000001004d */
[-C--:B------:R-:W-:Y:S01]  /*60b0*/  FFMA.FTZ R80, R69, R12.reuse, -R80 ;  /* 0x0000000c45507223 */ /* 0x080fe20000010850 */
[----:B------:R-:W-:Y:S01]  /*60c0*/  FFMA.FTZ R77, R13, R12, R78 ;  /* 0x0000000c0d4d7223 */ /* 0x000fe2000001004e */
[--C-:B------:R-:W-:Y:S02]  /*60d0*/  HADD2.F32 R13, -RZ, R15.reuse.H0_H0 ;  /* 0x2000000fff0d7230 */ /* 0x100fe40000004100 */
[--C-:B------:R-:W-:Y:S01]  /*60e0*/  HADD2.F32 R12, -RZ, R14.reuse.H0_H0 ;  /* 0x2000000eff0c7230 */ /* 0x100fe20000004100 */
[----:B------:R-:W-:Y:S01]  /*60f0*/  F2FP.SATFINITE.E4M3.F32.PACK_AB_MERGE_C R74, R74, R79, RZ ;  /* 0x0000004f4a4a723e */ /* 0x000fe200048070ff */
[----:B------:R-:W-:Y:S01]  /*6100*/  HADD2.F32 R15, -RZ, R15.H1_H1 ;  /* 0x3000000fff0f7230 */ /* 0x000fe20000004100 */
[----:B------:R-:W-:Y:S01]  /*6110*/  F2FP.SATFINITE.E4M3.F32.PACK_AB_MERGE_C R77, R77, R80, RZ ;  /* 0x000000504d4d723e */ /* 0x000fe200048070ff */
[----:B------:R-:W-:-:S02]  /*6120*/  HADD2.F32 R14, -RZ, R14.H1_H1 ;  /* 0x3000000eff0e7230 */ /* 0x000fc40000004100 */
[----:B------:R-:W-:Y:S02]  /*6130*/  HADD2.F32 R75, -RZ, R75.H0_H0 ;  /* 0x2000004bff4b7230 */ /* 0x000fe40000004100 */
[----:B------:R-:W-:Y:S02]  /*6140*/  HADD2.F32 R69, -RZ, R72.H0_H0 ;  /* 0x20000048ff457230 */ /* 0x000fe40000004100 */
[-C--:B------:R-:W-:Y:S01]  /*6150*/  FMUL.FTZ R72, R15, R76.reuse ;  /* 0x0000004c0f487220 */ /* 0x080fe20000410000 */
[----:B------:R-:W-:Y:S02]  /*6160*/  HADD2.F32 R70, -RZ, R73.H0_H0 ;  /* 0x20000049ff467230 */ /* 0x000fe40000004100 */
[-C--:B------:R-:W-:Y:S01]  /*6170*/  FMUL.FTZ R71, R14, R75.reuse ;  /* 0x0000004b0e477220 */ /* 0x080fe20000410000 */
[C---:B------:R-:W-:Y:S01]  /*6180*/  FMUL.FTZ R76, R13.reuse, R76 ;  /* 0x0000004c0d4c7220 */ /* 0x040fe20000410000 */
[----:B------:R-:W-:Y:S01]  /*6190*/  FMUL.FTZ R75, R12, R75 ;  /* 0x0000004b0c4b7220 */ /* 0x000fe20000410000 */
[----:B------:R-:W-:-:S02]  /*61a0*/  FFMA.FTZ R72, R13, R70, -R72 ;  /* 0x000000460d487223 */ /* 0x000fc40000010848 */
[----:B------:R-:W-:Y:S01]  /*61b0*/  FFMA.FTZ R15, R15, R70, R76 ;  /* 0x000000460f0f7223 */ /* 0x000fe2000001004c */
[-C--:B------:R-:W-:Y:S01]  /*61c0*/  FFMA.FTZ R71, R12, R69.reuse, -R71 ;  /* 0x000000450c477223 */ /* 0x080fe20000010847 */
[----:B------:R-:W-:Y:S01]  /*61d0*/  FFMA.FTZ R14, R14, R69, R75 ;  /* 0x000000450e0e7223 */ /* 0x000fe2000001004b */
[----:B------:R-:W-:Y:S02]  /*61e0*/  F2FP.SATFINITE.E4M3.F32.PACK_AB_MERGE_C R13, R62, R11, R65 ;  /* 0x0000000b3e0d723e */ /* 0x000fe40004807041 */
[----:B------:R-:W-:Y:S02]  /*61f0*/  F2FP.SATFINITE.E4M3.F32.PACK_AB_MERGE_C R12, R64, R63, R68 ;  /* 0x0000003f400c723e */ /* 0x000fe40004807044 */
[----:B------:R-:W-:Y:S02]  /*6200*/  F2FP.SATFINITE.E4M3.F32.PACK_AB_MERGE_C R14, R14, R71, R77 ;  /* 0x000000470e0e723e */ /* 0x000fe4000480704d */
[----:B------:R-:W-:-:S07]  /*6210*/  F2FP.SATFINITE.E4M3.F32.PACK_AB_MERGE_C R15, R15, R72, R74 ;  /* 0x000000480f0f723e */ /* 0x000fce000480704a */
.L_x_474:
[----:B------:R-:W-:Y:S05]  /*6220*/  BSYNC B2 ;  /* 0x0000000000027941 */ /* 0x000fea0003800000 */
.L_x_473:
[----:B0-----:R0:W-:Y:S02]  /*6230*/  ST.E.128 desc[UR50][R66.64], R12 ;  /* 0x0000000c42007985 */ /* 0x0011e4000c101d32 */
.L_x_452:
[----:B------:R-:W-:Y:S05]  /*6240*/  BSYNC B1 ;  /* 0x0000000000017941 */ /* 0x000fea0003800000 */
.L_x_451:
[----:B------:R-:W-:-:S03]  /*6250*/  UMOV UR4, 0xffffffff ;  /* 0xffffffff00047882 */ /* 0x000fc60000000000 */
[----:B------:R-:W-:Y:S05]  /*6260*/  BRA.DIV UR4, `(.L_x_475) ;  /* 0x0000023e04cc7947 */ /* 0x000fea000b800000 */
[----:B--2---:R-:W2:Y:S04]  /*6270*/  SHFL.IDX PT, R119, R119, 0x1, 0x1e1f ;  /* 0x003e1f0077777f89 */ /* 0x004ea800000e0000 */
[----:B------:R0:W0:Y:S02]  /*6280*/  SHFL.IDX PT, R65, R120, 0x1, 0x1e1f ;  /* 0x003e1f0078417f89 */ /* 0x00002400000e0000 */
.L_x_779:
[----:B------:R-:W-:Y:S05]  /*6290*/  @P4 BRA `(.L_x_476) ;  /* 0x00000094009c4947 */ /* 0x000fea0003800000 */
[----:B------:R-:W-:Y:S01]  /*62a0*/  ISETP.NE.AND P2, PT, R28, RZ, PT ;  /* 0x000000ff1c00720c */ /* 0x000fe20003f45270 */
[----:B------:R-:W-:-:S12]  /*62b0*/  BSSY B1, `(.L_x_477) ;  /* 0x0000072000017945 */ /* 0x000fd80003800000 */
[----:B------:R-:W-:Y:S05]  /*62c0*/  @!P2 BRA `(.L_x_478) ;  /* 0x0000000400c0a947 */ /* 0x000fea0003800000 */
[----:B0-----:R0:W0:Y:S01]  /*62d0*/  LDS.128 R12, [R37+0x1c400] ;  /* 0x01c40000250c7984 */ /* 0x0010220000000c00 */
[----:B------:R-:W-:Y:S01]  /*62e0*/  IADD3 R62, P2, R16, R65, RZ ;  /* 0x00000041103e7210 */ /* 0x000fe20007f5e0ff */
[----:B------:R-:W-:Y:S04]  /*62f0*/  BSSY B2, `(.L_x_479) ;  /* 0x000006c000027945 */ /* 0x000fe80003800000 */
[----:B--2---:R-:W-:Y:S01]  /*6300*/  IMAD.X R63, R119, 0x1, R17, P2 ;  /* 0x00000001773f7824 */ /* 0x004fe200010e0611 */
[----:B------:R-:W-:-:S13]  /*6310*/  ISETP.GE.AND P2, PT, R22, R118, PT ;  /* 0x000000761600720c */ /* 0x000fda0003f46270 */
[----:B------:R-:W-:Y:S05]  /*6320*/  @P2 BRA `(.L_x_480) ;  /* 0x0000000400a02947 */ /* 0x000fea0003800000 */
[----:B----4-:R-:W-:Y:S02]  /*6330*/  SHF.R.U32.HI R11, RZ, 0x8, R59 ;  /* 0x00000008ff0b7819 */ /* 0x010fe4000001163b */
[--C-:B------:R-:W-:Y:S02]  /*6340*/  SHF.R.U32.HI R67, RZ, 0x8, R61.reuse ;  /* 0x00000008ff437819 */ /* 0x100fe4000001163d */
[----:B------:R-:W-:Y:S02]  /*6350*/  LOP3.LUT R60, R61, 0xff0000ff, RZ, 0xc0, !PT ;  /* 0xff0000ff3d3c7812 */ /* 0x000fe400078ec0ff */
[----:B------:R-:W-:Y:S01]  /*6360*/  SHF.R.U32.HI R64, RZ, 0x10, R61 ;  /* 0x00000010ff407819 */ /* 0x000fe2000001163d */
[----:B------:R-:W-:Y:S01]  /*6370*/  IMAD.SHL.U32 R61, R11, 0x100, RZ ;  /* 0x000001000b3d7824 */ /* 0x000fe200078e00ff */
[----:B------:R-:W-:Y:S01]  /*6380*/  LOP3.LUT R58, R59, 0xff0000ff, RZ, 0xc0, !PT ;  /* 0xff0000ff3b3a7812 */ /* 0x000fe200078ec0ff */
[----:B0-----:R-:W-:Y:S01]  /*6390*/  IMAD.MOV.U32 R11, RZ, RZ, R13 ;  /* 0x000000ffff0b7224 */ /* 0x001fe200078e000d */
[----:B------:R-:W-:Y:S01]  /*63a0*/  SHF.R.U32.HI R66, RZ, 0x10, R59 ;  /* 0x00000010ff427819 */ /* 0x000fe2000001163b */
[----:B------:R-:W-:Y:S01]  /*63b0*/  IMAD.MOV.U32 R59, RZ, RZ, R12 ;  /* 0x000000ffff3b7224 */ /* 0x000fe200078e000c */
[----:B------:R-:W-:-:S02]  /*63c0*/  SHF.L.U32 R67, R67, 0x8, RZ ;  /* 0x0000000843437819 */ /* 0x000fc400000006ff */
[----:B------:R-:W-:Y:S01]  /*63d0*/  LOP3.LUT R13, R58, 0xff00, R61, 0xf8, !PT ;  /* 0x0000ff003a0d7812 */ /* 0x000fe200078ef83d */
[----:B------:R-:W-:Y:S01]  /*63e0*/  IMAD.U32 R58, R66, 0x10000, RZ ;  /* 0x00010000423a7824 */ /* 0x000fe200078e00ff */
[----:B------:R-:W-:Y:S02]  /*63f0*/  LOP3.LUT R60, R60, 0xff00, R67, 0xf8, !PT ;  /* 0x0000ff003c3c7812 */ /* 0x000fe400078ef843 */
[----:B------:R-:W-:Y:S02]  /*6400*/  SHF.L.U32 R67, R64, 0x10, RZ ;  /* 0x0000001040437819 */ /* 0x000fe400000006ff */
[----:B------:R-:W-:Y:S02]  /*6410*/  F2FP.F16.E4M3.UNPACK_B R61, R147.H1 ;  /* 0x00000093ff3d723e */ /* 0x000fe400030006ff */
[-C--:B------:R-:W-:Y:S02]  /*6420*/  F2FP.F16.E4M3.UNPACK_B R12, R11.reuse ;  /* 0x0000000bff0c723e */ /* 0x080fe400020006ff */
        /* <DEDUP_REMOVED lines=26> */
[----:B------:R-:W-:Y:S01]  /*65d0*/  F2FP.F16.E4M3.UNPACK_B R72, R58 ;  /* 0x0000003aff48723e */ /* 0x000fe200020006ff */
        /* <DEDUP_REMOVED lines=18> */
[----:B------:R-:W-:Y:S01]  /*6700*/  F2FP.F16.E4M3.UNPACK_B R73, R58.H1 ;  /* 0x0000003aff49723e */ /* 0x000fe200030006ff */
[--C-:B------:R-:W-:Y:S01]  /*6710*/  HADD2.F32 R68, -RZ, R67.reuse.H0_H0 ;  /* 0x20000043ff447230 */ /* 0x100fe20000004100 */
[-C--:B------:R-:W-:Y:S01]  /*6720*/  F2FP.F16.E4M3.UNPACK_B R70, R13.reuse.H1 ;  /* 0x0000000dff46723e */ /* 0x080fe200030006ff */
[----:B------:R-:W-:Y:S01]  /*6730*/  HADD2.F32 R67, -RZ, R67.H1_H1 ;  /* 0x30000043ff437230 */ /* 0x000fe20000004100 */
[----:B------:R-:W-:Y:S01]  /*6740*/  F2FP.F16.E4M3.UNPACK_B R66, R14.H1 ;  /* 0x0000000eff42723e */ /* 0x000fe200030006ff */
[----:B------:R-:W-:Y:S01]  /*6750*/  HADD2.F32 R74, -RZ, R73.H1_H1 ;  /* 0x30000049ff4a7230 */ /* 0x000fe20000004100 */
[----:B------:R-:W-:Y:S01]  /*6760*/  F2FP.SATFINITE.E4M3.F32.PACK_AB_MERGE_C R64, R71, R64, RZ ;  /* 0x000000404740723e */ /* 0x000fe200048070ff */
[----:B------:R-:W-:Y:S01]  /*6770*/  HADD2.F32 R71, -RZ, R70.H1_H1 ;  /* 0x30000046ff477230 */ /* 0x000fe20000004100 */
[----:B------:R-:W-:Y:S01]  /*6780*/  F2FP.F16.E4M3.UNPACK_B R69, R13 ;  /* 0x0000000dff45723e */ /* 0x000fe200020006ff */
[----:B------:R-:W-:-:S02]  /*6790*/  HADD2.F32 R58, -RZ, R66.H1_H1 ;  /* 0x30000042ff3a7230 */ /* 0x000fc40000004100 */
[-C--:B------:R-:W-:Y:S01]  /*67a0*/  FMUL.FTZ R13, R67, R74.reuse ;  /* 0x0000004a430d7220 */ /* 0x080fe20000410000 */
[----:B------:R-:W-:Y:S01]  /*67b0*/  HADD2.F32 R66, -RZ, R66.H0_H0 ;  /* 0x20000042ff427230 */ /* 0x000fe20000004100 */
[----:B------:R-:W-:Y:S01]  /*67c0*/  F2FP.F16.E4M3.UNPACK_B R15, R15 ;  /* 0x0000000fff0f723e */ /* 0x000fe200020006ff */
[C---:B------:R-:W-:Y:S01]  /*67d0*/  FMUL.FTZ R74, R68.reuse, R74 ;  /* 0x0000004a444a7220 */ /* 0x040fe20000410000 */
[----:B------:R-:W-:Y:S01]  /*67e0*/  FFMA.FTZ R76, R68, R71, -R13 ;  /* 0x00000047444c7223 */ /* 0x000fe2000001080d */
[----:B------:R-:W-:Y:S02]  /*67f0*/  HADD2.F32 R13, -RZ, R69.H1_H1 ;  /* 0x30000045ff0d7230 */ /* 0x000fe40000004100 */
[-C--:B------:R-:W-:Y:S01]  /*6800*/  FMUL.FTZ R77, R58, R75.reuse ;  /* 0x0000004b3a4d7220 */ /* 0x080fe20000410000 */
[----:B------:R-:W-:Y:S01]  /*6810*/  FMUL.FTZ R75, R66, R75 ;  /* 0x0000004b424b7220 */ /* 0x000fe20000410000 */
[----:B------:R-:W-:Y:S01]  /*6820*/  F2FP.F16.E4M3.UNPACK_B R14, R14 ;  /* 0x0000000eff0e723e */ /* 0x000fe200020006ff */
[----:B------:R-:W-:-:S02]  /*6830*/  HADD2.F32 R73, -RZ, R73.H0_H0 ;  /* 0x20000049ff497230 */ /* 0x000fc40000004100 */
[-C--:B------:R-:W-:Y:S01]  /*6840*/  FFMA.FTZ R77, R66, R13.reuse, -R77 ;  /* 0x0000000d424d7223 */ /* 0x080fe2000001084d */
[----:B------:R-:W-:Y:S01]  /*6850*/  FFMA.FTZ R68, R58, R13, R75 ;  /* 0x0000000d3a447223 */ /* 0x000fe2000001004b */
[--C-:B------:R-:W-:Y:S02]  /*6860*/  HADD2.F32 R58, -RZ, R15.reuse.H0_H0 ;  /* 0x2000000fff3a7230 */ /* 0x100fe40000004100 */
[----:B------:R-:W-:Y:S01]  /*6870*/  FFMA.FTZ R79, R67, R71, R74 ;  /* 0x00000047434f7223 */ /* 0x000fe2000001004a */
[--C-:B------:R-:W-:Y:S02]  /*6880*/  HADD2.F32 R13, -RZ, R14.reuse.H0_H0 ;  /* 0x2000000eff0d7230 */ /* 0x100fe40000004100 */
[----:B------:R-:W-:Y:S02]  /*6890*/  HADD2.F32 R15, -RZ, R15.H1_H1 ;  /* 0x3000000fff0f7230 */ /* 0x000fe40000004100 */
[----:B------:R-:W-:Y:S01]  /*68a0*/  FMUL.FTZ R74, R58, R73 ;  /* 0x000000493a4a7220 */ /* 0x000fe20000410000 */
[----:B------:R-:W-:-:S02]  /*68b0*/  HADD2.F32 R14, -RZ, R14.H1_H1 ;  /* 0x3000000eff0e7230 */ /* 0x000fc40000004100 */
[-C--:B------:R-:W-:Y:S01]  /*68c0*/  FMUL.FTZ R67, R13, R72.reuse ;  /* 0x000000480d437220 */ /* 0x080fe20000410000 */
[----:B------:R-:W-:Y:S02]  /*68d0*/  HADD2.F32 R70, -RZ, R70.H0_H0 ;  /* 0x20000046ff467230 */ /* 0x000fe40000004100 */
[C---:B------:R-:W-:Y:S01]  /*68e0*/  FMUL.FTZ R71, R15.reuse, R73 ;  /* 0x000000490f477220 */ /* 0x040fe20000410000 */
[----:B------:R-:W-:Y:S02]  /*68f0*/  HADD2.F32 R69, -RZ, R69.H0_H0 ;  /* 0x20000045ff457230 */ /* 0x000fe40000004100 */
[----:B------:R-:W-:Y:S01]  /*6900*/  FMUL.FTZ R66, R14, R72 ;  /* 0x000000480e427220 */ /* 0x000fe20000410000 */
[----:B------:R-:W-:Y:S01]  /*6910*/  F2FP.SATFINITE.E4M3.F32.PACK_AB_MERGE_C R68, R68, R77, RZ ;  /* 0x0000004d4444723e */ /* 0x000fe200048070ff */
[-C--:B------:R-:W-:Y:S01]  /*6920*/  FFMA.FTZ R71, R58, R70.reuse, -R71 ;  /* 0x000000463a477223 */ /* 0x080fe20000010847 */
[----:B------:R-:W-:Y:S01]  /*6930*/  FFMA.FTZ R74, R15, R70, R74 ;  /* 0x000000460f4a7223 */ /* 0x000fe2000001004a */
[-C--:B------:R-:W-:Y:S01]  /*6940*/  FFMA.FTZ R66, R13, R69.reuse, -R66 ;  /* 0x000000450d427223 */ /* 0x080fe20000010842 */
[----:B------:R-:W-:Y:S01]  /*6950*/  FFMA.FTZ R67, R14, R69, R67 ;  /* 0x000000450e437223 */ /* 0x000fe20000010043 */
[----:B------:R-:W-:-:S02]  /*6960*/  F2FP.SATFINITE.E4M3.F32.PACK_AB_MERGE_C R76, R79, R76, RZ ;  /* 0x0000004c4f4c723e */ /* 0x000fc400048070ff */
[----:B------:R-:W-:Y:S02]  /*6970*/  F2FP.SATFINITE.E4M3.F32.PACK_AB_MERGE_C R13, R12, R11, R61 ;  /* 0x0000000b0c0d723e */ /* 0x000fe4000480703d */
[----:B------:R-:W-:Y:S02]  /*6980*/  F2FP.SATFINITE.E4M3.F32.PACK_AB_MERGE_C R12, R60, R59, R64 ;  /* 0x0000003b3c0c723e */ /* 0x000fe40004807040 */
[----:B------:R-:W-:Y:S02]  /*6990*/  F2FP.SATFINITE.E4M3.F32.PACK_AB_MERGE_C R14, R67, R66, R68 ;  /* 0x00000042430e723e */ /* 0x000fe40004807044 */
[----:B------:R-:W-:-:S07]  /*69a0*/  F2FP.SATFINITE.E4M3.F32.PACK_AB_MERGE_C R15, R74, R71, R76 ;  /* 0x000000474a0f723e */ /* 0x000fce000480704c */
.L_x_480:
[----:B------:R-:W-:Y:S05]  /*69b0*/  BSYNC B2 ;  /* 0x0000000000027941 */ /* 0x000fea0003800000 */
.L_x_479:
[----:B0-----:R0:W-:Y:S02]  /*69c0*/  ST.E.128 desc[UR50][R62.64], R12 ;  /* 0x0000000c3e007985 */ /* 0x0011e4000c101d32 */
.L_x_478:
[----:B------:R-:W-:Y:S05]  /*69d0*/  BSYNC B1 ;  /* 0x0000000000017941 */ /* 0x000fea0003800000 */
.L_x_477:
[----:B------:R-:W-:Y:S01]  /*69e0*/  ISETP.NE.AND P2, PT, R29, RZ, PT ;  /* 0x000000ff1d00720c */ /* 0x000fe20003f45270 */
[----:B------:R-:W-:-:S12]  /*69f0*/  BSSY B1, `(.L_x_481) ;  /* 0x0000073000017945 */ /* 0x000fd80003800000 */
[----:B------:R-:W-:Y:S05]  /*6a00*/  @!P2 BRA `(.L_x_482) ;  /* 0x0000000400c4a947 */ /* 0x000fea0003800000 */
[----:B0-----:R-:W-:Y:S01]  /*6a10*/  IMAD.SHL.U32 R12, R173, 0x10, RZ ;  /* 0x00000010ad0c7824 */ /* 0x001fe200078e00ff */
[----:B------:R-:W-:Y:S04]  /*6a20*/  BSSY B2, `(.L_x_483) ;  /* 0x000006e000027945 */ /* 0x000fe80003800000 */
[----:B------:R-:W-:-:S04]  /*6a30*/  IADD3 R58, P2, R12, R65, RZ ;  /* 0x000000410c3a7210 */ /* 0x000fc80007f5e0ff */
[----:B--2---:R-:W-:Y:S02]  /*6a40*/  LEA.HI.X.SX32 R59, R12, R119, 0x1, P2 ;  /* 0x000000770c3b7211 */ /* 0x004fe400010f0eff */
[----:B------:R0:W2:Y:S01]  /*6a50*/  LDS.128 R12, [R36+0x1c400] ;  /* 0x01c40000240c7984 */ /* 0x0000a20000000c00 */
[----:B------:R-:W-:-:S13]  /*6a60*/  ISETP.GE.AND P2, PT, R201, R118, PT ;  /* 0x00000076c900720c */ /* 0x000fda0003f46270 */
[----:B0-----:R-:W-:Y:S05]  /*6a70*/  @P2 BRA `(.L_x_484) ;  /* 0x0000000400a02947 */ /* 0x001fea0003800000 */
[----:B----4-:R-:W-:Y:S02]  /*6a80*/  SHF.R.U32.HI R11, RZ, 0x8, R55 ;  /* 0x00000008ff0b7819 */ /* 0x010fe40000011637 */
[----:B------:R-:W-:Y:S02]  /*6a90*/  SHF.R.U32.HI R56, RZ, 0x8, R57 ;  /* 0x00000008ff387819 */ /* 0x000fe40000011639 */
[----:B------:R-:W-:Y:S01]  /*6aa0*/  SHF.R.U32.HI R62, RZ, 0x10, R55 ;  /* 0x00000010ff3e7819 */ /* 0x000fe20000011637 */
[----:B------:R-:W-:Y:S01]  /*6ab0*/  IMAD.SHL.U32 R11, R11, 0x100, RZ ;  /* 0x000001000b0b7824 */ /* 0x000fe200078e00ff */
[----:B------:R-:W-:Y:S01]  /*6ac0*/  LOP3.LUT R54, R55, 0xff0000ff, RZ, 0xc0, !PT ;  /* 0xff0000ff37367812 */ /* 0x000fe200078ec0ff */
[----:B------:R-:W-:Y:S01]  /*6ad0*/  IMAD.SHL.U32 R56, R56, 0x100, RZ ;  /* 0x0000010038387824 */ /* 0x000fe200078e00ff */
[----:B------:R-:W-:Y:S02]  /*6ae0*/  SHF.R.U32.HI R60, RZ, 0x10, R57 ;  /* 0x00000010ff3c7819 */ /* 0x000fe40000011639 */
[----:B------:R-:W-:-:S02]  /*6af0*/  LOP3.LUT R61, R57, 0xff0000ff, RZ, 0xc0, !PT ;  /* 0xff0000ff393d7812 */ /* 0x000fc400078ec0ff */
[----:B--2---:R-:W-:Y:S01]  /*6b00*/  MOV R55, R12 ;  /* 0x0000000c00377202 */ /* 0x004fe20000000f00 */
[----:B------:R-:W-:Y:S01]  /*6b10*/  IMAD.U32 R12, R62, 0x10000, RZ ;  /* 0x000100003e0c7824 */ /* 0x000fe200078e00ff */
[----:B------:R-:W-:Y:S01]  /*6b20*/  LOP3.LUT R57, R54, 0xff00, R11, 0xf8, !PT ;  /* 0x0000ff0036397812 */ /* 0x000fe200078ef80b */
[----:B------:R-:W-:Y:S01]  /*6b30*/  IMAD.U32 R54, R60, 0x10000, RZ ;  /* 0x000100003c367824 */ /* 0x000fe200078e00ff */
[----:B------:R-:W-:Y:S02]  /*6b40*/  LOP3.LUT R61, R61, 0xff00, R56, 0xf8, !PT ;  /* 0x0000ff003d3d7812 */ /* 0x000fe400078ef838 */
[-C--:B------:R-:W-:Y:S02]  /*6b50*/  F2FP.F16.E4M3.UNPACK_B R56, R144.reuse.H1 ;  /* 0x00000090ff38723e */ /* 0x080fe400030006ff */
[----:B------:R-:W-:Y:S02]  /*6b60*/  F2FP.F16.E4M3.UNPACK_B R11, R13 ;  /* 0x0000000dff0b723e */ /* 0x000fe400020006ff */
[----:B------:R-:W-:Y:S01]  /*6b70*/  LOP3.LUT R12, R57, 0xff0000, R12, 0xf8, !PT ;  /* 0x00ff0000390c7812 */ /* 0x000fe200078ef80c */
[--C-:B------:R-:W-:Y:S01]  /*6b80*/  HADD2.F32 R62, -RZ, R56.reuse.H1_H1 ;  /* 0x30000038ff3e7230 */ /* 0x100fe20000004100 */
[----:B------:R-:W-:Y:S01]  /*6b90*/  LOP3.LUT R63, R61, 0xff0000, R54, 0xf8, !PT ;  /* 0x00ff00003d3f7812 */ /* 0x000fe200078ef836 */
[----:B------:R-:W-:Y:S01]  /*6ba0*/  HADD2.F32 R61, -RZ, R56.H0_H0 ;  /* 0x20000038ff3d7230 */ /* 0x000fe20000004100 */
[----:B------:R-:W-:Y:S01]  /*6bb0*/  F2FP.F16.E4M3.UNPACK_B R57, R143.H1 ;  /* 0x0000008fff39723e */ /* 0x000fe200030006ff */
[--C-:B------:R-:W-:Y:S01]  /*6bc0*/  HADD2.F32 R54, -RZ, R11.reuse.H1_H1 ;  /* 0x3000000bff367230 */ /* 0x100fe20000004100 */
[----:B------:R-:W-:Y:S01]  /*6bd0*/  F2FP.F16.E4M3.UNPACK_B R13, R13.H1 ;  /* 0x0000000dff0d723e */ /* 0x000fe200030006ff */
[----:B------:R-:W-:Y:S01]  /*6be0*/  HADD2.F32 R11, -RZ, R11.H0_H0 ;  /* 0x2000000bff0b7230 */ /* 0x000fe20000004100 */
[----:B------:R-:W-:Y:S01]  /*6bf0*/  F2FP.F16.E4M3.UNPACK_B R144, R144 ;  /* 0x00000090ff90723e */ /* 0x000fe200020006ff */
[----:B------:R-:W-:-:S02]  /*6c00*/  HADD2.F32 R60, -RZ, R57.H0_H0 ;  /* 0x20000039ff3c7230 */ /* 0x000fc40000004100 */
[-C--:B------:R-:W-:Y:S01]  /*6c10*/  FMUL.FTZ R64, R54, R61.reuse ;  /* 0x0000003d36407220 */ /* 0x080fe20000410000 */
[--C-:B------:R-:W-:Y:S02]  /*6c20*/  HADD2.F32 R56, -RZ, R13.reuse.H1_H1 ;  /* 0x3000000dff387230 */ /* 0x100fe40000004100 */
[C---:B------:R-:W-:Y:S01]  /*6c30*/  FMUL.FTZ R61, R11.reuse, R61 ;  /* 0x0000003d0b3d7220 */ /* 0x040fe20000410000 */
[----:B------:R-:W-:Y:S02]  /*6c40*/  HADD2.F32 R13, -RZ, R13.H0_H0 ;  /* 0x2000000dff0d7230 */ /* 0x000fe40000004100 */
[----:B------:R-:W-:Y:S01]  /*6c50*/  FFMA.FTZ R11, R11, R60, -R64 ;  /* 0x0000003c0b0b7223 */ /* 0x000fe20000010840 */
[----:B------:R-:W-:Y:S02]  /*6c60*/  HADD2.F32 R57, -RZ, R57.H1_H1 ;  /* 0x30000039ff397230 */ /* 0x000fe40000004100 */
[-C--:B------:R-:W-:Y:S01]  /*6c70*/  FMUL.FTZ R64, R56, R62.reuse ;  /* 0x0000003e38407220 */ /* 0x080fe20000410000 */
[----:B------:R-:W-:Y:S01]  /*6c80*/  F2FP.F16.E4M3.UNPACK_B R143, R143 ;  /* 0x0000008fff8f723e */ /* 0x000fe200020006ff */
[----:B------:R-:W-:Y:S01]  /*6c90*/  FMUL.FTZ R67, R13, R62 ;  /* 0x0000003e0d437220 */ /* 0x000fe20000410000 */
[----:B------:R-:W-:-:S02]  /*6ca0*/  HADD2.F32 R62, -RZ, R144.H1_H1 ;  /* 0x30000090ff3e7230 */ /* 0x000fc40000004100 */
[----:B------:R-:W-:Y:S01]  /*6cb0*/  FFMA.FTZ R66, R13, R57, -R64 ;  /* 0x000000390d427223 */ /* 0x000fe20000010840 */
[----:B------:R-:W-:Y:S01]  /*6cc0*/  F2FP.F16.E4M3.UNPACK_B R13, R55.H1 ;  /* 0x00000037ff0d723e */ /* 0x000fe200030006ff */
[----:B------:R-:W-:Y:S01]  /*6cd0*/  FFMA.FTZ R69, R56, R57, R67 ;  /* 0x0000003938457223 */ /* 0x000fe20000010043 */
[----:B------:R-:W-:Y:S01]  /*6ce0*/  F2FP.F16.E4M3.UNPACK_B R55, R55 ;  /* 0x00000037ff37723e */ /* 0x000fe200020006ff */
[----:B------:R-:W-:Y:S01]  /*6cf0*/  FFMA.FTZ R54, R54, R60, R61 ;  /* 0x0000003c36367223 */ /* 0x000fe2000001003d */
[----:B------:R-:W-:Y:S02]  /*6d00*/  HADD2.F32 R144, -RZ, R144.H0_H0 ;  /* 0x20000090ff907230 */ /* 0x000fe40000004100 */
[--C-:B------:R-:W-:Y:S01]  /*6d10*/  HADD2.F32 R56, -RZ, R13.reuse.H0_H0 ;  /* 0x2000000dff387230 */ /* 0x100fe20000004100 */
[----:B------:R-:W-:Y:S01]  /*6d20*/  F2FP.SATFINITE.E4M3.F32.PACK_AB_MERGE_C R72, R69, R66, RZ ;  /* 0x000000424548723e */ /* 0x000fe200048070ff */
[----:B------:R-:W-:Y:S01]  /*6d30*/  HADD2.F32 R57, -RZ, R13.H1_H1 ;  /* 0x3000000dff397230 */ /* 0x000fe20000004100 */
[----:B------:R-:W-:Y:S01]  /*6d40*/  F2FP.F16.E4M3.UNPACK_B R66, R63.H1 ;  /* 0x0000003fff42723e */ /* 0x000fe200030006ff */
[----:B------:R-:W-:-:S02]  /*6d50*/  HADD2.F32 R13, -RZ, R55.H0_H0 ;  /* 0x20000037ff0d7230 */ /* 0x000fc40000004100 */
[-C--:B------:R-:W-:Y:S01]  /*6d60*/  FMUL.FTZ R64, R56, R62.reuse ;  /* 0x0000003e38407220 */ /* 0x080fe20000410000 */
[----:B------:R-:W-:Y:S02]  /*6d70*/  HADD2.F32 R55, -RZ, R55.H1_H1 ;  /* 0x30000037ff377230 */ /* 0x000fe40000004100 */
[----:B------:R-:W-:Y:S01]  /*6d80*/  FMUL.FTZ R67, R57, R62 ;  /* 0x0000003e39437220 */ /* 0x000fe20000410000 */
[--C-:B------:R-:W-:Y:S01]  /*6d90*/  HADD2.F32 R61, -RZ, R143.reuse.H1_H1 ;  /* 0x3000008fff3d7230 */ /* 0x100fe20000004100 */
[----:B------:R-:W-:Y:S01]  /*6da0*/  F2FP.SATFINITE.E4M3.F32.PACK_AB_MERGE_C R11, R54, R11, R72 ;  /* 0x0000000b360b723e */ /* 0x000fe20004807048 */
[----:B------:R-:W-:Y:S02]  /*6db0*/  HADD2.F32 R60, -RZ, R143.H0_H0 ;  /* 0x2000008fff3c7230 */ /* 0x000fe40000004100 */
[-C--:B------:R-:W-:Y:S01]  /*6dc0*/  FMUL.FTZ R62, R55, R144.reuse ;  /* 0x00000090373e7220 */ /* 0x080fe20000410000 */
[----:B------:R-:W-:Y:S01]  /*6dd0*/  FMUL.FTZ R144, R13, R144 ;  /* 0x000000900d907220 */ /* 0x000fe20000410000 */
[-C--:B------:R-:W-:Y:S01]  /*6de0*/  FFMA.FTZ R67, R56, R61.reuse, -R67 ;  /* 0x0000003d38437223 */ /* 0x080fe20000010843 */
[----:B------:R-:W-:Y:S01]  /*6df0*/  FFMA.FTZ R64, R57, R61, R64 ;  /* 0x0000003d39407223 */ /* 0x000fe20000010040 */
[----:B------:R-:W-:Y:S01]  /*6e00*/  F2FP.F16.E4M3.UNPACK_B R56, R15.H1 ;  /* 0x0000000fff38723e */ /* 0x000fe200030006ff */
[-C--:B------:R-:W-:Y:S01]  /*6e10*/  FFMA.FTZ R13, R13, R60.reuse, -R62 ;  /* 0x0000003c0d0d7223 */ /* 0x080fe2000001083e */
[----:B------:R-:W-:Y:S01]  /*6e20*/  FFMA.FTZ R144, R55, R60, R144 ;  /* 0x0000003c37907223 */ /* 0x000fe20000010090 */
[----:B------:R-:W-:Y:S01]  /*6e30*/  F2FP.F16.E4M3.UNPACK_B R62, R12.H1 ;  /* 0x0000000cff3e723e */ /* 0x000fe200030006ff */
[----:B------:R-:W-:Y:S01]  /*6e40*/  HADD2.F32 R68, -RZ, R66.H1_H1 ;  /* 0x30000042ff447230 */ /* 0x000fe20000004100 */
[----:B------:R-:W-:Y:S01]  /*6e50*/  F2FP.SATFINITE.E4M3.F32.PACK_AB_MERGE_C R70, R64, R67, RZ ;  /* 0x000000434046723e */ /* 0x000fe200048070ff */
[--C-:B------:R-:W-:Y:S01]  /*6e60*/  HADD2.F32 R60, -RZ, R56.reuse.H1_H1 ;  /* 0x30000038ff3c7230 */ /* 0x100fe20000004100 */
[----:B------:R-:W-:Y:S01]  /*6e70*/  F2FP.F16.E4M3.UNPACK_B R55, R14.H1 ;  /* 0x0000000eff37723e */ /* 0x000fe200030006ff */
[----:B------:R-:W-:Y:S01]  /*6e80*/  HADD2.F32 R57, -RZ, R56.H0_H0 ;  /* 0x20000038ff397230 */ /* 0x000fe20000004100 */
[----:B------:R-:W-:Y:S01]  /*6e90*/  F2FP.F16.E4M3.UNPACK_B R64, R63 ;  /* 0x0000003fff40723e */ /* 0x000fe200020006ff */
[----:B------:R-:W-:Y:S01]  /*6ea0*/  HADD2.F32 R63, -RZ, R62.H1_H1 ;  /* 0x3000003eff3f7230 */ /* 0x000fe20000004100 */
[----:B------:R-:W-:Y:S01]  /*6eb0*/  F2FP.F16.E4M3.UNPACK_B R61, R12 ;  /* 0x0000000cff3d723e */ /* 0x000fe200020006ff */
        /* <DEDUP_REMOVED lines=9> */
[C---:B------:R-:W-:Y:S01]  /*6f50*/  FMUL.FTZ R67, R55.reuse, R67 ;  /* 0x0000004337437220 */ /* 0x040fe20000410000 */
[----:B------:R-:W-:Y:S01]  /*6f60*/  F2FP.F16.E4M3.UNPACK_B R14, R14 ;  /* 0x0000000eff0e723e */ /* 0x000fe200020006ff */
[----:B------:R-:W-:Y:S01]  /*6f70*/  FFMA.FTZ R68, R55, R12, -R68 ;  /* 0x0000000c37447223 */ /* 0x000fe20000010844 */
[----:B------:R-:W-:-:S02]  /*6f80*/  HADD2.F32 R66, -RZ, R66.H0_H0 ;  /* 0x20000042ff427230 */ /* 0x000fc40000004100 */
[----:B------:R-:W-:Y:S01]  /*6f90*/  FFMA.FTZ R67, R56, R12, R67 ;  /* 0x0000000c38437223 */ /* 0x000fe20000010043 */
[--C-:B------:R-:W-:Y:S02]  /*6fa0*/  HADD2.F32 R55, -RZ, R15.reuse.H0_H0 ;  /* 0x2000000fff377230 */ /* 0x100fe40000004100 */
[----:B------:R-:W-:Y:S01]  /*6fb0*/  FFMA.FTZ R60, R60, R63, R71 ;  /* 0x0000003f3c3c7223 */ /* 0x000fe20000010047 */
[--C-:B------:R-:W-:Y:S02]  /*6fc0*/  HADD2.F32 R12, -RZ, R14.reuse.H0_H0 ;  /* 0x2000000eff0c7230 */ /* 0x100fe40000004100 */
[----:B------:R-:W-:Y:S01]  /*6fd0*/  HADD2.F32 R15, -RZ, R15.H1_H1 ;  /* 0x3000000fff0f7230 */ /* 0x000fe20000004100 */
[----:B------:R-:W-:Y:S01]  /*6fe0*/  F2FP.SATFINITE.E4M3.F32.PACK_AB_MERGE_C R67, R67, R68, RZ ;  /* 0x000000444343723e */ /* 0x000fe200048070ff */
[----:B------:R-:W-:Y:S01]  /*6ff0*/  HADD2.F32 R14, -RZ, R14.H1_H1 ;  /* 0x3000000eff0e7230 */ /* 0x000fe20000004100 */
[----:B------:R-:W-:Y:S01]  /*7000*/  F2FP.SATFINITE.E4M3.F32.PACK_AB_MERGE_C R60, R60, R69, RZ ;  /* 0x000000453c3c723e */ /* 0x000fe200048070ff */
[----:B------:R-:W-:-:S02]  /*7010*/  HADD2.F32 R57, -RZ, R64.H0_H0 ;  /* 0x20000040ff397230 */ /* 0x000fc40000004100 */
[-C--:B------:R-:W-:Y:S01]  /*7020*/  FMUL.FTZ R56, R15, R66.reuse ;  /* 0x000000420f387220 */ /* 0x080fe20000410000 */
[----:B------:R-:W-:Y:S02]  /*7030*/  HADD2.F32 R62, -RZ, R62.H0_H0 ;  /* 0x2000003eff3e7230 */ /* 0x000fe40000004100 */
[C---:B------:R-:W-:Y:S01]  /*7040*/  FMUL.FTZ R66, R55.reuse, R66 ;  /* 0x0000004237427220 */ /* 0x040fe20000410000 */
[----:B------:R-:W-:Y:S02]  /*7050*/  HADD2.F32 R61, -RZ, R61.H0_H0 ;  /* 0x2000003dff3d7230 */ /* 0x000fe40000004100 */
[-C--:B------:R-:W-:Y:S01]  /*7060*/  FMUL.FTZ R63, R14, R57.reuse ;  /* 0x000000390e3f7220 */ /* 0x080fe20000410000 */
[C---:B------:R-:W-:Y:S01]  /*7070*/  FMUL.FTZ R57, R12.reuse, R57 ;  /* 0x000000390c397220 */ /* 0x040fe20000410000 */
[-C--:B------:R-:W-:Y:S01]  /*7080*/  FFMA.FTZ R56, R55, R62.reuse, -R56 ;  /* 0x0000003e37387223 */ /* 0x080fe20000010838 */
[----:B------:R-:W-:Y:S01]  /*7090*/  FFMA.FTZ R15, R15, R62, R66 ;  /* 0x0000003e0f0f7223 */ /* 0x000fe20000010042 */
[-C--:B------:R-:W-:Y:S01]  /*70a0*/  FFMA.FTZ R63, R12, R61.reuse, -R63 ;  /* 0x0000003d0c3f7223 */ /* 0x080fe2000001083f */
[----:B------:R-:W-:Y:S01]  /*70b0*/  FFMA.FTZ R14, R14, R61, R57 ;  /* 0x0000003d0e0e7223 */ /* 0x000fe20000010039 */
[----:B------:R-:W-:Y:S01]  /*70c0*/  F2FP.SATFINITE.E4M3.F32.PACK_AB_MERGE_C R12, R144, R13, R70 ;  /* 0x0000000d900c723e */ /* 0x000fe20004807046 */
[----:B------:R-:W-:Y:S01]  /*70d0*/  IMAD.MOV.U32 R13, RZ, RZ, R11 ;  /* 0x000000ffff0d7224 */ /* 0x000fe200078e000b */
[----:B------:R-:W-:-:S02]  /*70e0*/  F2FP.SATFINITE.E4M3.F32.PACK_AB_MERGE_C R15, R15, R56, R60 ;  /* 0x000000380f0f723e */ /* 0x000fc4000480703c */
[----:B------:R-:W-:-:S07]  /*70f0*/  F2FP.SATFINITE.E4M3.F32.PACK_AB_MERGE_C R14, R14, R63, R67 ;  /* 0x0000003f0e0e723e */ /* 0x000fce0004807043 */
.L_x_484:
[----:B------:R-:W-:Y:S05]  /*7100*/  BSYNC B2 ;  /* 0x0000000000027941 */ /* 0x000fea0003800000 */
.L_x_483:
[----:B--2---:R0:W-:Y:S02]  /*7110*/  ST.E.128 desc[UR50][R58.64], R12 ;  /* 0x0000000c3a007985 */ /* 0x0041e4000c101d32 */
.L_x_482:
[----:B------:R-:W-:Y:S05]  /*7120*/  BSYNC B1 ;  /* 0x0000000000017941 */ /* 0x000fea0003800000 */
.L_x_481:
[----:B------:R-:W-:Y:S01]  /*7130*/  ISETP.NE.AND P2, PT, R30, RZ, PT ;  /* 0x000000ff1e00720c */ /* 0x000fe20003f45270 */
[----:B------:R-:W-:-:S12]  /*7140*/  BSSY B1, `(.L_x_485) ;  /* 0x0000072000017945 */ /* 0x000fd80003800000 */
[----:B------:R-:W-:Y:S05]  /*7150*/  @!P2 BRA `(.L_x_486) ;  /* 0x0000000400c0a947 */ /* 0x000fea0003800000 */
[----:B0-----:R-:W-:Y:S01]  /*7160*/  SHF.L.U32 R12, R174, 0x4, RZ ;  /* 0x00000004ae0c7819 */ /* 0x001fe200000006ff */
[----:B------:R-:W-:Y:S03]  /*7170*/  BSSY B2, `(.L_x_487) ;  /* 0x000006d000027945 */ /* 0x000fe60003800000 */
[----:B------:R-:W-:-:S04]  /*7180*/  IADD3 R54, P2, R12, R65, RZ ;  /* 0x000000410c367210 */ /* 0x000fc80007f5e0ff */
[----:B--2---:R-:W-:Y:S02]  /*7190*/  LEA.HI.X.SX32 R55, R12, R119, 0x1, P2 ;  /* 0x000000770c377211 */ /* 0x004fe400010f0eff */
[----:B------:R0:W2:Y:S01]  /*71a0*/  LDS.128 R12, [R37+0x1ec00] ;  /* 0x01ec0000250c7984 */ /* 0x0000a20000000c00 */
[----:B------:R-:W-:-:S13]  /*71b0*/  ISETP.GE.AND P2, PT, R200, R118, PT ;  /* 0x00000076c800720c */ /* 0x000fda0003f46270 */
[----:B0-----:R-:W-:Y:S05]  /*71c0*/  @P2 BRA `(.L_x_488) ;  /* 0x00000004009c2947 */ /* 0x001fea0003800000 */
[----:B------:R-:W-:Y:S01]  /*71d0*/  SHF.R.U32.HI R56, RZ, 0x8, R53 ;  /* 0x00000008ff387819 */ /* 0x000fe20000011635 */
[----:B--2---:R-:W-:Y:S01]  /*71e0*/  IMAD.MOV.U32 R50, RZ, RZ, R12 ;  /* 0x000000ffff327224 */ /* 0x004fe200078e000c */
[--C-:B------:R-:W-:Y:S02]  /*71f0*/  SHF.R.U32.HI R52, RZ, 0x8, R51.reuse ;  /* 0x00000008ff347819 */ /* 0x100fe40000011633 */
[----:B----4-:R-:W-:Y:S01]  /*7200*/  LOP3.LUT R11, R51, 0xff0000ff, RZ, 0xc0, !PT ;  /* 0xff0000ff330b7812 */ /* 0x010fe200078ec0ff */
[----:B------:R-:W-:Y:S01]  /*7210*/  IMAD.SHL.U32 R56, R56, 0x100, RZ ;  /* 0x0000010038387824 */ /* 0x000fe200078e00ff */
[----:B------:R-:W-:Y:S01]  /*7220*/  SHF.R.U32.HI R58, RZ, 0x10, R51 ;  /* 0x00000010ff3a7819 */ /* 0x000fe20000011633 */
[----:B------:R-:W-:Y:S01]  /*7230*/  IMAD.SHL.U32 R52, R52, 0x100, RZ ;  /* 0x0000010034347824 */ /* 0x000fe200078e00ff */
[----:B------:R-:W-:Y:S02]  /*7240*/  LOP3.LUT R51, R53, 0xff0000ff, RZ, 0xc0, !PT ;  /* 0xff0000ff35337812 */ /* 0x000fe400078ec0ff */
[----:B------:R-:W-:-:S02]  /*7250*/  SHF.R.U32.HI R57, RZ, 0x10, R53 ;  /* 0x00000010ff397819 */ /* 0x000fc40000011635 */
[----:B------:R-:W-:Y:S02]  /*7260*/  LOP3.LUT R12, R51, 0xff00, R56, 0xf8, !PT ;  /* 0x0000ff00330c7812 */ /* 0x000fe400078ef838 */
[----:B------:R-:W-:Y:S01]  /*7270*/  LOP3.LUT R52, R11, 0xff00, R52, 0xf8, !PT ;  /* 0x0000ff000b347812 */ /* 0x000fe200078ef834 */
[----:B------:R-:W-:Y:S01]  /*7280*/  IMAD.U32 R57, R57, 0x10000, RZ ;  /* 0x0001000039397824 */ /* 0x000fe200078e00ff */
[----:B------:R-:W-:Y:S02]  /*7290*/  SHF.L.U32 R51, R58, 0x10, RZ ;  /* 0x000000103a337819 */ /* 0x000fe400000006ff */
        /* <DEDUP_REMOVED lines=12> */
[CC--:B------:R-:W-:Y:S01]  /*7360*/  FMUL.FTZ R60, R12.reuse, R57.reuse ;  /* 0x000000390c3c7220 */ /* 0x0c0fe20000410000 */
[--C-:B------:R-:W-:Y:S02]  /*7370*/  HADD2.F32 R51, -RZ, R13.reuse.H1_H1 ;  /* 0x3000000dff337230 */ /* 0x100fe40000004100 */
[C---:B------:R-:W-:Y:S01]  /*7380*/  FMUL.FTZ R57, R11.reuse, R57 ;  /* 0x000000390b397220 */ /* 0x040fe20000410000 */
[----:B------:R-:W-:Y:S02]  /*7390*/  HADD2.F32 R13, -RZ, R13.H0_H0 ;  /* 0x2000000dff0d7230 */ /* 0x000fe40000004100 */
[-C--:B------:R-:W-:Y:S01]  /*73a0*/  FFMA.FTZ R11, R11, R53.reuse, -R60 ;  /* 0x000000350b0b7223 */ /* 0x080fe2000001083c */
[----:B------:R-:W-:Y:S02]  /*73b0*/  HADD2.F32 R52, -RZ, R52.H1_H1 ;  /* 0x30000034ff347230 */ /* 0x000fe40000004100 */
[-C--:B------:R-:W-:Y:S01]  /*73c0*/  FMUL.FTZ R60, R51, R58.reuse ;  /* 0x0000003a333c7220 */ /* 0x080fe20000410000 */
[----:B------:R-:W-:Y:S01]  /*73d0*/  FFMA.FTZ R12, R12, R53, R57 ;  /* 0x000000350c0c7223 */ /* 0x000fe20000010039 */
[C---:B------:R-:W-:Y:S01]  /*73e0*/  FMUL.FTZ R58, R13.reuse, R58 ;  /* 0x0000003a0d3a7220 */ /* 0x040fe20000410000 */
[----:B------:R-:W-:Y:S01]  /*73f0*/  F2FP.F16.E4M3.UNPACK_B R141, R141 ;  /* 0x0000008dff8d723e */ /* 0x000fe200020006ff */
[----:B------:R-:W-:Y:S01]  /*7400*/  FFMA.FTZ R63, R13, R52, -R60 ;  /* 0x000000340d3f7223 */ /* 0x000fe2000001083c */
[----:B------:R-:W-:Y:S01]  /*7410*/  F2FP.F16.E4M3.UNPACK_B R13, R50.H1 ;  /* 0x00000032ff0d723e */ /* 0x000fe200030006ff */
[----:B------:R-:W-:Y:S01]  /*7420*/  FFMA.FTZ R64, R51, R52, R58 ;  /* 0x0000003433407223 */ /* 0x000fe2000001003a */
[----:B------:R-:W-:Y:S01]  /*7430*/  F2FP.F16.E4M3.UNPACK_B R50, R50 ;  /* 0x00000032ff32723e */ /* 0x000fe200020006ff */
[----:B------:R-:W-:-:S02]  /*7440*/  HADD2.F32 R57, -RZ, R142.H1_H1 ;  /* 0x3000008eff397230 */ /* 0x000fc40000004100 */
[--C-:B------:R-:W-:Y:S01]  /*7450*/  HADD2.F32 R51, -RZ, R13.reuse.H0_H0 ;  /* 0x2000000dff337230 */ /* 0x100fe20000004100 */
[----:B------:R-:W-:Y:S01]  /*7460*/  F2FP.SATFINITE.E4M3.F32.PACK_AB_MERGE_C R68, R64, R63, RZ ;  /* 0x0000003f4044723e */ /* 0x000fe200048070ff */
[----:B------:R-:W-:Y:S02]  /*7470*/  HADD2.F32 R52, -RZ, R13.H1_H1 ;  /* 0x3000000dff347230 */ /* 0x000fe40000004100 */
[----:B------:R-:W-:Y:S02]  /*7480*/  HADD2.F32 R13, -RZ, R50.H0_H0 ;  /* 0x20000032ff0d7230 */ /* 0x000fe40000004100 */
[-C--:B------:R-:W-:Y:S01]  /*7490*/  FMUL.FTZ R61, R51, R57.reuse ;  /* 0x00000039333d7220 */ /* 0x080fe20000410000 */
[----:B------:R-:W-:Y:S02]  /*74a0*/  HADD2.F32 R142, -RZ, R142.H0_H0 ;  /* 0x2000008eff8e7230 */ /* 0x000fe40000004100 */
[----:B------:R-:W-:Y:S01]  /*74b0*/  FMUL.FTZ R60, R52, R57 ;  /* 0x00000039343c7220 */ /* 0x000fe20000410000 */
[----:B------:R-:W-:-:S02]  /*74c0*/  HADD2.F32 R50, -RZ, R50.H1_H1 ;  /* 0x30000032ff327230 */ /* 0x000fc40000004100 */
[--C-:B------:R-:W-:Y:S02]  /*74d0*/  HADD2.F32 R53, -RZ, R141.reuse.H1_H1 ;  /* 0x3000008dff357230 */ /* 0x100fe40000004100 */
[-C--:B------:R-:W-:Y:S01]  /*74e0*/  FMUL.FTZ R57, R13, R142.reuse ;  /* 0x0000008e0d397220 */ /* 0x080fe20000410000 */
[----:B------:R-:W-:Y:S02]  /*74f0*/  HADD2.F32 R141, -RZ, R141.H0_H0 ;  /* 0x2000008dff8d7230 */ /* 0x000fe40000004100 */
[----:B------:R-:W-:Y:S01]  /*7500*/  FMUL.FTZ R58, R50, R142 ;  /* 0x0000008e323a7220 */ /* 0x000fe20000410000 */
[-C--:B------:R-:W-:Y:S01]  /*7510*/  FFMA.FTZ R60, R51, R53.reuse, -R60 ;  /* 0x00000035333c7223 */ /* 0x080fe2000001083c */
[----:B------:R-:W-:Y:S02]  /*7520*/  FFMA.FTZ R61, R52, R53, R61 ;  /* 0x00000035343d7223 */ /* 0x000fe4000001003d */
[-C--:B------:R-:W-:Y:S01]  /*7530*/  FFMA.FTZ R62, R13, R141.reuse, -R58 ;  /* 0x0000008d0d3e7223 */ /* 0x080fe2000001083a */
[----:B------:R-:W-:Y:S01]  /*7540*/  FFMA.FTZ R141, R50, R141, R57 ;  /* 0x0000008d328d7223 */ /* 0x000fe20000010039 */
[----:B------:R-:W-:-:S02]  /*7550*/  F2FP.F16.E4M3.UNPACK_B R50, R15.H1 ;  /* 0x0000000fff32723e */ /* 0x000fc400030006ff */
[-C--:B------:R-:W-:Y:S02]  /*7560*/  F2FP.F16.E4M3.UNPACK_B R58, R59.reuse.H1 ;  /* 0x0000003bff3a723e */ /* 0x080fe400030006ff */
[----:B------:R-:W-:Y:S01]  /*7570*/  F2FP.SATFINITE.E4M3.F32.PACK_AB_MERGE_C R66, R61, R60, RZ ;  /* 0x0000003c3d42723e */ /* 0x000fe200048070ff */
[----:B------:R-:W-:Y:S01]  /*7580*/  HADD2.F32 R52, -RZ, R50.H1_H1 ;  /* 0x30000032ff347230 */ /* 0x000fe20000004100 */
[----:B------:R-:W-:Y:S01]  /*7590*/  F2FP.F16.E4M3.UNPACK_B R53, R56.H1 ;  /* 0x00000038ff35723e */ /* 0x000fe200030006ff */
[----:B------:R-:W-:Y:S01]  /*75a0*/  HADD2.F32 R61, -RZ, R58.H1_H1 ;  /* 0x3000003aff3d7230 */ /* 0x000fe20000004100 */
        /* <DEDUP_REMOVED lines=12> */
[-C--:B------:R-:W-:Y:S01]  /*7670*/  FMUL.FTZ R64, R50, R60.reuse ;  /* 0x0000003c32407220 */ /* 0x080fe20000410000 */
        /* <DEDUP_REMOVED lines=24> */
[----:B------:R-:W-:-:S02]  /*7800*/  F2FP.SATFINITE.E4M3.F32.PACK_AB_MERGE_C R13, R12, R11, R68 ;  /* 0x0000000b0c0d723e */ /* 0x000fc40004807044 */
[----:B------:R-:W-:Y:S02]  /*7810*/  F2FP.SATFINITE.E4M3.F32.PACK_AB_MERGE_C R12, R141, R62, R66 ;  /* 0x0000003e8d0c723e */ /* 0x000fe40004807042 */
[----:B------:R-:W-:Y:S02]  /*7820*/  F2FP.SATFINITE.E4M3.F32.PACK_AB_MERGE_C R14, R59, R52, R61 ;  /* 0x000000343b0e723e */ /* 0x000fe4000480703d */
[----:B------:R-:W-:-:S07]  /*7830*/  F2FP.SATFINITE.E4M3.F32.PACK_AB_MERGE_C R15, R58, R51, R60 ;  /* 0x000000333a0f723e */ /* 0x000fce000480703c */
.L_x_488:
[----:B------:R-:W-:Y:S05]  /*7840*/  BSYNC B2 ;  /* 0x0000000000027941 */ /* 0x000fea0003800000 */
.L_x_487:
[----:B--2---:R0:W-:Y:S02]  /*7850*/  ST.E.128 desc[UR50][R54.64], R12 ;  /* 0x0000000c36007985 */ /* 0x0041e4000c101d32 */
.L_x_486:
[----:B------:R-:W-:Y:S05]  /*7860*/  BSYNC B1 ;  /* 0x0000000000017941 */ /* 0x000fea0003800000 */
.L_x_485:
        /* <DEDUP_REMOVED lines=11> */
[----:B------:R-:W-:Y:S01]  /*7920*/  LOP3.LUT R48, R47, 0xff0000ff, RZ, 0xc0, !PT ;  /* 0xff0000ff2f307812 */ /* 0x000fe200078ec0ff */
[----:B------:R-:W-:Y:S01]  /*7930*/  IMAD.SHL.U32 R11, R11, 0x100, RZ ;  /* 0x000001000b0b7824 */ /* 0x000fe200078e00ff */
[----:B------:R-:W-:Y:S02]  /*7940*/  SHF.R.U32.HI R54, RZ, 0x10, R49 ;  /* 0x00000010ff367819 */ /* 0x000fe40000011631 */
[----:B------:R-:W-:Y:S02]  /*7950*/  SHF.R.U32.HI R55, RZ, 0x10, R47 ;  /* 0x00000010ff377819 */ /* 0x000fe4000001162f */
[----:B------:R-:W-:-:S02]  /*7960*/  LOP3.LUT R52, R49, 0xff0000ff, RZ, 0xc0, !PT ;  /* 0xff0000ff31347812 */ /* 0x000fc400078ec0ff */
[----:B------:R-:W-:Y:S01]  /*7970*/  SHF.L.U32 R49, R46, 0x8, RZ ;  /* 0x000000082e317819 */ /* 0x000fe200000006ff */
[----:B0-----:R-:W-:Y:S01]  /*7980*/  IMAD.MOV.U32 R46, RZ, RZ, R12 ;  /* 0x000000ffff2e7224 */ /* 0x001fe200078e000c */
[----:B------:R-:W-:Y:S01]  /*7990*/  LOP3.LUT R47, R48, 0xff00, R11, 0xf8, !PT ;  /* 0x0000ff00302f7812 */ /* 0x000fe200078ef80b */
[----:B------:R-:W-:Y:S01]  /*79a0*/  IMAD.U32 R48, R54, 0x10000, RZ ;  /* 0x0001000036307824 */ /* 0x000fe200078e00ff */
[----:B------:R-:W-:Y:S01]  /*79b0*/  LOP3.LUT R53, R52, 0xff00, R49, 0xf8, !PT ;  /* 0x0000ff0034357812 */ /* 0x000fe200078ef831 */
[----:B------:R-:W-:Y:S01]  /*79c0*/  IMAD.U32 R12, R55, 0x10000, RZ ;  /* 0x00010000370c7824 */ /* 0x000fe200078e00ff */
[----:B------:R-:W-:Y:S02]  /*79d0*/  F2FP.F16.E4M3.UNPACK_B R49, R140.H1 ;  /* 0x0000008cff31723e */ /* 0x000fe400030006ff */
[----:B------:R-:W-:Y:S02]  /*79e0*/  F2FP.F16.E4M3.UNPACK_B R11, R13 ;  /* 0x0000000dff0b723e */ /* 0x000fe400020006ff */
[----:B------:R-:W-:Y:S01]  /*79f0*/  LOP3.LUT R55, R53, 0xff0000, R48, 0xf8, !PT ;  /* 0x00ff000035377812 */ /* 0x000fe200078ef830 */
[----:B------:R-:W-:Y:S01]  /*7a00*/  HADD2.F32 R53, -RZ, R49.H0_H0 ;  /* 0x20000031ff357230 */ /* 0x000fe20000004100 */
[----:B------:R-:W-:Y:S01]  /*7a10*/  LOP3.LUT R52, R47, 0xff0000, R12, 0xf8, !PT ;  /* 0x00ff00002f347812 */ /* 0x000fe200078ef80c */
[----:B------:R-:W-:Y:S01]  /*7a20*/  HADD2.F32 R12, -RZ, R11.H1_H1 ;  /* 0x3000000bff0c7230 */ /* 0x000fe20000004100 */
[----:B------:R-:W-:Y:S01]  /*7a30*/  F2FP.F16.E4M3.UNPACK_B R48, R139.H1 ;  /* 0x0000008bff30723e */ /* 0x000fe200030006ff */
[----:B------:R-:W-:Y:S01]  /*7a40*/  HADD2.F32 R54, -RZ, R49.H1_H1 ;  /* 0x30000031ff367230 */ /* 0x000fe20000004100 */
[----:B------:R-:W-:Y:S01]  /*7a50*/  F2FP.F16.E4M3.UNPACK_B R13, R13.H1 ;  /* 0x0000000dff0d723e */ /* 0x000fe200030006ff */
[----:B------:R-:W-:-:S02]  /*7a60*/  HADD2.F32 R11, -RZ, R11.H0_H0 ;  /* 0x2000000bff0b7230 */ /* 0x000fc40000004100 */
[CC--:B------:R-:W-:Y:S01]  /*7a70*/  FMUL.FTZ R56, R12.reuse, R53.reuse ;  /* 0x000000350c387220 */ /* 0x0c0fe20000410000 */
[--C-:B------:R-:W-:Y:S01]  /*7a80*/  HADD2.F32 R49, -RZ, R48.reuse.H0_H0 ;  /* 0x20000030ff317230 */ /* 0x100fe20000004100 */
[----:B------:R-:W-:Y:S01]  /*7a90*/  F2FP.F16.E4M3.UNPACK_B R140, R140 ;  /* 0x0000008cff8c723e */ /* 0x000fe200020006ff */
        /* <DEDUP_REMOVED lines=77> */
.L_x_492:
[----:B------:R-:W-:Y:S05]  /*7f70*/  BSYNC B2 ;  /* 0x0000000000027941 */ /* 0x000fea0003800000 */
.L_x_491:
[----:B0-----:R0:W-:Y:S02]  /*7f80*/  ST.E.128 desc[UR50][R50.64], R12 ;  /* 0x0000000c32007985 */ /* 0x0011e4000c101d32 */
.L_x_490:
[----:B------:R-:W-:Y:S05]  /*7f90*/  BSYNC B1 ;  /* 0x0000000000017941 */ /* 0x000fea0003800000 */
.L_x_489:
[----:B------:R-:W-:Y:S01]  /*7fa0*/  ISETP.NE.AND P2, PT, R32, RZ, PT ;  /* 0x000000ff2000720c */ /* 0x000fe20003f45270 */
[----:B------:R-:W-:-:S12]  /*7fb0*/  BSSY B1, `(.L_x_493) ;  /* 0x0000071000017945 */ /* 0x000fd80003800000 */
[----:B------:R-:W-:Y:S05]  /*7fc0*/  @!P2 BRA `(.L_x_494) ;  /* 0x0000000400bca947 */ /* 0x000fea0003800000 */
[----:B0-----:R0:W0:Y:S01]  /*7fd0*/  LDS.128 R12, [R37+0x21400] ;  /* 0x02140000250c7984 */ /* 0x0010220000000c00 */
[----:B------:R-:W-:Y:S01]  /*7fe0*/  IADD3 R46, P2, R175, R65, RZ ;  /* 0x00000041af2e7210 */ /* 0x000fe20007f5e0ff */
[----:B------:R-:W-:Y:S03]  /*7ff0*/  BSSY B2, `(.L_x_495) ;  /* 0x000006b000027945 */ /* 0x000fe60003800000 */
[----:B--2---:R-:W-:Y:S02]  /*8000*/  IADD3.X R47, R119, R207, RZ, P2, !PT ;  /* 0x000000cf772f7210 */ /* 0x004fe400017fe4ff */
[----:B------:R-:W-:-:S13]  /*8010*/  ISETP.GE.AND P2, PT, R202, R118, PT ;  /* 0x00000076ca00720c */ /* 0x000fda0003f46270 */
[----:B------:R-:W-:Y:S05]  /*8020*/  @P2 BRA `(.L_x_496) ;  /* 0x00000004009c2947 */ /* 0x000fea0003800000 */
[----:B------:R-:W-:Y:S01]  /*8030*/  SHF.R.U32.HI R44, RZ, 0x8, R45 ;  /* 0x00000008ff2c7819 */ /* 0x000fe2000001162d */
[----:B0-----:R-:W-:Y:S01]  /*8040*/  IMAD.MOV.U32 R37, RZ, RZ, R12 ;  /* 0x000000ffff257224 */ /* 0x001fe200078e000c */
        /* <DEDUP_REMOVED lines=27> */
[-C--:B------:R-:W-:Y:S01]  /*8200*/  FFMA.FTZ R11, R11, R44.reuse, -R52 ;  /* 0x0000002c0b0b7223 */ /* 0x080fe20000010834 */
[----:B------:R-:W-:Y:S02]  /*8210*/  HADD2.F32 R43, -RZ, R43.H1_H1 ;  /* 0x3000002bff2b7230 */ /* 0x000fe40000004100 */
[----:B------:R-:W-:Y:S01]  /*8220*/  FMUL.FTZ R52, R42, R49 ;  /* 0x000000312a347220 */ /* 0x000fe20000410000 */
[----:B------:R-:W-:Y:S01]  /*8230*/  F2FP.F16.E4M3.UNPACK_B R137, R137 ;  /* 0x00000089ff89723e */ /* 0x000fe200020006ff */
[C---:B------:R-:W-:Y:S01]  /*8240*/  FMUL.FTZ R49, R13.reuse, R49 ;  /* 0x000000310d317220 */ /* 0x040fe20000410000 */
[----:B------:R-:W-:Y:S01]  /*8250*/  FFMA.FTZ R12, R12, R44, R45 ;  /* 0x0000002c0c0c7223 */ /* 0x000fe2000001002d */
        /* <DEDUP_REMOVED lines=8> */
[--C-:B------:R-:W-:Y:S02]  /*82e0*/  HADD2.F32 R13, -RZ, R37.reuse.H0_H0 ;  /* 0x20000025ff0d7230 */ /* 0x100fe40000004100 */
[-C--:B------:R-:W-:Y:S01]  /*82f0*/  FMUL.FTZ R54, R42, R49.reuse ;  /* 0x000000312a367220 */ /* 0x080fe20000410000 */
[----:B------:R-:W-:Y:S02]  /*8300*/  HADD2.F32 R138, -RZ, R138.H0_H0 ;  /* 0x2000008aff8a7230 */ /* 0x000fe40000004100 */
[----:B------:R-:W-:Y:S01]  /*8310*/  FMUL.FTZ R51, R43, R49 ;  /* 0x000000312b337220 */ /* 0x000fe20000410000 */
[----:B------:R-:W-:Y:S01]  /*8320*/  HADD2.F32 R37, -RZ, R37.H1_H1 ;  /* 0x30000025ff257230 */ /* 0x000fe20000004100 */
[-C--:B------:R-:W-:Y:S01]  /*8330*/  F2FP.F16.E4M3.UNPACK_B R49, R50.reuse.H1 ;  /* 0x00000032ff31723e */ /* 0x080fe200030006ff */
[--C-:B------:R-:W-:Y:S01]  /*8340*/  HADD2.F32 R45, -RZ, R137.reuse.H1_H1 ;  /* 0x30000089ff2d7230 */ /* 0x100fe20000004100 */
[----:B------:R-:W-:Y:S01]  /*8350*/  F2FP.F16.E4M3.UNPACK_B R50, R50 ;  /* 0x00000032ff32723e */ /* 0x000fe200020006ff */
[----:B------:R-:W-:-:S02]  /*8360*/  HADD2.F32 R44, -RZ, R137.H0_H0 ;  /* 0x20000089ff2c7230 */ /* 0x000fc40000004100 */
[-C--:B------:R-:W-:Y:S01]  /*8370*/  FMUL.FTZ R52, R37, R138.reuse ;  /* 0x0000008a25347220 */ /* 0x080fe20000410000 */
[----:B------:R-:W-:Y:S01]  /*8380*/  FMUL.FTZ R138, R13, R138 ;  /* 0x0000008a0d8a7220 */ /* 0x000fe20000410000 */
[-C--:B------:R-:W-:Y:S01]  /*8390*/  FFMA.FTZ R51, R42, R45.reuse, -R51 ;  /* 0x0000002d2a337223 */ /* 0x080fe20000010833 */
[----:B------:R-:W-:Y:S01]  /*83a0*/  FFMA.FTZ R54, R43, R45, R54 ;  /* 0x0000002d2b367223 */ /* 0x000fe20000010036 */
[-C--:B------:R-:W-:Y:S01]  /*83b0*/  FFMA.FTZ R53, R13, R44.reuse, -R52 ;  /* 0x0000002c0d357223 */ /* 0x080fe20000010834 */
[----:B------:R-:W-:Y:S01]  /*83c0*/  FFMA.FTZ R138, R37, R44, R138 ;  /* 0x0000002c258a7223 */ /* 0x000fe2000001008a */
[----:B------:R-:W-:Y:S01]  /*83d0*/  F2FP.F16.E4M3.UNPACK_B R37, R15.H1 ;  /* 0x0000000fff25723e */ /* 0x000fe200030006ff */
[----:B------:R-:W-:Y:S01]  /*83e0*/  HADD2.F32 R52, -RZ, R50.H1_H1 ;  /* 0x30000032ff347230 */ /* 0x000fe20000004100 */
[----:B------:R-:W-:Y:S01]  /*83f0*/  F2FP.SATFINITE.E4M3.F32.PACK_AB_MERGE_C R57, R54, R51, RZ ;  /* 0x000000333639723e */ /* 0x000fe200048070ff */
[----:B------:R-:W-:Y:S01]  /*8400*/  HADD2.F32 R51, -RZ, R49.H1_H1 ;  /* 0x30000031ff337230 */ /* 0x000fe20000004100 */
[----:B------:R-:W-:Y:S01]  /*8410*/  F2FP.F16.E4M3.UNPACK_B R44, R48.H1 ;  /* 0x00000030ff2c723e */ /* 0x000fe200030006ff */
[--C-:B------:R-:W-:Y:S01]  /*8420*/  HADD2.F32 R43, -RZ, R37.reuse.H1_H1 ;  /* 0x30000025ff2b7230 */ /* 0x100fe20000004100 */
[----:B------:R-:W-:Y:S01]  /*8430*/  F2FP.F16.E4M3.UNPACK_B R13, R14.H1 ;  /* 0x0000000eff0d723e */ /* 0x000fe200030006ff */
[----:B------:R-:W-:Y:S01]  /*8440*/  HADD2.F32 R42, -RZ, R37.H0_H0 ;  /* 0x20000025ff2a7230 */ /* 0x000fe20000004100 */
[----:B------:R-:W-:Y:S01]  /*8450*/  F2FP.F16.E4M3.UNPACK_B R48, R48 ;  /* 0x00000030ff30723e */ /* 0x000fe200020006ff */
[----:B------:R-:W-:-:S02]  /*8460*/  HADD2.F32 R45, -RZ, R44.H1_H1 ;  /* 0x3000002cff2d7230 */ /* 0x000fc40000004100 */
        /* <DEDUP_REMOVED lines=9> */
[----:B------:R-:W-:Y:S01]  /*8500*/  F2FP.F16.E4M3.UNPACK_B R14, R14 ;  /* 0x0000000eff0e723e */ /* 0x000fe200020006ff */
[----:B------:R-:W-:Y:S01]  /*8510*/  FFMA.FTZ R58, R43, R45, R56 ;  /* 0x0000002d2b3a7223 */ /* 0x000fe20000010038 */
[-C--:B------:R-:W-:Y:S01]  /*8520*/  FFMA.FTZ R54, R13, R42.reuse, -R54 ;  /* 0x0000002a0d367223 */ /* 0x080fe20000010836 */
[----:B------:R-:W-:Y:S01]  /*8530*/  FFMA.FTZ R45, R37, R42, R52 ;  /* 0x0000002a252d7223 */ /* 0x000fe20000010034 */
[----:B------:R-:W-:-:S02]  /*8540*/  HADD2.F32 R37, -RZ, R15.H0_H0 ;  /* 0x2000000fff257230 */ /* 0x000fc40000004100 */
[----:B------:R-:W-:Y:S01]  /*8550*/  HADD2.F32 R15, -RZ, R15.H1_H1 ;  /* 0x3000000fff0f7230 */ /* 0x000fe20000004100 */
[----:B------:R-:W-:Y:S01]  /*8560*/  F2FP.SATFINITE.E4M3.F32.PACK_AB_MERGE_C R55, R58, R55, RZ ;  /* 0x000000373a37723e */ /* 0x000fe200048070ff */
[----:B------:R-:W-:Y:S01]  /*8570*/  HADD2.F32 R42, -RZ, R49.H0_H0 ;  /* 0x20000031ff2a7230 */ /* 0x000fe20000004100 */
[----:B------:R-:W-:Y:S01]  /*8580*/  F2FP.SATFINITE.E4M3.F32.PACK_AB_MERGE_C R45, R45, R54, RZ ;  /* 0x000000362d2d723e */ /* 0x000fe200048070ff */
[--C-:B------:R-:W-:Y:S02]  /*8590*/  HADD2.F32 R13, -RZ, R14.reuse.H0_H0 ;  /* 0x2000000eff0d7230 */ /* 0x100fe40000004100 */
[----:B------:R-:W-:Y:S02]  /*85a0*/  HADD2.F32 R14, -RZ, R14.H1_H1 ;  /* 0x3000000eff0e7230 */ /* 0x000fe40000004100 */
[-C--:B------:R-:W-:Y:S01]  /*85b0*/  FMUL.FTZ R52, R15, R42.reuse ;  /* 0x0000002a0f347220 */ /* 0x080fe20000410000 */
[----:B------:R-:W-:Y:S02]  /*85c0*/  HADD2.F32 R50, -RZ, R50.H0_H0 ;  /* 0x20000032ff327230 */ /* 0x000fe40000004100 */
[----:B------:R-:W-:Y:S01]  /*85d0*/  FMUL.FTZ R56, R37, R42 ;  /* 0x0000002a25387220 */ /* 0x000fe20000410000 */
[----:B------:R-:W-:-:S02]  /*85e0*/  HADD2.F32 R44, -RZ, R44.H0_H0 ;  /* 0x2000002cff2c7230 */ /* 0x000fc40000004100 */
[----:B------:R-:W-:Y:S02]  /*85f0*/  HADD2.F32 R48, -RZ, R48.H0_H0 ;  /* 0x20000030ff307230 */ /* 0x000fe40000004100 */
[CC--:B------:R-:W-:Y:S01]  /*8600*/  FMUL.FTZ R42, R14.reuse, R50.reuse ;  /* 0x000000320e2a7220 */ /* 0x0c0fe20000410000 */
[----:B------:R-:W-:Y:S01]  /*8610*/  FMUL.FTZ R43, R13, R50 ;  /* 0x000000320d2b7220 */ /* 0x000fe20000410000 */
[-C--:B------:R-:W-:Y:S01]  /*8620*/  FFMA.FTZ R52, R37, R44.reuse, -R52 ;  /* 0x0000002c25347223 */ /* 0x080fe20000010834 */
[----:B------:R-:W-:Y:S01]  /*8630*/  FFMA.FTZ R15, R15, R44, R56 ;  /* 0x0000002c0f0f7223 */ /* 0x000fe20000010038 */
[-C--:B------:R-:W-:Y:S01]  /*8640*/  FFMA.FTZ R42, R13, R48.reuse, -R42 ;  /* 0x000000300d2a7223 */ /* 0x080fe2000001082a */
[----:B------:R-:W-:Y:S01]  /*8650*/  FFMA.FTZ R43, R14, R48, R43 ;  /* 0x000000300e2b7223 */ /* 0x000fe2000001002b */
[----:B------:R-:W-:Y:S02]  /*8660*/  F2FP.SATFINITE.E4M3.F32.PACK_AB_MERGE_C R13, R12, R11, R59 ;  /* 0x0000000b0c0d723e */ /* 0x000fe4000480703b */
[----:B------:R-:W-:-:S02]  /*8670*/  F2FP.SATFINITE.E4M3.F32.PACK_AB_MERGE_C R12, R138, R53, R57 ;  /* 0x000000358a0c723e */ /* 0x000fc40004807039 */
[----:B------:R-:W-:Y:S02]  /*8680*/  F2FP.SATFINITE.E4M3.F32.PACK_AB_MERGE_C R14, R43, R42, R45 ;  /* 0x0000002a2b0e723e */ /* 0x000fe4000480702d */
[----:B------:R-:W-:-:S07]  /*8690*/  F2FP.SATFINITE.E4M3.F32.PACK_AB_MERGE_C R15, R15, R52, R55 ;  /* 0x000000340f0f723e */ /* 0x000fce0004807037 */
.L_x_496:
[----:B------:R-:W-:Y:S05]  /*86a0*/  BSYNC B2 ;  /* 0x0000000000027941 */ /* 0x000fea0003800000 */
.L_x_495:
[----:B0-----:R0:W-:Y:S02]  /*86b0*/  ST.E.128 desc[UR50][R46.64], R12 ;  /* 0x0000000c2e007985 */ /* 0x0011e4000c101d32 */
.L_x_494:
[----:B------:R-:W-:Y:S05]  /*86c0*/  BSYNC B1 ;  /* 0x0000000000017941 */ /* 0x000fea0003800000 */
.L_x_493:
[----:B------:R-:W-:-:S13]  /*86d0*/  ISETP.NE.AND P2, PT, R33, RZ, PT ;  /* 0x000000ff2100720c */ /* 0x000fda0003f45270 */
[----:B------:R-:W-:Y:S05]  /*86e0*/  @!P2 BRA `(.L_x_476) ;  /* 0x000000700088a947 */ /* 0x000fea0003800000 */
[----:B0-----:R0:W0:Y:S01]  /*86f0*/  LDS.128 R12, [R36+0x21400] ;  /* 0x02140000240c7984 */ /* 0x0010220000000c00 */
[----:B------:R-:W-:Y:S01]  /*8700*/  IADD3 R42, P2, R196, R65, RZ ;  /* 0x00000041c42a7210 */ /* 0x000fe20007f5e0ff */
[----:B------:R-:W-:Y:S04]  /*8710*/  BSSY B1, `(.L_x_497) ;  /* 0x000006d000017945 */ /* 0x000fe80003800000 */
[----:B--2---:R-:W-:Y:S01]  /*8720*/  IMAD.X R43, R119, 0x1, R206, P2 ;  /* 0x00000001772b7824 */ /* 0x004fe200010e06ce */
[----:B------:R-:W-:-:S13]  /*8730*/  ISETP.GE.AND P2, PT, R204, R118, PT ;  /* 0x00000076cc00720c */ /* 0x000fda0003f46270 */
[----:B------:R-:W-:Y:S05]  /*8740*/  @P2 BRA `(.L_x_498) ;  /* 0x0000000400a42947 */ /* 0x000fea0003800000 */
[----:B----4-:R-:W-:Y:S01]  /*8750*/  SHF.R.U32.HI R11, RZ, 0x8, R39 ;  /* 0x00000008ff0b7819 */ /* 0x010fe20000011627 */
[----:B0-----:R-:W-:Y:S01]  /*8760*/  IMAD.MOV.U32 R37, RZ, RZ, R15 ;  /* 0x000000ffff257224 */ /* 0x001fe200078e000f */
[----:B------:R-:W-:Y:S02]  /*8770*/  SHF.R.U32.HI R40, RZ, 0x8, R41 ;  /* 0x00000008ff287819 */ /* 0x000fe40000011629 */
[----:B------:R-:W-:Y:S01]  /*8780*/  MOV R36, R14 ;  /* 0x0000000e00247202 */ /* 0x000fe20000000f00 */
[----:B------:R-:W-:Y:S01]  /*8790*/  IMAD.SHL.U32 R11, R11, 0x100, RZ ;  /* 0x000001000b0b7824 */ /* 0x000fe200078e00ff */
[----:B------:R-:W-:Y:S01]  /*87a0*/  SHF.R.U32.HI R45, RZ, 0x10, R39 ;  /* 0x00000010ff2d7819 */ /* 0x000fe20000011627 */
[----:B------:R-:W-:Y:S01]  /*87b0*/  IMAD.SHL.U32 R14, R40, 0x100, RZ ;  /* 0x00000100280e7824 */ /* 0x000fe200078e00ff */
[----:B------:R-:W-:Y:S02]  /*87c0*/  LOP3.LUT R38, R39, 0xff0000ff, RZ, 0xc0, !PT ;  /* 0xff0000ff27267812 */ /* 0x000fe400078ec0ff */
[----:B------:R-:W-:-:S02]  /*87d0*/  LOP3.LUT R39, R41, 0xff0000ff, RZ, 0xc0, !PT ;  /* 0xff0000ff29277812 */ /* 0x000fc400078ec0ff */
[----:B------:R-:W-:Y:S02]  /*87e0*/  SHF.R.U32.HI R44, RZ, 0x10, R41 ;  /* 0x00000010ff2c7819 */ /* 0x000fe40000011629 */
[----:B------:R-:W-:Y:S02]  /*87f0*/  LOP3.LUT R15, R38, 0xff00, R11, 0xf8, !PT ;  /* 0x0000ff00260f7812 */ /* 0x000fe400078ef80b */
[----:B------:R-:W-:Y:S01]  /*8800*/  LOP3.LUT R41, R39, 0xff00, R14, 0xf8, !PT ;  /* 0x0000ff0027297812 */ /* 0x000fe200078ef80e */
[----:B------:R-:W-:Y:S01]  /*8810*/  IMAD.U32 R14, R45, 0x10000, RZ ;  /* 0x000100002d0e7824 */ /* 0x000fe200078e00ff */
[----:B------:R-:W-:Y:S02]  /*8820*/  SHF.L.U32 R38, R44, 0x10, RZ ;  /* 0x000000102c267819 */ /* 0x000fe400000006ff */
[----:B------:R-:W-:Y:S02]  /*8830*/  F2FP.F16.E4M3.UNPACK_B R39, R87.H1 ;  /* 0x00000057ff27723e */ /* 0x000fe400030006ff */
[----:B------:R-:W-:-:S02]  /*8840*/  F2FP.F16.E4M3.UNPACK_B R11, R13 ;  /* 0x0000000dff0b723e */ /* 0x000fc400020006ff */
[----:B------:R-:W-:Y:S01]  /*8850*/  LOP3.LUT R45, R41, 0xff0000, R38, 0xf8, !PT ;  /* 0x00ff0000292d7812 */ /* 0x000fe200078ef826 */
[----:B------:R-:W-:Y:S01]  /*8860*/  HADD2.F32 R41, -RZ, R39.H0_H0 ;  /* 0x20000027ff297230 */ /* 0x000fe20000004100 */
[----:B------:R-:W-:Y:S01]  /*8870*/  LOP3.LUT R40, R15, 0xff0000, R14, 0xf8, !PT ;  /* 0x00ff00000f287812 */ /* 0x000fe200078ef80e */
[----:B------:R-:W-:Y:S01]  /*8880*/  HADD2.F32 R14, -RZ, R11.H1_H1 ;  /* 0x3000000bff0e7230 */ /* 0x000fe20000004100 */
[----:B------:R-:W-:Y:S01]  /*8890*/  F2FP.F16.E4M3.UNPACK_B R38, R86.H1 ;  /* 0x00000056ff26723e */ /* 0x000fe200030006ff */
[----:B------:R-:W-:Y:S01]  /*88a0*/  HADD2.F32 R44, -RZ, R39.H1_H1 ;  /* 0x30000027ff2c7230 */ /* 0x000fe20000004100 */
[----:B------:R-:W-:Y:S01]  /*88b0*/  F2FP.F16.E4M3.UNPACK_B R13, R13.H1 ;  /* 0x0000000dff0d723e */ /* 0x000fe200030006ff */
[----:B------:R-:W-:Y:S02]  /*88c0*/  HADD2.F32 R11, -RZ, R11.H0_H0 ;  /* 0x2000000bff0b7230 */ /* 0x000fe40000004100 */
[----:B------:R-:W-:Y:S01]  /*88d0*/  FMUL.FTZ R46, R14, R41 ;  /* 0x000000290e2e7220 */ /* 0x000fe20000410000 */
[----:B------:R-:W-:Y:S01]  /*88e0*/  HADD2.F32 R39, -RZ, R38.H0_H0 ;  /* 0x20000026ff277230 */ /* 0x000fe20000004100 */
[----:B------:R-:W-:Y:S01]  /*88f0*/  F2FP.F16.E4M3.UNPACK_B R87, R87 ;  /* 0x00000057ff57723e */ /* 0x000fe200020006ff */
[----:B------:R-:W-:-:S02]  /*8900*/  HADD2.F32 R15, -RZ, R13.H1_H1 ;  /* 0x3000000dff0f7230 */ /* 0x000fc40000004100 */
[C---:B------:R-:W-:Y:S01]  /*8910*/  FMUL.FTZ R41, R11.reuse, R41 ;  /* 0x000000290b297220 */ /* 0x040fe20000410000 */
[----:B------:R-:W-:Y:S02]  /*8920*/  HADD2.F32 R13, -RZ, R13.H0_H0 ;  /* 0x2000000dff0d7230 */ /* 0x000fe40000004100 */
[-C--:B------:R-:W-:Y:S01]  /*8930*/  FFMA.FTZ R47, R11, R39.reuse, -R46 ;  /* 0x000000270b2f7223 */ /* 0x080fe2000001082e */
[----:B------:R-:W-:Y:S02]  /*8940*/  HADD2.F32 R38, -RZ, R38.H1_H1 ;  /* 0x30000026ff267230 */ /* 0x000fe40000004100 */
[----:B------:R-:W-:Y:S01]  /*8950*/  FMUL.FTZ R46, R15, R44 ;  /* 0x0000002c0f2e7220 */ /* 0x000fe20000410000 */
[----:B------:R-:W-:Y:S01]  /*8960*/  F2FP.F16.E4M3.UNPACK_B R11, R12.H1 ;  /* 0x0000000cff0b723e */ /* 0x000fe200030006ff */
[C---:B------:R-:W-:Y:S01]  /*8970*/  FMUL.FTZ R44, R13.reuse, R44 ;  /* 0x0000002c0d2c7220 */ /* 0x040fe20000410000 */
[----:B------:R-:W-:Y:S01]  /*8980*/  FFMA.FTZ R48, R14, R39, R41 ;  /* 0x000000270e307223 */ /* 0x000fe20000010029 */
[----:B------:R-:W-:Y:S01]  /*8990*/  F2FP.F16.E4M3.UNPACK_B R12, R12 ;  /* 0x0000000cff0c723e */ /* 0x000fe200020006ff */
[-C--:B------:R-:W-:Y:S01]  /*89a0*/  FFMA.FTZ R41, R13, R38.reuse, -R46 ;  /* 0x000000260d297223 */ /* 0x080fe2000001082e */
        /* <DEDUP_REMOVED lines=11> */
[----:B------:R-:W-:Y:S01]  /*8a60*/  F2FP.SATFINITE.E4M3.F32.PACK_AB_MERGE_C R47, R48, R47, R52 ;  /* 0x0000002f302f723e */ /* 0x000fe20004807034 */
[----:B------:R-:W-:-:S02]  /*8a70*/  HADD2.F32 R15, -RZ, R86.H1_H1 ;  /* 0x30000056ff0f7230 */ /* 0x000fc40000004100 */
[----:B------:R-:W-:Y:S02]  /*8a80*/  HADD2.F32 R86, -RZ, R86.H0_H0 ;  /* 0x20000056ff567230 */ /* 0x000fe40000004100 */
[-C--:B------:R-:W-:Y:S01]  /*8a90*/  FMUL.FTZ R38, R12, R87.reuse ;  /* 0x000000570c267220 */ /* 0x080fe20000410000 */
[----:B------:R-:W-:Y:S01]  /*8aa0*/  FMUL.FTZ R87, R11, R87 ;  /* 0x000000570b577220 */ /* 0x000fe20000410000 */
[-C--:B------:R-:W-:Y:S01]  /*8ab0*/  FFMA.FTZ R44, R13, R15.reuse, -R44 ;  /* 0x0000000f0d2c7223 */ /* 0x080fe2000001082c */
[----:B------:R-:W-:Y:S01]  /*8ac0*/  FFMA.FTZ R39, R14, R15, R39 ;  /* 0x0000000f0e277223 */ /* 0x000fe20000010027 */
[-C--:B------:R-:W-:Y:S01]  /*8ad0*/  FFMA.FTZ R46, R11, R86.reuse, -R38 ;  /* 0x000000560b2e7223 */ /* 0x080fe20000010826 */
[----:B------:R-:W-:Y:S01]  /*8ae0*/  FFMA.FTZ R87, R12, R86, R87 ;  /* 0x000000560c577223 */ /* 0x000fe20000010057 */
[----:B------:R-:W-:Y:S02]  /*8af0*/  F2FP.F16.E4M3.UNPACK_B R12, R37.H1 ;  /* 0x00000025ff0c723e */ /* 0x000fe400030006ff */
[----:B------:R-:W-:-:S02]  /*8b00*/  F2FP.SATFINITE.E4M3.F32.PACK_AB_MERGE_C R51, R39, R44, RZ ;  /* 0x0000002c2733723e */ /* 0x000fc400048070ff */
[-C--:B------:R-:W-:Y:S01]  /*8b10*/  F2FP.F16.E4M3.UNPACK_B R39, R45.reuse.H1 ;  /* 0x0000002dff27723e */ /* 0x080fe200030006ff */
[--C-:B------:R-:W-:Y:S01]  /*8b20*/  HADD2.F32 R14, -RZ, R12.reuse.H1_H1 ;  /* 0x3000000cff0e7230 */ /* 0x100fe20000004100 */
[----:B------:R-:W-:Y:S01]  /*8b30*/  F2FP.F16.E4M3.UNPACK_B R15, R40.H1 ;  /* 0x00000028ff0f723e */ /* 0x000fe200030006ff */
[----:B------:R-:W-:Y:S01]  /*8b40*/  HADD2.F32 R13, -RZ, R12.H0_H0 ;  /* 0x2000000cff0d7230 */ /* 0x000fe20000004100 */
[----:B------:R-:W-:Y:S01]  /*8b50*/  F2FP.F16.E4M3.UNPACK_B R11, R36.H1 ;  /* 0x00000024ff0b723e */ /* 0x000fe200030006ff */
[----:B------:R-:W-:Y:S01]  /*8b60*/  HADD2.F32 R44, -RZ, R39.H1_H1 ;  /* 0x30000027ff2c7230 */ /* 0x000fe20000004100 */
[----:B------:R-:W-:Y:S01]  /*8b70*/  F2FP.F16.E4M3.UNPACK_B R45, R45 ;  /* 0x0000002dff2d723e */ /* 0x000fe200020006ff */
[----:B------:R-:W-:Y:S01]  /*8b80*/  HADD2.F32 R38, -RZ, R15.H1_H1 ;  /* 0x3000000fff267230 */ /* 0x000fe20000004100 */
[----:B------:R-:W-:Y:S01]  /*8b90*/  F2FP.F16.E4M3.UNPACK_B R40, R40 ;  /* 0x00000028ff28723e */ /* 0x000fe200020006ff */
[----:B------:R-:W-:Y:S02]  /*8ba0*/  HADD2.F32 R12, -RZ, R11.H1_H1 ;  /* 0x3000000bff0c7230 */ /* 0x000fe40000004100 */
[----:B------:R-:W-:Y:S01]  /*8bb0*/  FMUL.FTZ R50, R14, R44 ;  /* 0x0000002c0e327220 */ /* 0x000fe20000410000 */
[----:B------:R-:W-:-:S02]  /*8bc0*/  HADD2.F32 R41, -RZ, R45.H1_H1 ;  /* 0x3000002dff297230 */ /* 0x000fc40000004100 */
        /* <DEDUP_REMOVED lines=14> */
[----:B------:R-:W-:Y:S02]  /*8cb0*/  HADD2.F32 R37, -RZ, R37.H1_H1 ;  /* 0x30000025ff257230 */ /* 0x000fe40000004100 */
[----:B------:R-:W-:Y:S01]  /*8cc0*/  FMUL.FTZ R38, R12, R39 ;  /* 0x000000270c267220 */ /* 0x000fe20000410000 */
[----:B------:R-:W-:Y:S01]  /*8cd0*/  HADD2.F32 R36, -RZ, R36.H1_H1 ;  /* 0x30000024ff247230 */ /* 0x000fe20000004100 */
[----:B------:R-:W-:Y:S01]  /*8ce0*/  F2FP.SATFINITE.E4M3.F32.PACK_AB_MERGE_C R49, R49, R50, RZ ;  /* 0x000000323131723e */ /* 0x000fe200048070ff */
[----:B------:R-:W-:-:S02]  /*8cf0*/  HADD2.F32 R45, -RZ, R45.H0_H0 ;  /* 0x2000002dff2d7230 */ /* 0x000fc40000004100 */
[----:B------:R-:W-:Y:S01]  /*8d00*/  FMUL.FTZ R13, R37, R39 ;  /* 0x00000027250d7220 */ /* 0x000fe20000410000 */
[----:B------:R-:W-:Y:S01]  /*8d10*/  HADD2.F32 R15, -RZ, R15.H0_H0 ;  /* 0x2000000fff0f7230 */ /* 0x000fe20000004100 */
[----:B------:R-:W-:Y:S01]  /*8d20*/  F2FP.SATFINITE.E4M3.F32.PACK_AB_MERGE_C R41, R41, R44, RZ ;  /* 0x0000002c2929723e */ /* 0x000fe200048070ff */
        /* <DEDUP_REMOVED lines=8> */
[----:B------:R-:W-:Y:S01]  /*8db0*/  F2FP.SATFINITE.E4M3.F32.PACK_AB_MERGE_C R15, R38, R13, R49 ;  /* 0x0000000d260f723e */ /* 0x000fe20004807031 */
[----:B------:R-:W-:Y:S01]  /*8dc0*/  IMAD.MOV.U32 R13, RZ, RZ, R47 ;  /* 0x000000ffff0d7224 */ /* 0x000fe200078e002f */
[----:B------:R-:W-:-:S07]  /*8dd0*/  F2FP.SATFINITE.E4M3.F32.PACK_AB_MERGE_C R14, R45, R14, R41 ;  /* 0x0000000e2d0e723e */ /* 0x000fce0004807029 */
.L_x_498:
[----:B------:R-:W-:Y:S05]  /*8de0*/  BSYNC B1 ;  /* 0x0000000000017941 */ /* 0x000fea0003800000 */
.L_x_497:
[----:B0-----:R0:W-:Y:S01]  /*8df0*/  ST.E.128 desc[UR50][R42.64], R12 ;  /* 0x0000000c2a007985 */ /* 0x0011e2000c101d32 */
[----:B------:R-:W-:Y:S05]  /*8e00*/  BRA `(.L_x_476) ;  /* 0x0000006800c07947 */ /* 0x000fea0003800000 */
.L_x_442:
        /* <DEDUP_REMOVED lines=20> */
[----:B------:R-:W-:Y:S02]  /*8f50*/  CS2R R36, SRZ ;  /* 0x0000000000247805 */ /* 0x000fe4000001ff00 */
[----:B------:R-:W-:Y:S02]  /*8f60*/  CS2R R38, SRZ ;  /* 0x0000000000267805 */ /* 0x000fe4000001ff00 */
[----:B------:R-:W-:Y:S01]  /*8f70*/  IADD3.X R63, R10, UR5, R11, P1, P4 ;  /* 0x000000050a3f7c10 */ /* 0x000fe20008fe840b */
[----:B------:R-:W-:-:S02]  /*8f80*/  ULDC.64 UR4, c[0x0][0x400] ;  /* 0x0001000000047ab9 */ /* 0x000fc40000000a00 */
[----:B------:R-:W-:-:S04]  /*8f90*/  IADD3 R64, P1, P4, R96, UR4, R12 ;  /* 0x0000000460407c10 */ /* 0x000fc8000fc3e00c */
[----:B------:R-:W-:Y:S02]  /*8fa0*/  IADD3.X R65, R20, UR5, R86, P1, P4 ;  /* 0x0000000514417c10 */ /* 0x000fe40008fe8456 */
[----:B------:R-:W-:Y:S02]  /*8fb0*/  ISETP.GE.AND P1, PT, R16, R118, PT ;  /* 0x000000761000720c */ /* 0x000fe40003f26270 */
[----:B------:R-:W-:Y:S02]  /*8fc0*/  CS2R R52, SRZ ;  /* 0x0000000000347805 */ /* 0x000fe4000001ff00 */
[----:B------:R-:W-:Y:S02]  /*8fd0*/  CS2R R54, SRZ ;  /* 0x0000000000367805 */ /* 0x000fe4000001ff00 */
[----:B------:R-:W-:Y:S02]  /*8fe0*/  CS2R R40, SRZ ;  /* 0x0000000000287805 */ /* 0x000fe4000001ff00 */
[----:B------:R-:W-:-:S05]  /*8ff0*/  CS2R R42, SRZ ;  /* 0x00000000002a7805 */ /* 0x000fca000001ff00 */
[----:B------:R0:W5:Y:S04]  /*9000*/  @!P1 LDG.E.128 R48, desc[UR50][R62.64] ;  /* 0x000000323e309981 */ /* 0x000168000c1e1d00 */
[----:B------:R0:W5:Y:S01]  /*9010*/  @!P1 LDG.E.128 R36, desc[UR50][R64.64] ;  /* 0x0000003240249981 */ /* 0x000162000c1e1d00 */
[----:B------:R-:W-:Y:S02]  /*9020*/  ISETP.GE.AND P1, PT, R0, R118, PT ;  /* 0x000000760000720c */ /* 0x000fe40003f26270 */
[----:B------:R-:W-:Y:S02]  /*9030*/  CS2R R56, SRZ ;  /* 0x0000000000387805 */ /* 0x000fe4000001ff00 */
[----:B------:R-:W-:Y:S02]  /*9040*/  CS2R R58, SRZ ;  /* 0x00000000003a7805 */ /* 0x000fe4000001ff00 */
[----:B------:R-:W-:-:S02]  /*9050*/  CS2R R44, SRZ ;  /* 0x00000000002c7805 */ /* 0x000fc4000001ff00 */
[----:B------:R-:W-:-:S05]  /*9060*/  CS2R R46, SRZ ;  /* 0x00000000002e7805 */ /* 0x000fca000001ff00 */
[----:B------:R0:W5:Y:S04]  /*9070*/  @!P1 LDG.E.128 R52, desc[UR50][R62.64+0x20] ;  /* 0x000020323e349981 */ /* 0x000168000c1e1d00 */
[----:B------:R0:W5:Y:S01]  /*9080*/  @!P1 LDG.E.128 R40, desc[UR50][R64.64+0x20] ;  /* 0x0000203240289981 */ /* 0x000162000c1e1d00 */
[----:B------:R-:W-:-:S13]  /*9090*/  ISETP.GE.AND P1, PT, R3, R118, PT ;  /* 0x000000760300720c */ /* 0x000fda0003f26270 */
[----:B------:R0:W5:Y:S04]  /*90a0*/  @!P1 LDG.E.128 R56, desc[UR50][R62.64+0x40] ;  /* 0x000040323e389981 */ /* 0x000168000c1e1d00 */
[----:B------:R0:W5:Y:S02]  /*90b0*/  @!P1 LDG.E.128 R44, desc[UR50][R64.64+0x40] ;  /* 0x00004032402c9981 */ /* 0x000164000c1e1d00 */
.L_x_500:
[----:B------:R-:W-:Y:S05]  /*90c0*/  BSYNC B1 ;  /* 0x0000000000017941 */ /* 0x000fea0003800000 */
.L_x_499:
        /* <DEDUP_REMOVED lines=12> */
[----:B------:R-:W-:Y:S01]  /*9190*/  CS2R R80, SRZ ;  /* 0x0000000000507805 */ /* 0x000fe2000001ff00 */
[----:B-----5:R-:W-:Y:S01]  /*91a0*/  IMAD.MOV.U32 R165, RZ, RZ, R36 ;  /* 0x000000ffffa57224 */ /* 0x020fe200078e0024 */
[----:B------:R-:W-:-:S02]  /*91b0*/  MOV R164, R38 ;  /* 0x0000002600a47202 */ /* 0x000fc40000000f00 */
[----:B------:R-:W-:Y:S01]  /*91c0*/  CS2R R82, SRZ ;  /* 0x0000000000527805 */ /* 0x000fe2000001ff00 */
[----:B------:R-:W-:Y:S06]  /*91d0*/  @P4 BRA `(.L_x_502) ;  /* 0x00000000007c4947 */ /* 0x000fec0003800000 */
[----:B------:R-:W-:Y:S01]  /*91e0*/  IADD3 R13, P1, P5, R102, R14, R108 ;  /* 0x0000000e660d7210 */ /* 0x000fe20007d3e06c */
[----:B------:R-:W-:Y:S01]  /*91f0*/  ULDC.64 UR4, c[0x0][0x3e8] ;  /* 0x0000fa0000047ab9 */ /* 0x000fe20000000a00 */
[----:B------:R-:W-:Y:S02]  /*9200*/  CS2R R72, SRZ ;  /* 0x0000000000487805 */ /* 0x000fe4000001ff00 */
[----:B------:R-:W-:Y:S02]  /*9210*/  CS2R R74, SRZ ;  /* 0x00000000004a7805 */ /* 0x000fe4000001ff00 */
[----:B------:R-:W-:Y:S02]  /*9220*/  IADD3.X R11, R10, R11, R107, P1, P5 ;  /* 0x0000000b0a0b7210 */ /* 0x000fe40000fea46b */
[----:B------:R-:W-:Y:S02]  /*9230*/  CS2R R60, SRZ ;  /* 0x00000000003c7805 */ /* 0x000fe4000001ff00 */
[----:B------:R-:W-:-:S02]  /*9240*/  IADD3 R14, P1, P5, R96, R12, R110 ;  /* 0x0000000c600e7210 */ /* 0x000fc40007d3e06e */
[----:B------:R-:W-:Y:S02]  /*9250*/  CS2R R62, SRZ ;  /* 0x00000000003e7805 */ /* 0x000fe4000001ff00 */
        /* <DEDUP_REMOVED lines=23> */
.L_x_502:
[----:B------:R-:W-:Y:S05]  /*93d0*/  BSYNC B1 ;  /* 0x0000000000017941 */ /* 0x000fea0003800000 */
.L_x_501:
        /* <DEDUP_REMOVED lines=26> */
.L_x_503:
[----:B------:R-:W-:Y:S01]  /*9580*/  IMAD R91, R19, 0x8, R18 ;  /* 0x00000008135b7824 */ /* 0x000fe200078e0212 */
[----:B------:R-:W-:Y:S01]  /*9590*/  SHF.L.U32 R92, R199, 0x1f, RZ ;  /* 0x0000001fc75c7819 */ /* 0x000fe200000006ff */
[----:B------:R-:W1:Y:S01]  /*95a0*/  LDC R137, c[0x0][0x2f4] ;  /* 0x0000bd00ff897b82 */ /* 0x000e620000000800 */
[----:B------:R-:W-:Y:S02]  /*95b0*/  BSSY B1, `(.L_x_504) ;  /* 0x0000003000017945 */ /* 0x000fe40003800000 */
[----:B------:R-:W2:Y:S02]  /*95c0*/  SYNCS.PHASECHK.TRANS64.TRYWAIT P5, [R91+URZ+0x29890], R92 ;  /* 0x0298905c5b0075a7 */ /* 0x000ea400080a017f */
[----:B--2---:R-:W-:Y:S05]  /*95d0*/  @!P5 BRA `(.L_x_505) ;  /* 0x0000020c003cd947 */ /* 0x004fea0003800000 */
.L_x_780:
[----:B------:R-:W-:Y:S05]  /*95e0*/  BSYNC B1 ;  /* 0x0000000000017941 */ /* 0x000fea0003800000 */
.L_x_504:
[----:B------:R-:W-:Y:S01]  /*95f0*/  UMOV UR4, 0xffffffff ;  /* 0xffffffff00047882 */ /* 0x000fe20000000000 */
[----:B-1----:R-:W-:Y:S02]  /*9600*/  IADD3 R146, -R121, R137, RZ ;  /* 0x0000008979927210 */ /* 0x002fe40007ffe1ff */
[----:B------:R-:W-:Y:S05]  /*9610*/  BRA.DIV UR4, `(.L_x_506) ;  /* 0x0000020e04407947 */ /* 0x000fea000b800000 */
[----:B------:R1:W3:Y:S04]  /*9620*/  SHFL.IDX PT, R155, R119, RZ, 0x1e1f ;  /* 0x001e1fff779b7589 */ /* 0x0002e800000e0000 */
[----:B------:R1:W4:Y:S02]  /*9630*/  SHFL.IDX PT, R11, R120, RZ, 0x1e1f ;  /* 0x001e1fff780b7589 */ /* 0x00032400000e0000 */
.L_x_784:
[----:B------:R-:W-:Y:S04]  /*9640*/  BSSY B1, `(.L_x_507) ;  /* 0x00002da000017945 */ /* 0x000fe80003800000 */
[----:B------:R-:W-:Y:S05]  /*9650*/  @P2 BRA `(.L_x_508) ;  /* 0x0000002c00602947 */ /* 0x000fea0003800000 */
[----:B------:R-:W-:Y:S01]  /*9660*/  ISETP.NE.AND P2, PT, R28, RZ, PT ;  /* 0x000000ff1c00720c */ /* 0x000fe20003f45270 */
[----:B------:R-:W-:-:S12]  /*9670*/  BSSY B2, `(.L_x_509) ;  /* 0x00000f4000027945 */ /* 0x000fd80003800000 */
[----:B------:R-:W-:Y:S05]  /*9680*/  @!P2 BRA `(.L_x_510) ;  /* 0x0000000c00c8a947 */ /* 0x000fea0003800000 */
[----:B0-----:R-:W-:Y:S01]  /*9690*/  SEL R12, R121, R146, !P0 ;  /* 0x00000092790c7207 */ /* 0x001fe20004000000 */
[----:B------:R-:W-:Y:S01]  /*96a0*/  BSSY B3, `(.L_x_511) ;  /* 0x00000e9000037945 */ /* 0x000fe20003800000 */
[----:B------:R-:W-:Y:S02]  /*96b0*/  ISETP.GE.AND P2, PT, R16, R118, PT ;  /* 0x000000761000720c */ /* 0x000fe40003f46270 */
[----:B------:R-:W-:-:S04]  /*96c0*/  SHF.R.S32.HI R13, RZ, 0x1f, R12 ;  /* 0x0000001fff0d7819 */ /* 0x000fc8000001140c */
[----:B------:R-:W-:-:S04]  /*96d0*/  LEA.HI R12, R13, R12, RZ, 0x5 ;  /* 0x0000000c0d0c7211 */ /* 0x000fc800078f28ff */
[----:B------:R-:W-:-:S04]  /*96e0*/  LEA.HI.SX32 R12, R12, R117, 0x1b ;  /* 0x000000750c0c7211 */ /* 0x000fc800078fdaff */
[----:B------:R-:W-:Y:S01]  /*96f0*/  SHF.R.S32.HI R13, RZ, 0x1f, R12 ;  /* 0x0000001fff0d7819 */ /* 0x000fe2000001140c */
[----:B------:R-:W-:-:S03]  /*9700*/  IMAD.SHL.U32 R168, R12, 0x10, RZ ;  /* 0x000000100ca87824 */ /* 0x000fc600078e00ff */
[----:B------:R-:W-:Y:S02]  /*9710*/  LEA.HI R13, R13, R12, RZ, 0x2 ;  /* 0x0000000c0d0d7211 */ /* 0x000fe400078f10ff */
[----:B------:R-:W-:Y:S02]  /*9720*/  LOP3.LUT R12, R208, 0x30, R168, 0xf8, !PT ;  /* 0x00000030d00c7812 */ /* 0x000fe400078ef8a8 */
[----:B------:R-:W-:Y:S02]  /*9730*/  SHF.R.S32.HI R13, RZ, 0x2, R13 ;  /* 0x00000002ff0d7819 */ /* 0x000fe4000001140d */
[----:B------:R-:W-:-:S03]  /*9740*/  LOP3.LUT R12, R12, R209, RZ, 0x3c, !PT ;  /* 0x000000d10c0c7212 */ /* 0x000fc600078e3cff */
[----:B------:R-:W-:-:S04]  /*9750*/  IMAD R13, R13, 0x2800, R210 ;  /* 0x000028000d0d7824 */ /* 0x000fc800078e02d2 */
[----:B------:R-:W-:Y:S02]  /*9760*/  IMAD.IADD R12, R13, 0x1, R12 ;  /* 0x000000010d0c7824 */ /* 0x000fe400078e020c */
[C---:B------:R-:W-:Y:S02]  /*9770*/  IMAD R13, R19.reuse, 0x7800, R135 ;  /* 0x00007800130d7824 */ /* 0x040fe400078e0287 */
[----:B------:R-:W-:Y:S02]  /*9780*/  IMAD R15, R19, 0x7800, R12 ;  /* 0x00007800130f7824 */ /* 0x000fe400078e020c */
[----:B------:R-:W-:-:S03]  /*9790*/  IMAD.IADD R13, R18, 0x1, R13 ;  /* 0x00000001120d7824 */ /* 0x000fc600078e020d */
[----:B------:R-:W-:-:S03]  /*97a0*/  IADD3 R84, R18, R15, RZ ;  /* 0x0000000f12547210 */ /* 0x000fc60007ffe0ff */
[----:B------:R-:W0:Y:S04]  /*97b0*/  LDS.128 R12, [R13+0x1a400] ;  /* 0x01a400000d0c7984 */ /* 0x000e280000000c00 */
[----:B------:R-:W0:Y:S01]  /*97c0*/  LDS.128 R84, [R84+0x1a400] ;  /* 0x01a4000054547984 */ /* 0x000e220000000c00 */
[----:B------:R-:W-:Y:S05]  /*97d0*/  @P2 BRA `(.L_x_512) ;  /* 0x0000000c00542947 */ /* 0x000fea0003800000 */
[----:B------:R-:W-:Y:S02]  /*97e0*/  SHF.R.U32.HI R38, RZ, 0x8, R49 ;  /* 0x00000008ff267819 */ /* 0x000fe40000011631 */
[--C-:B------:R-:W-:Y:S02]  /*97f0*/  SHF.R.U32.HI R36, RZ, 0x10, R51.reuse ;  /* 0x00000010ff247819 */ /* 0x100fe40000011633 */
[----:B------:R-:W-:Y:S01]  /*9800*/  SHF.R.U32.HI R171, RZ, 0x8, R51 ;  /* 0x00000008ffab7819 */ /* 0x000fe20000011633 */
[----:B------:R-:W-:Y:S01]  /*9810*/  IMAD.SHL.U32 R179, R38, 0x100, RZ ;  /* 0x0000010026b37824 */ /* 0x000fe200078e00ff */
[----:B------:R-:W-:Y:S01]  /*9820*/  LOP3.LUT R177, R51, 0xff0000ff, RZ, 0xc0, !PT ;  /* 0xff0000ff33b17812 */ /* 0x000fe200078ec0ff */
[----:B------:R-:W-:Y:S01]  /*9830*/  IMAD.U32 R36, R36, 0x10000, RZ ;  /* 0x0001000024247824 */ /* 0x000fe200078e00ff */
[----:B------:R-:W-:Y:S01]  /*9840*/  SHF.R.U32.HI R51, RZ, 0x8, R37 ;  /* 0x00000008ff337819 */ /* 0x000fe20000011625 */
[----:B------:R-:W-:Y:S01]  /*9850*/  IMAD.SHL.U32 R171, R171, 0x100, RZ ;  /* 0x00000100abab7824 */ /* 0x000fe200078e00ff */
[----:B------:R-:W-:-:S02]  /*9860*/  SHF.R.U32.HI R48, RZ, 0x10, R49 ;  /* 0x00000010ff307819 */ /* 0x000fc40000011631 */
[----:B------:R-:W-:Y:S02]  /*9870*/  LOP3.LUT R50, R49, 0xff0000ff, RZ, 0xc0, !PT ;  /* 0xff0000ff31327812 */ /* 0x000fe400078ec0ff */
[----:B------:R-:W-:Y:S02]  /*9880*/  SHF.R.U32.HI R176, RZ, 0x10, R37 ;  /* 0x00000010ffb07819 */ /* 0x000fe40000011625 */
[----:B------:R-:W-:Y:S02]  /*9890*/  LOP3.LUT R178, R37, 0xff0000ff, RZ, 0xc0, !PT ;  /* 0xff0000ff25b27812 */ /* 0x000fe400078ec0ff */
[--C-:B------:R-:W-:Y:S01]  /*98a0*/  SHF.R.U32.HI R37, RZ, 0x10, R39.reuse ;  /* 0x00000010ff257819 */ /* 0x100fe20000011627 */
[----:B------:R-:W-:Y:S01]  /*98b0*/  IMAD.U32 R176, R176, 0x10000, RZ ;  /* 0x00010000b0b07824 */ /* 0x000fe200078e00ff */
[----:B------:R-:W-:Y:S02]  /*98c0*/  SHF.R.U32.HI R38, RZ, 0x8, R39 ;  /* 0x00000008ff267819 */ /* 0x000fe40000011627 */
[----:B------:R-:W-:Y:S01]  /*98d0*/  LOP3.LUT R49, R39, 0xff0000ff, RZ, 0xc0, !PT ;  /* 0xff0000ff27317812 */ /* 0x000fe200078ec0ff */
[----:B------:R-:W-:Y:S01]  /*98e0*/  IMAD.SHL.U32 R39, R51, 0x100, RZ ;  /* 0x0000010033277824 */ /* 0x000fe200078e00ff */
[----:B------:R-:W-:Y:S01]  /*98f0*/  LOP3.LUT R50, R50, 0xff00, R179, 0xf8, !PT ;  /* 0x0000ff0032327812 */ /* 0x000fe200078ef8b3 */
[----:B------:R-:W-:Y:S01]  /*9900*/  IMAD.SHL.U32 R38, R38, 0x100, RZ ;  /* 0x0000010026267824 */ /* 0x000fe200078e00ff */
[----:B------:R-:W-:-:S02]  /*9910*/  SHF.L.U32 R48, R48, 0x10, RZ ;  /* 0x0000001030307819 */ /* 0x000fc400000006ff */
[----:B------:R-:W-:Y:S02]  /*9920*/  LOP3.LUT R39, R178, 0xff00, R39, 0xf8, !PT ;  /* 0x0000ff00b2277812 */ /* 0x000fe400078ef827 */
[----:B------:R-:W-:Y:S02]  /*9930*/  LOP3.LUT R51, R177, 0xff00, R171, 0xf8, !PT ;  /* 0x0000ff00b1337812 */ /* 0x000fe400078ef8ab */
[----:B------:R-:W-:Y:S02]  /*9940*/  LOP3.LUT R177, R50, 0xff0000, R48, 0xf8, !PT ;  /* 0x00ff000032b17812 */ /* 0x000fe400078ef830 */
[----:B------:R-:W-:Y:S02]  /*9950*/  LOP3.LUT R50, R39, 0xff0000, R176, 0xf8, !PT ;  /* 0x00ff000027327812 */ /* 0x000fe400078ef8b0 */
[----:B0-----:R-:W-:Y:S02]  /*9960*/  F2FP.F16.E4M3.UNPACK_B R171, R85 ;  /* 0x00000055ffab723e */ /* 0x001fe400020006ff */
[----:B------:R-:W-:-:S02]  /*9970*/  F2FP.F16.E4M3.UNPACK_B R178, R50 ;  /* 0x00000032ffb2723e */ /* 0x000fc400020006ff */
[----:B------:R-:W-:Y:S01]  /*9980*/  F2FP.F16.E4M3.UNPACK_B R39, R13 ;  /* 0x0000000dff27723e */ /* 0x000fe200020006ff */
[----:B------:R-:W-:Y:S01]  /*9990*/  HADD2.F32 R48, -RZ, R171.H0_H0 ;  /* 0x200000abff307230 */ /* 0x000fe20000004100 */
[----:B------:R-:W-:Y:S01]  /*99a0*/  F2FP.F16.E4M3.UNPACK_B R179, R177 ;  /* 0x000000b1ffb3723e */ /* 0x000fe200020006ff */
[--C-:B------:R-:W-:Y:S01]  /*99b0*/  HADD2.F32 R181, -RZ, R178.reuse.H0_H0 ;  /* 0x200000b2ffb57230 */ /* 0x100fe20000004100 */
[----:B------:R-:W-:Y:S01]  /*99c0*/  F2FP.F16.E4M3.UNPACK_B R85, R85.H1 ;  /* 0x00000055ff55723e */ /* 0x000fe200030006ff */
[----:B------:R-:W-:Y:S01]  /*99d0*/  HADD2.F32 R176, -RZ, R39.H0_H0 ;  /* 0x20000027ffb07230 */ /* 0x000fe20000004100 */
[----:B------:R-:W-:Y:S01]  /*99e0*/  F2FP.F16.E4M3.UNPACK_B R177, R177.H1 ;  /* 0x000000b1ffb1723e */ /* 0x000fe200030006ff */
[----:B------:R-:W-:Y:S02]  /*99f0*/  HADD2.F32 R180, -RZ, R179.H0_H0 ;  /* 0x200000b3ffb47230 */ /* 0x000fe40000004100 */
[----:B------:R-:W-:Y:S01]  /*9a00*/  FMUL.FTZ R182, R48, R181 ;  /* 0x000000b530b67220 */ /* 0x000fe20000410000 */
[----:B------:R-:W-:-:S02]  /*9a10*/  HADD2.F32 R178, -RZ, R178.H1_H1 ;  /* 0x300000b2ffb27230 */ /* 0x000fc40000004100 */
[C---:B------:R-:W-:Y:S01]  /*9a20*/  FMUL.FTZ R181, R176.reuse, R181 ;  /* 0x000000b5b0b57220 */ /* 0x040fe20000410000 */
[----:B------:R-:W-:Y:S02]  /*9a30*/  HADD2.F32 R39, -RZ, R39.H1_H1 ;  /* 0x30000027ff277230 */ /* 0x000fe40000004100 */
[-C--:B------:R-:W-:Y:S01]  /*9a40*/  FFMA.FTZ R176, R176, R180.reuse, -R182 ;  /* 0x000000b4b0b07223 */ /* 0x080fe200000108b6 */
[----:B------:R-:W-:Y:S02]  /*9a50*/  HADD2.F32 R179, -RZ, R179.H1_H1 ;  /* 0x300000b3ffb37230 */ /* 0x000fe40000004100 */
[----:B------:R-:W-:Y:S01]  /*9a60*/  FFMA.FTZ R48, R48, R180, R181 ;  /* 0x000000b430307223 */ /* 0x000fe200000100b5 */
[----:B------:R-:W-:Y:S01]  /*9a70*/  HADD2.F32 R180, -RZ, R171.H1_H1 ;  /* 0x300000abffb47230 */ /* 0x000fe20000004100 */
[----:B------:R-:W-:Y:S02]  /*9a80*/  LOP3.LUT R49, R49, 0xff00, R38, 0xf8, !PT ;  /* 0x0000ff0031317812 */ /* 0x000fe400078ef826 */
[----:B------:R-:W-:-:S02]  /*9a90*/  SHF.L.U32 R37, R37, 0x10, RZ ;  /* 0x0000001025257819 */ /* 0x000fc400000006ff */
[CC--:B------:R-:W-:Y:S01]  /*9aa0*/  FMUL.FTZ R171, R180.reuse, R178.reuse ;  /* 0x000000b2b4ab7220 */ /* 0x0c0fe20000410000 */
[----:B------:R-:W-:Y:S01]  /*9ab0*/  FMUL.FTZ R178, R39, R178 ;  /* 0x000000b227b27220 */ /* 0x000fe20000410000 */
[----:B------:R-:W-:Y:S02]  /*9ac0*/  LOP3.LUT R51, R51, 0xff0000, R36, 0xf8, !PT ;  /* 0x00ff000033337812 */ /* 0x000fe400078ef824 */
[-C--:B------:R-:W-:Y:S01]  /*9ad0*/  FFMA.FTZ R171, R39, R179.reuse, -R171 ;  /* 0x000000b327ab7223 */ /* 0x080fe200000108ab */
[----:B------:R-:W-:Y:S01]  /*9ae0*/  FFMA.FTZ R39, R180, R179, R178 ;  /* 0x000000b3b4277223 */ /* 0x000fe200000100b2 */
[----:B------:R-:W-:Y:S01]  /*9af0*/  F2FP.F16.E4M3.UNPACK_B R178, R50.H1 ;  /* 0x00000032ffb2723e */ /* 0x000fe200030006ff */
[----:B------:R-:W-:Y:S01]  /*9b00*/  HADD2.F32 R180, -RZ, R177.H0_H0 ;  /* 0x200000b1ffb47230 */ /* 0x000fe20000004100 */
[----:B------:R-:W-:Y:S01]  /*9b10*/  F2FP.F16.E4M3.UNPACK_B R179, R13.H1 ;  /* 0x0000000dffb3723e */ /* 0x000fe200030006ff */
[----:B------:R-:W-:Y:S01]  /*9b20*/  HADD2.F32 R13, -RZ, R85.H0_H0 ;  /* 0x20000055ff0d7230 */ /* 0x000fe20000004100 */
[----:B------:R-:W-:Y:S01]  /*9b30*/  LOP3.LUT R36, R49, 0xff0000, R37, 0xf8, !PT ;  /* 0x00ff000031247812 */ /* 0x000fe200078ef825 */
[----:B------:R-:W-:-:S02]  /*9b40*/  HADD2.F32 R181, -RZ, R178.H0_H0 ;  /* 0x200000b2ffb57230 */ /* 0x000fc40000004100 */
[----:B------:R-:W-:Y:S02]  /*9b50*/  HADD2.F32 R50, -RZ, R179.H0_H0 ;  /* 0x200000b3ff327230 */ /* 0x000fe40000004100 */
[----:B------:R-:W-:Y:S02]  /*9b60*/  HADD2.F32 R85, -RZ, R85.H1_H1 ;  /* 0x30000055ff557230 */ /* 0x000fe40000004100 */
[-C--:B------:R-:W-:Y:S01]  /*9b70*/  FMUL.FTZ R182, R13, R181.reuse ;  /* 0x000000b50db67220 */ /* 0x080fe20000410000 */
[----:B------:R-:W-:Y:S02]  /*9b80*/  HADD2.F32 R178, -RZ, R178.H1_H1 ;  /* 0x300000b2ffb27230 */ /* 0x000fe40000004100 */
[C---:B------:R-:W-:Y:S01]  /*9b90*/  FMUL.FTZ R181, R50.reuse, R181 ;  /* 0x000000b532b57220 */ /* 0x040fe20000410000 */
[----:B------:R-:W-:Y:S02]  /*9ba0*/  IMAD.MOV.U32 R37, RZ, RZ, R87 ;  /* 0x000000ffff257224 */ /* 0x000fe400078e0057 */
[----:B------:R-:W-:Y:S01]  /*9bb0*/  FFMA.FTZ R50, R50, R180, -R182 ;  /* 0x000000b432327223 */ /* 0x000fe200000108b6 */
[----:B------:R-:W-:-:S02]  /*9bc0*/  IMAD.MOV.U32 R87, RZ, RZ, R15 ;  /* 0x000000ffff577224 */ /* 0x000fc400078e000f */
[----:B------:R-:W-:Y:S01]  /*9bd0*/  FFMA.FTZ R13, R13, R180, R181 ;  /* 0x000000b40d0d7223 */ /* 0x000fe200000100b5 */
[----:B------:R-:W-:Y:S01]  /*9be0*/  HADD2.F32 R180, -RZ, R179.H1_H1 ;  /* 0x300000b3ffb47230 */ /* 0x000fe20000004100 */
[----:B------:R-:W-:Y:S01]  /*9bf0*/  F2FP.F16.E4M3.UNPACK_B R38, R37 ;  /* 0x00000025ff26723e */ /* 0x000fe200020006ff */
[----:B------:R-:W-:Y:S02]  /*9c00*/  HADD2.F32 R179, -RZ, R177.H1_H1 ;  /* 0x300000b1ffb37230 */ /* 0x000fe40000004100 */
[-C--:B------:R-:W-:Y:S01]  /*9c10*/  FMUL.FTZ R177, R85, R178.reuse ;  /* 0x000000b255b17220 */ /* 0x080fe20000410000 */
[----:B------:R-:W-:Y:S01]  /*9c20*/  F2FP.F16.E4M3.UNPACK_B R15, R87 ;  /* 0x00000057ff0f723e */ /* 0x000fe200020006ff */
[C---:B------:R-:W-:Y:S01]  /*9c30*/  FMUL.FTZ R178, R180.reuse, R178 ;  /* 0x000000b2b4b27220 */ /* 0x040fe20000410000 */
[----:B------:R-:W-:Y:S01]  /*9c40*/  F2FP.F16.E4M3.UNPACK_B R37, R37.H1 ;  /* 0x00000025ff25723e */ /* 0x000fe200030006ff */
[----:B------:R-:W-:Y:S01]  /*9c50*/  FFMA.FTZ R177, R180, R179, -R177 ;  /* 0x000000b3b4b17223 */ /* 0x000fe200000108b1 */
[----:B------:R-:W-:-:S02]  /*9c60*/  HADD2.F32 R180, -RZ, R38.H0_H0 ;  /* 0x20000026ffb47230 */ /* 0x000fc40000004100 */
[----:B------:R-:W-:Y:S01]  /*9c70*/  FFMA.FTZ R85, R85, R179, R178 ;  /* 0x000000b355557223 */ /* 0x000fe200000100b2 */
[-C--:B------:R-:W-:Y:S01]  /*9c80*/  F2FP.F16.E4M3.UNPACK_B R178, R36.reuse ;  /* 0x00000024ffb2723e */ /* 0x080fe200020006ff */
[--C-:B------:R-:W-:Y:S01]  /*9c90*/  HADD2.F32 R182, -RZ, R15.reuse.H0_H0 ;  /* 0x2000000fffb67230 */ /* 0x100fe20000004100 */
[-C--:B------:R-:W-:Y:S01]  /*9ca0*/  F2FP.F16.E4M3.UNPACK_B R179, R51.reuse ;  /* 0x00000033ffb3723e */ /* 0x080fe200020006ff */
[----:B------:R-:W-:Y:S01]  /*9cb0*/  HADD2.F32 R15, -RZ, R15.H1_H1 ;  /* 0x3000000fff0f7230 */ /* 0x000fe20000004100 */
[----:B------:R-:W-:Y:S01]  /*9cc0*/  F2FP.F16.E4M3.UNPACK_B R36, R36.H1 ;  /* 0x00000024ff24723e */ /* 0x000fe200030006ff */
[--C-:B------:R-:W-:Y:S01]  /*9cd0*/  HADD2.F32 R49, -RZ, R178.reuse.H0_H0 ;  /* 0x200000b2ff317230 */ /* 0x100fe20000004100 */
[----:B------:R-:W-:Y:S01]  /*9ce0*/  F2FP.F16.E4M3.UNPACK_B R51, R51.H1 ;  /* 0x00000033ff33723e */ /* 0x000fe200030006ff */
[----:B------:R-:W-:Y:S01]  /*9cf0*/  HADD2.F32 R181, -RZ, R179.H0_H0 ;  /* 0x200000b3ffb57230 */ /* 0x000fe20000004100 */
[----:B------:R-:W-:Y:S01]  /*9d00*/  F2FP.SATFINITE.E4M3.F32.PACK_AB_MERGE_C R50, R177, R50, RZ ;  /* 0x00000032b132723e */ /* 0x000fe200048070ff */
[----:B------:R-:W-:-:S02]  /*9d10*/  HADD2.F32 R178, -RZ, R178.H1_H1 ;  /* 0x300000b2ffb27230 */ /* 0x000fc40000004100 */
[-C--:B------:R-:W-:Y:S01]  /*9d20*/  FMUL.FTZ R183, R180, R49.reuse ;  /* 0x00000031b4b77220 */ /* 0x080fe20000410000 */
[C---:B------:R-:W-:Y:S01]  /*9d30*/  FMUL.FTZ R49, R182.reuse, R49 ;  /* 0x00000031b6317220 */ /* 0x040fe20000410000 */
[----:B------:R-:W-:Y:S01]  /*9d40*/  HADD2.F32 R179, -RZ, R179.H1_H1 ;  /* 0x300000b3ffb37230 */ /* 0x000fe20000004100 */
[----:B------:R-:W-:Y:S01]  /*9d50*/  F2FP.SATFINITE.E4M3.F32.PACK_AB_MERGE_C R171, R171, R176, R50 ;  /* 0x000000b0abab723e */ /* 0x000fe20004807032 */
[-C--:B------:R-:W-:Y:S01]  /*9d60*/  FFMA.FTZ R183, R182, R181.reuse, -R183 ;  /* 0x000000b5b6b77223 */ /* 0x080fe200000108b7 */
[----:B------:R-:W-:Y:S01]  /*9d70*/  FFMA.FTZ R180, R180, R181, R49 ;  /* 0x000000b5b4b47223 */ /* 0x000fe20000010031 */
[----:B------:R-:W-:Y:S01]  /*9d80*/  HADD2.F32 R49, -RZ, R38.H1_H1 ;  /* 0x30000026ff317230 */ /* 0x000fe20000004100 */
[----:B------:R-:W-:Y:S01]  /*9d90*/  F2FP.F16.E4M3.UNPACK_B R50, R84.H1 ;  /* 0x00000054ff32723e */ /* 0x000fe200030006ff */
[--C-:B------:R-:W-:Y:S01]  /*9da0*/  HADD2.F32 R181, -RZ, R36.reuse.H0_H0 ;  /* 0x20000024ffb57230 */ /* 0x100fe20000004100 */
[----:B------:R-:W-:Y:S01]  /*9db0*/  F2FP.SATFINITE.E4M3.F32.PACK_AB_MERGE_C R13, R85, R13, RZ ;  /* 0x0000000d550d723e */ /* 0x000fe200048070ff */
[----:B------:R-:W-:-:S02]  /*9dc0*/  HADD2.F32 R36, -RZ, R36.H1_H1 ;  /* 0x30000024ff247230 */ /* 0x000fc40000004100 */
[----:B------:R-:W-:Y:S01]  /*9dd0*/  FMUL.FTZ R38, R49, R178 ;  /* 0x000000b231267220 */ /* 0x000fe20000410000 */
[----:B------:R-:W-:Y:S02]  /*9de0*/  F2FP.F16.E4M3.UNPACK_B R85, R166.H1 ;  /* 0x000000a6ff55723e */ /* 0x000fe400030006ff */
[----:B------:R-:W-:Y:S01]  /*9df0*/  F2FP.F16.E4M3.UNPACK_B R84, R84 ;  /* 0x00000054ff54723e */ /* 0x000fe200020006ff */
[CC--:B------:R-:W-:Y:S01]  /*9e00*/  FFMA.FTZ R38, R15.reuse, R179.reuse, -R38 ;  /* 0x000000b30f267223 */ /* 0x0c0fe20000010826 */
[----:B------:R-:W-:Y:S01]  /*9e10*/  FMUL.FTZ R15, R15, R178 ;  /* 0x000000b20f0f7220 */ /* 0x000fe20000410000 */
[--C-:B------:R-:W-:Y:S01]  /*9e20*/  HADD2.F32 R178, -RZ, R51.reuse.H0_H0 ;  /* 0x20000033ffb27230 */ /* 0x100fe20000004100 */
[----:B------:R-:W-:Y:S01]  /*9e30*/  F2FP.F16.E4M3.UNPACK_B R166, R166 ;  /* 0x000000a6ffa6723e */ /* 0x000fe200020006ff */
[----:B------:R-:W-:Y:S02]  /*9e40*/  HADD2.F32 R51, -RZ, R51.H1_H1 ;  /* 0x30000033ff337230 */ /* 0x000fe40000004100 */
[----:B------:R-:W-:Y:S01]  /*9e50*/  FFMA.FTZ R15, R49, R179, R15 ;  /* 0x000000b3310f7223 */ /* 0x000fe2000001000f */
[----:B------:R-:W-:Y:S01]  /*9e60*/  F2FP.F16.E4M3.UNPACK_B R49, R87.H1 ;  /* 0x00000057ff31723e */ /* 0x000fe200030006ff */
[----:B------:R-:W-:-:S02]  /*9e70*/  HADD2.F32 R87, -RZ, R37.H0_H0 ;  /* 0x20000025ff577230 */ /* 0x000fc40000004100 */
[----:B------:R-:W-:Y:S02]  /*9e80*/  HADD2.F32 R37, -RZ, R37.H1_H1 ;  /* 0x30000025ff257230 */ /* 0x000fe40000004100 */
[--C-:B------:R-:W-:Y:S02]  /*9e90*/  HADD2.F32 R179, -RZ, R49.reuse.H0_H0 ;  /* 0x20000031ffb37230 */ /* 0x100fe40000004100 */
[-C--:B------:R-:W-:Y:S01]  /*9ea0*/  FMUL.FTZ R182, R87, R181.reuse ;  /* 0x000000b557b67220 */ /* 0x080fe20000410000 */
[----:B------:R-:W-:Y:S02]  /*9eb0*/  HADD2.F32 R49, -RZ, R49.H1_H1 ;  /* 0x30000031ff317230 */ /* 0x000fe40000004100 */
[--C-:B------:R-:W-:Y:S02]  /*9ec0*/  HADD2.F32 R177, -RZ, R85.reuse.H0_H0 ;  /* 0x20000055ffb17230 */ /* 0x100fe40000004100 */
[C---:B------:R-:W-:Y:S01]  /*9ed0*/  FFMA.FTZ R182, R179.reuse, R178, -R182 ;  /* 0x000000b2b3b67223 */ /* 0x040fe200000108b6 */
[----:B------:R-:W-:Y:S01]  /*9ee0*/  FMUL.FTZ R179, R179, R181 ;  /* 0x000000b5b3b37220 */ /* 0x000fe20000410000 */
[----:B------:R-:W-:-:S03]  /*9ef0*/  HADD2.F32 R85, -RZ, R85.H1_H1 ;  /* 0x30000055ff557230 */ /* 0x000fc60000004100 */
[----:B------:R-:W-:Y:S01]  /*9f00*/  FFMA.FTZ R179, R87, R178, R179 ;  /* 0x000000b257b37223 */ /* 0x000fe200000100b3 */
[-C--:B------:R-:W-:Y:S01]  /*9f10*/  FMUL.FTZ R87, R37, R36.reuse ;  /* 0x0000002425577220 */ /* 0x080fe20000410000 */
[----:B------:R-:W-:-:S03]  /*9f20*/  FMUL.FTZ R36, R49, R36 ;  /* 0x0000002431247220 */ /* 0x000fc60000410000 */
[-C--:B------:R-:W-:Y:S01]  /*9f30*/  FFMA.FTZ R87, R49, R51.reuse, -R87 ;  /* 0x0000003331577223 */ /* 0x080fe20000010857 */
[----:B------:R-:W-:Y:S01]  /*9f40*/  FFMA.FTZ R37, R37, R51, R36 ;  /* 0x0000003325257223 */ /* 0x000fe20000010024 */
[-C--:B------:R-:W-:Y:S01]  /*9f50*/  F2FP.F16.E4M3.UNPACK_B R36, R165.reuse.H1 ;  /* 0x000000a5ff24723e */ /* 0x080fe200030006ff */
[--C-:B------:R-:W-:Y:S01]  /*9f60*/  HADD2.F32 R51, -RZ, R50.reuse.H0_H0 ;  /* 0x20000032ff337230 */ /* 0x100fe20000004100 */
[-C--:B------:R-:W-:Y:S01]  /*9f70*/  F2FP.F16.E4M3.UNPACK_B R49, R12.reuse.H1 ;  /* 0x0000000cff31723e */ /* 0x080fe200030006ff */
[----:B------:R-:W-:Y:S01]  /*9f80*/  HADD2.F32 R50, -RZ, R50.H1_H1 ;  /* 0x30000032ff327230 */ /* 0x000fe20000004100 */
[----:B------:R-:W-:Y:S01]  /*9f90*/  F2FP.F16.E4M3.UNPACK_B R165, R165 ;  /* 0x000000a5ffa5723e */ /* 0x000fe200020006ff */
[--C-:B------:R-:W-:Y:S01]  /*9fa0*/  HADD2.F32 R181, -RZ, R36.reuse.H0_H0 ;  /* 0x20000024ffb57230 */ /* 0x100fe20000004100 */
[----:B------:R-:W-:Y:S01]  /*9fb0*/  F2FP.F16.E4M3.UNPACK_B R12, R12 ;  /* 0x0000000cff0c723e */ /* 0x000fe200020006ff */
[----:B------:R-:W-:Y:S01]  /*9fc0*/  HADD2.F32 R176, -RZ, R49.H0_H0 ;  /* 0x20000031ffb07230 */ /* 0x000fe20000004100 */
[----:B------:R-:W-:Y:S01]  /*9fd0*/  F2FP.SATFINITE.E4M3.F32.PACK_AB_MERGE_C R87, R87, R182, RZ ;  /* 0x000000b65757723e */ /* 0x000fe200048070ff */
[----:B------:R-:W-:-:S02]  /*9fe0*/  HADD2.F32 R36, -RZ, R36.H1_H1 ;  /* 0x30000024ff247230 */ /* 0x000fc40000004100 */
[-C--:B------:R-:W-:Y:S01]  /*9ff0*/  FMUL.FTZ R178, R51, R181.reuse ;  /* 0x000000b533b27220 */ /* 0x080fe20000410000 */
[----:B------:R-:W-:Y:S02]  /*a000*/  HADD2.F32 R49, -RZ, R49.H1_H1 ;  /* 0x30000031ff317230 */ /* 0x000fe40000004100 */
[C---:B------:R-:W-:Y:S01]  /*a010*/  FMUL.FTZ R181, R176.reuse, R181 ;  /* 0x000000b5b0b57220 */ /* 0x040fe20000410000 */
[----:B------:R-:W-:Y:S01]  /*a020*/  F2FP.SATFINITE.E4M3.F32.PACK_AB_MERGE_C R37, R37, R179, RZ ;  /* 0x000000b32525723e */ /* 0x000fe200048070ff */
[-C--:B------:R-:W-:Y:S02]  /*a030*/  FFMA.FTZ R178, R176, R177.reuse, -R178 ;  /* 0x000000b1b0b27223 */ /* 0x080fe400000108b2 */
[----:B------:R-:W-:Y:S01]  /*a040*/  FFMA.FTZ R181, R51, R177, R181 ;  /* 0x000000b133b57223 */ /* 0x000fe200000100b5 */
[-C--:B------:R-:W-:Y:S01]  /*a050*/  FMUL.FTZ R51, R50, R36.reuse ;  /* 0x0000002432337220 */ /* 0x080fe20000410000 */
[----:B------:R-:W-:Y:S01]  /*a060*/  FMUL.FTZ R36, R49, R36 ;  /* 0x0000002431247220 */ /* 0x000fe20000410000 */
[----:B------:R-:W-:-:S02]  /*a070*/  HADD2.F32 R177, -RZ, R165.H0_H0 ;  /* 0x200000a5ffb17230 */ /* 0x000fc40000004100 */
[-C--:B------:R-:W-:Y:S01]  /*a080*/  FFMA.FTZ R49, R49, R85.reuse, -R51 ;  /* 0x0000005531317223 */ /* 0x080fe20000010833 */
[----:B------:R-:W-:Y:S01]  /*a090*/  FFMA.FTZ R36, R50, R85, R36 ;  /* 0x0000005532247223 */ /* 0x000fe20000010024 */
[----:B------:R-:W-:Y:S02]  /*a0a0*/  HADD2.F32 R50, -RZ, R84.H0_H0 ;  /* 0x20000054ff327230 */ /* 0x000fe40000004100 */
[----:B------:R-:W-:Y:S01]  /*a0b0*/  HADD2.F32 R85, -RZ, R12.H0_H0 ;  /* 0x2000000cff557230 */ /* 0x000fe20000004100 */
[----:B------:R-:W-:Y:S01]  /*a0c0*/  F2FP.SATFINITE.E4M3.F32.PACK_AB_MERGE_C R49, R49, R178, RZ ;  /* 0x000000b23131723e */ /* 0x000fe200048070ff */
[----:B------:R-:W-:Y:S02]  /*a0d0*/  HADD2.F32 R51, -RZ, R166.H0_H0 ;  /* 0x200000a6ff337230 */ /* 0x000fe40000004100 */
[-C--:B------:R-:W-:Y:S01]  /*a0e0*/  FMUL.FTZ R176, R50, R177.reuse ;  /* 0x000000b132b07220 */ /* 0x080fe20000410000 */
[----:B------:R-:W-:Y:S02]  /*a0f0*/  HADD2.F32 R165, -RZ, R165.H1_H1 ;  /* 0x300000a5ffa57230 */ /* 0x000fe40000004100 */
[----:B------:R-:W-:Y:S01]  /*a100*/  FMUL.FTZ R177, R85, R177 ;  /* 0x000000b155b17220 */ /* 0x000fe20000410000 */
[----:B------:R-:W-:-:S02]  /*a110*/  HADD2.F32 R84, -RZ, R84.H1_H1 ;  /* 0x30000054ff547230 */ /* 0x000fc40000004100 */
[-C--:B------:R-:W-:Y:S01]  /*a120*/  FFMA.FTZ R176, R85, R51.reuse, -R176 ;  /* 0x0000003355b07223 */ /* 0x080fe200000108b0 */
[----:B------:R-:W-:Y:S02]  /*a130*/  HADD2.F32 R12, -RZ, R12.H1_H1 ;  /* 0x3000000cff0c7230 */ /* 0x000fe40000004100 */
[----:B------:R-:W-:Y:S01]  /*a140*/  FFMA.FTZ R177, R50, R51, R177 ;  /* 0x0000003332b17223 */ /* 0x000fe200000100b1 */
[----:B------:R-:W-:Y:S02]  /*a150*/  HADD2.F32 R166, -RZ, R166.H1_H1 ;  /* 0x300000a6ffa67230 */ /* 0x000fe40000004100 */
[-C--:B------:R-:W-:Y:S01]  /*a160*/  FMUL.FTZ R50, R84, R165.reuse ;  /* 0x000000a554327220 */ /* 0x080fe20000410000 */
[----:B------:R-:W-:Y:S01]  /*a170*/  F2FP.F16.E4M3.UNPACK_B R51, R86.H1 ;  /* 0x00000056ff33723e */ /* 0x000fe200030006ff */
[C---:B------:R-:W-:Y:S01]  /*a180*/  FMUL.FTZ R165, R12.reuse, R165 ;  /* 0x000000a50ca57220 */ /* 0x040fe20000410000 */
[-C--:B------:R-:W-:Y:S01]  /*a190*/  F2FP.F16.E4M3.UNPACK_B R85, R167.reuse.H1 ;  /* 0x000000a7ff55723e */ /* 0x080fe200030006ff */
[----:B------:R-:W-:Y:S01]  /*a1a0*/  FFMA.FTZ R50, R12, R166, -R50 ;  /* 0x000000a60c327223 */ /* 0x000fe20000010832 */
[----:B------:R-:W-:Y:S01]  /*a1b0*/  F2FP.F16.E4M3.UNPACK_B R86, R86 ;  /* 0x00000056ff56723e */ /* 0x000fe200020006ff */
[----:B------:R-:W-:Y:S01]  /*a1c0*/  FFMA.FTZ R12, R84, R166, R165 ;  /* 0x000000a6540c7223 */ /* 0x000fe200000100a5 */
[----:B------:R-:W-:Y:S01]  /*a1d0*/  HADD2.F32 R84, -RZ, R51.H0_H0 ;  /* 0x20000033ff547230 */ /* 0x000fe20000004100 */
[----:B------:R-:W-:Y:S01]  /*a1e0*/  F2FP.F16.E4M3.UNPACK_B R167, R167 ;  /* 0x000000a7ffa7723e */ /* 0x000fe200020006ff */
[----:B------:R-:W-:Y:S01]  /*a1f0*/  HADD2.F32 R166, -RZ, R85.H0_H0 ;  /* 0x20000055ffa67230 */ /* 0x000fe20000004100 */
[----:B------:R-:W-:Y:S01]  /*a200*/  F2FP.SATFINITE.E4M3.F32.PACK_AB_MERGE_C R176, R50, R176, R49 ;  /* 0x000000b032b0723e */ /* 0x000fe20004807031 */
[----:B------:R-:W-:Y:S01]  /*a210*/  IMAD.MOV.U32 R49, RZ, RZ, R14 ;  /* 0x000000ffff317224 */ /* 0x000fe200078e000e */
[-C--:B------:R-:W-:Y:S01]  /*a220*/  F2FP.F16.E4M3.UNPACK_B R14, R164.reuse.H1 ;  /* 0x000000a4ff0e723e */ /* 0x080fe200030006ff */
[----:B------:R-:W-:Y:S01]  /*a230*/  HADD2.F32 R51, -RZ, R51.H1_H1 ;  /* 0x30000033ff337230 */ /* 0x000fe20000004100 */
[----:B------:R-:W-:Y:S01]  /*a240*/  F2FP.F16.E4M3.UNPACK_B R164, R164 ;  /* 0x000000a4ffa4723e */ /* 0x000fe200020006ff */
[----:B------:R-:W-:Y:S01]  /*a250*/  HADD2.F32 R85, -RZ, R85.H1_H1 ;  /* 0x30000055ff557230 */ /* 0x000fe20000004100 */
[-C--:B------:R-:W-:Y:S01]  /*a260*/  F2FP.F16.E4M3.UNPACK_B R50, R49.reuse.H1 ;  /* 0x00000031ff32723e */ /* 0x080fe200030006ff */
[--C-:B------:R-:W-:Y:S01]  /*a270*/  HADD2.F32 R182, -RZ, R14.reuse.H0_H0 ;  /* 0x2000000effb67230 */ /* 0x100fe20000004100 */
[----:B------:R-:W-:Y:S01]  /*a280*/  F2FP.F16.E4M3.UNPACK_B R49, R49 ;  /* 0x00000031ff31723e */ /* 0x000fe200020006ff */
[----:B------:R-:W-:Y:S01]  /*a290*/  HADD2.F32 R14, -RZ, R14.H1_H1 ;  /* 0x3000000eff0e7230 */ /* 0x000fe20000004100 */
[----:B------:R-:W-:Y:S01]  /*a2a0*/  F2FP.SATFINITE.E4M3.F32.PACK_AB_MERGE_C R36, R36, R181, RZ ;  /* 0x000000b52424723e */ /* 0x000fe200048070ff */
[----:B------:R-:W-:-:S02]  /*a2b0*/  HADD2.F32 R165, -RZ, R50.H0_H0 ;  /* 0x20000032ffa57230 */ /* 0x000fc40000004100 */
[-C--:B------:R-:W-:Y:S01]  /*a2c0*/  FMUL.FTZ R178, R84, R182.reuse ;  /* 0x000000b654b27220 */ /* 0x080fe20000410000 */
[----:B------:R-:W-:Y:S01]  /*a2d0*/  HADD2.F32 R50, -RZ, R50.H1_H1 ;  /* 0x30000032ff327230 */ /* 0x000fe20000004100 */
[----:B------:R-:W-:Y:S01]  /*a2e0*/  F2FP.SATFINITE.E4M3.F32.PACK_AB_MERGE_C R36, R12, R177, R36 ;  /* 0x000000b10c24723e */ /* 0x000fe20004807024 */
[C---:B------:R-:W-:Y:S01]  /*a2f0*/  FMUL.FTZ R182, R165.reuse, R182 ;  /* 0x000000b6a5b67220 */ /* 0x040fe20000410000 */
[----:B------:R-:W-:Y:S01]  /*a300*/  FFMA.FTZ R178, R165, R166, -R178 ;  /* 0x000000a6a5b27223 */ /* 0x000fe200000108b2 */
[----:B------:R-:W-:Y:S02]  /*a310*/  MOV R12, R176 ;  /* 0x000000b0000c7202 */ /* 0x000fe40000000f00 */
        /* <DEDUP_REMOVED lines=18> */
[----:B------:R-:W-:Y:S01]  /*a440*/  FMUL.FTZ R51, R86, R164 ;  /* 0x000000a456337220 */ /* 0x000fe20000410000 */
[----:B------:R-:W-:Y:S01]  /*a450*/  F2FP.SATFINITE.E4M3.F32.PACK_AB_MERGE_C R14, R14, R182, RZ ;  /* 0x000000b60e0e723e */ /* 0x000fe200048070ff */
[----:B------:R-:W-:Y:S01]  /*a460*/  FMUL.FTZ R164, R49, R164 ;  /* 0x000000a431a47220 */ /* 0x000fe20000410000 */
[----:B------:R-:W-:Y:S01]  /*a470*/  F2FP.SATFINITE.E4M3.F32.PACK_AB_MERGE_C R85, R39, R48, R13 ;  /* 0x000000302755723e */ /* 0x000fe2000480700d */
[----:B------:R-:W-:Y:S01]  /*a480*/  FFMA.FTZ R51, R49, R167, -R51 ;  /* 0x000000a731337223 */ /* 0x000fe20000010833 */
[----:B------:R-:W-:-:S02]  /*a490*/  IMAD.MOV.U32 R13, RZ, RZ, R171 ;  /* 0x000000ffff0d7224 */ /* 0x000fc400078e00ab */
[----:B------:R-:W-:Y:S01]  /*a4a0*/  FFMA.FTZ R164, R86, R167, R164 ;  /* 0x000000a756a47223 */ /* 0x000fe200000100a4 */
[----:B------:R-:W-:Y:S01]  /*a4b0*/  IMAD.MOV.U32 R84, RZ, RZ, R36 ;  /* 0x000000ffff547224 */ /* 0x000fe200078e0024 */
[----:B------:R-:W-:-:S03]  /*a4c0*/  F2FP.SATFINITE.E4M3.F32.PACK_AB_MERGE_C R50, R51, R165, R50 ;  /* 0x000000a53332723e */ /* 0x000fc60004807032 */
[----:B------:R-:W-:Y:S02]  /*a4d0*/  F2FP.SATFINITE.E4M3.F32.PACK_AB_MERGE_C R164, R164, R166, R14 ;  /* 0x000000a6a4a4723e */ /* 0x000fe4000480700e */
[----:B------:R-:W-:Y:S01]  /*a4e0*/  F2FP.SATFINITE.E4M3.F32.PACK_AB_MERGE_C R51, R38, R183, R87 ;  /* 0x000000b72633723e */ /* 0x000fe20004807057 */
[----:B------:R-:W-:Y:S01]  /*a4f0*/  IMAD.MOV.U32 R14, RZ, RZ, R50 ;  /* 0x000000ffff0e7224 */ /* 0x000fe200078e0032 */
[----:B------:R-:W-:Y:S01]  /*a500*/  F2FP.SATFINITE.E4M3.F32.PACK_AB_MERGE_C R87, R15, R180, R37 ;  /* 0x000000b40f57723e */ /* 0x000fe20004807025 */
[----:B------:R-:W-:Y:S01]  /*a510*/  IMAD.MOV.U32 R86, RZ, RZ, R164 ;  /* 0x000000ffff567224 */ /* 0x000fe200078e00a4 */
[----:B------:R-:W-:-:S07]  /*a520*/  MOV R15, R51 ;  /* 0x00000033000f7202 */ /* 0x000fce0000000f00 */
.L_x_512:
[----:B------:R-:W-:Y:S05]  /*a530*/  BSYNC B3 ;  /* 0x0000000000037941 */ /* 0x000fea0003800000 */
.L_x_511:
[----:B----4-:R-:W-:-:S05]  /*a540*/  IADD3 R36, P2, R21, R11, RZ ;  /* 0x0000000b15247210 */ /* 0x010fca0007f5e0ff */
[----:B---3--:R-:W-:Y:S01]  /*a550*/  IMAD.X R37, R155, 0x1, R113, P2 ;  /* 0x000000019b257824 */ /* 0x008fe200010e0671 */
[----:B------:R-:W-:-:S04]  /*a560*/  ISETP.GE.AND P2, PT, R168, R137, PT ;  /* 0x00000089a800720c */ /* 0x000fc80003f46270 */
[----:B0-----:R0:W-:Y:S09]  /*a570*/  ST.E.128 desc[UR50][R36.64], R12 ;  /* 0x0000000c24007985 */ /* 0x0011f2000c101d32 */
[----:B------:R-:W-:-:S04]  /*a580*/  @!P2 IADD3 R38, P5, R11, R168, RZ ;  /* 0x000000a80b26a210 */ /* 0x000fc80007fbe0ff */
[----:B------:R-:W-:-:S05]  /*a590*/  @!P2 LEA.HI.X.SX32 R39, R168, R155, 0x1, P5 ;  /* 0x0000009ba827a211 */ /* 0x000fca00028f0eff */
[----:B------:R0:W-:Y:S04]  /*a5a0*/  @!P2 ST.E.128 desc[UR50][R38.64], R84 ;  /* 0x000000542600a985 */ /* 0x0001e8000c101d32 */
.L_x_510:
[----:B------:R-:W-:Y:S05]  /*a5b0*/  BSYNC B2 ;  /* 0x0000000000027941 */ /* 0x000fea0003800000 */
.L_x_509:
        /* <DEDUP_REMOVED lines=11> */
[----:B------:R-:W-:-:S04]  /*a670*/  LEA.HI R12, R12, R13, RZ, 0x2 ;  /* 0x0000000d0c0c7211 */ /* 0x000fc800078f10ff */
[----:B------:R-:W-:Y:S02]  /*a680*/  SHF.R.S32.HI R13, RZ, 0x2, R12 ;  /* 0x00000002ff0d7819 */ /* 0x000fe4000001140c */
[----:B------:R-:W-:-:S03]  /*a690*/  LOP3.LUT R12, R208, 0x30, R48, 0xf8, !PT ;  /* 0x00000030d00c7812 */ /* 0x000fc600078ef830 */
[----:B------:R-:W-:Y:S01]  /*a6a0*/  IMAD R13, R13, 0x2800, R210 ;  /* 0x000028000d0d7824 */ /* 0x000fe200078e02d2 */
[----:B------:R-:W-:-:S04]  /*a6b0*/  LOP3.LUT R12, R12, R209, RZ, 0x3c, !PT ;  /* 0x000000d10c0c7212 */ /* 0x000fc800078e3cff */
[----:B------:R-:W-:Y:S01]  /*a6c0*/  IADD3 R12, R13, R12, RZ ;  /* 0x0000000c0d0c7210 */ /* 0x000fe20007ffe0ff */
[----:B------:R-:W-:-:S04]  /*a6d0*/  IMAD R13, R19, 0x7800, R134 ;  /* 0x00007800130d7824 */ /* 0x000fc800078e0286 */
[----:B------:R-:W-:Y:S02]  /*a6e0*/  IMAD R15, R19, 0x7800, R12 ;  /* 0x00007800130f7824 */ /* 0x000fe400078e020c */
[C---:B------:R-:W-:Y:S02]  /*a6f0*/  IMAD.IADD R13, R18.reuse, 0x1, R13 ;  /* 0x00000001120d7824 */ /* 0x040fe400078e020d */
[----:B------:R-:W-:-:S04]  /*a700*/  IMAD.IADD R36, R18, 0x1, R15 ;  /* 0x0000000112247824 */ /* 0x000fc800078e020f */
[----:B------:R-:W0:Y:S04]  /*a710*/  LDS.128 R12, [R13+0x1a400] ;  /* 0x01a400000d0c7984 */ /* 0x000e280000000c00 */
[----:B------:R-:W0:Y:S01]  /*a720*/  LDS.128 R36, [R36+0x1a400] ;  /* 0x01a4000024247984 */ /* 0x000e220000000c00 */
[----:B------:R-:W-:Y:S05]  /*a730*/  @P2 BRA `(.L_x_516) ;  /* 0x0000000c00402947 */ /* 0x000fea0003800000 */
[----:B------:R-:W-:Y:S02]  /*a740*/  SHF.R.U32.HI R52, RZ, 0x8, R53 ;  /* 0x00000008ff347819 */ /* 0x000fe40000011635 */
[--C-:B------:R-:W-:Y:S02]  /*a750*/  SHF.R.U32.HI R49, RZ, 0x8, R41.reuse ;  /* 0x00000008ff317819 */ /* 0x100fe40000011629 */
[----:B------:R-:W-:Y:S02]  /*a760*/  LOP3.LUT R42, R41, 0xff0000ff, RZ, 0xc0, !PT ;  /* 0xff0000ff292a7812 */ /* 0x000fe400078ec0ff */
[----:B------:R-:W-:Y:S01]  /*a770*/  SHF.R.U32.HI R50, RZ, 0x10, R41 ;  /* 0x00000010ff327819 */ /* 0x000fe20000011629 */
[----:B------:R-:W-:Y:S01]  /*a780*/  IMAD.SHL.U32 R41, R52, 0x100, RZ ;  /* 0x0000010034297824 */ /* 0x000fe200078e00ff */
[----:B------:R-:W-:Y:S02]  /*a790*/  LOP3.LUT R40, R53, 0xff0000ff, RZ, 0xc0, !PT ;  /* 0xff0000ff35287812 */ /* 0x000fe400078ec0ff */
[----:B------:R-:W-:-:S02]  /*a7a0*/  SHF.R.U32.HI R51, RZ, 0x10, R53 ;  /* 0x00000010ff337819 */ /* 0x000fc40000011635 */
[----:B------:R-:W-:Y:S02]  /*a7b0*/  SHF.L.U32 R49, R49, 0x8, RZ ;  /* 0x0000000831317819 */ /* 0x000fe400000006ff */
[----:B------:R-:W-:Y:S01]  /*a7c0*/  LOP3.LUT R40, R40, 0xff00, R41, 0xf8, !PT ;  /* 0x0000ff0028287812 */ /* 0x000fe200078ef829 */
[----:B------:R-:W-:Y:S01]  /*a7d0*/  IMAD.U32 R41, R50, 0x10000, RZ ;  /* 0x0001000032297824 */ /* 0x000fe200078e00ff */
[----:B------:R-:W-:Y:S01]  /*a7e0*/  LOP3.LUT R42, R42, 0xff00, R49, 0xf8, !PT ;  /* 0x0000ff002a2a7812 */ /* 0x000fe200078ef831 */
[----:B------:R-:W-:Y:S02]  /*a7f0*/  IMAD.U32 R49, R51, 0x10000, RZ ;  /* 0x0001000033317824 */ /* 0x000fe400078e00ff */
[----:B0-----:R-:W-:Y:S01]  /*a800*/  IMAD.MOV.U32 R51, RZ, RZ, R37 ;  /* 0x000000ffff337224 */ /* 0x001fe200078e0025 */
[----:B------:R-:W-:Y:S02]  /*a810*/  LOP3.LUT R50, R42, 0xff0000, R41, 0xf8, !PT ;  /* 0x00ff00002a327812 */ /* 0x000fe400078ef829 */
[----:B------:R-:W-:-:S02]  /*a820*/  F2FP.F16.E4M3.UNPACK_B R41, R13 ;  /* 0x0000000dff29723e */ /* 0x000fc400020006ff */
[-C--:B------:R-:W-:Y:S02]  /*a830*/  F2FP.F16.E4M3.UNPACK_B R53, R51.reuse ;  /* 0x00000033ff35723e */ /* 0x080fe400020006ff */
[----:B------:R-:W-:Y:S01]  /*a840*/  F2FP.F16.E4M3.UNPACK_B R52, R50 ;  /* 0x00000032ff34723e */ /* 0x000fe200020006ff */
[----:B------:R-:W-:Y:S01]  /*a850*/  HADD2.F32 R42, -RZ, R41.H0_H0 ;  /* 0x20000029ff2a7230 */ /* 0x000fe20000004100 */
[----:B------:R-:W-:Y:S01]  /*a860*/  LOP3.LUT R49, R40, 0xff0000, R49, 0xf8, !PT ;  /* 0x00ff000028317812 */ /* 0x000fe200078ef831 */
[--C-:B------:R-:W-:Y:S01]  /*a870*/  HADD2.F32 R40, -RZ, R53.reuse.H0_H0 ;  /* 0x20000035ff287230 */ /* 0x100fe20000004100 */
[----:B------:R-:W-:Y:S01]  /*a880*/  F2FP.F16.E4M3.UNPACK_B R51, R51.H1 ;  /* 0x00000033ff33723e */ /* 0x000fe200030006ff */
[----:B------:R-:W-:Y:S01]  /*a890*/  HADD2.F32 R53, -RZ, R53.H1_H1 ;  /* 0x30000035ff357230 */ /* 0x000fe20000004100 */
[-C--:B------:R-:W-:Y:S01]  /*a8a0*/  F2FP.F16.E4M3.UNPACK_B R37, R49.reuse ;  /* 0x00000031ff25723e */ /* 0x080fe200020006ff */
[----:B------:R-:W-:Y:S01]  /*a8b0*/  HADD2.F32 R54, -RZ, R52.H1_H1 ;  /* 0x30000034ff367230 */ /* 0x000fe20000004100 */
[----:B------:R-:W-:Y:S01]  /*a8c0*/  F2FP.F16.E4M3.UNPACK_B R49, R49.H1 ;  /* 0x00000031ff31723e */ /* 0x000fe200030006ff */
[----:B------:R-:W-:-:S02]  /*a8d0*/  HADD2.F32 R41, -RZ, R41.H1_H1 ;  /* 0x30000029ff297230 */ /* 0x000fc40000004100 */
[----:B------:R-:W-:Y:S02]  /*a8e0*/  HADD2.F32 R87, -RZ, R52.H0_H0 ;  /* 0x20000034ff577230 */ /* 0x000fe40000004100 */
[-C--:B------:R-:W-:Y:S01]  /*a8f0*/  FMUL.FTZ R84, R53, R54.reuse ;  /* 0x0000003635547220 */ /* 0x080fe20000410000 */
[--C-:B------:R-:W-:Y:S02]  /*a900*/  HADD2.F32 R52, -RZ, R37.reuse.H1_H1 ;  /* 0x30000025ff347230 */ /* 0x100fe40000004100 */
[C---:B------:R-:W-:Y:S01]  /*a910*/  FMUL.FTZ R54, R41.reuse, R54 ;  /* 0x0000003629367220 */ /* 0x040fe20000410000 */
[----:B------:R-:W-:Y:S02]  /*a920*/  HADD2.F32 R85, -RZ, R37.H0_H0 ;  /* 0x20000025ff557230 */ /* 0x000fe40000004100 */
[-C--:B------:R-:W-:Y:S01]  /*a930*/  FMUL.FTZ R165, R40, R87.reuse ;  /* 0x0000005728a57220 */ /* 0x080fe20000410000 */
[C---:B------:R-:W-:Y:S01]  /*a940*/  FMUL.FTZ R87, R42.reuse, R87 ;  /* 0x000000572a577220 */ /* 0x040fe20000410000 */
[-C--:B------:R-:W-:Y:S01]  /*a950*/  FFMA.FTZ R41, R41, R52.reuse, -R84 ;  /* 0x0000003429297223 */ /* 0x080fe20000010854 */
[----:B------:R-:W-:Y:S01]  /*a960*/  FFMA.FTZ R37, R53, R52, R54 ;  /* 0x0000003435257223 */ /* 0x000fe20000010036 */
[----:B------:R-:W-:Y:S01]  /*a970*/  F2FP.F16.E4M3.UNPACK_B R52, R50.H1 ;  /* 0x00000032ff34723e */ /* 0x000fe200030006ff */
[----:B------:R-:W-:Y:S01]  /*a980*/  FFMA.FTZ R42, R42, R85, -R165 ;  /* 0x000000552a2a7223 */ /* 0x000fe200000108a5 */
[----:B------:R-:W-:Y:S01]  /*a990*/  F2FP.F16.E4M3.UNPACK_B R53, R13.H1 ;  /* 0x0000000dff35723e */ /* 0x000fe200030006ff */
[----:B------:R-:W-:-:S02]  /*a9a0*/  HADD2.F32 R13, -RZ, R51.H0_H0 ;  /* 0x20000033ff0d7230 */ /* 0x000fc40000004100 */
[----:B------:R-:W-:Y:S01]  /*a9b0*/  FFMA.FTZ R40, R40, R85, R87 ;  /* 0x0000005528287223 */ /* 0x000fe20000010057 */
[--C-:B------:R-:W-:Y:S02]  /*a9c0*/  HADD2.F32 R84, -RZ, R52.reuse.H0_H0 ;  /* 0x20000034ff547230 */ /* 0x100fe40000004100 */
[----:B------:R-:W-:Y:S02]  /*a9d0*/  HADD2.F32 R50, -RZ, R53.H0_H0 ;  /* 0x20000035ff327230 */ /* 0x000fe40000004100 */
        /* <DEDUP_REMOVED lines=9> */
[----:B------:R-:W-:-:S03]  /*aa70*/  FMUL.FTZ R85, R53, R52 ;  /* 0x0000003435557220 */ /* 0x000fc60000410000 */
[----:B------:R-:W-:Y:S01]  /*aa80*/  FMUL.FTZ R84, R54, R52 ;  /* 0x0000003436547220 */ /* 0x000fe20000410000 */
[----:B------:R-:W-:-:S03]  /*aa90*/  LOP3.LUT R52, R55, 0xff0000ff, RZ, 0xc0, !PT ;  /* 0xff0000ff37347812 */ /* 0x000fc600078ec0ff */
[-C--:B------:R-:W-:Y:S01]  /*aaa0*/  FFMA.FTZ R51, R53, R49.reuse, -R84 ;  /* 0x0000003135337223 */ /* 0x080fe20000010854 */
[----:B------:R-:W-:Y:S01]  /*aab0*/  FFMA.FTZ R49, R54, R49, R85 ;  /* 0x0000003136317223 */ /* 0x000fe20000010055 */
[----:B------:R-:W-:Y:S02]  /*aac0*/  SHF.R.U32.HI R54, RZ, 0x8, R43 ;  /* 0x00000008ff367819 */ /* 0x000fe4000001162b */
[--C-:B------:R-:W-:Y:S02]  /*aad0*/  SHF.R.U32.HI R85, RZ, 0x8, R55.reuse ;  /* 0x00000008ff557819 */ /* 0x100fe40000011637 */
        /* <DEDUP_REMOVED lines=8> */
[----:B------:R-:W-:Y:S01]  /*ab60*/  IMAD.U32 R52, R84, 0x10000, RZ ;  /* 0x0001000054347824 */ /* 0x000fe200078e00ff */
[----:B------:R-:W-:Y:S02]  /*ab70*/  F2FP.SATFINITE.E4M3.F32.PACK_AB_MERGE_C R50, R51, R50, RZ ;  /* 0x000000323332723e */ /* 0x000fe400048070ff */
[----:B------:R-:W-:Y:S02]  /*ab80*/  F2FP.F16.E4M3.UNPACK_B R51, R12.H1 ;  /* 0x0000000cff33723e */ /* 0x000fe400030006ff */
[----:B------:R-:W-:-:S02]  /*ab90*/  LOP3.LUT R43, R43, 0xff0000, R52, 0xf8, !PT ;  /* 0x00ff00002b2b7812 */ /* 0x000fc400078ef834 */
[----:B------:R-:W-:Y:S02]  /*aba0*/  LOP3.LUT R52, R53, 0xff0000, R54, 0xf8, !PT ;  /* 0x00ff000035347812 */ /* 0x000fe400078ef836 */
[----:B------:R-:W-:Y:S02]  /*abb0*/  MOV R54, R15 ;  /* 0x0000000f00367202 */ /* 0x000fe40000000f00 */
[----:B------:R-:W-:Y:S02]  /*abc0*/  F2FP.F16.E4M3.UNPACK_B R15, R39 ;  /* 0x00000027ff0f723e */ /* 0x000fe400020006ff */
[----:B------:R-:W-:Y:S02]  /*abd0*/  F2FP.F16.E4M3.UNPACK_B R55, R52 ;  /* 0x00000034ff37723e */ /* 0x000fe400020006ff */
[----:B------:R-:W-:Y:S01]  /*abe0*/  F2FP.F16.E4M3.UNPACK_B R53, R54 ;  /* 0x00000036ff35723e */ /* 0x000fe200020006ff */
[----:B------:R-:W-:Y:S01]  /*abf0*/  HADD2.F32 R85, -RZ, R15.H0_H0 ;  /* 0x2000000fff557230 */ /* 0x000fe20000004100 */
[----:B------:R-:W-:Y:S01]  /*ac00*/  F2FP.F16.E4M3.UNPACK_B R84, R43 ;  /* 0x0000002bff54723e */ /* 0x000fe200020006ff */
[----:B------:R-:W-:Y:S01]  /*ac10*/  HADD2.F32 R87, -RZ, R55.H0_H0 ;  /* 0x20000037ff577230 */ /* 0x000fe20000004100 */
[----:B------:R-:W-:Y:S01]  /*ac20*/  F2FP.F16.E4M3.UNPACK_B R39, R39.H1 ;  /* 0x00000027ff27723e */ /* 0x000fe200030006ff */
[----:B------:R-:W-:Y:S01]  /*ac30*/  HADD2.F32 R164, -RZ, R53.H0_H0 ;  /* 0x20000035ffa47230 */ /* 0x000fe20000004100 */
[----:B------:R-:W-:Y:S01]  /*ac40*/  F2FP.F16.E4M3.UNPACK_B R52, R52.H1 ;  /* 0x00000034ff34723e */ /* 0x000fe200030006ff */
[----:B------:R-:W-:-:S02]  /*ac50*/  HADD2.F32 R86, -RZ, R84.H0_H0 ;  /* 0x20000054ff567230 */ /* 0x000fc40000004100 */
[CC--:B------:R-:W-:Y:S01]  /*ac60*/  FMUL.FTZ R165, R85.reuse, R87.reuse ;  /* 0x0000005755a57220 */ /* 0x0c0fe20000410000 */
[----:B------:R-:W-:Y:S02]  /*ac70*/  HADD2.F32 R15, -RZ, R15.H1_H1 ;  /* 0x3000000fff0f7230 */ /* 0x000fe40000004100 */
[C---:B------:R-:W-:Y:S01]  /*ac80*/  FMUL.FTZ R87, R164.reuse, R87 ;  /* 0x00000057a4577220 */ /* 0x040fe20000410000 */
[----:B------:R-:W-:Y:S02]  /*ac90*/  HADD2.F32 R53, -RZ, R53.H1_H1 ;  /* 0x30000035ff357230 */ /* 0x000fe40000004100 */
[-C--:B------:R-:W-:Y:S01]  /*aca0*/  FFMA.FTZ R165, R164, R86.reuse, -R165 ;  /* 0x00000056a4a57223 */ /* 0x080fe200000108a5 */
[----:B------:R-:W-:Y:S02]  /*acb0*/  HADD2.F32 R84, -RZ, R84.H1_H1 ;  /* 0x30000054ff547230 */ /* 0x000fe40000004100 */
[----:B------:R-:W-:Y:S01]  /*acc0*/  FFMA.FTZ R87, R85, R86, R87 ;  /* 0x0000005655577223 */ /* 0x000fe20000010057 */
[----:B------:R-:W-:Y:S01]  /*acd0*/  HADD2.F32 R86, -RZ, R55.H1_H1 ;  /* 0x30000037ff567230 */ /* 0x000fe20000004100 */
[----:B------:R-:W-:Y:S01]  /*ace0*/  F2FP.F16.E4M3.UNPACK_B R54, R54.H1 ;  /* 0x00000036ff36723e */ /* 0x000fe200030006ff */
[----:B------:R-:W-:Y:S01]  /*acf0*/  HADD2.F32 R55, -RZ, R39.H0_H0 ;  /* 0x20000027ff377230 */ /* 0x000fe20000004100 */
[----:B------:R-:W-:Y:S01]  /*ad00*/  F2FP.F16.E4M3.UNPACK_B R43, R43.H1 ;  /* 0x0000002bff2b723e */ /* 0x000fe200030006ff */
[----:B------:R-:W-:-:S02]  /*ad10*/  HADD2.F32 R85, -RZ, R52.H0_H0 ;  /* 0x20000034ff557230 */ /* 0x000fc40000004100 */
[-C--:B------:R-:W-:Y:S01]  /*ad20*/  FMUL.FTZ R164, R15, R86.reuse ;  /* 0x000000560fa47220 */ /* 0x080fe20000410000 */
[C---:B------:R-:W-:Y:S01]  /*ad30*/  FMUL.FTZ R86, R53.reuse, R86 ;  /* 0x0000005635567220 */ /* 0x040fe20000410000 */
[----:B------:R-:W-:Y:S01]  /*ad40*/  HADD2.F32 R39, -RZ, R39.H1_H1 ;  /* 0x30000027ff277230 */ /* 0x000fe20000004100 */
[----:B------:R-:W-:Y:S01]  /*ad50*/  F2FP.F16.E4M3.UNPACK_B R12, R12 ;  /* 0x0000000cff0c723e */ /* 0x000fe200020006ff */
[-C--:B------:R-:W-:Y:S01]  /*ad60*/  FFMA.FTZ R53, R53, R84.reuse, -R164 ;  /* 0x0000005435357223 */ /* 0x080fe200000108a4 */
[----:B------:R-:W-:Y:S01]  /*ad70*/  FFMA.FTZ R15, R15, R84, R86 ;  /* 0x000000540f0f7223 */ /* 0x000fe20000010056 */
[----:B------:R-:W-:Y:S02]  /*ad80*/  HADD2.F32 R86, -RZ, R54.H0_H0 ;  /* 0x20000036ff567230 */ /* 0x000fe40000004100 */
[----:B------:R-:W-:Y:S01]  /*ad90*/  FMUL.FTZ R164, R55, R85 ;  /* 0x0000005537a47220 */ /* 0x000fe20000410000 */
[----:B------:R-:W-:Y:S01]  /*ada0*/  HADD2.F32 R84, -RZ, R43.H0_H0 ;  /* 0x2000002bff547230 */ /* 0x000fe20000004100 */
[----:B------:R-:W-:Y:S01]  /*adb0*/  F2FP.SATFINITE.E4M3.F32.PACK_AB_MERGE_C R49, R49, R13, RZ ;  /* 0x0000000d3131723e */ /* 0x000fe200048070ff */
[----:B------:R-:W-:-:S02]  /*adc0*/  HADD2.F32 R52, -RZ, R52.H1_H1 ;  /* 0x30000034ff347230 */ /* 0x000fc40000004100 */
[C---:B------:R-:W-:Y:S01]  /*add0*/  FMUL.FTZ R85, R86.reuse, R85 ;  /* 0x0000005556557220 */ /* 0x040fe20000410000 */
[----:B------:R-:W-:Y:S02]  /*ade0*/  HADD2.F32 R171, -RZ, R12.H1_H1 ;  /* 0x3000000cffab7230 */ /* 0x000fe40000004100 */
[----:B------:R-:W-:Y:S01]  /*adf0*/  FFMA.FTZ R164, R86, R84, -R164 ;  /* 0x0000005456a47223 */ /* 0x000fe200000108a4 */
[----:B------:R-:W-:Y:S01]  /*ae00*/  F2FP.SATFINITE.E4M3.F32.PACK_AB_MERGE_C R13, R41, R42, R50 ;  /* 0x0000002a290d723e */ /* 0x000fe20004807032 */
[----:B------:R-:W-:Y:S01]  /*ae10*/  FFMA.FTZ R85, R55, R84, R85 ;  /* 0x0000005437557223 */ /* 0x000fe20000010055 */
[----:B------:R-:W-:Y:S02]  /*ae20*/  HADD2.F32 R55, -RZ, R54.H1_H1 ;  /* 0x30000036ff377230 */ /* 0x000fe40000004100 */
[----:B------:R-:W-:Y:S01]  /*ae30*/  FMUL.FTZ R84, R39, R52 ;  /* 0x0000003427547220 */ /* 0x000fe20000410000 */
[----:B------:R-:W-:Y:S01]  /*ae40*/  HADD2.F32 R54, -RZ, R43.H1_H1 ;  /* 0x3000002bff367230 */ /* 0x000fe20000004100 */
[----:B------:R-:W-:Y:S01]  /*ae50*/  F2FP.SATFINITE.E4M3.F32.PACK_AB_MERGE_C R37, R37, R40, R49 ;  /* 0x000000282525723e */ /* 0x000fe20004807031 */
[----:B------:R-:W-:-:S03]  /*ae60*/  FMUL.FTZ R52, R55, R52 ;  /* 0x0000003437347220 */ /* 0x000fc60000410000 */
[----:B------:R-:W-:Y:S01]  /*ae70*/  FFMA.FTZ R43, R55, R54, -R84 ;  /* 0x00000036372b7223 */ /* 0x000fe20000010854 */
[----:B------:R-:W-:Y:S01]  /*ae80*/  F2FP.F16.E4M3.UNPACK_B R55, R162.H1 ;  /* 0x000000a2ff37723e */ /* 0x000fe200030006ff */
[----:B------:R-:W-:Y:S01]  /*ae90*/  FFMA.FTZ R39, R39, R54, R52 ;  /* 0x0000003627277223 */ /* 0x000fe20000010034 */
[----:B------:R-:W-:Y:S01]  /*aea0*/  F2FP.F16.E4M3.UNPACK_B R52, R36.H1 ;  /* 0x00000024ff34723e */ /* 0x000fe200030006ff */
[----:B------:R-:W-:Y:S01]  /*aeb0*/  HADD2.F32 R84, -RZ, R51.H0_H0 ;  /* 0x20000033ff547230 */ /* 0x000fe20000004100 */
[----:B------:R-:W-:Y:S01]  /*aec0*/  F2FP.SATFINITE.E4M3.F32.PACK_AB_MERGE_C R164, R43, R164, RZ ;  /* 0x000000a42ba4723e */ /* 0x000fe200048070ff */
[----:B------:R-:W-:Y:S01]  /*aed0*/  HADD2.F32 R86, -RZ, R55.H0_H0 ;  /* 0x20000037ff567230 */ /* 0x000fe20000004100 */
[-C--:B------:R-:W-:Y:S01]  /*aee0*/  F2FP.F16.E4M3.UNPACK_B R43, R160.reuse.H1 ;  /* 0x000000a0ff2b723e */ /* 0x080fe200030006ff */
[--C-:B------:R-:W-:Y:S01]  /*aef0*/  HADD2.F32 R54, -RZ, R52.reuse.H0_H0 ;  /* 0x20000034ff367230 */ /* 0x100fe20000004100 */
[----:B------:R-:W-:Y:S01]  /*af00*/  F2FP.F16.E4M3.UNPACK_B R160, R160 ;  /* 0x000000a0ffa0723e */ /* 0x000fe200020006ff */
[----:B------:R-:W-:Y:S01]  /*af10*/  HADD2.F32 R52, -RZ, R52.H1_H1 ;  /* 0x30000034ff347230 */ /* 0x000fe20000004100 */
[----:B------:R-:W-:Y:S01]  /*af20*/  F2FP.F16.E4M3.UNPACK_B R36, R36 ;  /* 0x00000024ff24723e */ /* 0x000fe200020006ff */
[--C-:B------:R-:W-:Y:S01]  /*af30*/  HADD2.F32 R167, -RZ, R43.reuse.H0_H0 ;  /* 0x2000002bffa77230 */ /* 0x100fe20000004100 */
[----:B------:R-:W-:Y:S01]  /*af40*/  F2FP.F16.E4M3.UNPACK_B R162, R162 ;  /* 0x000000a2ffa2723e */ /* 0x000fe200020006ff */
[----:B------:R-:W-:Y:S01]  /*af50*/  HADD2.F32 R43, -RZ, R43.H1_H1 ;  /* 0x3000002bff2b7230 */ /* 0x000fe20000004100 */
[----:B------:R-:W-:Y:S01]  /*af60*/  F2FP.SATFINITE.E4M3.F32.PACK_AB_MERGE_C R53, R53, R165, R164 ;  /* 0x000000a53535723e */ /* 0x000fe200048070a4 */
[----:B------:R-:W-:-:S02]  /*af70*/  HADD2.F32 R55, -RZ, R55.H1_H1 ;  /* 0x30000037ff377230 */ /* 0x000fc40000004100 */
[-C--:B------:R-:W-:Y:S01]  /*af80*/  FMUL.FTZ R166, R54, R167.reuse ;  /* 0x000000a736a67220 */ /* 0x080fe20000410000 */
[----:B------:R-:W-:-:S03]  /*af90*/  FMUL.FTZ R167, R84, R167 ;  /* 0x000000a754a77220 */ /* 0x000fc60000410000 */
[-C--:B------:R-:W-:Y:S01]  /*afa0*/  FFMA.FTZ R166, R84, R86.reuse, -R166 ;  /* 0x0000005654a67223 */ /* 0x080fe200000108a6 */
[----:B------:R-:W-:Y:S01]  /*afb0*/  FFMA.FTZ R167, R54, R86, R167 ;  /* 0x0000005636a77223 */ /* 0x000fe200000100a7 */
[----:B------:R-:W-:Y:S02]  /*afc0*/  HADD2.F32 R54, -RZ, R51.H1_H1 ;  /* 0x30000033ff367230 */ /* 0x000fe40000004100 */
[-C--:B------:R-:W-:Y:S01]  /*afd0*/  FMUL.FTZ R51, R52, R43.reuse ;  /* 0x0000002b34337220 */ /* 0x080fe20000410000 */
[--C-:B------:R-:W-:Y:S02]  /*afe0*/  HADD2.F32 R86, -RZ, R160.reuse.H0_H0 ;  /* 0x200000a0ff567230 */ /* 0x100fe40000004100 */
[----:B------:R-:W-:Y:S02]  /*aff0*/  HADD2.F32 R160, -RZ, R160.H1_H1 ;  /* 0x300000a0ffa07230 */ /* 0x000fe40000004100 */
[C---:B------:R-:W-:Y:S01]  /*b000*/  FMUL.FTZ R43, R54.reuse, R43 ;  /* 0x0000002b362b7220 */ /* 0x040fe20000410000 */
[----:B------:R-:W-:Y:S01]  /*b010*/  FFMA.FTZ R51, R54, R55, -R51 ;  /* 0x0000003736337223 */ /* 0x000fe20000010833 */
[----:B------:R-:W-:-:S02]  /*b020*/  HADD2.F32 R54, -RZ, R162.H0_H0 ;  /* 0x200000a2ff367230 */ /* 0x000fc40000004100 */
[----:B------:R-:W-:Y:S01]  /*b030*/  FFMA.FTZ R43, R52, R55, R43 ;  /* 0x00000037342b7223 */ /* 0x000fe2000001002b */
[----:B------:R-:W-:Y:S02]  /*b040*/  HADD2.F32 R52, -RZ, R36.H0_H0 ;  /* 0x20000024ff347230 */ /* 0x000fe40000004100 */
[----:B------:R-:W-:Y:S02]  /*b050*/  HADD2.F32 R55, -RZ, R12.H0_H0 ;  /* 0x2000000cff377230 */ /* 0x000fe40000004100 */
[----:B------:R-:W-:Y:S02]  /*b060*/  HADD2.F32 R162, -RZ, R162.H1_H1 ;  /* 0x300000a2ffa27230 */ /* 0x000fe40000004100 */
[-C--:B------:R-:W-:Y:S01]  /*b070*/  FMUL.FTZ R84, R52, R86.reuse ;  /* 0x0000005634547220 */ /* 0x080fe20000410000 */
[----:B------:R-:W-:Y:S01]  /*b080*/  F2FP.SATFINITE.E4M3.F32.PACK_AB_MERGE_C R43, R43, R167, RZ ;  /* 0x000000a72b2b723e */ /* 0x000fe200048070ff */
[C---:B------:R-:W-:Y:S02]  /*b090*/  FMUL.FTZ R86, R55.reuse, R86 ;  /* 0x0000005637567220 */ /* 0x040fe40000410000 */
[----:B------:R-:W-:Y:S01]  /*b0a0*/  FFMA.FTZ R84, R55, R54, -R84 ;  /* 0x0000003637547223 */ /* 0x000fe20000010854 */
[----:B------:R-:W-:-:S02]  /*b0b0*/  HADD2.F32 R55, -RZ, R36.H1_H1 ;  /* 0x30000024ff377230 */ /* 0x000fc40000004100 */
[----:B------:R-:W-:Y:S01]  /*b0c0*/  FFMA.FTZ R86, R52, R54, R86 ;  /* 0x0000003634567223 */ /* 0x000fe20000010056 */
[----:B------:R-:W-:Y:S01]  /*b0d0*/  IMAD.MOV.U32 R52, RZ, RZ, R14 ;  /* 0x000000ffff347224 */ /* 0x000fe200078e000e */
[-C--:B------:R-:W-:Y:S01]  /*b0e0*/  F2FP.F16.E4M3.UNPACK_B R54, R161.reuse.H1 ;  /* 0x000000a1ff36723e */ /* 0x080fe200030006ff */
[-C--:B------:R-:W-:Y:S01]  /*b0f0*/  FMUL.FTZ R12, R55, R160.reuse ;  /* 0x000000a0370c7220 */ /* 0x080fe20000410000 */
[C---:B------:R-:W-:Y:S01]  /*b100*/  FMUL.FTZ R160, R171.reuse, R160 ;  /* 0x000000a0aba07220 */ /* 0x040fe20000410000 */
[----:B------:R-:W-:Y:S02]  /*b110*/  F2FP.F16.E4M3.UNPACK_B R161, R161 ;  /* 0x000000a1ffa1723e */ /* 0x000fe400020006ff */
[--C-:B------:R-:W-:Y:S02]  /*b120*/  HADD2.F32 R177, -RZ, R54.reuse.H0_H0 ;  /* 0x20000036ffb17230 */ /* 0x100fe40000004100 */
[----:B------:R-:W-:Y:S01]  /*b130*/  FFMA.FTZ R171, R171, R162, -R12 ;  /* 0x000000a2abab7223 */ /* 0x000fe2000001080c */
[----:B------:R-:W-:Y:S01]  /*b140*/  F2FP.SATFINITE.E4M3.F32.PACK_AB_MERGE_C R12, R51, R166, RZ ;  /* 0x000000a6330c723e */ /* 0x000fe200048070ff */
[----:B------:R-:W-:Y:S01]  /*b150*/  FFMA.FTZ R51, R55, R162, R160 ;  /* 0x000000a237337223 */ /* 0x000fe200000100a0 */
[----:B------:R-:W-:Y:S01]  /*b160*/  F2FP.F16.E4M3.UNPACK_B R55, R38.H1 ;  /* 0x00000026ff37723e */ /* 0x000fe200030006ff */
[----:B------:R-:W-:Y:S01]  /*b170*/  HADD2.F32 R54, -RZ, R54.H1_H1 ;  /* 0x30000036ff367230 */ /* 0x000fe20000004100 */
[----:B------:R-:W-:-:S02]  /*b180*/  F2FP.SATFINITE.E4M3.F32.PACK_AB_MERGE_C R12, R171, R84, R12 ;  /* 0x00000054ab0c723e */ /* 0x000fc4000480700c */
[----:B------:R-:W-:Y:S01]  /*b190*/  F2FP.F16.E4M3.UNPACK_B R84, R52.H1 ;  /* 0x00000034ff54723e */ /* 0x000fe200030006ff */
[--C-:B------:R-:W-:Y:S01]  /*b1a0*/  HADD2.F32 R36, -RZ, R55.reuse.H0_H0 ;  /* 0x20000037ff247230 */ /* 0x100fe20000004100 */
[----:B------:R-:W-:Y:S01]  /*b1b0*/  F2FP.F16.E4M3.UNPACK_B R160, R163.H1 ;  /* 0x000000a3ffa0723e */ /* 0x000fe200030006ff */
[----:B------:R-:W-:Y:S01]  /*b1c0*/  HADD2.F32 R55, -RZ, R55.H1_H1 ;  /* 0x30000037ff377230 */ /* 0x000fe20000004100 */
[----:B------:R-:W-:Y:S01]  /*b1d0*/  F2FP.F16.E4M3.UNPACK_B R38, R38 ;  /* 0x00000026ff26723e */ /* 0x000fe200020006ff */
[----:B------:R-:W-:Y:S02]  /*b1e0*/  HADD2.F32 R14, -RZ, R84.H0_H0 ;  /* 0x20000054ff0e7230 */ /* 0x000fe40000004100 */
[----:B------:R-:W-:Y:S01]  /*b1f0*/  FMUL.FTZ R179, R36, R177 ;  /* 0x000000b124b37220 */ /* 0x000fe20000410000 */
[--C-:B------:R-:W-:Y:S01]  /*b200*/  HADD2.F32 R171, -RZ, R160.reuse.H0_H0 ;  /* 0x200000a0ffab7230 */ /* 0x100fe20000004100 */
[----:B------:R-:W-:Y:S01]  /*b210*/  F2FP.F16.E4M3.UNPACK_B R52, R52 ;  /* 0x00000034ff34723e */ /* 0x000fe200020006ff */
[----:B------:R-:W-:-:S02]  /*b220*/  HADD2.F32 R160, -RZ, R160.H1_H1 ;  /* 0x300000a0ffa07230 */ /* 0x000fc40000004100 */
[C---:B------:R-:W-:Y:S01]  /*b230*/  FMUL.FTZ R177, R14.reuse, R177 ;  /* 0x000000b10eb17220 */ /* 0x040fe20000410000 */
[----:B------:R-:W-:Y:S01]  /*b240*/  F2FP.F16.E4M3.UNPACK_B R163, R163 ;  /* 0x000000a3ffa3723e */ /* 0x000fe200020006ff */
[-C--:B------:R-:W-:Y:S01]  /*b250*/  FFMA.FTZ R14, R14, R171.reuse, -R179 ;  /* 0x000000ab0e0e7223 */ /* 0x080fe200000108b3 */
[----:B------:R-:W-:Y:S02]  /*b260*/  HADD2.F32 R179, -RZ, R161.H0_H0 ;  /* 0x200000a1ffb37230 */ /* 0x000fe40000004100 */
[----:B------:R-:W-:Y:S01]  /*b270*/  FFMA.FTZ R36, R36, R171, R177 ;  /* 0x000000ab24247223 */ /* 0x000fe200000100b1 */
[----:B------:R-:W-:Y:S02]  /*b280*/  HADD2.F32 R171, -RZ, R84.H1_H1 ;  /* 0x30000054ffab7230 */ /* 0x000fe40000004100 */
[----:B------:R-:W-:Y:S01]  /*b290*/  FMUL.FTZ R84, R55, R54 ;  /* 0x0000003637547220 */ /* 0x000fe20000410000 */
[----:B------:R-:W-:Y:S02]  /*b2a0*/  HADD2.F32 R177, -RZ, R163.H0_H0 ;  /* 0x200000a3ffb17230 */ /* 0x000fe40000004100 */
[----:B------:R-:W-:-:S02]  /*b2b0*/  HADD2.F32 R161, -RZ, R161.H1_H1 ;  /* 0x300000a1ffa17230 */ /* 0x000fc40000004100 */
[C---:B------:R-:W-:Y:S01]  /*b2c0*/  FMUL.FTZ R54, R171.reuse, R54 ;  /* 0x00000036ab367220 */ /* 0x040fe20000410000 */
[-C--:B------:R-:W-:Y:S01]  /*b2d0*/  FFMA.FTZ R171, R171, R160.reuse, -R84 ;  /* 0x000000a0abab7223 */ /* 0x080fe20000010854 */
[----:B------:R-:W-:Y:S02]  /*b2e0*/  HADD2.F32 R84, -RZ, R52.H0_H0 ;  /* 0x20000034ff547230 */ /* 0x000fe40000004100 */
[----:B------:R-:W-:Y:S01]  /*b2f0*/  FFMA.FTZ R55, R55, R160, R54 ;  /* 0x000000a037377223 */ /* 0x000fe20000010036 */
[--C-:B------:R-:W-:Y:S01]  /*b300*/  HADD2.F32 R54, -RZ, R38.reuse.H0_H0 ;  /* 0x20000026ff367230 */ /* 0x100fe20000004100 */
[----:B------:R-:W-:Y:S01]  /*b310*/  F2FP.SATFINITE.E4M3.F32.PACK_AB_MERGE_C R14, R171, R14, RZ ;  /* 0x0000000eab0e723e */ /* 0x000fe200048070ff */
[----:B------:R-:W-:Y:S02]  /*b320*/  HADD2.F32 R38, -RZ, R38.H1_H1 ;  /* 0x30000026ff267230 */ /* 0x000fe40000004100 */
[----:B------:R-:W-:Y:S02]  /*b330*/  HADD2.F32 R52, -RZ, R52.H1_H1 ;  /* 0x30000034ff347230 */ /* 0x000fe40000004100 */
[-C--:B------:R-:W-:Y:S01]  /*b340*/  FMUL.FTZ R181, R54, R179.reuse ;  /* 0x000000b336b57220 */ /* 0x080fe20000410000 */
[C---:B------:R-:W-:Y:S01]  /*b350*/  FMUL.FTZ R179, R84.reuse, R179 ;  /* 0x000000b354b37220 */ /* 0x040fe20000410000 */
[----:B------:R-:W-:Y:S01]  /*b360*/  HADD2.F32 R163, -RZ, R163.H1_H1 ;  /* 0x300000a3ffa37230 */ /* 0x000fe20000004100 */
[----:B------:R-:W-:Y:S01]  /*b370*/  F2FP.SATFINITE.E4M3.F32.PACK_AB_MERGE_C R55, R55, R36, RZ ;  /* 0x000000243737723e */ /* 0x000fe200048070ff */
[-C--:B------:R-:W-:Y:S01]  /*b380*/  FFMA.FTZ R84, R84, R177.reuse, -R181 ;  /* 0x000000b154547223 */ /* 0x080fe200000108b5 */
[----:B------:R-:W-:Y:S01]  /*b390*/  FFMA.FTZ R179, R54, R177, R179 ;  /* 0x000000b136b37223 */ /* 0x000fe200000100b3 */
[-C--:B------:R-:W-:Y:S01]  /*b3a0*/  FMUL.FTZ R177, R38, R161.reuse ;  /* 0x000000a126b17220 */ /* 0x080fe20000410000 */
[----:B------:R-:W-:Y:S01]  /*b3b0*/  FMUL.FTZ R181, R52, R161 ;  /* 0x000000a134b57220 */ /* 0x000fe20000410000 */
[----:B------:R-:W-:-:S02]  /*b3c0*/  F2FP.SATFINITE.E4M3.F32.PACK_AB_MERGE_C R36, R51, R86, R43 ;  /* 0x000000563324723e */ /* 0x000fc4000480702b */
[-C--:B------:R-:W-:Y:S01]  /*b3d0*/  FFMA.FTZ R161, R52, R163.reuse, -R177 ;  /* 0x000000a334a17223 */ /* 0x080fe200000108b1 */
[----:B------:R-:W-:Y:S01]  /*b3e0*/  FFMA.FTZ R38, R38, R163, R181 ;  /* 0x000000a326267223 */ /* 0x000fe200000100b5 */
[----:B------:R-:W-:-:S03]  /*b3f0*/  F2FP.SATFINITE.E4M3.F32.PACK_AB_MERGE_C R52, R39, R85, RZ ;  /* 0x000000552734723e */ /* 0x000fc600048070ff */
[----:B------:R-:W-:Y:S02]  /*b400*/  F2FP.SATFINITE.E4M3.F32.PACK_AB_MERGE_C R14, R161, R84, R14 ;  /* 0x00000054a10e723e */ /* 0x000fe4000480700e */
[----:B------:R-:W-:Y:S01]  /*b410*/  F2FP.SATFINITE.E4M3.F32.PACK_AB_MERGE_C R39, R15, R87, R52 ;  /* 0x000000570f27723e */ /* 0x000fe20004807034 */
[----:B------:R-:W-:Y:S01]  /*b420*/  IMAD.MOV.U32 R15, RZ, RZ, R53 ;  /* 0x000000ffff0f7224 */ /* 0x000fe200078e0035 */
[----:B------:R-:W-:-:S07]  /*b430*/  F2FP.SATFINITE.E4M3.F32.PACK_AB_MERGE_C R38, R38, R179, R55 ;  /* 0x000000b32626723e */ /* 0x000fce0004807037 */
.L_x_516:
[----:B------:R-:W-:Y:S05]  /*b440*/  BSYNC B3 ;  /* 0x0000000000037941 */ /* 0x000fea0003800000 */
.L_x_515:
[----:B----4-:R-:W-:-:S05]  /*b450*/  IADD3 R40, P2, R26, R11, RZ ;  /* 0x0000000b1a287210 */ /* 0x010fca0007f5e0ff */
[----:B---3--:R-:W-:Y:S01]  /*b460*/  IMAD.X R41, R155, 0x1, R112, P2 ;  /* 0x000000019b297824 */ /* 0x008fe200010e0670 */
[----:B------:R-:W-:-:S04]  /*b470*/  ISETP.GE.AND P2, PT, R48, R137, PT ;  /* 0x000000893000720c */ /* 0x000fc80003f46270 */
[----:B0-----:R0:W-:Y:S09]  /*b480*/  ST.E.128 desc[UR50][R40.64], R12 ;  /* 0x0000000c28007985 */ /* 0x0011f2000c101d32 */
[----:B------:R-:W-:-:S04]  /*b490*/  @!P2 IADD3 R42, P5, R11, R48, RZ ;  /* 0x000000300b2aa210 */ /* 0x000fc80007fbe0ff */
[----:B------:R-:W-:-:S05]  /*b4a0*/  @!P2 LEA.HI.X.SX32 R43, R48, R155, 0x1, P5 ;  /* 0x0000009b302ba211 */ /* 0x000fca00028f0eff */
[----:B------:R0:W-:Y:S04]  /*b4b0*/  @!P2 ST.E.128 desc[UR50][R42.64], R36 ;  /* 0x000000242a00a985 */ /* 0x0001e8000c101d32 */
.L_x_514:
[----:B------:R-:W-:Y:S05]  /*b4c0*/  BSYNC B2 ;  /* 0x0000000000027941 */ /* 0x000fea0003800000 */
.L_x_513:
[----:B------:R-:W-:-:S13]  /*b4d0*/  ISETP.NE.AND P2, PT, R30, RZ, PT ;  /* 0x000000ff1e00720c */ /* 0x000fda0003f45270 */
[----:B------:R-:W-:Y:S05]  /*b4e0*/  @!P2 BRA `(.L_x_508) ;  /* 0x0000000c00bca947 */ /* 0x000fea0003800000 */
[----:B0-----:R-:W5:Y:S01]  /*b4f0*/  LDL R12, [R1] ;  /* 0x00000000010c7983 */ /* 0x001f620000100800 */
[----:B----4-:R-:W-:Y:S01]  /*b500*/  IADD3 R40, P2, R27, R11, RZ ;  /* 0x0000000b1b287210 */ /* 0x010fe20007f5e0ff */
[----:B------:R-:W-:Y:S03]  /*b510*/  BSSY B2, `(.L_x_517) ;  /* 0x00000e7000027945 */ /* 0x000fe60003800000 */
[----:B---3--:R-:W-:Y:S02]  /*b520*/  IADD3.X R41, R155, R111, RZ, P2, !PT ;  /* 0x0000006f9b297210 */ /* 0x008fe400017fe4ff */
[----:B------:R-:W-:Y:S02]  /*b530*/  ISETP.GE.AND P2, PT, R3, R118, PT ;  /* 0x000000760300720c */ /* 0x000fe40003f46270 */
[----:B-----5:R-:W-:-:S04]  /*b540*/  LOP3.LUT P5, RZ, R12, 0x1, RZ, 0xc0, !PT ;  /* 0x000000010cff7812 */ /* 0x020fc800078ac0ff */
[----:B------:R-:W-:-:S04]  /*b550*/  SEL R12, R121, R146, !P5 ;  /* 0x00000092790c7207 */ /* 0x000fc80006800000 */
        /* <DEDUP_REMOVED lines=16> */
[----:B------:R-:W3:Y:S01]  /*b660*/  LDS.128 R36, [R36+0x1a400] ;  /* 0x01a4000024247984 */ /* 0x000ee20000000c00 */
[----:B------:R-:W-:Y:S05]  /*b670*/  @P2 BRA `(.L_x_518) ;  /* 0x0000000c00402947 */ /* 0x000fea0003800000 */
[----:B---3--:R-:W-:Y:S01]  /*b680*/  IMAD.MOV.U32 R44, RZ, RZ, R36 ;  /* 0x000000ffff2c7224 */ /* 0x008fe200078e0024 */
[----:B------:R-:W-:Y:S01]  /*b690*/  F2FP.F16.E4M3.UNPACK_B R50, R156.H1 ;  /* 0x0000009cff32723e */ /* 0x000fe200030006ff */
[----:B0-----:R-:W-:Y:S01]  /*b6a0*/  IMAD.MOV.U32 R42, RZ, RZ, R12 ;  /* 0x000000ffff2a7224 */ /* 0x001fe200078e000c */
[----:B------:R-:W-:Y:S02]  /*b6b0*/  F2FP.F16.E4M3.UNPACK_B R49, R158.H1 ;  /* 0x0000009eff31723e */ /* 0x000fe400030006ff */
[----:B------:R-:W-:Y:S01]  /*b6c0*/  F2FP.F16.E4M3.UNPACK_B R46, R44.H1 ;  /* 0x0000002cff2e723e */ /* 0x000fe200030006ff */
[----:B------:R-:W-:Y:S01]  /*b6d0*/  HADD2.F32 R53, -RZ, R50.H0_H0 ;  /* 0x20000032ff357230 */ /* 0x000fe20000004100 */
[----:B------:R-:W-:Y:S01]  /*b6e0*/  F2FP.F16.E4M3.UNPACK_B R43, R42.H1 ;  /* 0x0000002aff2b723e */ /* 0x000fe200030006ff */
[----:B------:R-:W-:Y:S01]  /*b6f0*/  HADD2.F32 R51, -RZ, R49.H0_H0 ;  /* 0x20000031ff337230 */ /* 0x000fe20000004100 */
[----:B------:R-:W-:Y:S01]  /*b700*/  F2FP.F16.E4M3.UNPACK_B R56, R157.H1 ;  /* 0x0000009dff38723e */ /* 0x000fe200030006ff */
[--C-:B------:R-:W-:Y:S01]  /*b710*/  HADD2.F32 R12, -RZ, R46.reuse.H0_H0 ;  /* 0x2000002eff0c7230 */ /* 0x100fe20000004100 */
[----:B------:R-:W-:Y:S01]  /*b720*/  F2FP.F16.E4M3.UNPACK_B R58, R159 ;  /* 0x0000009fff3a723e */ /* 0x000fe200020006ff */
[----:B------:R-:W-:Y:S01]  /*b730*/  HADD2.F32 R36, -RZ, R43.H0_H0 ;  /* 0x2000002bff247230 */ /* 0x000fe20000004100 */
[----:B------:R-:W-:Y:S01]  /*b740*/  SHF.R.U32.HI R86, RZ, 0x10, R57 ;  /* 0x00000010ff567819 */ /* 0x000fe20000011639 */
[----:B------:R-:W-:-:S02]  /*b750*/  HADD2.F32 R46, -RZ, R46.H1_H1 ;  /* 0x3000002eff2e7230 */ /* 0x000fc40000004100 */
[-C--:B------:R-:W-:Y:S01]  /*b760*/  FMUL.FTZ R55, R12, R53.reuse ;  /* 0x000000350c377220 */ /* 0x080fe20000410000 */
[----:B------:R-:W-:Y:S02]  /*b770*/  HADD2.F32 R43, -RZ, R43.H1_H1 ;  /* 0x3000002bff2b7230 */ /* 0x000fe40000004100 */
[C---:B------:R-:W-:Y:S01]  /*b780*/  FMUL.FTZ R53, R36.reuse, R53 ;  /* 0x0000003524357220 */ /* 0x040fe20000410000 */
[--C-:B------:R-:W-:Y:S02]  /*b790*/  HADD2.F32 R87, -RZ, R56.reuse.H0_H0 ;  /* 0x20000038ff577230 */ /* 0x100fe40000004100 */
[-C--:B------:R-:W-:Y:S01]  /*b7a0*/  FFMA.FTZ R36, R36, R51.reuse, -R55 ;  /* 0x0000003324247223 */ /* 0x080fe20000010837 */
[----:B------:R-:W-:Y:S02]  /*b7b0*/  HADD2.F32 R56, -RZ, R56.H1_H1 ;  /* 0x30000038ff387230 */ /* 0x000fe40000004100 */
[----:B------:R-:W-:Y:S01]  /*b7c0*/  FFMA.FTZ R12, R12, R51, R53 ;  /* 0x000000330c0c7223 */ /* 0x000fe20000010035 */
[----:B------:R-:W-:Y:S01]  /*b7d0*/  HADD2.F32 R51, -RZ, R50.H1_H1 ;  /* 0x30000032ff337230 */ /* 0x000fe20000004100 */
[----:B------:R-:W-:Y:S01]  /*b7e0*/  SHF.R.U32.HI R84, RZ, 0x8, R57 ;  /* 0x00000008ff547819 */ /* 0x000fe20000011639 */
[----:B------:R-:W-:Y:S01]  /*b7f0*/  HADD2.F32 R50, -RZ, R49.H1_H1 ;  /* 0x30000031ff327230 */ /* 0x000fe20000004100 */
[----:B------:R-:W-:-:S02]  /*b800*/  LOP3.LUT R160, R45, 0xff0000ff, RZ, 0xc0, !PT ;  /* 0xff0000ff2da07812 */ /* 0x000fc400078ec0ff */
[-C--:B------:R-:W-:Y:S01]  /*b810*/  FMUL.FTZ R52, R46, R51.reuse ;  /* 0x000000332e347220 */ /* 0x080fe20000410000 */
[C---:B------:R-:W-:Y:S01]  /*b820*/  FMUL.FTZ R51, R43.reuse, R51 ;  /* 0x000000332b337220 */ /* 0x040fe20000410000 */
[----:B------:R-:W-:Y:S02]  /*b830*/  IMAD.SHL.U32 R84, R84, 0x100, RZ ;  /* 0x0000010054547824 */ /* 0x000fe400078e00ff */
[-C--:B------:R-:W-:Y:S01]  /*b840*/  FFMA.FTZ R49, R43, R50.reuse, -R52 ;  /* 0x000000322b317223 */ /* 0x080fe20000010834 */
[----:B------:R-:W-:Y:S01]  /*b850*/  FFMA.FTZ R43, R46, R50, R51 ;  /* 0x000000322e2b7223 */ /* 0x000fe20000010033 */
[----:B------:R-:W-:Y:S02]  /*b860*/  F2FP.F16.E4M3.UNPACK_B R52, R156 ;  /* 0x0000009cff34723e */ /* 0x000fe400020006ff */
[----:B------:R-:W-:Y:S02]  /*b870*/  F2FP.F16.E4M3.UNPACK_B R50, R44 ;  /* 0x0000002cff32723e */ /* 0x000fe400020006ff */
[----:B------:R-:W-:Y:S01]  /*b880*/  F2FP.F16.E4M3.UNPACK_B R46, R42 ;  /* 0x0000002aff2e723e */ /* 0x000fe200020006ff */
[----:B------:R-:W-:Y:S01]  /*b890*/  HADD2.F32 R55, -RZ, R52.H0_H0 ;  /* 0x20000034ff377230 */ /* 0x000fe20000004100 */
[----:B------:R-:W-:Y:S01]  /*b8a0*/  F2FP.F16.E4M3.UNPACK_B R51, R158 ;  /* 0x0000009eff33723e */ /* 0x000fe200020006ff */
[----:B------:R-:W-:Y:S01]  /*b8b0*/  HADD2.F32 R42, -RZ, R50.H0_H0 ;  /* 0x20000032ff2a7230 */ /* 0x000fe20000004100 */
[----:B------:R-:W-:Y:S01]  /*b8c0*/  SHF.R.U32.HI R156, RZ, 0x8, R59 ;  /* 0x00000008ff9c7819 */ /* 0x000fe2000001163b */
[----:B------:R-:W-:Y:S01]  /*b8d0*/  HADD2.F32 R44, -RZ, R46.H0_H0 ;  /* 0x2000002eff2c7230 */ /* 0x000fe20000004100 */
[----:B------:R-:W-:Y:S01]  /*b8e0*/  LOP3.LUT R158, R59, 0xff0000ff, RZ, 0xc0, !PT ;  /* 0xff0000ff3b9e7812 */ /* 0x000fe200078ec0ff */
[----:B------:R-:W-:-:S02]  /*b8f0*/  HADD2.F32 R53, -RZ, R51.H0_H0 ;  /* 0x20000033ff357230 */ /* 0x000fc40000004100 */
[-C--:B------:R-:W-:Y:S01]  /*b900*/  FMUL.FTZ R85, R42, R55.reuse ;  /* 0x000000372a557220 */ /* 0x080fe20000410000 */
[----:B------:R-:W-:Y:S02]  /*b910*/  HADD2.F32 R50, -RZ, R50.H1_H1 ;  /* 0x30000032ff327230 */ /* 0x000fe40000004100 */
[C---:B------:R-:W-:Y:S01]  /*b920*/  FMUL.FTZ R55, R44.reuse, R55 ;  /* 0x000000372c377220 */ /* 0x040fe20000410000 */
[----:B------:R-:W-:Y:S02]  /*b930*/  HADD2.F32 R46, -RZ, R46.H1_H1 ;  /* 0x3000002eff2e7230 */ /* 0x000fe40000004100 */
[-C--:B------:R-:W-:Y:S01]  /*b940*/  FFMA.FTZ R44, R44, R53.reuse, -R85 ;  /* 0x000000352c2c7223 */ /* 0x080fe20000010855 */
[----:B------:R-:W-:Y:S02]  /*b950*/  HADD2.F32 R51, -RZ, R51.H1_H1 ;  /* 0x30000033ff337230 */ /* 0x000fe40000004100 */
[----:B------:R-:W-:Y:S01]  /*b960*/  FFMA.FTZ R42, R42, R53, R55 ;  /* 0x000000352a2a7223 */ /* 0x000fe20000010037 */
[----:B------:R-:W-:Y:S01]  /*b970*/  HADD2.F32 R53, -RZ, R52.H1_H1 ;  /* 0x30000034ff357230 */ /* 0x000fe20000004100 */
[----:B------:R-:W-:Y:S01]  /*b980*/  F2FP.SATFINITE.E4M3.F32.PACK_AB_MERGE_C R36, R49, R36, RZ ;  /* 0x000000243124723e */ /* 0x000fe200048070ff */
[----:B------:R-:W-:Y:S01]  /*b990*/  IMAD.MOV.U32 R52, RZ, RZ, R38 ;  /* 0x000000ffff347224 */ /* 0x000fe200078e0026 */
[----:B------:R-:W-:-:S02]  /*b9a0*/  F2FP.SATFINITE.E4M3.F32.PACK_AB_MERGE_C R43, R43, R12, RZ ;  /* 0x0000000c2b2b723e */ /* 0x000fc400048070ff */
[-C--:B------:R-:W-:Y:S01]  /*b9b0*/  FMUL.FTZ R55, R50, R53.reuse ;  /* 0x0000003532377220 */ /* 0x080fe20000410000 */
[----:B------:R-:W-:-:S03]  /*b9c0*/  FMUL.FTZ R85, R46, R53 ;  /* 0x000000352e557220 */ /* 0x000fc60000410000 */
[-C--:B------:R-:W-:Y:S01]  /*b9d0*/  FFMA.FTZ R53, R46, R51.reuse, -R55 ;  /* 0x000000332e357223 */ /* 0x080fe20000010837 */
[----:B------:R-:W-:Y:S01]  /*b9e0*/  FFMA.FTZ R51, R50, R51, R85 ;  /* 0x0000003332337223 */ /* 0x000fe20000010055 */
[----:B------:R-:W-:Y:S02]  /*b9f0*/  MOV R50, R14 ;  /* 0x0000000e00327202 */ /* 0x000fe40000000f00 */
[----:B------:R-:W-:Y:S02]  /*ba00*/  F2FP.F16.E4M3.UNPACK_B R55, R52.H1 ;  /* 0x00000034ff37723e */ /* 0x000fe400030006ff */
[----:B------:R-:W-:Y:S02]  /*ba10*/  F2FP.F16.E4M3.UNPACK_B R54, R50.H1 ;  /* 0x00000032ff36723e */ /* 0x000fe400030006ff */
[----:B------:R-:W-:Y:S01]  /*ba20*/  F2FP.F16.E4M3.UNPACK_B R46, R159.H1 ;  /* 0x0000009fff2e723e */ /* 0x000fe200030006ff */
[----:B------:R-:W-:Y:S01]  /*ba30*/  HADD2.F32 R38, -RZ, R55.H0_H0 ;  /* 0x20000037ff267230 */ /* 0x000fe20000004100 */
[----:B------:R-:W-:Y:S01]  /*ba40*/  F2FP.F16.E4M3.UNPACK_B R52, R52 ;  /* 0x00000034ff34723e */ /* 0x000fe200020006ff */
[----:B------:R-:W-:Y:S01]  /*ba50*/  HADD2.F32 R14, -RZ, R54.H0_H0 ;  /* 0x20000036ff0e7230 */ /* 0x000fe20000004100 */
[----:B------:R-:W-:Y:S01]  /*ba60*/  F2FP.F16.E4M3.UNPACK_B R50, R50 ;  /* 0x00000032ff32723e */ /* 0x000fe200020006ff */
        /* <DEDUP_REMOVED lines=8> */
[-C--:B------:R-:W-:Y:S01]  /*baf0*/  FMUL.FTZ R85, R55, R56.reuse ;  /* 0x0000003837557220 */ /* 0x080fe20000410000 */
[C---:B------:R-:W-:Y:S01]  /*bb00*/  FMUL.FTZ R56, R54.reuse, R56 ;  /* 0x0000003836387220 */ /* 0x040fe20000410000 */
[----:B------:R-:W-:Y:S01]  /*bb10*/  HADD2.F32 R87, -RZ, R58.H0_H0 ;  /* 0x2000003aff577230 */ /* 0x000fe20000004100 */
[----:B------:R-:W-:Y:S01]  /*bb20*/  F2FP.SATFINITE.E4M3.F32.PACK_AB_MERGE_C R12, R53, R44, R36 ;  /* 0x0000002c350c723e */ /* 0x000fe20004807024 */
[-C--:B------:R-:W-:Y:S01]  /*bb30*/  FFMA.FTZ R85, R54, R46.reuse, -R85 ;  /* 0x0000002e36557223 */ /* 0x080fe20000010855 */
[----:B------:R-:W-:Y:S01]  /*bb40*/  FFMA.FTZ R55, R55, R46, R56 ;  /* 0x0000002e37377223 */ /* 0x000fe20000010038 */
[----:B------:R-:W-:Y:S01]  /*bb50*/  F2FP.F16.E4M3.UNPACK_B R46, R157 ;  /* 0x0000009dff2e723e */ /* 0x000fe200020006ff */
[----:B------:R-:W-:Y:S01]  /*bb60*/  HADD2.F32 R56, -RZ, R52.H0_H0 ;  /* 0x20000034ff387230 */ /* 0x000fe20000004100 */
[----:B------:R-:W-:Y:S01]  /*bb70*/  F2FP.SATFINITE.E4M3.F32.PACK_AB_MERGE_C R36, R51, R42, R43 ;  /* 0x0000002a3324723e */ /* 0x000fe2000480702b */
[----:B------:R-:W-:Y:S01]  /*bb80*/  HADD2.F32 R54, -RZ, R50.H0_H0 ;  /* 0x20000032ff367230 */ /* 0x000fe20000004100 */
[----:B------:R-:W-:Y:S01]  /*bb90*/  F2FP.F16.E4M3.UNPACK_B R43, R13 ;  /* 0x0000000dff2b723e */ /* 0x000fe200020006ff */
[----:B------:R-:W-:Y:S01]  /*bba0*/  HADD2.F32 R157, -RZ, R46.H0_H0 ;  /* 0x2000002eff9d7230 */ /* 0x000fe20000004100 */
[----:B------:R-:W-:Y:S01]  /*bbb0*/  F2FP.SATFINITE.E4M3.F32.PACK_AB_MERGE_C R38, R55, R38, RZ ;  /* 0x000000263726723e */ /* 0x000fe200048070ff */
[----:B------:R-:W-:Y:S01]  /*bbc0*/  IMAD.SHL.U32 R161, R156, 0x100, RZ ;  /* 0x000001009ca17824 */ /* 0x000fe200078e00ff */
[----:B------:R-:W-:Y:S01]  /*bbd0*/  F2FP.SATFINITE.E4M3.F32.PACK_AB_MERGE_C R14, R85, R14, RZ ;  /* 0x0000000e550e723e */ /* 0x000fe200048070ff */
[----:B------:R-:W-:-:S02]  /*bbe0*/  HADD2.F32 R52, -RZ, R52.H1_H1 ;  /* 0x30000034ff347230 */ /* 0x000fc40000004100 */
[-C--:B------:R-:W-:Y:S01]  /*bbf0*/  FMUL.FTZ R159, R56, R157.reuse ;  /* 0x0000009d389f7220 */ /* 0x080fe20000410000 */
[----:B------:R-:W-:Y:S01]  /*bc00*/  FMUL.FTZ R157, R54, R157 ;  /* 0x0000009d369d7220 */ /* 0x000fe20000410000 */
[----:B------:R-:W-:Y:S01]  /*bc10*/  HADD2.F32 R50, -RZ, R50.H1_H1 ;  /* 0x30000032ff327230 */ /* 0x000fe20000004100 */
[----:B------:R-:W-:Y:S01]  /*bc20*/  LOP3.LUT R158, R158, 0xff00, R161, 0xf8, !PT ;  /* 0x0000ff009e9e7812 */ /* 0x000fe200078ef8a1 */
[-C--:B------:R-:W-:Y:S01]  /*bc30*/  FFMA.FTZ R54, R54, R87.reuse, -R159 ;  /* 0x0000005736367223 */ /* 0x080fe2000001089f */
[----:B------:R-:W-:Y:S01]  /*bc40*/  FFMA.FTZ R56, R56, R87, R157 ;  /* 0x0000005738387223 */ /* 0x000fe2000001009d */
[----:B------:R-:W-:Y:S01]  /*bc50*/  LOP3.LUT R87, R57, 0xff0000ff, RZ, 0xc0, !PT ;  /* 0xff0000ff39577812 */ /* 0x000fe200078ec0ff */
[----:B------:R-:W-:Y:S01]  /*bc60*/  HADD2.F32 R42, -RZ, R43.H0_H0 ;  /* 0x2000002bff2a7230 */ /* 0x000fe20000004100 */
[----:B------:R-:W-:Y:S02]  /*bc70*/  SHF.R.U32.HI R159, RZ, 0x8, R47 ;  /* 0x00000008ff9f7819 */ /* 0x000fe4000001162f */
[----:B------:R-:W-:-:S02]  /*bc80*/  SHF.R.U32.HI R57, RZ, 0x10, R59 ;  /* 0x00000010ff397819 */ /* 0x000fc4000001163b */
[--C-:B------:R-:W-:Y:S02]  /*bc90*/  SHF.R.U32.HI R157, RZ, 0x8, R45.reuse ;  /* 0x00000008ff9d7819 */ /* 0x100fe4000001162d */
[----:B------:R-:W-:Y:S02]  /*bca0*/  SHF.R.U32.HI R59, RZ, 0x10, R45 ;  /* 0x00000010ff3b7819 */ /* 0x000fe4000001162d */
[----:B------:R-:W-:Y:S01]  /*bcb0*/  SHF.R.U32.HI R45, RZ, 0x10, R47 ;  /* 0x00000010ff2d7819 */ /* 0x000fe2000001162f */
[----:B------:R-:W-:Y:S01]  /*bcc0*/  IMAD.SHL.U32 R157, R157, 0x100, RZ ;  /* 0x000001009d9d7824 */ /* 0x000fe200078e00ff */
[----:B------:R-:W-:Y:S02]  /*bcd0*/  LOP3.LUT R47, R47, 0xff0000ff, RZ, 0xc0, !PT ;  /* 0xff0000ff2f2f7812 */ /* 0x000fe400078ec0ff */
[----:B------:R-:W-:Y:S02]  /*bce0*/  SHF.L.U32 R156, R159, 0x8, RZ ;  /* 0x000000089f9c7819 */ /* 0x000fe400000006ff */
[----:B------:R-:W-:Y:S01]  /*bcf0*/  LOP3.LUT R87, R87, 0xff00, R84, 0xf8, !PT ;  /* 0x0000ff0057577812 */ /* 0x000fe200078ef854 */
[----:B------:R-:W-:Y:S01]  /*bd00*/  IMAD.U32 R84, R86, 0x10000, RZ ;  /* 0x0001000056547824 */ /* 0x000fe200078e00ff */
[----:B------:R-:W-:Y:S01]  /*bd10*/  LOP3.LUT R156, R47, 0xff00, R156, 0xf8, !PT ;  /* 0x0000ff002f9c7812 */ /* 0x000fe200078ef89c */
[----:B------:R-:W-:Y:S01]  /*bd20*/  IMAD.U32 R47, R57, 0x10000, RZ ;  /* 0x00010000392f7824 */ /* 0x000fe200078e00ff */
[----:B------:R-:W-:Y:S01]  /*bd30*/  LOP3.LUT R160, R160, 0xff00, R157, 0xf8, !PT ;  /* 0x0000ff00a0a07812 */ /* 0x000fe200078ef89d */
[----:B------:R-:W-:Y:S01]  /*bd40*/  IMAD.U32 R57, R59, 0x10000, RZ ;  /* 0x000100003b397824 */ /* 0x000fe200078e00ff */
[----:B------:R-:W-:Y:S01]  /*bd50*/  LOP3.LUT R84, R87, 0xff0000, R84, 0xf8, !PT ;  /* 0x00ff000057547812 */ /* 0x000fe200078ef854 */
[----:B------:R-:W-:Y:S01]  /*bd60*/  HADD2.F32 R87, -RZ, R46.H1_H1 ;  /* 0x3000002eff577230 */ /* 0x000fe20000004100 */
[----:B------:R-:W-:Y:S01]  /*bd70*/  F2FP.F16.E4M3.UNPACK_B R46, R37 ;  /* 0x00000025ff2e723e */ /* 0x000fe200020006ff */
[----:B------:R-:W-:Y:S01]  /*bd80*/  HADD2.F32 R59, -RZ, R58.H1_H1 ;  /* 0x3000003aff3b7230 */ /* 0x000fe20000004100 */
[----:B------:R-:W-:-:S02]  /*bd90*/  LOP3.LUT R57, R160, 0xff0000, R57, 0xf8, !PT ;  /* 0x00ff0000a0397812 */ /* 0x000fc400078ef839 */
[-C--:B------:R-:W-:Y:S01]  /*bda0*/  FMUL.FTZ R157, R52, R87.reuse ;  /* 0x00000057349d7220 */ /* 0x080fe20000410000 */
[C---:B------:R-:W-:Y:S01]  /*bdb0*/  FMUL.FTZ R87, R50.reuse, R87 ;  /* 0x0000005732577220 */ /* 0x040fe20000410000 */
[----:B------:R-:W-:Y:S01]  /*bdc0*/  F2FP.F16.E4M3.UNPACK_B R44, R57 ;  /* 0x00000039ff2c723e */ /* 0x000fe200020006ff */
[----:B------:R-:W-:Y:S01]  /*bdd0*/  HADD2.F32 R49, -RZ, R46.H0_H0 ;  /* 0x2000002eff317230 */ /* 0x000fe20000004100 */
[-C--:B------:R-:W-:Y:S01]  /*bde0*/  F2FP.F16.E4M3.UNPACK_B R51, R84.reuse ;  /* 0x00000054ff33723e */ /* 0x080fe200020006ff */
[-C--:B------:R-:W-:Y:S01]  /*bdf0*/  FFMA.FTZ R157, R50, R59.reuse, -R157 ;  /* 0x0000003b329d7223 */ /* 0x080fe2000001089d */
[----:B------:R-:W-:Y:S01]  /*be00*/  FFMA.FTZ R87, R52, R59, R87 ;  /* 0x0000003b34577223 */ /* 0x000fe20000010057 */
[----:B------:R-:W-:Y:S01]  /*be10*/  HADD2.F32 R53, -RZ, R44.H0_H0 ;  /* 0x2000002cff357230 */ /* 0x000fe20000004100 */
[----:B------:R-:W-:Y:S01]  /*be20*/  F2FP.F16.E4M3.UNPACK_B R57, R57.H1 ;  /* 0x00000039ff39723e */ /* 0x000fe200030006ff */
[----:B------:R-:W-:Y:S01]  /*be30*/  HADD2.F32 R50, -RZ, R46.H1_H1 ;  /* 0x3000002eff327230 */ /* 0x000fe20000004100 */
[----:B------:R-:W-:Y:S01]  /*be40*/  F2FP.F16.E4M3.UNPACK_B R84, R84.H1 ;  /* 0x00000054ff54723e */ /* 0x000fe200030006ff */
[----:B------:R-:W-:-:S02]  /*be50*/  HADD2.F32 R52, -RZ, R51.H0_H0 ;  /* 0x20000033ff347230 */ /* 0x000fc40000004100 */
[-C--:B------:R-:W-:Y:S01]  /*be60*/  FMUL.FTZ R55, R49, R53.reuse ;  /* 0x0000003531377220 */ /* 0x080fe20000410000 */
[C---:B------:R-:W-:Y:S01]  /*be70*/  FMUL.FTZ R46, R42.reuse, R53 ;  /* 0x000000352a2e7220 */ /* 0x040fe20000410000 */
[----:B------:R-:W-:Y:S01]  /*be80*/  HADD2.F32 R53, -RZ, R44.H1_H1 ;  /* 0x3000002cff357230 */ /* 0x000fe20000004100 */
[----:B------:R-:W-:Y:S01]  /*be90*/  F2FP.SATFINITE.E4M3.F32.PACK_AB_MERGE_C R14, R157, R54, R14 ;  /* 0x000000369d0e723e */ /* 0x000fe2000480700e */
[----:B------:R-:W-:Y:S02]  /*bea0*/  HADD2.F32 R44, -RZ, R43.H1_H1 ;  /* 0x3000002bff2c7230 */ /* 0x000fe40000004100 */
[-C--:B------:R-:W-:Y:S01]  /*beb0*/  FFMA.FTZ R42, R42, R52.reuse, -R55 ;  /* 0x000000342a2a7223 */ /* 0x080fe20000010837 */
[----:B------:R-:W-:Y:S02]  /*bec0*/  HADD2.F32 R51, -RZ, R51.H1_H1 ;  /* 0x30000033ff337230 */ /* 0x000fe40000004100 */
[----:B------:R-:W-:Y:S01]  /*bed0*/  FFMA.FTZ R43, R49, R52, R46 ;  /* 0x00000034312b7223 */ /* 0x000fe2000001002e */
[-C--:B------:R-:W-:Y:S01]  /*bee0*/  FMUL.FTZ R55, R50, R53.reuse ;  /* 0x0000003532377220 */ /* 0x080fe20000410000 */
[C---:B------:R-:W-:Y:S01]  /*bef0*/  FMUL.FTZ R53, R44.reuse, R53 ;  /* 0x000000352c357220 */ /* 0x040fe20000410000 */
[----:B------:R-:W-:Y:S01]  /*bf00*/  F2FP.F16.E4M3.UNPACK_B R49, R37.H1 ;  /* 0x00000025ff31723e */ /* 0x000fe200030006ff */
[----:B------:R-:W-:Y:S01]  /*bf10*/  HADD2.F32 R52, -RZ, R57.H0_H0 ;  /* 0x20000039ff347230 */ /* 0x000fe20000004100 */
[----:B------:R-:W-:Y:S01]  /*bf20*/  F2FP.F16.E4M3.UNPACK_B R46, R13.H1 ;  /* 0x0000000dff2e723e */ /* 0x000fe200030006ff */
[-C--:B------:R-:W-:Y:S01]  /*bf30*/  FFMA.FTZ R13, R44, R51.reuse, -R55 ;  /* 0x000000332c0d7223 */ /* 0x080fe20000010837 */
[----:B------:R-:W-:Y:S01]  /*bf40*/  FFMA.FTZ R44, R50, R51, R53 ;  /* 0x00000033322c7223 */ /* 0x000fe20000010035 */
[----:B------:R-:W-:Y:S01]  /*bf50*/  HADD2.F32 R51, -RZ, R49.H0_H0 ;  /* 0x20000031ff337230 */ /* 0x000fe20000004100 */
[----:B------:R-:W-:Y:S01]  /*bf60*/  SHF.L.U32 R45, R45, 0x10, RZ ;  /* 0x000000102d2d7819 */ /* 0x000fe200000006ff */
[--C-:B------:R-:W-:Y:S01]  /*bf70*/  HADD2.F32 R37, -RZ, R46.reuse.H0_H0 ;  /* 0x2000002eff257230 */ /* 0x100fe20000004100 */
[----:B------:R-:W-:Y:S01]  /*bf80*/  LOP3.LUT R47, R158, 0xff0000, R47, 0xf8, !PT ;  /* 0x00ff00009e2f7812 */ /* 0x000fe200078ef82f */
[----:B------:R-:W-:-:S02]  /*bf90*/  HADD2.F32 R50, -RZ, R46.H1_H1 ;  /* 0x3000002eff327230 */ /* 0x000fc40000004100 */
[-C--:B------:R-:W-:Y:S01]  /*bfa0*/  FMUL.FTZ R54, R51, R52.reuse ;  /* 0x0000003433367220 */ /* 0x080fe20000410000 */
[--C-:B------:R-:W-:Y:S02]  /*bfb0*/  HADD2.F32 R46, -RZ, R84.reuse.H0_H0 ;  /* 0x20000054ff2e7230 */ /* 0x100fe40000004100 */
[C---:B------:R-:W-:Y:S01]  /*bfc0*/  FMUL.FTZ R52, R37.reuse, R52 ;  /* 0x0000003425347220 */ /* 0x040fe20000410000 */
[----:B------:R-:W-:Y:S01]  /*bfd0*/  HADD2.F32 R57, -RZ, R57.H1_H1 ;  /* 0x30000039ff397230 */ /* 0x000fe20000004100 */
[----:B------:R-:W-:Y:S01]  /*bfe0*/  LOP3.LUT R45, R156, 0xff0000, R45, 0xf8, !PT ;  /* 0x00ff00009c2d7812 */ /* 0x000fe200078ef82d */
[----:B------:R-:W-:Y:S02]  /*bff0*/  HADD2.F32 R49, -RZ, R49.H1_H1 ;  /* 0x30000031ff317230 */ /* 0x000fe40000004100 */
[-C--:B------:R-:W-:Y:S01]  /*c000*/  FFMA.FTZ R37, R37, R46.reuse, -R54 ;  /* 0x0000002e25257223 */ /* 0x080fe20000010836 */
[----:B------:R-:W-:Y:S02]  /*c010*/  HADD2.F32 R84, -RZ, R84.H1_H1 ;  /* 0x30000054ff547230 */ /* 0x000fe40000004100 */
[CC--:B------:R-:W-:Y:S01]  /*c020*/  FMUL.FTZ R54, R50.reuse, R57.reuse ;  /* 0x0000003932367220 */ /* 0x0c0fe20000410000 */
[----:B------:R-:W-:Y:S01]  /*c030*/  FFMA.FTZ R46, R51, R46, R52 ;  /* 0x0000002e332e7223 */ /* 0x000fe20000010034 */
[C---:B------:R-:W-:Y:S01]  /*c040*/  FMUL.FTZ R53, R49.reuse, R57 ;  /* 0x0000003931357220 */ /* 0x040fe20000410000 */
[----:B------:R-:W-:Y:S01]  /*c050*/  F2FP.F16.E4M3.UNPACK_B R51, R39 ;  /* 0x00000027ff33723e */ /* 0x000fe200020006ff */
[-C--:B------:R-:W-:Y:S01]  /*c060*/  FFMA.FTZ R49, R49, R84.reuse, R54 ;  /* 0x0000005431317223 */ /* 0x080fe20000010036 */
[----:B------:R-:W-:Y:S01]  /*c070*/  F2FP.F16.E4M3.UNPACK_B R54, R45 ;  /* 0x0000002dff36723e */ /* 0x000fe200020006ff */
[----:B------:R-:W-:Y:S01]  /*c080*/  FFMA.FTZ R50, R50, R84, -R53 ;  /* 0x0000005432327223 */ /* 0x000fe20000010835 */
[----:B------:R-:W-:-:S02]  /*c090*/  F2FP.F16.E4M3.UNPACK_B R52, R15 ;  /* 0x0000000fff34723e */ /* 0x000fc400020006ff */
[----:B------:R-:W-:Y:S01]  /*c0a0*/  F2FP.F16.E4M3.UNPACK_B R53, R15.H1 ;  /* 0x0000000fff35723e */ /* 0x000fe200030006ff */
[----:B------:R-:W-:Y:S01]  /*c0b0*/  HADD2.F32 R85, -RZ, R54.H0_H0 ;  /* 0x20000036ff557230 */ /* 0x000fe20000004100 */
[----:B------:R-:W-:Y:S01]  /*c0c0*/  F2FP.F16.E4M3.UNPACK_B R84, R45.H1 ;  /* 0x0000002dff54723e */ /* 0x000fe200030006ff */
[----:B------:R-:W-:Y:S01]  /*c0d0*/  HADD2.F32 R15, -RZ, R52.H0_H0 ;  /* 0x20000034ff0f7230 */ /* 0x000fe20000004100 */
[----:B------:R-:W-:Y:S01]  /*c0e0*/  F2FP.F16.E4M3.UNPACK_B R57, R39.H1 ;  /* 0x00000027ff39723e */ /* 0x000fe200030006ff */
[----:B------:R-:W-:Y:S01]  /*c0f0*/  HADD2.F32 R55, -RZ, R53.H0_H0 ;  /* 0x20000035ff377230 */ /* 0x000fe20000004100 */
[----:B------:R-:W-:Y:S01]  /*c100*/  F2FP.SATFINITE.E4M3.F32.PACK_AB_MERGE_C R38, R87, R56, R38 ;  /* 0x000000385726723e */ /* 0x000fe20004807026 */
[----:B------:R-:W-:Y:S01]  /*c110*/  HADD2.F32 R56, -RZ, R51.H0_H0 ;  /* 0x20000033ff387230 */ /* 0x000fe20000004100 */
[-C--:B------:R-:W-:Y:S01]  /*c120*/  F2FP.F16.E4M3.UNPACK_B R39, R47.reuse ;  /* 0x0000002fff27723e */ /* 0x080fe200020006ff */
[----:B------:R-:W-:Y:S01]  /*c130*/  HADD2.F32 R86, -RZ, R84.H0_H0 ;  /* 0x20000054ff567230 */ /* 0x000fe20000004100 */
[----:B------:R-:W-:Y:S01]  /*c140*/  F2FP.F16.E4M3.UNPACK_B R47, R47.H1 ;  /* 0x0000002fff2f723e */ /* 0x000fe200030006ff */
[----:B------:R-:W-:-:S02]  /*c150*/  HADD2.F32 R58, -RZ, R57.H0_H0 ;  /* 0x20000039ff3a7230 */ /* 0x000fc40000004100 */
[-C--:B------:R-:W-:Y:S01]  /*c160*/  FMUL.FTZ R156, R56, R85.reuse ;  /* 0x00000055389c7220 */ /* 0x080fe20000410000 */
[----:B------:R-:W-:Y:S02]  /*c170*/  HADD2.F32 R45, -RZ, R39.H0_H0 ;  /* 0x20000027ff2d7230 */ /* 0x000fe40000004100 */
[----:B------:R-:W-:Y:S01]  /*c180*/  FMUL.FTZ R85, R15, R85 ;  /* 0x000000550f557220 */ /* 0x000fe20000410000 */
[----:B------:R-:W-:Y:S02]  /*c190*/  HADD2.F32 R59, -RZ, R47.H0_H0 ;  /* 0x2000002fff3b7230 */ /* 0x000fe40000004100 */
[----:B------:R-:W-:Y:S01]  /*c1a0*/  FMUL.FTZ R87, R55, R86 ;  /* 0x0000005637577220 */ /* 0x000fe20000410000 */
[----:B------:R-:W-:Y:S02]  /*c1b0*/  HADD2.F32 R57, -RZ, R57.H1_H1 ;  /* 0x30000039ff397230 */ /* 0x000fe40000004100 */
[----:B------:R-:W-:Y:S01]  /*c1c0*/  FFMA.FTZ R15, R15, R45, -R156 ;  /* 0x0000002d0f0f7223 */ /* 0x000fe2000001089c */
[----:B------:R-:W-:-:S02]  /*c1d0*/  HADD2.F32 R84, -RZ, R84.H1_H1 ;  /* 0x30000054ff547230 */ /* 0x000fc40000004100 */
[----:B------:R-:W-:Y:S01]  /*c1e0*/  FFMA.FTZ R45, R56, R45, R85 ;  /* 0x0000002d382d7223 */ /* 0x000fe20000010055 */
[----:B------:R-:W-:Y:S02]  /*c1f0*/  HADD2.F32 R53, -RZ, R53.H1_H1 ;  /* 0x30000035ff357230 */ /* 0x000fe40000004100 */
[C---:B------:R-:W-:Y:S01]  /*c200*/  FMUL.FTZ R158, R58.reuse, R86 ;  /* 0x000000563a9e7220 */ /* 0x040fe20000410000 */
[----:B------:R-:W-:Y:S01]  /*c210*/  FFMA.FTZ R56, R58, R59, R87 ;  /* 0x0000003b3a387223 */ /* 0x000fe20000010057 */
[----:B------:R-:W-:Y:S02]  /*c220*/  HADD2.F32 R51, -RZ, R51.H1_H1 ;  /* 0x30000033ff337230 */ /* 0x000fe40000004100 */
[-C--:B------:R-:W-:Y:S01]  /*c230*/  FMUL.FTZ R86, R57, R84.reuse ;  /* 0x0000005439567220 */ /* 0x080fe20000410000 */
[----:B------:R-:W-:Y:S02]  /*c240*/  HADD2.F32 R58, -RZ, R54.H1_H1 ;  /* 0x30000036ff3a7230 */ /* 0x000fe40000004100 */
[----:B------:R-:W-:Y:S01]  /*c250*/  FMUL.FTZ R84, R53, R84 ;  /* 0x0000005435547220 */ /* 0x000fe20000410000 */
[----:B------:R-:W-:-:S02]  /*c260*/  HADD2.F32 R52, -RZ, R52.H1_H1 ;  /* 0x30000034ff347230 */ /* 0x000fc40000004100 */
[----:B------:R-:W-:Y:S01]  /*c270*/  FFMA.FTZ R55, R55, R59, -R158 ;  /* 0x0000003b37377223 */ /* 0x000fe2000001089e */
[----:B------:R-:W-:Y:S02]  /*c280*/  HADD2.F32 R54, -RZ, R47.H1_H1 ;  /* 0x3000002fff367230 */ /* 0x000fe40000004100 */
[-C--:B------:R-:W-:Y:S01]  /*c290*/  FMUL.FTZ R47, R51, R58.reuse ;  /* 0x0000003a332f7220 */ /* 0x080fe20000410000 */
[----:B------:R-:W-:Y:S02]  /*c2a0*/  HADD2.F32 R39, -RZ, R39.H1_H1 ;  /* 0x30000027ff277230 */ /* 0x000fe40000004100 */
[----:B------:R-:W-:Y:S01]  /*c2b0*/  FMUL.FTZ R58, R52, R58 ;  /* 0x0000003a343a7220 */ /* 0x000fe20000410000 */
[----:B------:R-:W-:Y:S01]  /*c2c0*/  F2FP.SATFINITE.E4M3.F32.PACK_AB_MERGE_C R37, R50, R37, RZ ;  /* 0x000000253225723e */ /* 0x000fe200048070ff */
[-C--:B------:R-:W-:Y:S01]  /*c2d0*/  FFMA.FTZ R86, R53, R54.reuse, -R86 ;  /* 0x0000003635567223 */ /* 0x080fe20000010856 */
[----:B------:R-:W-:Y:S01]  /*c2e0*/  FFMA.FTZ R57, R57, R54, R84 ;  /* 0x0000003639397223 */ /* 0x000fe20000010054 */
[-C--:B------:R-:W-:Y:S01]  /*c2f0*/  FFMA.FTZ R52, R52, R39.reuse, -R47 ;  /* 0x0000002734347223 */ /* 0x080fe2000001082f */
[----:B------:R-:W-:Y:S01]  /*c300*/  FFMA.FTZ R58, R51, R39, R58 ;  /* 0x00000027333a7223 */ /* 0x000fe2000001003a */
[----:B------:R-:W-:-:S02]  /*c310*/  F2FP.SATFINITE.E4M3.F32.PACK_AB_MERGE_C R46, R49, R46, RZ ;  /* 0x0000002e312e723e */ /* 0x000fc400048070ff */
[----:B------:R-:W-:Y:S02]  /*c320*/  F2FP.SATFINITE.E4M3.F32.PACK_AB_MERGE_C R55, R86, R55, RZ ;  /* 0x000000375637723e */ /* 0x000fe400048070ff */
[----:B------:R-:W-:Y:S02]  /*c330*/  F2FP.SATFINITE.E4M3.F32.PACK_AB_MERGE_C R56, R57, R56, RZ ;  /* 0x000000383938723e */ /* 0x000fe400048070ff */
[----:B------:R-:W-:Y:S02]  /*c340*/  F2FP.SATFINITE.E4M3.F32.PACK_AB_MERGE_C R13, R13, R42, R37 ;  /* 0x0000002a0d0d723e */ /* 0x000fe40004807025 */
[----:B------:R-:W-:Y:S02]  /*c350*/  F2FP.SATFINITE.E4M3.F32.PACK_AB_MERGE_C R15, R52, R15, R55 ;  /* 0x0000000f340f723e */ /* 0x000fe40004807037 */
[----:B------:R-:W-:Y:S02]  /*c360*/  F2FP.SATFINITE.E4M3.F32.PACK_AB_MERGE_C R37, R44, R43, R46 ;  /* 0x0000002b2c25723e */ /* 0x000fe4000480702e */
[----:B------:R-:W-:-:S07]  /*c370*/  F2FP.SATFINITE.E4M3.F32.PACK_AB_MERGE_C R39, R58, R45, R56 ;  /* 0x0000002d3a27723e */ /* 0x000fce0004807038 */
.L_x_518:
[----:B------:R-:W-:Y:S05]  /*c380*/  BSYNC B2 ;  /* 0x0000000000027941 */ /* 0x000fea0003800000 */
.L_x_517:
[----:B------:R-:W-:Y:S01]  /*c390*/  ISETP.GE.AND P2, PT, R48, R137, PT ;  /* 0x000000893000720c */ /* 0x000fe20003f46270 */
[----:B0-----:R0:W-:-:S12]  /*c3a0*/  ST.E.128 desc[UR50][R40.64], R12 ;  /* 0x0000000c28007985 */ /* 0x0011d8000c101d32 */
[----:B------:R-:W-:-:S04]  /*c3b0*/  @!P2 IADD3 R42, P5, R11, R48, RZ ;  /* 0x000000300b2aa210 */ /* 0x000fc80007fbe0ff */
[----:B------:R-:W-:-:S05]  /*c3c0*/  @!P2 LEA.HI.X.SX32 R43, R48, R155, 0x1, P5 ;  /* 0x0000009b302ba211 */ /* 0x000fca00028f0eff */
[----:B---3--:R0:W-:Y:S04]  /*c3d0*/  @!P2 ST.E.128 desc[UR50][R42.64], R36 ;  /* 0x000000242a00a985 */ /* 0x0081e8000c101d32 */
.L_x_508:
[----:B------:R-:W-:Y:S05]  /*c3e0*/  BSYNC B1 ;  /* 0x0000000000017941 */ /* 0x000fea0003800000 */
.L_x_507:
[----:B------:R-:W-:-:S03]  /*c3f0*/  UMOV UR4, 0xffffffff ;  /* 0xffffffff00047882 */ /* 0x000fc60000000000 */
[----:B------:R-:W-:Y:S05]  /*c400*/  BRA.DIV UR4, `(.L_x_519) ;  /* 0x000001e204107947 */ /* 0x000fea000b800000 */
[----:B------:R0:W0:Y:S04]  /*c410*/  SHFL.IDX PT, R44, R119, 0x1, 0x1e1f ;  /* 0x003e1f00772c7f89 */ /* 0x00002800000e0000 */
[----:B-1----:R-:W1:Y:S02]  /*c420*/  SHFL.IDX PT, R120, R120, 0x1, 0x1e1f ;  /* 0x003e1f0078787f89 */ /* 0x002e6400000e0000 */
.L_x_788:
[----:B------:R-:W-:Y:S05]  /*c430*/  @P4 BRA `(.L_x_476) ;  /* 0x0000003400344947 */ /* 0x000fea0003800000 */
[----:B------:R-:W-:Y:S01]  /*c440*/  ISETP.NE.AND P2, PT, R28, RZ, PT ;  /* 0x000000ff1c00720c */ /* 0x000fe20003f45270 */
[----:B------:R-:W-:-:S12]  /*c450*/  BSSY B1, `(.L_x_520) ;  /* 0x00000f2000017945 */ /* 0x000fd80003800000 */
[----:B------:R-:W-:Y:S05]  /*c460*/  @!P2 BRA `(.L_x_521) ;  /* 0x0000000c00c0a947 */ /* 0x000fea0003800000 */
[----:B----4-:R-:W-:Y:S01]  /*c470*/  SEL R11, R121, R146, !P0 ;  /* 0x00000092790b7207 */ /* 0x010fe20004000000 */
[----:B------:R-:W-:Y:S01]  /*c480*/  BSSY B2, `(.L_x_522) ;  /* 0x00000ec000027945 */ /* 0x000fe20003800000 */
[----:B01----:R-:W-:Y:S02]  /*c490*/  IADD3 R40, P2, R21, R120, RZ ;  /* 0x0000007815287210 */ /* 0x003fe40007f5e0ff */
[----:B------:R-:W-:-:S03]  /*c4a0*/  SHF.R.S32.HI R12, RZ, 0x1f, R11 ;  /* 0x0000001fff0c7819 */ /* 0x000fc6000001140b */
[----:B------:R-:W-:Y:S01]  /*c4b0*/  IMAD.X R41, R44, 0x1, R113, P2 ;  /* 0x000000012c297824 */ /* 0x000fe200010e0671 */
[----:B------:R-:W-:-:S04]  /*c4c0*/  LEA.HI R12, R12, R11, RZ, 0x5 ;  /* 0x0000000b0c0c7211 */ /* 0x000fc800078f28ff */
[----:B------:R-:W-:-:S04]  /*c4d0*/  LEA.HI.SX32 R12, R12, R117, 0x1b ;  /* 0x000000750c0c7211 */ /* 0x000fc800078fdaff */
[----:B------:R-:W-:Y:S01]  /*c4e0*/  SHF.R.S32.HI R13, RZ, 0x1f, R12 ;  /* 0x0000001fff0d7819 */ /* 0x000fe2000001140c */
[----:B------:R-:W-:-:S03]  /*c4f0*/  IMAD.SHL.U32 R11, R12, 0x10, RZ ;  /* 0x000000100c0b7824 */ /* 0x000fc600078e00ff */
[----:B------:R-:W-:Y:S02]  /*c500*/  LEA.HI R13, R13, R12, RZ, 0x2 ;  /* 0x0000000c0d0d7211 */ /* 0x000fe400078f10ff */
[----:B------:R-:W-:Y:S02]  /*c510*/  ISETP.GE.AND P2, PT, R11, R137, PT ;  /* 0x000000890b00720c */ /* 0x000fe40003f46270 */
[----:B------:R-:W-:-:S05]  /*c520*/  SHF.R.S32.HI R12, RZ, 0x2, R13 ;  /* 0x00000002ff0c7819 */ /* 0x000fca000001140d */
[----:B------:R-:W-:-:S06]  /*c530*/  IMAD R12, R12, 0x2800, R213 ;  /* 0x000028000c0c7824 */ /* 0x000fcc00078e02d5 */
[----:B------:R-:W-:-:S04]  /*c540*/  @!P2 IADD3 R42, P4, R11, R120, RZ ;  /* 0x000000780b2aa210 */ /* 0x000fc80007f9e0ff */
[----:B------:R-:W-:Y:S02]  /*c550*/  @!P2 LEA.HI.X.SX32 R43, R11, R44, 0x1, P4 ;  /* 0x0000002c0b2ba211 */ /* 0x000fe400020f0eff */
[----:B------:R-:W-:Y:S02]  /*c560*/  LOP3.LUT R11, R212, 0x30, R11, 0xf8, !PT ;  /* 0x00000030d40b7812 */ /* 0x000fe400078ef80b */
[----:B------:R-:W-:Y:S02]  /*c570*/  ISETP.GE.AND P4, PT, R16, R118, PT ;  /* 0x000000761000720c */ /* 0x000fe40003f86270 */
[----:B------:R-:W-:-:S05]  /*c580*/  LOP3.LUT R11, R11, R4, RZ, 0x3c, !PT ;  /* 0x000000040b0b7212 */ /* 0x000fca00078e3cff */
[----:B------:R-:W-:Y:S02]  /*c590*/  IMAD.IADD R12, R12, 0x1, R11 ;  /* 0x000000010c0c7824 */ /* 0x000fe400078e020b */
[C---:B------:R-:W-:Y:S02]  /*c5a0*/  IMAD R11, R19.reuse, 0x7800, R133 ;  /* 0x00007800130b7824 */ /* 0x040fe400078e0285 */
[----:B------:R-:W-:-:S03]  /*c5b0*/  IMAD R13, R19, 0x7800, R12 ;  /* 0x00007800130d7824 */ /* 0x000fc600078e020c */
[C---:B------:R-:W-:Y:S01]  /*c5c0*/  IADD3 R11, R18.reuse, R11, RZ ;  /* 0x0000000b120b7210 */ /* 0x040fe20007ffe0ff */
[----:B------:R-:W-:-:S04]  /*c5d0*/  IMAD.IADD R36, R18, 0x1, R13 ;  /* 0x0000000112247824 */ /* 0x000fc800078e020d */
[----:B------:R0:W1:Y:S04]  /*c5e0*/  LDS.128 R12, [R11+0x1a400] ;  /* 0x01a400000b0c7984 */ /* 0x0000680000000c00 */
[----:B------:R-:W4:Y:S01]  /*c5f0*/  LDS.128 R36, [R36+0x1a400] ;  /* 0x01a4000024247984 */ /* 0x000f220000000c00 */
[----:B------:R-:W-:Y:S05]  /*c600*/  @P4 BRA `(.L_x_523) ;  /* 0x0000000c004c4947 */ /* 0x000fea0003800000 */
[--C-:B------:R-:W-:Y:S01]  /*c610*/  SHF.R.U32.HI R45, RZ, 0x8, R73.reuse ;  /* 0x00000008ff2d7819 */ /* 0x100fe20000011649 */
[----:B-1----:R-:W-:Y:S01]  /*c620*/  IMAD.MOV.U32 R48, RZ, RZ, R12 ;  /* 0x000000ffff307224 */ /* 0x002fe200078e000c */
[----:B------:R-:W-:Y:S01]  /*c630*/  SHF.R.U32.HI R56, RZ, 0x10, R73 ;  /* 0x00000010ff387819 */ /* 0x000fe20000011649 */
[----:B----4-:R-:W-:Y:S01]  /*c640*/  IMAD.MOV.U32 R49, RZ, RZ, R36 ;  /* 0x000000ffff317224 */ /* 0x010fe200078e0024 */
[----:B------:R-:W-:Y:S01]  /*c650*/  SHF.R.U32.HI R51, RZ, 0x8, R75 ;  /* 0x00000008ff337819 */ /* 0x000fe2000001164b */
[----:B------:R-:W-:Y:S01]  /*c660*/  IMAD.MOV.U32 R47, RZ, RZ, R38 ;  /* 0x000000ffff2f7224 */ /* 0x000fe200078e0026 */
[----:B0-----:R-:W-:Y:S02]  /*c670*/  LOP3.LUT R11, R73, 0xff0000ff, RZ, 0xc0, !PT ;  /* 0xff0000ff490b7812 */ /* 0x001fe400078ec0ff */
[----:B------:R-:W-:Y:S01]  /*c680*/  SHF.L.U32 R12, R45, 0x8, RZ ;  /* 0x000000082d0c7819 */ /* 0x000fe200000006ff */
[----:B------:R-:W-:Y:S01]  /*c690*/  IMAD.MOV.U32 R45, RZ, RZ, R14 ;  /* 0x000000ffff2d7224 */ /* 0x000fe200078e000e */
[----:B------:R-:W-:Y:S01]  /*c6a0*/  SHF.R.U32.HI R53, RZ, 0x8, R61 ;  /* 0x00000008ff357819 */ /* 0x000fe2000001163d */
[----:B------:R-:W-:Y:S01]  /*c6b0*/  IMAD.U32 R14, R56, 0x10000, RZ ;  /* 0x00010000380e7824 */ /* 0x000fe200078e00ff */
[----:B------:R-:W-:Y:S01]  /*c6c0*/  SHF.R.U32.HI R54, RZ, 0x10, R75 ;  /* 0x00000010ff367819 */ /* 0x000fe2000001164b */
[----:B------:R-:W-:Y:S01]  /*c6d0*/  IMAD.SHL.U32 R51, R51, 0x100, RZ ;  /* 0x0000010033337824 */ /* 0x000fe200078e00ff */
[----:B------:R-:W-:-:S02]  /*c6e0*/  SHF.R.U32.HI R55, RZ, 0x8, R63 ;  /* 0x00000008ff377819 */ /* 0x000fc4000001163f */
[----:B------:R-:W-:Y:S02]  /*c6f0*/  LOP3.LUT R11, R11, 0xff00, R12, 0xf8, !PT ;  /* 0x0000ff000b0b7812 */ /* 0x000fe400078ef80c */
[----:B------:R-:W-:Y:S01]  /*c700*/  LOP3.LUT R46, R75, 0xff0000ff, RZ, 0xc0, !PT ;  /* 0xff0000ff4b2e7812 */ /* 0x000fe200078ec0ff */
[----:B------:R-:W-:Y:S01]  /*c710*/  IMAD.SHL.U32 R55, R55, 0x100, RZ ;  /* 0x0000010037377824 */ /* 0x000fe200078e00ff */
[----:B------:R-:W-:Y:S02]  /*c720*/  LOP3.LUT R50, R61, 0xff0000ff, RZ, 0xc0, !PT ;  /* 0xff0000ff3d327812 */ /* 0x000fe400078ec0ff */
[----:B------:R-:W-:Y:S02]  /*c730*/  SHF.L.U32 R53, R53, 0x8, RZ ;  /* 0x0000000835357819 */ /* 0x000fe400000006ff */
[----:B------:R-:W-:Y:S01]  /*c740*/  LOP3.LUT R14, R11, 0xff0000, R14, 0xf8, !PT ;  /* 0x00ff00000b0e7812 */ /* 0x000fe200078ef80e */
[----:B------:R-:W-:Y:S01]  /*c750*/  IMAD.U32 R11, R54, 0x10000, RZ ;  /* 0x00010000360b7824 */ /* 0x000fe200078e00ff */
[----:B------:R-:W-:-:S02]  /*c760*/  LOP3.LUT R46, R46, 0xff00, R51, 0xf8, !PT ;  /* 0x0000ff002e2e7812 */ /* 0x000fc400078ef833 */
[----:B------:R-:W-:Y:S02]  /*c770*/  LOP3.LUT R52, R63, 0xff0000ff, RZ, 0xc0, !PT ;  /* 0xff0000ff3f347812 */ /* 0x000fe400078ec0ff */
[----:B------:R-:W-:Y:S02]  /*c780*/  LOP3.LUT R36, R50, 0xff00, R53, 0xf8, !PT ;  /* 0x0000ff0032247812 */ /* 0x000fe400078ef835 */
[----:B------:R-:W-:Y:S02]  /*c790*/  F2FP.F16.E4M3.UNPACK_B R54, R147.H1 ;  /* 0x00000093ff36723e */ /* 0x000fe400030006ff */
[----:B------:R-:W-:Y:S02]  /*c7a0*/  F2FP.F16.E4M3.UNPACK_B R51, R49.H1 ;  /* 0x00000031ff33723e */ /* 0x000fe400030006ff */
[----:B------:R-:W-:Y:S02]  /*c7b0*/  F2FP.F16.E4M3.UNPACK_B R50, R48.H1 ;  /* 0x00000030ff32723e */ /* 0x000fe400030006ff */
[----:B------:R-:W-:Y:S01]  /*c7c0*/  LOP3.LUT R12, R52, 0xff00, R55, 0xf8, !PT ;  /* 0x0000ff00340c7812 */ /* 0x000fe200078ef837 */
[----:B------:R-:W-:Y:S01]  /*c7d0*/  HADD2.F32 R55, -RZ, R54.H0_H0 ;  /* 0x20000036ff377230 */ /* 0x000fe20000004100 */
[----:B------:R-:W-:Y:S01]  /*c7e0*/  LOP3.LUT R11, R46, 0xff0000, R11, 0xf8, !PT ;  /* 0x00ff00002e0b7812 */ /* 0x000fe200078ef80b */
[----:B------:R-:W-:Y:S01]  /*c7f0*/  HADD2.F32 R46, -RZ, R51.H0_H0 ;  /* 0x20000033ff2e7230 */ /* 0x000fe20000004100 */
[----:B------:R-:W-:Y:S01]  /*c800*/  F2FP.F16.E4M3.UNPACK_B R52, R149.H1 ;  /* 0x00000095ff34723e */ /* 0x000fe200030006ff */
[----:B------:R-:W-:Y:S01]  /*c810*/  HADD2.F32 R38, -RZ, R50.H0_H0 ;  /* 0x20000032ff267230 */ /* 0x000fe20000004100 */
[----:B------:R-:W-:Y:S01]  /*c820*/  SHF.R.U32.HI R57, RZ, 0x10, R61 ;  /* 0x00000010ff397819 */ /* 0x000fe2000001163d */
[----:B------:R-:W-:Y:S01]  /*c830*/  HADD2.F32 R54, -RZ, R54.H1_H1 ;  /* 0x30000036ff367230 */ /* 0x000fe20000004100 */
[----:B------:R-:W-:Y:S01]  /*c840*/  SHF.R.U32.HI R59, RZ, 0x10, R63 ;  /* 0x00000010ff3b7819 */ /* 0x000fe2000001163f */
[----:B------:R-:W-:-:S02]  /*c850*/  HADD2.F32 R53, -RZ, R52.H0_H0 ;  /* 0x20000034ff357230 */ /* 0x000fc40000004100 */
[-C--:B------:R-:W-:Y:S01]  /*c860*/  FMUL.FTZ R61, R46, R55.reuse ;  /* 0x000000372e3d7220 */ /* 0x080fe20000410000 */
[C---:B------:R-:W-:Y:S01]  /*c870*/  FMUL.FTZ R55, R38.reuse, R55 ;  /* 0x0000003726377220 */ /* 0x040fe20000410000 */
[----:B------:R-:W-:Y:S01]  /*c880*/  HADD2.F32 R50, -RZ, R50.H1_H1 ;  /* 0x30000032ff327230 */ /* 0x000fe20000004100 */
[----:B------:R-:W-:Y:S01]  /*c890*/  F2FP.F16.E4M3.UNPACK_B R147, R147 ;  /* 0x00000093ff93723e */ /* 0x000fe200020006ff */
[----:B------:R-:W-:Y:S02]  /*c8a0*/  IMAD.U32 R59, R59, 0x10000, RZ ;  /* 0x000100003b3b7824 */ /* 0x000fe400078e00ff */
[-C--:B------:R-:W-:Y:S01]  /*c8b0*/  FFMA.FTZ R38, R38, R53.reuse, -R61 ;  /* 0x0000003526267223 */ /* 0x080fe2000001083d */
[----:B------:R-:W-:Y:S01]  /*c8c0*/  FFMA.FTZ R46, R46, R53, R55 ;  /* 0x000000352e2e7223 */ /* 0x000fe20000010037 */
[----:B------:R-:W-:Y:S01]  /*c8d0*/  HADD2.F32 R51, -RZ, R51.H1_H1 ;  /* 0x30000033ff337230 */ /* 0x000fe20000004100 */
[----:B------:R-:W-:Y:S01]  /*c8e0*/  F2FP.F16.E4M3.UNPACK_B R53, R49 ;  /* 0x00000031ff35723e */ /* 0x000fe200020006ff */
[----:B------:R-:W-:Y:S01]  /*c8f0*/  HADD2.F32 R55, -RZ, R52.H1_H1 ;  /* 0x30000034ff377230 */ /* 0x000fe20000004100 */
[----:B------:R-:W-:Y:S01]  /*c900*/  F2FP.F16.E4M3.UNPACK_B R52, R48 ;  /* 0x00000030ff34723e */ /* 0x000fe200020006ff */
[-C--:B------:R-:W-:Y:S01]  /*c910*/  FMUL.FTZ R56, R50, R54.reuse ;  /* 0x0000003632387220 */ /* 0x080fe20000410000 */
[----:B------:R-:W-:Y:S01]  /*c920*/  LOP3.LUT R12, R12, 0xff0000, R59, 0xf8, !PT ;  /* 0x00ff00000c0c7812 */ /* 0x000fe200078ef83b */
[----:B------:R-:W-:Y:S01]  /*c930*/  FMUL.FTZ R49, R51, R54 ;  /* 0x0000003633317220 */ /* 0x000fe20000410000 */
[----:B------:R-:W-:Y:S01]  /*c940*/  SHF.L.U32 R57, R57, 0x10, RZ ;  /* 0x0000001039397819 */ /* 0x000fe200000006ff */
[----:B------:R-:W-:Y:S01]  /*c950*/  HADD2.F32 R59, -RZ, R147.H0_H0 ;  /* 0x20000093ff3b7230 */ /* 0x000fe20000004100 */
[----:B------:R-:W-:Y:S01]  /*c960*/  F2FP.F16.E4M3.UNPACK_B R149, R149 ;  /* 0x00000095ff95723e */ /* 0x000fe200020006ff */
[----:B------:R-:W-:Y:S01]  /*c970*/  HADD2.F32 R54, -RZ, R53.H0_H0 ;  /* 0x20000035ff367230 */ /* 0x000fe20000004100 */
[----:B------:R-:W-:Y:S01]  /*c980*/  LOP3.LUT R36, R36, 0xff0000, R57, 0xf8, !PT ;  /* 0x00ff000024247812 */ /* 0x000fe200078ef839 */
[----:B------:R-:W-:-:S02]  /*c990*/  HADD2.F32 R48, -RZ, R52.H0_H0 ;  /* 0x20000034ff307230 */ /* 0x000fc40000004100 */
[-C--:B------:R-:W-:Y:S01]  /*c9a0*/  FFMA.FTZ R49, R50, R55.reuse, -R49 ;  /* 0x0000003732317223 */ /* 0x080fe20000010831 */
[----:B------:R-:W-:Y:S01]  /*c9b0*/  FFMA.FTZ R51, R51, R55, R56 ;  /* 0x0000003733337223 */ /* 0x000fe20000010038 */
[----:B------:R-:W-:Y:S02]  /*c9c0*/  HADD2.F32 R57, -RZ, R149.H0_H0 ;  /* 0x20000095ff397230 */ /* 0x000fe40000004100 */
[-C--:B------:R-:W-:Y:S01]  /*c9d0*/  FMUL.FTZ R61, R54, R59.reuse ;  /* 0x0000003b363d7220 */ /* 0x080fe20000410000 */
[----:B------:R-:W-:Y:S02]  /*c9e0*/  HADD2.F32 R147, -RZ, R147.H1_H1 ;  /* 0x30000093ff937230 */ /* 0x000fe40000004100 */
[----:B------:R-:W-:Y:S01]  /*c9f0*/  FMUL.FTZ R59, R48, R59 ;  /* 0x0000003b303b7220 */ /* 0x000fe20000410000 */
[----:B------:R-:W-:Y:S01]  /*ca00*/  HADD2.F32 R55, -RZ, R53.H1_H1 ;  /* 0x30000035ff377230 */ /* 0x000fe20000004100 */
[----:B------:R-:W-:Y:S01]  /*ca10*/  F2FP.F16.E4M3.UNPACK_B R56, R47.H1 ;  /* 0x0000002fff38723e */ /* 0x000fe200030006ff */
[----:B------:R-:W-:-:S02]  /*ca20*/  HADD2.F32 R52, -RZ, R52.H1_H1 ;  /* 0x30000034ff347230 */ /* 0x000fc40000004100 */
[----:B------:R-:W-:Y:S01]  /*ca30*/  FFMA.FTZ R50, R54, R57, R59 ;  /* 0x0000003936327223 */ /* 0x000fe2000001003b */
[----:B------:R-:W-:Y:S02]  /*ca40*/  HADD2.F32 R149, -RZ, R149.H1_H1 ;  /* 0x30000095ff957230 */ /* 0x000fe40000004100 */
[-C--:B------:R-:W-:Y:S01]  /*ca50*/  FMUL.FTZ R53, R55, R147.reuse ;  /* 0x0000009337357220 */ /* 0x080fe20000410000 */
[----:B------:R-:W-:Y:S01]  /*ca60*/  F2FP.F16.E4M3.UNPACK_B R54, R148.H1 ;  /* 0x00000094ff36723e */ /* 0x000fe200030006ff */
[----:B------:R-:W-:Y:S01]  /*ca70*/  FMUL.FTZ R58, R52, R147 ;  /* 0x00000093343a7220 */ /* 0x000fe20000410000 */
[----:B------:R-:W-:Y:S01]  /*ca80*/  FFMA.FTZ R48, R48, R57, -R61 ;  /* 0x0000003930307223 */ /* 0x000fe2000001083d */
[----:B------:R-:W-:Y:S01]  /*ca90*/  FFMA.FTZ R53, R52, R149, -R53 ;  /* 0x0000009534357223 */ /* 0x000fe20000010835 */
[----:B------:R-:W-:Y:S01]  /*caa0*/  F2FP.F16.E4M3.UNPACK_B R59, R150.H1 ;  /* 0x00000096ff3b723e */ /* 0x000fe200030006ff */
[----:B------:R-:W-:Y:S01]  /*cab0*/  HADD2.F32 R61, -RZ, R54.H0_H0 ;  /* 0x20000036ff3d7230 */ /* 0x000fe20000004100 */
[----:B------:R-:W-:Y:S01]  /*cac0*/  F2FP.F16.E4M3.UNPACK_B R52, R45.H1 ;  /* 0x0000002dff34723e */ /* 0x000fe200030006ff */
[----:B------:R-:W-:-:S02]  /*cad0*/  HADD2.F32 R57, -RZ, R56.H0_H0 ;  /* 0x20000038ff397230 */ /* 0x000fc40000004100 */
[----:B------:R-:W-:Y:S01]  /*cae0*/  FFMA.FTZ R55, R55, R149, R58 ;  /* 0x0000009537377223 */ /* 0x000fe2000001003a */
[----:B------:R-:W-:Y:S01]  /*caf0*/  HADD2.F32 R63, -RZ, R54.H1_H1 ;  /* 0x30000036ff3f7230 */ /* 0x000fe20000004100 */
[----:B------:R-:W-:Y:S01]  /*cb00*/  F2FP.F16.E4M3.UNPACK_B R148, R148 ;  /* 0x00000094ff94723e */ /* 0x000fe200020006ff */
[----:B------:R-:W-:Y:S02]  /*cb10*/  HADD2.F32 R54, -RZ, R52.H0_H0 ;  /* 0x20000034ff367230 */ /* 0x000fe40000004100 */
[----:B------:R-:W-:Y:S01]  /*cb20*/  FMUL.FTZ R73, R57, R61 ;  /* 0x0000003d39497220 */ /* 0x000fe20000410000 */
[----:B------:R-:W-:Y:S01]  /*cb30*/  HADD2.F32 R60, -RZ, R59.H0_H0 ;  /* 0x2000003bff3c7230 */ /* 0x000fe20000004100 */
[----:B------:R-:W-:Y:S01]  /*cb40*/  F2FP.F16.E4M3.UNPACK_B R45, R45 ;  /* 0x0000002dff2d723e */ /* 0x000fe200020006ff */
[----:B------:R-:W-:Y:S02]  /*cb50*/  HADD2.F32 R58, -RZ, R56.H1_H1 ;  /* 0x30000038ff3a7230 */ /* 0x000fe40000004100 */
[----:B------:R-:W-:Y:S01]  /*cb60*/  FMUL.FTZ R62, R54, R61 ;  /* 0x0000003d363e7220 */ /* 0x000fe20000410000 */
[----:B------:R-:W-:-:S02]  /*cb70*/  HADD2.F32 R56, -RZ, R52.H1_H1 ;  /* 0x30000034ff387230 */ /* 0x000fc40000004100 */
[----:B------:R-:W-:Y:S01]  /*cb80*/  FFMA.FTZ R52, R54, R60, -R73 ;  /* 0x0000003c36347223 */ /* 0x000fe20000010849 */
[----:B------:R-:W-:Y:S02]  /*cb90*/  HADD2.F32 R59, -RZ, R59.H1_H1 ;  /* 0x3000003bff3b7230 */ /* 0x000fe40000004100 */
[----:B------:R-:W-:Y:S01]  /*cba0*/  FMUL.FTZ R61, R58, R63 ;  /* 0x0000003f3a3d7220 */ /* 0x000fe20000410000 */
[----:B------:R-:W-:Y:S01]  /*cbb0*/  F2FP.F16.E4M3.UNPACK_B R54, R47 ;  /* 0x0000002fff36723e */ /* 0x000fe200020006ff */
[C---:B------:R-:W-:Y:S01]  /*cbc0*/  FMUL.FTZ R73, R56.reuse, R63 ;  /* 0x0000003f38497220 */ /* 0x040fe20000410000 */
[----:B------:R-:W-:Y:S01]  /*cbd0*/  F2FP.F16.E4M3.UNPACK_B R150, R150 ;  /* 0x00000096ff96723e */ /* 0x000fe200020006ff */
[-C--:B------:R-:W-:Y:S01]  /*cbe0*/  FFMA.FTZ R63, R56, R59.reuse, -R61 ;  /* 0x0000003b383f7223 */ /* 0x080fe2000001083d */
[----:B------:R-:W-:Y:S02]  /*cbf0*/  HADD2.F32 R47, -RZ, R45.H0_H0 ;  /* 0x2000002dff2f7230 */ /* 0x000fe40000004100 */
[----:B------:R-:W-:Y:S01]  /*cc00*/  FFMA.FTZ R73, R58, R59, R73 ;  /* 0x0000003b3a497223 */ /* 0x000fe20000010049 */
[----:B------:R-:W-:-:S02]  /*cc10*/  HADD2.F32 R58, -RZ, R148.H0_H0 ;  /* 0x20000094ff3a7230 */ /* 0x000fc40000004100 */
[----:B------:R-:W-:Y:S01]  /*cc20*/  FFMA.FTZ R62, R57, R60, R62 ;  /* 0x0000003c393e7223 */ /* 0x000fe2000001003e */
[----:B------:R-:W-:Y:S01]  /*cc30*/  HADD2.F32 R56, -RZ, R54.H0_H0 ;  /* 0x20000036ff387230 */ /* 0x000fe20000004100 */
[----:B------:R-:W-:Y:S01]  /*cc40*/  F2FP.SATFINITE.E4M3.F32.PACK_AB_MERGE_C R46, R51, R46, RZ ;  /* 0x0000002e332e723e */ /* 0x000fe200048070ff */
[----:B------:R-:W-:Y:S02]  /*cc50*/  HADD2.F32 R148, -RZ, R148.H1_H1 ;  /* 0x30000094ff947230 */ /* 0x000fe40000004100 */
[-C--:B------:R-:W-:Y:S01]  /*cc60*/  FMUL.FTZ R59, R47, R58.reuse ;  /* 0x0000003a2f3b7220 */ /* 0x080fe20000410000 */
[----:B------:R-:W-:Y:S02]  /*cc70*/  HADD2.F32 R54, -RZ, R54.H1_H1 ;  /* 0x30000036ff367230 */ /* 0x000fe40000004100 */
[----:B------:R-:W-:Y:S01]  /*cc80*/  FMUL.FTZ R60, R56, R58 ;  /* 0x0000003a383c7220 */ /* 0x000fe20000410000 */
[----:B------:R-:W-:Y:S01]  /*cc90*/  HADD2.F32 R45, -RZ, R45.H1_H1 ;  /* 0x3000002dff2d7230 */ /* 0x000fe20000004100 */
[----:B------:R-:W-:Y:S01]  /*cca0*/  F2FP.SATFINITE.E4M3.F32.PACK_AB_MERGE_C R38, R49, R38, RZ ;  /* 0x000000263126723e */ /* 0x000fe200048070ff */
[----:B------:R-:W-:-:S02]  /*ccb0*/  HADD2.F32 R57, -RZ, R150.H0_H0 ;  /* 0x20000096ff397230 */ /* 0x000fc40000004100 */
[CC--:B------:R-:W-:Y:S01]  /*ccc0*/  FMUL.FTZ R58, R54.reuse, R148.reuse ;  /* 0x00000094363a7220 */ /* 0x0c0fe20000410000 */
[----:B------:R-:W-:Y:S02]  /*ccd0*/  HADD2.F32 R150, -RZ, R150.H1_H1 ;  /* 0x30000096ff967230 */ /* 0x000fe40000004100 */
[----:B------:R-:W-:Y:S01]  /*cce0*/  FMUL.FTZ R61, R45, R148 ;  /* 0x000000942d3d7220 */ /* 0x000fe20000410000 */
[----:B------:R-:W-:Y:S01]  /*ccf0*/  F2FP.F16.E4M3.UNPACK_B R51, R37 ;  /* 0x00000025ff33723e */ /* 0x000fe200020006ff */
[----:B------:R-:W-:Y:S01]  /*cd00*/  FFMA.FTZ R60, R47, R57, -R60 ;  /* 0x000000392f3c7223 */ /* 0x000fe2000001083c */
[----:B------:R-:W-:Y:S01]  /*cd10*/  F2FP.F16.E4M3.UNPACK_B R49, R13 ;  /* 0x0000000dff31723e */ /* 0x000fe200020006ff */
[-C--:B------:R-:W-:Y:S01]  /*cd20*/  FFMA.FTZ R45, R45, R150.reuse, -R58 ;  /* 0x000000962d2d7223 */ /* 0x080fe2000001083a */
[----:B------:R-:W-:Y:S01]  /*cd30*/  FFMA.FTZ R150, R54, R150, R61 ;  /* 0x0000009636967223 */ /* 0x000fe2000001003d */
[----:B------:R-:W-:Y:S01]  /*cd40*/  F2FP.F16.E4M3.UNPACK_B R54, R36 ;  /* 0x00000024ff36723e */ /* 0x000fe200020006ff */
[----:B------:R-:W-:Y:S01]  /*cd50*/  FFMA.FTZ R59, R56, R57, R59 ;  /* 0x00000039383b7223 */ /* 0x000fe2000001003b */
[----:B------:R-:W-:-:S02]  /*cd60*/  F2FP.SATFINITE.E4M3.F32.PACK_AB_MERGE_C R63, R63, R52, RZ ;  /* 0x000000343f3f723e */ /* 0x000fc400048070ff */
[----:B------:R-:W-:Y:S01]  /*cd70*/  F2FP.SATFINITE.E4M3.F32.PACK_AB_MERGE_C R46, R55, R50, R46 ;  /* 0x00000032372e723e */ /* 0x000fe2000480702e */
[----:B------:R-:W-:Y:S01]  /*cd80*/  HADD2.F32 R50, -RZ, R51.H0_H0 ;  /* 0x20000033ff327230 */ /* 0x000fe20000004100 */
[----:B------:R-:W-:Y:S01]  /*cd90*/  F2FP.SATFINITE.E4M3.F32.PACK_AB_MERGE_C R62, R73, R62, RZ ;  /* 0x0000003e493e723e */ /* 0x000fe200048070ff */
[--C-:B------:R-:W-:Y:S01]  /*cda0*/  HADD2.F32 R57, -RZ, R54.reuse.H0_H0 ;  /* 0x20000036ff397230 */ /* 0x100fe20000004100 */
[----:B------:R-:W-:Y:S01]  /*cdb0*/  F2FP.SATFINITE.E4M3.F32.PACK_AB_MERGE_C R47, R53, R48, R38 ;  /* 0x00000030352f723e */ /* 0x000fe20004807026 */
[----:B------:R-:W-:Y:S01]  /*cdc0*/  HADD2.F32 R48, -RZ, R49.H0_H0 ;  /* 0x20000031ff307230 */ /* 0x000fe20000004100 */
[----:B------:R-:W-:Y:S01]  /*cdd0*/  F2FP.F16.E4M3.UNPACK_B R52, R14 ;  /* 0x0000000eff34723e */ /* 0x000fe200020006ff */
[----:B------:R-:W-:Y:S01]  /*cde0*/  HADD2.F32 R53, -RZ, R51.H1_H1 ;  /* 0x30000033ff357230 */ /* 0x000fe20000004100 */
[----:B------:R-:W-:Y:S01]  /*cdf0*/  F2FP.SATFINITE.E4M3.F32.PACK_AB_MERGE_C R38, R150, R59, R62 ;  /* 0x0000003b9626723e */ /* 0x000fe2000480703e */
[----:B------:R-:W-:Y:S01]  /*ce00*/  FMUL.FTZ R59, R50, R57 ;  /* 0x00000039323b7220 */ /* 0x000fe20000410000 */
[----:B------:R-:W-:-:S02]  /*ce10*/  HADD2.F32 R56, -RZ, R54.H1_H1 ;  /* 0x30000036ff387230 */ /* 0x000fc40000004100 */
[C---:B------:R-:W-:Y:S01]  /*ce20*/  FMUL.FTZ R57, R48.reuse, R57 ;  /* 0x0000003930397220 */ /* 0x040fe20000410000 */
[--C-:B------:R-:W-:Y:S01]  /*ce30*/  HADD2.F32 R55, -RZ, R52.reuse.H0_H0 ;  /* 0x20000034ff377230 */ /* 0x100fe20000004100 */
[----:B------:R-:W-:Y:S01]  /*ce40*/  F2FP.F16.E4M3.UNPACK_B R14, R14.H1 ;  /* 0x0000000eff0e723e */ /* 0x000fe200030006ff */
[----:B------:R-:W-:Y:S02]  /*ce50*/  HADD2.F32 R51, -RZ, R49.H1_H1 ;  /* 0x30000031ff337230 */ /* 0x000fe40000004100 */
[-C--:B------:R-:W-:Y:S01]  /*ce60*/  FMUL.FTZ R58, R53, R56.reuse ;  /* 0x00000038353a7220 */ /* 0x080fe20000410000 */
[----:B------:R-:W-:Y:S02]  /*ce70*/  HADD2.F32 R54, -RZ, R52.H1_H1 ;  /* 0x30000034ff367230 */ /* 0x000fe40000004100 */
[-C--:B------:R-:W-:Y:S01]  /*ce80*/  FFMA.FTZ R48, R48, R55.reuse, -R59 ;  /* 0x0000003730307223 */ /* 0x080fe2000001083b */
[----:B------:R-:W-:Y:S01]  /*ce90*/  FFMA.FTZ R49, R50, R55, R57 ;  /* 0x0000003732317223 */ /* 0x000fe20000010039 */
[----:B------:R-:W-:Y:S01]  /*cea0*/  FMUL.FTZ R56, R51, R56 ;  /* 0x0000003833387220 */ /* 0x000fe20000410000 */
[----:B------:R-:W-:-:S02]  /*ceb0*/  F2FP.F16.E4M3.UNPACK_B R52, R37.H1 ;  /* 0x00000025ff34723e */ /* 0x000fc400030006ff */
[----:B------:R-:W-:Y:S01]  /*cec0*/  F2FP.F16.E4M3.UNPACK_B R55, R36.H1 ;  /* 0x00000024ff37723e */ /* 0x000fe200030006ff */
[-C--:B------:R-:W-:Y:S01]  /*ced0*/  FFMA.FTZ R36, R53, R54.reuse, R56 ;  /* 0x0000003635247223 */ /* 0x080fe20000010038 */
[----:B------:R-:W-:Y:S01]  /*cee0*/  F2FP.F16.E4M3.UNPACK_B R50, R13.H1 ;  /* 0x0000000dff32723e */ /* 0x000fe200030006ff */
[----:B------:R-:W-:Y:S01]  /*cef0*/  FFMA.FTZ R13, R51, R54, -R58 ;  /* 0x00000036330d7223 */ /* 0x000fe2000001083a */
[----:B------:R-:W-:Y:S01]  /*cf00*/  HADD2.F32 R51, -RZ, R52.H0_H0 ;  /* 0x20000034ff337230 */ /* 0x000fe20000004100 */
[-C--:B------:R-:W-:Y:S01]  /*cf10*/  F2FP.F16.E4M3.UNPACK_B R59, R12.reuse ;  /* 0x0000000cff3b723e */ /* 0x080fe200020006ff */
[----:B------:R-:W-:Y:S01]  /*cf20*/  HADD2.F32 R54, -RZ, R55.H0_H0 ;  /* 0x20000037ff367230 */ /* 0x000fe20000004100 */
[----:B------:R-:W-:Y:S01]  /*cf30*/  F2FP.F16.E4M3.UNPACK_B R61, R12.H1 ;  /* 0x0000000cff3d723e */ /* 0x000fe200030006ff */
[----:B------:R-:W-:Y:S01]  /*cf40*/  HADD2.F32 R37, -RZ, R50.H0_H0 ;  /* 0x20000032ff257230 */ /* 0x000fe20000004100 */
[----:B------:R-:W-:Y:S01]  /*cf50*/  F2FP.F16.E4M3.UNPACK_B R12, R11 ;  /* 0x0000000bff0c723e */ /* 0x000fe200020006ff */
[----:B------:R-:W-:-:S02]  /*cf60*/  HADD2.F32 R53, -RZ, R52.H1_H1 ;  /* 0x30000034ff357230 */ /* 0x000fc40000004100 */
[-C--:B------:R-:W-:Y:S01]  /*cf70*/  FMUL.FTZ R58, R51, R54.reuse ;  /* 0x00000036333a7220 */ /* 0x080fe20000410000 */
[----:B------:R-:W-:Y:S02]  /*cf80*/  HADD2.F32 R56, -RZ, R55.H1_H1 ;  /* 0x30000037ff387230 */ /* 0x000fe40000004100 */
[----:B------:R-:W-:Y:S01]  /*cf90*/  FMUL.FTZ R54, R37, R54 ;  /* 0x0000003625367220 */ /* 0x000fe20000410000 */
[----:B------:R-:W-:Y:S01]  /*cfa0*/  HADD2.F32 R50, -RZ, R50.H1_H1 ;  /* 0x30000032ff327230 */ /* 0x000fe20000004100 */
[----:B------:R-:W-:Y:S01]  /*cfb0*/  F2FP.SATFINITE.E4M3.F32.PACK_AB_MERGE_C R45, R45, R60, R63 ;  /* 0x0000003c2d2d723e */ /* 0x000fe2000480703f */
[--C-:B------:R-:W-:Y:S02]  /*cfc0*/  HADD2.F32 R52, -RZ, R14.reuse.H0_H0 ;  /* 0x2000000eff347230 */ /* 0x100fe40000004100 */
[-C--:B------:R-:W-:Y:S01]  /*cfd0*/  FMUL.FTZ R57, R53, R56.reuse ;  /* 0x0000003835397220 */ /* 0x080fe20000410000 */
[----:B------:R-:W-:Y:S02]  /*cfe0*/  HADD2.F32 R55, -RZ, R14.H1_H1 ;  /* 0x3000000eff377230 */ /* 0x000fe40000004100 */
[----:B------:R-:W-:Y:S01]  /*cff0*/  FMUL.FTZ R56, R50, R56 ;  /* 0x0000003832387220 */ /* 0x000fe20000410000 */
[----:B------:R-:W-:-:S02]  /*d000*/  HADD2.F32 R62, -RZ, R59.H0_H0 ;  /* 0x2000003bff3e7230 */ /* 0x000fc40000004100 */
[-C--:B------:R-:W-:Y:S01]  /*d010*/  FFMA.FTZ R14, R37, R52.reuse, -R58 ;  /* 0x00000034250e7223 */ /* 0x080fe2000001083a */
[----:B------:R-:W-:Y:S01]  /*d020*/  FFMA.FTZ R37, R51, R52, R54 ;  /* 0x0000003433257223 */ /* 0x000fe20000010036 */
[----:B------:R-:W-:Y:S01]  /*d030*/  FFMA.FTZ R51, R50, R55, -R57 ;  /* 0x0000003732337223 */ /* 0x000fe20000010839 */
[----:B------:R-:W-:Y:S01]  /*d040*/  F2FP.F16.E4M3.UNPACK_B R52, R15 ;  /* 0x0000000fff34723e */ /* 0x000fe200020006ff */
[----:B------:R-:W-:Y:S01]  /*d050*/  FFMA.FTZ R50, R53, R55, R56 ;  /* 0x0000003735327223 */ /* 0x000fe20000010038 */
[-C--:B------:R-:W-:Y:S01]  /*d060*/  F2FP.F16.E4M3.UNPACK_B R54, R39.reuse ;  /* 0x00000027ff36723e */ /* 0x080fe200020006ff */
[----:B------:R-:W-:Y:S01]  /*d070*/  HADD2.F32 R72, -RZ, R61.H0_H0 ;  /* 0x2000003dff487230 */ /* 0x000fe20000004100 */
[----:B------:R-:W-:Y:S01]  /*d080*/  F2FP.F16.E4M3.UNPACK_B R55, R39.H1 ;  /* 0x00000027ff37723e */ /* 0x000fe200030006ff */
[----:B------:R-:W-:Y:S01]  /*d090*/  HADD2.F32 R39, -RZ, R52.H0_H0 ;  /* 0x20000034ff277230 */ /* 0x000fe20000004100 */
[----:B------:R-:W-:Y:S01]  /*d0a0*/  F2FP.F16.E4M3.UNPACK_B R15, R15.H1 ;  /* 0x0000000fff0f723e */ /* 0x000fe200030006ff */
[----:B------:R-:W-:Y:S01]  /*d0b0*/  HADD2.F32 R56, -RZ, R54.H0_H0 ;  /* 0x20000036ff387230 */ /* 0x000fe20000004100 */
[----:B------:R-:W-:Y:S01]  /*d0c0*/  F2FP.F16.E4M3.UNPACK_B R57, R11.H1 ;  /* 0x0000000bff39723e */ /* 0x000fe200030006ff */
[----:B------:R-:W-:-:S02]  /*d0d0*/  HADD2.F32 R11, -RZ, R55.H0_H0 ;  /* 0x20000037ff0b7230 */ /* 0x000fc40000004100 */
[-C--:B------:R-:W-:Y:S01]  /*d0e0*/  FMUL.FTZ R63, R39, R62.reuse ;  /* 0x0000003e273f7220 */ /* 0x080fe20000410000 */
[----:B------:R-:W-:Y:S02]  /*d0f0*/  HADD2.F32 R53, -RZ, R15.H0_H0 ;  /* 0x2000000fff357230 */ /* 0x000fe40000004100 */
[----:B------:R-:W-:Y:S01]  /*d100*/  FMUL.FTZ R74, R56, R62 ;  /* 0x0000003e384a7220 */ /* 0x000fe20000410000 */
[----:B------:R-:W-:Y:S02]  /*d110*/  HADD2.F32 R58, -RZ, R12.H0_H0 ;  /* 0x2000000cff3a7230 */ /* 0x000fe40000004100 */
[-C--:B------:R-:W-:Y:S01]  /*d120*/  FMUL.FTZ R62, R11, R72.reuse ;  /* 0x000000480b3e7220 */ /* 0x080fe20000410000 */
[----:B------:R-:W-:Y:S02]  /*d130*/  HADD2.F32 R60, -RZ, R57.H0_H0 ;  /* 0x20000039ff3c7230 */ /* 0x000fe40000004100 */
[----:B------:R-:W-:Y:S01]  /*d140*/  FMUL.FTZ R72, R53, R72 ;  /* 0x0000004835487220 */ /* 0x000fe20000410000 */
[----:B------:R-:W-:-:S02]  /*d150*/  HADD2.F32 R55, -RZ, R55.H1_H1 ;  /* 0x30000037ff377230 */ /* 0x000fc40000004100 */
[----:B------:R-:W-:Y:S01]  /*d160*/  FFMA.FTZ R63, R56, R58, R63 ;  /* 0x0000003a383f7223 */ /* 0x000fe2000001003f */
[----:B------:R-:W-:Y:S02]  /*d170*/  HADD2.F32 R56, -RZ, R61.H1_H1 ;  /* 0x3000003dff387230 */ /* 0x000fe40000004100 */
[----:B------:R-:W-:Y:S01]  /*d180*/  FFMA.FTZ R72, R11, R60, R72 ;  /* 0x0000003c0b487223 */ /* 0x000fe20000010048 */
[----:B------:R-:W-:Y:S02]  /*d190*/  HADD2.F32 R15, -RZ, R15.H1_H1 ;  /* 0x3000000fff0f7230 */ /* 0x000fe40000004100 */
[----:B------:R-:W-:Y:S01]  /*d1a0*/  FFMA.FTZ R74, R39, R58, -R74 ;  /* 0x0000003a274a7223 */ /* 0x000fe2000001084a */
[----:B------:R-:W-:Y:S02]  /*d1b0*/  HADD2.F32 R11, -RZ, R12.H1_H1 ;  /* 0x3000000cff0b7230 */ /* 0x000fe40000004100 */
[----:B------:R-:W-:Y:S01]  /*d1c0*/  FMUL.FTZ R58, R55, R56 ;  /* 0x00000038373a7220 */ /* 0x000fe20000410000 */
[----:B------:R-:W-:-:S02]  /*d1d0*/  HADD2.F32 R54, -RZ, R54.H1_H1 ;  /* 0x30000036ff367230 */ /* 0x000fc40000004100 */
[----:B------:R-:W-:Y:S01]  /*d1e0*/  FMUL.FTZ R56, R15, R56 ;  /* 0x000000380f387220 */ /* 0x000fe20000410000 */
[----:B------:R-:W-:Y:S02]  /*d1f0*/  HADD2.F32 R59, -RZ, R59.H1_H1 ;  /* 0x3000003bff3b7230 */ /* 0x000fe40000004100 */
[----:B------:R-:W-:Y:S01]  /*d200*/  FFMA.FTZ R62, R53, R60, -R62 ;  /* 0x0000003c353e7223 */ /* 0x000fe2000001083e */
[----:B------:R-:W-:Y:S01]  /*d210*/  HADD2.F32 R12, -RZ, R57.H1_H1 ;  /* 0x30000039ff0c7230 */ /* 0x000fe20000004100 */
[----:B------:R-:W-:Y:S01]  /*d220*/  F2FP.SATFINITE.E4M3.F32.PACK_AB_MERGE_C R14, R51, R14, RZ ;  /* 0x0000000e330e723e */ /* 0x000fe200048070ff */
[----:B------:R-:W-:Y:S02]  /*d230*/  HADD2.F32 R52, -RZ, R52.H1_H1 ;  /* 0x30000034ff347230 */ /* 0x000fe40000004100 */
[----:B------:R-:W-:Y:S01]  /*d240*/  FMUL.FTZ R39, R54, R59 ;  /* 0x0000003b36277220 */ /* 0x000fe20000410000 */
[----:B------:R-:W-:Y:S01]  /*d250*/  F2FP.SATFINITE.E4M3.F32.PACK_AB_MERGE_C R37, R50, R37, RZ ;  /* 0x000000253225723e */ /* 0x000fe200048070ff */
[-C--:B------:R-:W-:Y:S01]  /*d260*/  FFMA.FTZ R15, R15, R12.reuse, -R58 ;  /* 0x0000000c0f0f7223 */ /* 0x080fe2000001083a */
[----:B------:R-:W-:Y:S01]  /*d270*/  FFMA.FTZ R55, R55, R12, R56 ;  /* 0x0000000c37377223 */ /* 0x000fe20000010038 */
[C---:B------:R-:W-:Y:S01]  /*d280*/  FMUL.FTZ R59, R52.reuse, R59 ;  /* 0x0000003b343b7220 */ /* 0x040fe20000410000 */
[----:B------:R-:W-:Y:S01]  /*d290*/  FFMA.FTZ R39, R52, R11, -R39 ;  /* 0x0000000b34277223 */ /* 0x000fe20000010827 */
[----:B------:R-:W-:Y:S01]  /*d2a0*/  F2FP.SATFINITE.E4M3.F32.PACK_AB_MERGE_C R13, R13, R48, R14 ;  /* 0x000000300d0d723e */ /* 0x000fe2000480700e */
[----:B------:R-:W-:-:S02]  /*d2b0*/  IMAD.MOV.U32 R12, RZ, RZ, R47 ;  /* 0x000000ffff0c7224 */ /* 0x000fc400078e002f */
[----:B------:R-:W-:Y:S01]  /*d2c0*/  FFMA.FTZ R54, R54, R11, R59 ;  /* 0x0000000b36367223 */ /* 0x000fe2000001003b */
[----:B------:R-:W-:Y:S02]  /*d2d0*/  F2FP.SATFINITE.E4M3.F32.PACK_AB_MERGE_C R15, R15, R62, RZ ;  /* 0x0000003e0f0f723e */ /* 0x000fe400048070ff */
[----:B------:R-:W-:Y:S02]  /*d2e0*/  F2FP.SATFINITE.E4M3.F32.PACK_AB_MERGE_C R55, R55, R72, RZ ;  /* 0x000000483737723e */ /* 0x000fe400048070ff */
[----:B------:R-:W-:Y:S02]  /*d2f0*/  F2FP.SATFINITE.E4M3.F32.PACK_AB_MERGE_C R15, R39, R74, R15 ;  /* 0x0000004a270f723e */ /* 0x000fe4000480700f */
[----:B------:R-:W-:Y:S01]  /*d300*/  F2FP.SATFINITE.E4M3.F32.PACK_AB_MERGE_C R37, R36, R49, R37 ;  /* 0x000000312425723e */ /* 0x000fe20004807025 */
[----:B------:R-:W-:Y:S01]  /*d310*/  IMAD.MOV.U32 R36, RZ, RZ, R46 ;  /* 0x000000ffff247224 */ /* 0x000fe200078e002e */
[----:B------:R-:W-:Y:S02]  /*d320*/  F2FP.SATFINITE.E4M3.F32.PACK_AB_MERGE_C R39, R54, R63, R55 ;  /* 0x0000003f3627723e */ /* 0x000fe40004807037 */
[----:B------:R-:W-:-:S07]  /*d330*/  MOV R14, R45 ;  /* 0x0000002d000e7202 */ /* 0x000fce0000000f00 */
.L_x_523:
[----:B------:R-:W-:Y:S05]  /*d340*/  BSYNC B2 ;  /* 0x0000000000027941 */ /* 0x000fea0003800000 */
.L_x_522:
[----:B-1----:R1:W-:Y:S04]  /*d350*/  ST.E.128 desc[UR50][R40.64], R12 ;  /* 0x0000000c28007985 */ /* 0x0023e8000c101d32 */
[----:B----4-:R1:W-:Y:S02]  /*d360*/  @!P2 ST.E.128 desc[UR50][R42.64], R36 ;  /* 0x000000242a00a985 */ /* 0x0103e4000c101d32 */
.L_x_521:
[----:B------:R-:W-:Y:S05]  /*d370*/  BSYNC B1 ;  /* 0x0000000000017941 */ /* 0x000fea0003800000 */
.L_x_520:
[----:B------:R-:W-:Y:S01]  /*d380*/  ISETP.NE.AND P2, PT, R29, RZ, PT ;  /* 0x000000ff1d00720c */ /* 0x000fe20003f45270 */
[----:B------:R-:W-:-:S12]  /*d390*/  BSSY B1, `(.L_x_524) ;  /* 0x00000f1000017945 */ /* 0x000fd80003800000 */
[----:B------:R-:W-:Y:S05]  /*d3a0*/  @!P2 BRA `(.L_x_525) ;  /* 0x0000000c00bca947 */ /* 0x000fea0003800000 */
[----:B0---4-:R-:W-:Y:S01]  /*d3b0*/  SEL R11, R121, R146, !P3 ;  /* 0x00000092790b7207 */ /* 0x011fe20005800000 */
[----:B------:R-:W-:Y:S01]  /*d3c0*/  BSSY B2, `(.L_x_526) ;  /* 0x00000eb000027945 */ /* 0x000fe20003800000 */
[----:B-1----:R-:W-:Y:S02]  /*d3d0*/  IADD3 R40, P2, R26, R120, RZ ;  /* 0x000000781a287210 */ /* 0x002fe40007f5e0ff */
        /* <DEDUP_REMOVED lines=8> */
[----:B------:R-:W-:Y:S02]  /*d460*/  SHF.R.S32.HI R12, RZ, 0x2, R12 ;  /* 0x00000002ff0c7819 */ /* 0x000fe4000001140c */
[----:B------:R-:W-:-:S03]  /*d470*/  LOP3.LUT R11, R212, 0x30, R13, 0xf8, !PT ;  /* 0x00000030d40b7812 */ /* 0x000fc600078ef80d */
[----:B------:R-:W-:Y:S01]  /*d480*/  IMAD R12, R12, 0x2800, R213 ;  /* 0x000028000c0c7824 */ /* 0x000fe200078e02d5 */
[----:B------:R-:W-:-:S05]  /*d490*/  LOP3.LUT R11, R11, R4, RZ, 0x3c, !PT ;  /* 0x000000040b0b7212 */ /* 0x000fca00078e3cff */
[----:B------:R-:W-:Y:S01]  /*d4a0*/  @!P2 IADD3 R42, P4, R13, R120, RZ ;  /* 0x000000780d2aa210 */ /* 0x000fe20007f9e0ff */
[----:B------:R-:W-:Y:S02]  /*d4b0*/  IMAD.IADD R12, R12, 0x1, R11 ;  /* 0x000000010c0c7824 */ /* 0x000fe400078e020b */
[----:B------:R-:W-:Y:S01]  /*d4c0*/  IMAD R11, R19, 0x7800, R131 ;  /* 0x00007800130b7824 */ /* 0x000fe200078e0283 */
[----:B------:R-:W-:Y:S01]  /*d4d0*/  @!P2 LEA.HI.X.SX32 R43, R13, R44, 0x1, P4 ;  /* 0x0000002c0d2ba211 */ /* 0x000fe200020f0eff */
[----:B------:R-:W-:Y:S01]  /*d4e0*/  IMAD R13, R19, 0x7800, R12 ;  /* 0x00007800130d7824 */ /* 0x000fe200078e020c */
[----:B------:R-:W-:Y:S02]  /*d4f0*/  ISETP.GE.AND P4, PT, R0, R118, PT ;  /* 0x000000760000720c */ /* 0x000fe40003f86270 */
[C---:B------:R-:W-:Y:S01]  /*d500*/  IADD3 R11, R18.reuse, R11, RZ ;  /* 0x0000000b120b7210 */ /* 0x040fe20007ffe0ff */
[----:B------:R-:W-:-:S04]  /*d510*/  IMAD.IADD R36, R18, 0x1, R13 ;  /* 0x0000000112247824 */ /* 0x000fc800078e020d */
[----:B------:R0:W1:Y:S04]  /*d520*/  LDS.128 R12, [R11+0x1a400] ;  /* 0x01a400000b0c7984 */ /* 0x0000680000000c00 */
[----:B------:R-:W4:Y:S02]  /*d530*/  LDS.128 R36, [R36+0x1a400] ;  /* 0x01a4000024247984 */ /* 0x000f240000000c00 */
[----:B------:R-:W-:Y:S05]  /*d540*/  @P4 BRA `(.L_x_527) ;  /* 0x0000000c00484947 */ /* 0x000fea0003800000 */
[--C-:B0-----:R-:W-:Y:S01]  /*d550*/  SHF.R.U32.HI R11, RZ, 0x8, R77.reuse ;  /* 0x00000008ff0b7819 */ /* 0x101fe2000001164d */
[----:B-1----:R-:W-:Y:S01]  /*d560*/  IMAD.MOV.U32 R45, RZ, RZ, R14 ;  /* 0x000000ffff2d7224 */ /* 0x002fe200078e000e */
[----:B------:R-:W-:Y:S01]  /*d570*/  SHF.R.U32.HI R55, RZ, 0x10, R77 ;  /* 0x00000010ff377819 */ /* 0x000fe2000001164d */
[----:B----4-:R-:W-:Y:S01]  /*d580*/  IMAD.MOV.U32 R50, RZ, RZ, R36 ;  /* 0x000000ffff327224 */ /* 0x010fe200078e0024 */
[----:B------:R-:W-:Y:S01]  /*d590*/  SHF.R.U32.HI R53, RZ, 0x8, R65 ;  /* 0x00000008ff357819 */ /* 0x000fe20000011641 */
[----:B------:R-:W-:Y:S01]  /*d5a0*/  IMAD.MOV.U32 R48, RZ, RZ, R12 ;  /* 0x000000ffff307224 */ /* 0x000fe200078e000c */
[----:B------:R-:W-:Y:S01]  /*d5b0*/  LOP3.LUT R46, R77, 0xff0000ff, RZ, 0xc0, !PT ;  /* 0xff0000ff4d2e7812 */ /* 0x000fe200078ec0ff */
[----:B------:R-:W-:Y:S01]  /*d5c0*/  IMAD.U32 R14, R55, 0x10000, RZ ;  /* 0x00010000370e7824 */ /* 0x000fe200078e00ff */
[----:B------:R-:W-:Y:S01]  /*d5d0*/  SHF.R.U32.HI R54, RZ, 0x8, R79 ;  /* 0x00000008ff367819 */ /* 0x000fe2000001164f */
[----:B------:R-:W-:Y:S01]  /*d5e0*/  IMAD.SHL.U32 R36, R53, 0x100, RZ ;  /* 0x0000010035247824 */ /* 0x000fe200078e00ff */
[----:B------:R-:W-:-:S02]  /*d5f0*/  SHF.L.U32 R11, R11, 0x8, RZ ;  /* 0x000000080b0b7819 */ /* 0x000fc400000006ff */
[----:B------:R-:W-:Y:S01]  /*d600*/  SHF.R.U32.HI R52, RZ, 0x8, R67 ;  /* 0x00000008ff347819 */ /* 0x000fe20000011643 */
[----:B------:R-:W-:Y:S01]  /*d610*/  IMAD.SHL.U32 R12, R54, 0x100, RZ ;  /* 0x00000100360c7824 */ /* 0x000fe200078e00ff */
[----:B------:R-:W-:Y:S02]  /*d620*/  SHF.R.U32.HI R59, RZ, 0x10, R79 ;  /* 0x00000010ff3b7819 */ /* 0x000fe4000001164f */
[----:B------:R-:W-:Y:S02]  /*d630*/  LOP3.LUT R11, R46, 0xff00, R11, 0xf8, !PT ;  /* 0x0000ff002e0b7812 */ /* 0x000fe400078ef80b */
[----:B------:R-:W-:Y:S02]  /*d640*/  LOP3.LUT R49, R65, 0xff0000ff, RZ, 0xc0, !PT ;  /* 0xff0000ff41317812 */ /* 0x000fe400078ec0ff */
[----:B------:R-:W-:Y:S02]  /*d650*/  LOP3.LUT R51, R67, 0xff0000ff, RZ, 0xc0, !PT ;  /* 0xff0000ff43337812 */ /* 0x000fe400078ec0ff */
[----:B------:R-:W-:-:S02]  /*d660*/  SHF.L.U32 R46, R52, 0x8, RZ ;  /* 0x00000008342e7819 */ /* 0x000fc400000006ff */
[----:B------:R-:W-:Y:S02]  /*d670*/  LOP3.LUT R47, R79, 0xff0000ff, RZ, 0xc0, !PT ;  /* 0xff0000ff4f2f7812 */ /* 0x000fe400078ec0ff */
[----:B------:R-:W-:Y:S01]  /*d680*/  LOP3.LUT R14, R11, 0xff0000, R14, 0xf8, !PT ;  /* 0x00ff00000b0e7812 */ /* 0x000fe200078ef80e */
[----:B------:R-:W-:Y:S01]  /*d690*/  IMAD.U32 R11, R59, 0x10000, RZ ;  /* 0x000100003b0b7824 */ /* 0x000fe200078e00ff */
[----:B------:R-:W-:Y:S02]  /*d6a0*/  LOP3.LUT R55, R49, 0xff00, R36, 0xf8, !PT ;  /* 0x0000ff0031377812 */ /* 0x000fe400078ef824 */
[----:B------:R-:W-:Y:S02]  /*d6b0*/  LOP3.LUT R57, R51, 0xff00, R46, 0xf8, !PT ;  /* 0x0000ff0033397812 */ /* 0x000fe400078ef82e */
[----:B------:R-:W-:Y:S02]  /*d6c0*/  LOP3.LUT R12, R47, 0xff00, R12, 0xf8, !PT ;  /* 0x0000ff002f0c7812 */ /* 0x000fe400078ef80c */
[----:B------:R-:W-:-:S02]  /*d6d0*/  F2FP.F16.E4M3.UNPACK_B R54, R142.H1 ;  /* 0x0000008eff36723e */ /* 0x000fc400030006ff */
[----:B------:R-:W-:Y:S02]  /*d6e0*/  F2FP.F16.E4M3.UNPACK_B R51, R50.H1 ;  /* 0x00000032ff33723e */ /* 0x000fe400030006ff */
[----:B------:R-:W-:Y:S02]  /*d6f0*/  F2FP.F16.E4M3.UNPACK_B R49, R48.H1 ;  /* 0x00000030ff31723e */ /* 0x000fe400030006ff */
[----:B------:R-:W-:Y:S01]  /*d700*/  SHF.R.U32.HI R58, RZ, 0x10, R65 ;  /* 0x00000010ff3a7819 */ /* 0x000fe20000011641 */
[----:B------:R-:W-:Y:S01]  /*d710*/  HADD2.F32 R47, -RZ, R51.H0_H0 ;  /* 0x20000033ff2f7230 */ /* 0x000fe20000004100 */
[----:B------:R-:W-:Y:S01]  /*d720*/  LOP3.LUT R11, R12, 0xff0000, R11, 0xf8, !PT ;  /* 0x00ff00000c0b7812 */ /* 0x000fe200078ef80b */
[----:B------:R-:W-:Y:S01]  /*d730*/  HADD2.F32 R12, -RZ, R54.H0_H0 ;  /* 0x20000036ff0c7230 */ /* 0x000fe20000004100 */
[----:B------:R-:W-:Y:S01]  /*d740*/  F2FP.F16.E4M3.UNPACK_B R52, R144.H1 ;  /* 0x00000090ff34723e */ /* 0x000fe200030006ff */
[----:B------:R-:W-:Y:S01]  /*d750*/  HADD2.F32 R46, -RZ, R49.H0_H0 ;  /* 0x20000031ff2e7230 */ /* 0x000fe20000004100 */
[----:B------:R-:W-:Y:S01]  /*d760*/  SHF.R.U32.HI R56, RZ, 0x10, R67 ;  /* 0x00000010ff387819 */ /* 0x000fe20000011643 */
[----:B------:R-:W-:-:S02]  /*d770*/  IMAD.U32 R36, R58, 0x10000, RZ ;  /* 0x000100003a247824 */ /* 0x000fc400078e00ff */
[-C--:B------:R-:W-:Y:S01]  /*d780*/  FMUL.FTZ R59, R47, R12.reuse ;  /* 0x0000000c2f3b7220 */ /* 0x080fe20000410000 */
[----:B------:R-:W-:Y:S02]  /*d790*/  HADD2.F32 R53, -RZ, R52.H0_H0 ;  /* 0x20000034ff357230 */ /* 0x000fe40000004100 */
[----:B------:R-:W-:Y:S01]  /*d7a0*/  FMUL.FTZ R58, R46, R12 ;  /* 0x0000000c2e3a7220 */ /* 0x000fe20000410000 */
[----:B------:R-:W-:Y:S01]  /*d7b0*/  SHF.L.U32 R56, R56, 0x10, RZ ;  /* 0x0000001038387819 */ /* 0x000fe200000006ff */
[----:B------:R-:W-:Y:S01]  /*d7c0*/  HADD2.F32 R49, -RZ, R49.H1_H1 ;  /* 0x30000031ff317230 */ /* 0x000fe20000004100 */
[----:B------:R-:W-:Y:S01]  /*d7d0*/  LOP3.LUT R36, R55, 0xff0000, R36, 0xf8, !PT ;  /* 0x00ff000037247812 */ /* 0x000fe200078ef824 */
[-C--:B------:R-:W-:Y:S01]  /*d7e0*/  FFMA.FTZ R46, R46, R53.reuse, -R59 ;  /* 0x000000352e2e7223 */ /* 0x080fe2000001083b */
[----:B------:R-:W-:Y:S01]  /*d7f0*/  FFMA.FTZ R47, R47, R53, R58 ;  /* 0x000000352f2f7223 */ /* 0x000fe2000001003a */
[----:B------:R-:W-:Y:S01]  /*d800*/  HADD2.F32 R53, -RZ, R54.H1_H1 ;  /* 0x30000036ff357230 */ /* 0x000fe20000004100 */
[----:B------:R-:W-:Y:S01]  /*d810*/  F2FP.F16.E4M3.UNPACK_B R142, R142 ;  /* 0x0000008eff8e723e */ /* 0x000fe200020006ff */
[----:B------:R-:W-:Y:S01]  /*d820*/  HADD2.F32 R54, -RZ, R51.H1_H1 ;  /* 0x30000033ff367230 */ /* 0x000fe20000004100 */
[----:B------:R-:W-:Y:S01]  /*d830*/  F2FP.F16.E4M3.UNPACK_B R51, R50 ;  /* 0x00000032ff33723e */ /* 0x000fe200020006ff */
[----:B------:R-:W-:Y:S01]  /*d840*/  HADD2.F32 R55, -RZ, R52.H1_H1 ;  /* 0x30000034ff377230 */ /* 0x000fe20000004100 */
[----:B------:R-:W-:Y:S01]  /*d850*/  F2FP.F16.E4M3.UNPACK_B R52, R48 ;  /* 0x00000030ff34723e */ /* 0x000fe200020006ff */
[--C-:B------:R-:W-:Y:S01]  /*d860*/  HADD2.F32 R59, -RZ, R142.reuse.H1_H1 ;  /* 0x3000008eff3b7230 */ /* 0x100fe20000004100 */
[----:B------:R-:W-:Y:S01]  /*d870*/  LOP3.LUT R12, R57, 0xff0000, R56, 0xf8, !PT ;  /* 0x00ff0000390c7812 */ /* 0x000fe200078ef838 */
[-C--:B------:R-:W-:Y:S01]  /*d880*/  FMUL.FTZ R48, R54, R53.reuse ;  /* 0x0000003536307220 */ /* 0x080fe20000410000 */
[----:B------:R-:W-:Y:S01]  /*d890*/  F2FP.F16.E4M3.UNPACK_B R144, R144 ;  /* 0x00000090ff90723e */ /* 0x000fe200020006ff */
[----:B------:R-:W-:Y:S01]  /*d8a0*/  FMUL.FTZ R57, R49, R53 ;  /* 0x0000003531397220 */ /* 0x000fe20000410000 */
[----:B------:R-:W-:-:S02]  /*d8b0*/  HADD2.F32 R56, -RZ, R142.H0_H0 ;  /* 0x2000008eff387230 */ /* 0x000fc40000004100 */
[-C--:B------:R-:W-:Y:S01]  /*d8c0*/  FFMA.FTZ R49, R49, R55.reuse, -R48 ;  /* 0x0000003731317223 */ /* 0x080fe20000010830 */
[--C-:B------:R-:W-:Y:S02]  /*d8d0*/  HADD2.F32 R53, -RZ, R51.reuse.H0_H0 ;  /* 0x20000033ff357230 */ /* 0x100fe40000004100 */
[----:B------:R-:W-:Y:S01]  /*d8e0*/  FFMA.FTZ R48, R54, R55, R57 ;  /* 0x0000003736307223 */ /* 0x000fe20000010039 */
[----:B------:R-:W-:Y:S01]  /*d8f0*/  HADD2.F32 R50, -RZ, R52.H0_H0 ;  /* 0x20000034ff327230 */ /* 0x000fe20000004100 */
[----:B------:R-:W-:Y:S01]  /*d900*/  F2FP.F16.E4M3.UNPACK_B R60, R143.H1 ;  /* 0x0000008fff3c723e */ /* 0x000fe200030006ff */
        /* <DEDUP_REMOVED lines=8> */
[-C--:B------:R-:W-:Y:S01]  /*d990*/  FMUL.FTZ R53, R54, R59.reuse ;  /* 0x0000003b36357220 */ /* 0x080fe20000410000 */
[----:B------:R-:W-:Y:S01]  /*d9a0*/  F2FP.F16.E4M3.UNPACK_B R55, R38.H1 ;  /* 0x00000026ff37723e */ /* 0x000fe200030006ff */
[C---:B------:R-:W-:Y:S01]  /*d9b0*/  FMUL.FTZ R61, R52.reuse, R59 ;  /* 0x0000003b343d7220 */ /* 0x040fe20000410000 */
[----:B------:R-:W-:Y:S01]  /*d9c0*/  F2FP.F16.E4M3.UNPACK_B R58, R145.H1 ;  /* 0x00000091ff3a723e */ /* 0x000fe200030006ff */
[----:B------:R-:W-:Y:S01]  /*d9d0*/  FFMA.FTZ R53, R52, R57, -R53 ;  /* 0x0000003934357223 */ /* 0x000fe20000010835 */
[----:B------:R-:W-:Y:S01]  /*d9e0*/  F2FP.F16.E4M3.UNPACK_B R52, R45.H1 ;  /* 0x0000002dff34723e */ /* 0x000fe200030006ff */
[----:B------:R-:W-:-:S02]  /*d9f0*/  HADD2.F32 R59, -RZ, R60.H0_H0 ;  /* 0x2000003cff3b7230 */ /* 0x000fc40000004100 */
[----:B------:R-:W-:Y:S01]  /*da00*/  FFMA.FTZ R62, R54, R57, R61 ;  /* 0x00000039363e7223 */ /* 0x000fe2000001003d */
[--C-:B------:R-:W-:Y:S01]  /*da10*/  HADD2.F32 R56, -RZ, R55.reuse.H0_H0 ;  /* 0x20000037ff387230 */ /* 0x100fe20000004100 */
[----:B------:R-:W-:Y:S01]  /*da20*/  F2FP.F16.E4M3.UNPACK_B R143, R143 ;  /* 0x0000008fff8f723e */ /* 0x000fe200020006ff */
[----:B------:R-:W-:Y:S01]  /*da30*/  HADD2.F32 R60, -RZ, R60.H1_H1 ;  /* 0x3000003cff3c7230 */ /* 0x000fe20000004100 */
[----:B------:R-:W-:Y:S01]  /*da40*/  F2FP.F16.E4M3.UNPACK_B R45, R45 ;  /* 0x0000002dff2d723e */ /* 0x000fe200020006ff */
[----:B------:R-:W-:Y:S02]  /*da50*/  HADD2.F32 R55, -RZ, R55.H1_H1 ;  /* 0x30000037ff377230 */ /* 0x000fe40000004100 */
[----:B------:R-:W-:Y:S01]  /*da60*/  FMUL.FTZ R61, R56, R59 ;  /* 0x0000003b383d7220 */ /* 0x000fe20000410000 */
[----:B------:R-:W-:Y:S01]  /*da70*/  HADD2.F32 R54, -RZ, R52.H0_H0 ;  /* 0x20000034ff367230 */ /* 0x000fe20000004100 */
[----:B------:R-:W-:Y:S01]  /*da80*/  F2FP.F16.E4M3.UNPACK_B R145, R145 ;  /* 0x00000091ff91723e */ /* 0x000fe200020006ff */
[----:B------:R-:W-:-:S02]  /*da90*/  HADD2.F32 R57, -RZ, R58.H0_H0 ;  /* 0x2000003aff397230 */ /* 0x000fc40000004100 */
[----:B------:R-:W-:Y:S01]  /*daa0*/  FMUL.FTZ R63, R55, R60 ;  /* 0x0000003c373f7220 */ /* 0x000fe20000410000 */
[----:B------:R-:W-:Y:S02]  /*dab0*/  HADD2.F32 R52, -RZ, R52.H1_H1 ;  /* 0x30000034ff347230 */ /* 0x000fe40000004100 */
[C---:B------:R-:W-:Y:S01]  /*dac0*/  FMUL.FTZ R59, R54.reuse, R59 ;  /* 0x0000003b363b7220 */ /* 0x040fe20000410000 */
[----:B------:R-:W-:Y:S02]  /*dad0*/  HADD2.F32 R58, -RZ, R58.H1_H1 ;  /* 0x3000003aff3a7230 */ /* 0x000fe40000004100 */
[-C--:B------:R-:W-:Y:S01]  /*dae0*/  FFMA.FTZ R61, R54, R57.reuse, -R61 ;  /* 0x00000039363d7223 */ /* 0x080fe2000001083d */
[----:B------:R-:W-:Y:S01]  /*daf0*/  F2FP.SATFINITE.E4M3.F32.PACK_AB_MERGE_C R46, R49, R46, RZ ;  /* 0x0000002e312e723e */ /* 0x000fe200048070ff */
[----:B------:R-:W-:Y:S01]  /*db00*/  FMUL.FTZ R54, R52, R60 ;  /* 0x0000003c34367220 */ /* 0x000fe20000410000 */
[----:B------:R-:W-:Y:S01]  /*db10*/  FFMA.FTZ R60, R56, R57, R59 ;  /* 0x00000039383c7223 */ /* 0x000fe2000001003b */
[----:B------:R-:W-:Y:S01]  /*db20*/  FFMA.FTZ R64, R52, R58, -R63 ;  /* 0x0000003a34407223 */ /* 0x000fe2000001083f */
[----:B------:R-:W-:Y:S01]  /*db30*/  F2FP.F16.E4M3.UNPACK_B R52, R38 ;  /* 0x00000026ff34723e */ /* 0x000fe200020006ff */
[----:B------:R-:W-:Y:S01]  /*db40*/  FFMA.FTZ R63, R55, R58, R54 ;  /* 0x0000003a373f7223 */ /* 0x000fe20000010036 */
[--C-:B------:R-:W-:Y:S01]  /*db50*/  HADD2.F32 R57, -RZ, R143.reuse.H0_H0 ;  /* 0x2000008fff397230 */ /* 0x100fe20000004100 */
[----:B------:R-:W-:Y:S01]  /*db60*/  F2FP.SATFINITE.E4M3.F32.PACK_AB_MERGE_C R48, R48, R47, RZ ;  /* 0x0000002f3030723e */ /* 0x000fe200048070ff */
[----:B------:R-:W-:Y:S01]  /*db70*/  HADD2.F32 R143, -RZ, R143.H1_H1 ;  /* 0x3000008fff8f7230 */ /* 0x000fe20000004100 */
[----:B------:R-:W-:Y:S01]  /*db80*/  F2FP.F16.E4M3.UNPACK_B R49, R13 ;  /* 0x0000000dff31723e */ /* 0x000fe200020006ff */
[--C-:B------:R-:W-:Y:S01]  /*db90*/  HADD2.F32 R54, -RZ, R52.reuse.H0_H0 ;  /* 0x20000034ff367230 */ /* 0x100fe20000004100 */
[----:B------:R-:W-:Y:S01]  /*dba0*/  F2FP.SATFINITE.E4M3.F32.PACK_AB_MERGE_C R47, R53, R50, R46 ;  /* 0x00000032352f723e */ /* 0x000fe2000480702e */
[----:B------:R-:W-:Y:S01]  /*dbb0*/  HADD2.F32 R38, -RZ, R45.H0_H0 ;  /* 0x2000002dff267230 */ /* 0x000fe20000004100 */
[----:B------:R-:W-:Y:S01]  /*dbc0*/  F2FP.SATFINITE.E4M3.F32.PACK_AB_MERGE_C R46, R62, R51, R48 ;  /* 0x000000333e2e723e */ /* 0x000fe20004807030 */
[----:B------:R-:W-:-:S02]  /*dbd0*/  HADD2.F32 R52, -RZ, R52.H1_H1 ;  /* 0x30000034ff347230 */ /* 0x000fc40000004100 */
[-C--:B------:R-:W-:Y:S01]  /*dbe0*/  FMUL.FTZ R59, R54, R57.reuse ;  /* 0x00000039363b7220 */ /* 0x080fe20000410000 */
[----:B------:R-:W-:Y:S02]  /*dbf0*/  HADD2.F32 R45, -RZ, R45.H1_H1 ;  /* 0x3000002dff2d7230 */ /* 0x000fe40000004100 */
[----:B------:R-:W-:Y:S01]  /*dc00*/  FMUL.FTZ R57, R38, R57 ;  /* 0x0000003926397220 */ /* 0x000fe20000410000 */
[--C-:B------:R-:W-:Y:S02]  /*dc10*/  HADD2.F32 R55, -RZ, R145.reuse.H0_H0 ;  /* 0x20000091ff377230 */ /* 0x100fe40000004100 */
[-C--:B------:R-:W-:Y:S01]  /*dc20*/  FMUL.FTZ R56, R52, R143.reuse ;  /* 0x0000008f34387220 */ /* 0x080fe20000410000 */
[----:B------:R-:W-:Y:S02]  /*dc30*/  HADD2.F32 R145, -RZ, R145.H1_H1 ;  /* 0x30000091ff917230 */ /* 0x000fe40000004100 */
[----:B------:R-:W-:Y:S01]  /*dc40*/  FMUL.FTZ R143, R45, R143 ;  /* 0x0000008f2d8f7220 */ /* 0x000fe20000410000 */
[----:B------:R-:W-:-:S02]  /*dc50*/  HADD2.F32 R48, -RZ, R49.H0_H0 ;  /* 0x20000031ff307230 */ /* 0x000fc40000004100 */
[-C--:B------:R-:W-:Y:S01]  /*dc60*/  FFMA.FTZ R59, R38, R55.reuse, -R59 ;  /* 0x00000037263b7223 */ /* 0x080fe2000001083b */
[----:B------:R-:W-:Y:S01]  /*dc70*/  FFMA.FTZ R38, R54, R55, R57 ;  /* 0x0000003736267223 */ /* 0x000fe20000010039 */
[-C--:B------:R-:W-:Y:S01]  /*dc80*/  FFMA.FTZ R58, R45, R145.reuse, -R56 ;  /* 0x000000912d3a7223 */ /* 0x080fe20000010838 */
[----:B------:R-:W-:Y:S01]  /*dc90*/  FFMA.FTZ R143, R52, R145, R143 ;  /* 0x00000091348f7223 */ /* 0x000fe2000001008f */
[----:B------:R-:W-:Y:S02]  /*dca0*/  F2FP.F16.E4M3.UNPACK_B R52, R37 ;  /* 0x00000025ff34723e */ /* 0x000fe400020006ff */
[----:B------:R-:W-:Y:S02]  /*dcb0*/  F2FP.F16.E4M3.UNPACK_B R56, R36 ;  /* 0x00000024ff38723e */ /* 0x000fe400020006ff */
[----:B------:R-:W-:Y:S01]  /*dcc0*/  F2FP.SATFINITE.E4M3.F32.PACK_AB_MERGE_C R45, R64, R61, RZ ;  /* 0x0000003d402d723e */ /* 0x000fe200048070ff */
[----:B------:R-:W-:Y:S01]  /*dcd0*/  HADD2.F32 R50, -RZ, R52.H0_H0 ;  /* 0x20000034ff327230 */ /* 0x000fe20000004100 */
[----:B------:R-:W-:Y:S01]  /*dce0*/  F2FP.F16.E4M3.UNPACK_B R54, R14 ;  /* 0x0000000eff36723e */ /* 0x000fe200020006ff */
[----:B------:R-:W-:Y:S01]  /*dcf0*/  HADD2.F32 R51, -RZ, R56.H0_H0 ;  /* 0x20000038ff337230 */ /* 0x000fe20000004100 */
[----:B------:R-:W-:Y:S01]  /*dd00*/  F2FP.SATFINITE.E4M3.F32.PACK_AB_MERGE_C R45, R58, R59, R45 ;  /* 0x0000003b3a2d723e */ /* 0x000fe2000480702d */
[----:B------:R-:W-:Y:S01]  /*dd10*/  HADD2.F32 R53, -RZ, R52.H1_H1 ;  /* 0x30000034ff357230 */ /* 0x000fe20000004100 */
[----:B------:R-:W-:Y:S01]  /*dd20*/  F2FP.F16.E4M3.UNPACK_B R52, R37.H1 ;  /* 0x00000025ff34723e */ /* 0x000fe200030006ff */
[----:B------:R-:W-:-:S02]  /*dd30*/  HADD2.F32 R55, -RZ, R54.H0_H0 ;  /* 0x20000036ff377230 */ /* 0x000fc40000004100 */
[-C--:B------:R-:W-:Y:S01]  /*dd40*/  FMUL.FTZ R57, R50, R51.reuse ;  /* 0x0000003332397220 */ /* 0x080fe20000410000 */
[C---:B------:R-:W-:Y:S01]  /*dd50*/  FMUL.FTZ R59, R48.reuse, R51 ;  /* 0x00000033303b7220 */ /* 0x040fe20000410000 */
[----:B------:R-:W-:Y:S01]  /*dd60*/  HADD2.F32 R56, -RZ, R56.H1_H1 ;  /* 0x30000038ff387230 */ /* 0x000fe20000004100 */
[----:B------:R-:W-:Y:S01]  /*dd70*/  F2FP.F16.E4M3.UNPACK_B R14, R14.H1 ;  /* 0x0000000eff0e723e */ /* 0x000fe200030006ff */
[----:B------:R-:W-:Y:S02]  /*dd80*/  HADD2.F32 R51, -RZ, R49.H1_H1 ;  /* 0x30000031ff337230 */ /* 0x000fe40000004100 */
[-C--:B------:R-:W-:Y:S01]  /*dd90*/  FFMA.FTZ R48, R48, R55.reuse, -R57 ;  /* 0x0000003730307223 */ /* 0x080fe20000010839 */
[----:B------:R-:W-:Y:S01]  /*dda0*/  FFMA.FTZ R49, R50, R55, R59 ;  /* 0x0000003732317223 */ /* 0x000fe2000001003b */
[----:B------:R-:W-:Y:S02]  /*ddb0*/  HADD2.F32 R54, -RZ, R54.H1_H1 ;  /* 0x30000036ff367230 */ /* 0x000fe40000004100 */
[-C--:B------:R-:W-:Y:S01]  /*ddc0*/  FMUL.FTZ R58, R53, R56.reuse ;  /* 0x00000038353a7220 */ /* 0x080fe20000410000 */
[----:B------:R-:W-:Y:S01]  /*ddd0*/  FMUL.FTZ R56, R51, R56 ;  /* 0x0000003833387220 */ /* 0x000fe20000410000 */
[----:B------:R-:W-:-:S02]  /*dde0*/  F2FP.F16.E4M3.UNPACK_B R55, R36.H1 ;  /* 0x00000024ff37723e */ /* 0x000fc400030006ff */
[----:B------:R-:W-:Y:S01]  /*ddf0*/  F2FP.F16.E4M3.UNPACK_B R50, R13.H1 ;  /* 0x0000000dff32723e */ /* 0x000fe200030006ff */
[-C--:B------:R-:W-:Y:S01]  /*de00*/  FFMA.FTZ R13, R51, R54.reuse, -R58 ;  /* 0x00000036330d7223 */ /* 0x080fe2000001083a */
[----:B------:R-:W-:Y:S01]  /*de10*/  FFMA.FTZ R36, R53, R54, R56 ;  /* 0x0000003635247223 */ /* 0x000fe20000010038 */
[----:B------:R-:W-:Y:S01]  /*de20*/  HADD2.F32 R51, -RZ, R52.H0_H0 ;  /* 0x20000034ff337230 */ /* 0x000fe20000004100 */
[----:B------:R-:W-:Y:S01]  /*de30*/  F2FP.SATFINITE.E4M3.F32.PACK_AB_MERGE_C R60, R63, R60, RZ ;  /* 0x0000003c3f3c723e */ /* 0x000fe200048070ff */
[--C-:B------:R-:W-:Y:S02]  /*de40*/  HADD2.F32 R56, -RZ, R55.reuse.H0_H0 ;  /* 0x20000037ff387230 */ /* 0x100fe40000004100 */
[----:B------:R-:W-:Y:S01]  /*de50*/  HADD2.F32 R37, -RZ, R50.H0_H0 ;  /* 0x20000032ff257230 */ /* 0x000fe20000004100 */
[----:B------:R-:W-:Y:S01]  /*de60*/  F2FP.SATFINITE.E4M3.F32.PACK_AB_MERGE_C R38, R143, R38, R60 ;  /* 0x000000268f26723e */ /* 0x000fe2000480703c */
[----:B------:R-:W-:Y:S02]  /*de70*/  HADD2.F32 R52, -RZ, R52.H1_H1 ;  /* 0x30000034ff347230 */ /* 0x000fe40000004100 */
[----:B------:R-:W-:Y:S01]  /*de80*/  FMUL.FTZ R58, R51, R56 ;  /* 0x00000038333a7220 */ /* 0x000fe20000410000 */
[----:B------:R-:W-:-:S02]  /*de90*/  HADD2.F32 R55, -RZ, R55.H1_H1 ;  /* 0x30000037ff377230 */ /* 0x000fc40000004100 */
[----:B------:R-:W-:Y:S01]  /*dea0*/  FMUL.FTZ R56, R37, R56 ;  /* 0x0000003825387220 */ /* 0x000fe20000410000 */
[----:B------:R-:W-:Y:S02]  /*deb0*/  HADD2.F32 R50, -RZ, R50.H1_H1 ;  /* 0x30000032ff327230 */ /* 0x000fe40000004100 */
[--C-:B------:R-:W-:Y:S02]  /*dec0*/  HADD2.F32 R53, -RZ, R14.reuse.H1_H1 ;  /* 0x3000000eff357230 */ /* 0x100fe40000004100 */
[-C--:B------:R-:W-:Y:S01]  /*ded0*/  FMUL.FTZ R57, R52, R55.reuse ;  /* 0x0000003734397220 */ /* 0x080fe20000410000 */
[----:B------:R-:W-:Y:S02]  /*dee0*/  HADD2.F32 R54, -RZ, R14.H0_H0 ;  /* 0x2000000eff367230 */ /* 0x000fe40000004100 */
[C---:B------:R-:W-:Y:S01]  /*def0*/  FMUL.FTZ R55, R50.reuse, R55 ;  /* 0x0000003732377220 */ /* 0x040fe20000410000 */
[----:B------:R-:W-:Y:S01]  /*df00*/  F2FP.F16.E4M3.UNPACK_B R14, R15 ;  /* 0x0000000fff0e723e */ /* 0x000fe200020006ff */
[----:B------:R-:W-:Y:S01]  /*df10*/  FFMA.FTZ R62, R50, R53, -R57 ;  /* 0x00000035323e7223 */ /* 0x000fe20000010839 */
[----:B------:R-:W-:Y:S01]  /*df20*/  F2FP.F16.E4M3.UNPACK_B R50, R39 ;  /* 0x00000027ff32723e */ /* 0x000fe200020006ff */
[----:B------:R-:W-:Y:S01]  /*df30*/  FFMA.FTZ R64, R52, R53, R55 ;  /* 0x0000003534407223 */ /* 0x000fe20000010037 */
[----:B------:R-:W-:Y:S01]  /*df40*/  F2FP.F16.E4M3.UNPACK_B R55, R12 ;  /* 0x0000000cff37723e */ /* 0x000fe200020006ff */
[-C--:B------:R-:W-:Y:S01]  /*df50*/  FFMA.FTZ R61, R51, R54.reuse, R56 ;  /* 0x00000036333d7223 */ /* 0x080fe20000010038 */
[----:B------:R-:W-:Y:S01]  /*df60*/  F2FP.F16.E4M3.UNPACK_B R51, R39.H1 ;  /* 0x00000027ff33723e */ /* 0x000fe200030006ff */
[----:B------:R-:W-:Y:S01]  /*df70*/  FFMA.FTZ R59, R37, R54, -R58 ;  /* 0x00000036253b7223 */ /* 0x000fe2000001083a */
[----:B------:R-:W-:Y:S01]  /*df80*/  F2FP.F16.E4M3.UNPACK_B R57, R12.H1 ;  /* 0x0000000cff39723e */ /* 0x000fe200030006ff */
[----:B------:R-:W-:Y:S01]  /*df90*/  HADD2.F32 R37, -RZ, R14.H0_H0 ;  /* 0x2000000eff257230 */ /* 0x000fe20000004100 */
[----:B------:R-:W-:Y:S01]  /*dfa0*/  F2FP.F16.E4M3.UNPACK_B R15, R15.H1 ;  /* 0x0000000fff0f723e */ /* 0x000fe200030006ff */
        /* <DEDUP_REMOVED lines=8> */
[----:B------:R-:W-:Y:S01]  /*e030*/  HADD2.F32 R39, -RZ, R15.H0_H0 ;  /* 0x2000000fff277230 */ /* 0x000fe20000004100 */
[----:B------:R-:W-:Y:S01]  /*e040*/  F2FP.SATFINITE.E4M3.F32.PACK_AB_MERGE_C R61, R64, R61, RZ ;  /* 0x0000003d403d723e */ /* 0x000fe200048070ff */
        /* <DEDUP_REMOVED lines=19> */
[-C--:B------:R-:W-:Y:S01]  /*e180*/  FMUL.FTZ R37, R50, R55.reuse ;  /* 0x0000003732257220 */ /* 0x080fe20000410000 */
[-C--:B------:R-:W-:Y:S01]  /*e190*/  FFMA.FTZ R15, R15, R12.reuse, -R54 ;  /* 0x0000000c0f0f7223 */ /* 0x080fe20000010836 */
[----:B------:R-:W-:Y:S01]  /*e1a0*/  FFMA.FTZ R51, R51, R12, R52 ;  /* 0x0000000c33337223 */ /* 0x000fe20000010034 */
[C---:B------:R-:W-:Y:S01]  /*e1b0*/  FMUL.FTZ R55, R14.reuse, R55 ;  /* 0x000000370e377220 */ /* 0x040fe20000410000 */
[-C--:B------:R-:W-:Y:S01]  /*e1c0*/  FFMA.FTZ R37, R14, R11.reuse, -R37 ;  /* 0x0000000b0e257223 */ /* 0x080fe20000010825 */
[----:B------:R-:W-:Y:S01]  /*e1d0*/  F2FP.SATFINITE.E4M3.F32.PACK_AB_MERGE_C R13, R13, R48, R59 ;  /* 0x000000300d0d723e */ /* 0x000fe2000480703b */
[----:B------:R-:W-:Y:S01]  /*e1e0*/  IMAD.MOV.U32 R12, RZ, RZ, R47 ;  /* 0x000000ffff0c7224 */ /* 0x000fe200078e002f */
[----:B------:R-:W-:Y:S01]  /*e1f0*/  F2FP.SATFINITE.E4M3.F32.PACK_AB_MERGE_C R15, R15, R58, RZ ;  /* 0x0000003a0f0f723e */ /* 0x000fe200048070ff */
[----:B------:R-:W-:Y:S01]  /*e200*/  FFMA.FTZ R50, R50, R11, R55 ;  /* 0x0000000b32327223 */ /* 0x000fe20000010037 */
[----:B------:R-:W-:Y:S01]  /*e210*/  F2FP.SATFINITE.E4M3.F32.PACK_AB_MERGE_C R51, R51, R60, RZ ;  /* 0x0000003c3333723e */ /* 0x000fe200048070ff */
[----:B------:R-:W-:Y:S01]  /*e220*/  IMAD.MOV.U32 R14, RZ, RZ, R45 ;  /* 0x000000ffff0e7224 */ /* 0x000fe200078e002d */
[----:B------:R-:W-:-:S02]  /*e230*/  F2FP.SATFINITE.E4M3.F32.PACK_AB_MERGE_C R15, R37, R66, R15 ;  /* 0x00000042250f723e */ /* 0x000fc4000480700f */
[----:B------:R-:W-:Y:S01]  /*e240*/  F2FP.SATFINITE.E4M3.F32.PACK_AB_MERGE_C R37, R36, R49, R61 ;  /* 0x000000312425723e */ /* 0x000fe2000480703d */
[----:B------:R-:W-:Y:S01]  /*e250*/  IMAD.MOV.U32 R36, RZ, RZ, R46 ;  /* 0x000000ffff247224 */ /* 0x000fe200078e002e */
[----:B------:R-:W-:-:S07]  /*e260*/  F2FP.SATFINITE.E4M3.F32.PACK_AB_MERGE_C R39, R50, R63, R51 ;  /* 0x0000003f3227723e */ /* 0x000fce0004807033 */
.L_x_527:
[----:B------:R-:W-:Y:S05]  /*e270*/  BSYNC B2 ;  /* 0x0000000000027941 */ /* 0x000fea0003800000 */
.L_x_526:
[----:B-1----:R1:W-:Y:S04]  /*e280*/  ST.E.128 desc[UR50][R40.64], R12 ;  /* 0x0000000c28007985 */ /* 0x0023e8000c101d32 */
[----:B----4-:R1:W-:Y:S02]  /*e290*/  @!P2 ST.E.128 desc[UR50][R42.64], R36 ;  /* 0x000000242a00a985 */ /* 0x0103e4000c101d32 */
.L_x_525:
[----:B------:R-:W-:Y:S05]  /*e2a0*/  BSYNC B1 ;  /* 0x0000000000017941 */ /* 0x000fea0003800000 */
.L_x_524:
[----:B------:R-:W-:-:S13]  /*e2b0*/  ISETP.NE.AND P2, PT, R30, RZ, PT ;  /* 0x000000ff1e00720c */ /* 0x000fda0003f45270 */
[----:B------:R-:W-:Y:S05]  /*e2c0*/  @!P2 BRA `(.L_x_476) ;  /* 0x000000140090a947 */ /* 0x000fea0003800000 */
[----:B0---4-:R-:W4:Y:S01]  /*e2d0*/  LDL R11, [R1] ;  /* 0x00000000010b7983 */ /* 0x011f220000100800 */
[----:B-1----:R-:W-:Y:S01]  /*e2e0*/  IADD3 R40, P2, R27, R120, RZ ;  /* 0x000000781b287210 */ /* 0x002fe20007f5e0ff */
[----:B------:R-:W-:Y:S03]  /*e2f0*/  BSSY B1, `(.L_x_528) ;  /* 0x00000ea000017945 */ /* 0x000fe60003800000 */
[----:B------:R-:W-:Y:S02]  /*e300*/  IADD3.X R41, R44, R111, RZ, P2, !PT ;  /* 0x0000006f2c297210 */ /* 0x000fe400017fe4ff */
[----:B------:R-:W-:Y:S02]  /*e310*/  ISETP.GE.AND P2, PT, R3, R118, PT ;  /* 0x000000760300720c */ /* 0x000fe40003f46270 */
[----:B----4-:R-:W-:-:S04]  /*e320*/  LOP3.LUT P4, RZ, R11, 0x1, RZ, 0xc0, !PT ;  /* 0x000000010bff7812 */ /* 0x010fc8000788c0ff */
[----:B------:R-:W-:-:S04]  /*e330*/  SEL R146, R121, R146, !P4 ;  /* 0x0000009279927207 */ /* 0x000fc80006000000 */
[----:B------:R-:W-:-:S04]  /*e340*/  SHF.R.S32.HI R11, RZ, 0x1f, R146 ;  /* 0x0000001fff0b7819 */ /* 0x000fc80000011492 */
[----:B------:R-:W-:-:S04]  /*e350*/  LEA.HI R146, R11, R146, RZ, 0x5 ;  /* 0x000000920b927211 */ /* 0x000fc800078f28ff */
[----:B------:R-:W-:-:S04]  /*e360*/  LEA.HI.SX32 R146, R146, R115, 0x1b ;  /* 0x0000007392927211 */ /* 0x000fc800078fdaff */
[----:B------:R-:W-:-:S04]  /*e370*/  SHF.R.S32.HI R11, RZ, 0x1f, R146 ;  /* 0x0000001fff0b7819 */ /* 0x000fc80000011492 */
[----:B------:R-:W-:Y:S02]  /*e380*/  LEA.HI R12, R11, R146, RZ, 0x2 ;  /* 0x000000920b0c7211 */ /* 0x000fe400078f10ff */
[----:B------:R-:W-:Y:S02]  /*e390*/  SHF.L.U32 R11, R146, 0x4, RZ ;  /* 0x00000004920b7819 */ /* 0x000fe400000006ff */
[----:B------:R-:W-:Y:S02]  /*e3a0*/  SHF.R.S32.HI R12, RZ, 0x2, R12 ;  /* 0x00000002ff0c7819 */ /* 0x000fe4000001140c */
[----:B------:R-:W-:-:S03]  /*e3b0*/  LOP3.LUT R13, R212, 0x30, R11, 0xf8, !PT ;  /* 0x00000030d40d7812 */ /* 0x000fc600078ef80b */
[----:B------:R-:W-:Y:S01]  /*e3c0*/  IMAD R12, R12, 0x2800, R213 ;  /* 0x000028000c0c7824 */ /* 0x000fe200078e02d5 */
[----:B------:R-:W-:-:S05]  /*e3d0*/  LOP3.LUT R13, R13, R4, RZ, 0x3c, !PT ;  /* 0x000000040d0d7212 */ /* 0x000fca00078e3cff */
[----:B------:R-:W-:Y:S02]  /*e3e0*/  IMAD.IADD R12, R12, 0x1, R13 ;  /* 0x000000010c0c7824 */ /* 0x000fe400078e020d */
[C---:B------:R-:W-:Y:S02]  /*e3f0*/  IMAD R13, R19.reuse, 0x7800, R130 ;  /* 0x00007800130d7824 */ /* 0x040fe400078e0282 */
[----:B------:R-:W-:Y:S02]  /*e400*/  IMAD R15, R19, 0x7800, R12 ;  /* 0x00007800130f7824 */ /* 0x000fe400078e020c */
[C---:B------:R-:W-:Y:S02]  /*e410*/  IMAD.IADD R13, R18.reuse, 0x1, R13 ;  /* 0x00000001120d7824 */ /* 0x040fe400078e020d */
[----:B------:R-:W-:-:S04]  /*e420*/  IMAD.IADD R36, R18, 0x1, R15 ;  /* 0x0000000112247824 */ /* 0x000fc800078e020f */
[----:B------:R-:W0:Y:S04]  /*e430*/  LDS.128 R12, [R13+0x1a400] ;  /* 0x01a400000d0c7984 */ /* 0x000e280000000c00 */
[----:B------:R-:W1:Y:S01]  /*e440*/  LDS.128 R36, [R36+0x1a400] ;  /* 0x01a4000024247984 */ /* 0x000e620000000c00 */
[----:B------:R-:W-:Y:S05]  /*e450*/  @P2 BRA `(.L_x_529) ;  /* 0x0000000c004c2947 */ /* 0x000fea0003800000 */
[--C-:B------:R-:W-:Y:S01]  /*e460*/  SHF.R.U32.HI R43, RZ, 0x8, R81.reuse ;  /* 0x00000008ff2b7819 */ /* 0x100fe20000011651 */
[----:B0-----:R-:W-:Y:S01]  /*e470*/  IMAD.MOV.U32 R47, RZ, RZ, R12 ;  /* 0x000000ffff2f7224 */ /* 0x001fe200078e000c */
[----:B------:R-:W-:Y:S01]  /*e480*/  SHF.R.U32.HI R57, RZ, 0x10, R81 ;  /* 0x00000010ff397819 */ /* 0x000fe20000011651 */
[----:B------:R-:W-:Y:S01]  /*e490*/  IMAD.MOV.U32 R42, RZ, RZ, R13 ;  /* 0x000000ffff2a7224 */ /* 0x000fe200078e000d */
[----:B------:R-:W-:Y:S01]  /*e4a0*/  SHF.R.U32.HI R49, RZ, 0x8, R69 ;  /* 0x00000008ff317819 */ /* 0x000fe20000011645 */
[----:B-1----:R-:W-:Y:S01]  /*e4b0*/  IMAD.MOV.U32 R50, RZ, RZ, R36 ;  /* 0x000000ffff327224 */ /* 0x002fe200078e0024 */
[----:B------:R-:W-:Y:S01]  /*e4c0*/  SHF.R.U32.HI R52, RZ, 0x8, R71 ;  /* 0x00000008ff347819 */ /* 0x000fe20000011647 */
[----:B------:R-:W-:Y:S01]  /*e4d0*/  IMAD.U32 R13, R57, 0x10000, RZ ;  /* 0x00010000390d7824 */ /* 0x000fe200078e00ff */
[----:B------:R-:W-:Y:S01]  /*e4e0*/  LOP3.LUT R45, R81, 0xff0000ff, RZ, 0xc0, !PT ;  /* 0xff0000ff512d7812 */ /* 0x000fe200078ec0ff */
[----:B------:R-:W-:Y:S01]  /*e4f0*/  IMAD.SHL.U32 R49, R49, 0x100, RZ ;  /* 0x0000010031317824 */ /* 0x000fe200078e00ff */
[----:B------:R-:W-:-:S02]  /*e500*/  SHF.R.U32.HI R55, RZ, 0x8, R83 ;  /* 0x00000008ff377819 */ /* 0x000fc40000011653 */
[----:B------:R-:W-:Y:S01]  /*e510*/  SHF.L.U32 R12, R43, 0x8, RZ ;  /* 0x000000082b0c7819 */ /* 0x000fe200000006ff */
[----:B------:R-:W-:Y:S01]  /*e520*/  IMAD.MOV.U32 R43, RZ, RZ, R14 ;  /* 0x000000ffff2b7224 */ /* 0x000fe200078e000e */
[----:B------:R-:W-:Y:S02]  /*e530*/  LOP3.LUT R51, R71, 0xff0000ff, RZ, 0xc0, !PT ;  /* 0xff0000ff47337812 */ /* 0x000fe400078ec0ff */
[----:B------:R-:W-:Y:S02]  /*e540*/  SHF.L.U32 R14, R52, 0x8, RZ ;  /* 0x00000008340e7819 */ /* 0x000fe400000006ff */
[----:B------:R-:W-:Y:S02]  /*e550*/  SHF.R.U32.HI R54, RZ, 0x10, R83 ;  /* 0x00000010ff367819 */ /* 0x000fe40000011653 */
[----:B------:R-:W-:Y:S01]  /*e560*/  LOP3.LUT R12, R45, 0xff00, R12, 0xf8, !PT ;  /* 0x0000ff002d0c7812 */ /* 0x000fe200078ef80c */
[----:B------:R-:W-:Y:S01]  /*e570*/  IMAD.SHL.U32 R45, R55, 0x100, RZ ;  /* 0x00000100372d7824 */ /* 0x000fe200078e00ff */
[----:B------:R-:W-:-:S02]  /*e580*/  LOP3.LUT R48, R69, 0xff0000ff, RZ, 0xc0, !PT ;  /* 0xff0000ff45307812 */ /* 0x000fc400078ec0ff */
[----:B------:R-:W-:Y:S02]  /*e590*/  LOP3.LUT R46, R83, 0xff0000ff, RZ, 0xc0, !PT ;  /* 0xff0000ff532e7812 */ /* 0x000fe400078ec0ff */
[----:B------:R-:W-:Y:S02]  /*e5a0*/  LOP3.LUT R55, R51, 0xff00, R14, 0xf8, !PT ;  /* 0x0000ff0033377812 */ /* 0x000fe400078ef80e */
[----:B------:R-:W-:Y:S01]  /*e5b0*/  LOP3.LUT R14, R12, 0xff0000, R13, 0xf8, !PT ;  /* 0x00ff00000c0e7812 */ /* 0x000fe200078ef80d */
[----:B------:R-:W-:Y:S01]  /*e5c0*/  IMAD.U32 R12, R54, 0x10000, RZ ;  /* 0x00010000360c7824 */ /* 0x000fe200078e00ff */
[----:B------:R-:W-:Y:S02]  /*e5d0*/  LOP3.LUT R36, R48, 0xff00, R49, 0xf8, !PT ;  /* 0x0000ff0030247812 */ /* 0x000fe400078ef831 */
[----:B------:R-:W-:Y:S02]  /*e5e0*/  LOP3.LUT R45, R46, 0xff00, R45, 0xf8, !PT ;  /* 0x0000ff002e2d7812 */ /* 0x000fe400078ef82d */
[----:B------:R-:W-:-:S02]  /*e5f0*/  F2FP.F16.E4M3.UNPACK_B R54, R141.H1 ;  /* 0x0000008dff36723e */ /* 0x000fc400030006ff */
[----:B------:R-:W-:Y:S02]  /*e600*/  F2FP.F16.E4M3.UNPACK_B R51, R50.H1 ;  /* 0x00000032ff33723e */ /* 0x000fe400030006ff */
[----:B------:R-:W-:Y:S01]  /*e610*/  F2FP.F16.E4M3.UNPACK_B R48, R47.H1 ;  /* 0x0000002fff30723e */ /* 0x000fe200030006ff */
[----:B------:R-:W-:Y:S01]  /*e620*/  HADD2.F32 R13, -RZ, R54.H0_H0 ;  /* 0x20000036ff0d7230 */ /* 0x000fe20000004100 */
[----:B------:R-:W-:Y:S01]  /*e630*/  SHF.R.U32.HI R53, RZ, 0x10, R69 ;  /* 0x00000010ff357819 */ /* 0x000fe20000011645 */
[----:B------:R-:W-:Y:S01]  /*e640*/  HADD2.F32 R46, -RZ, R51.H0_H0 ;  /* 0x20000033ff2e7230 */ /* 0x000fe20000004100 */
[----:B------:R-:W-:Y:S01]  /*e650*/  LOP3.LUT R12, R45, 0xff0000, R12, 0xf8, !PT ;  /* 0x00ff00002d0c7812 */ /* 0x000fe200078ef80c */
[----:B------:R-:W-:Y:S01]  /*e660*/  HADD2.F32 R45, -RZ, R48.H0_H0 ;  /* 0x20000030ff2d7230 */ /* 0x000fe20000004100 */
[----:B------:R-:W-:Y:S01]  /*e670*/  F2FP.F16.E4M3.UNPACK_B R49, R139.H1 ;  /* 0x0000008bff31723e */ /* 0x000fe200030006ff */
[----:B------:R-:W-:Y:S01]  /*e680*/  IMAD.U32 R53, R53, 0x10000, RZ ;  /* 0x0001000035357824 */ /* 0x000fe200078e00ff */
[----:B------:R-:W-:Y:S01]  /*e690*/  SHF.R.U32.HI R56, RZ, 0x10, R71 ;  /* 0x00000010ff387819 */ /* 0x000fe20000011647 */
[-C--:B------:R-:W-:Y:S01]  /*e6a0*/  FMUL.FTZ R58, R46, R13.reuse ;  /* 0x0000000d2e3a7220 */ /* 0x080fe20000410000 */
[----:B------:R-:W-:Y:S01]  /*e6b0*/  FMUL.FTZ R57, R45, R13 ;  /* 0x0000000d2d397220 */ /* 0x000fe20000410000 */
[----:B------:R-:W-:Y:S01]  /*e6c0*/  HADD2.F32 R52, -RZ, R49.H0_H0 ;  /* 0x20000031ff347230 */ /* 0x000fe20000004100 */
[----:B------:R-:W-:-:S02]  /*e6d0*/  SHF.L.U32 R56, R56, 0x10, RZ ;  /* 0x0000001038387819 */ /* 0x000fc400000006ff */
[----:B------:R-:W-:Y:S01]  /*e6e0*/  LOP3.LUT R36, R36, 0xff0000, R53, 0xf8, !PT ;  /* 0x00ff000024247812 */ /* 0x000fe200078ef835 */
        /* <DEDUP_REMOVED lines=10> */
[----:B------:R-:W-:-:S02]  /*e790*/  HADD2.F32 R54, -RZ, R141.H0_H0 ;  /* 0x2000008dff367230 */ /* 0x000fc40000004100 */
[C---:B------:R-:W-:Y:S01]  /*e7a0*/  FMUL.FTZ R56, R52.reuse, R55 ;  /* 0x0000003734387220 */ /* 0x040fe20000410000 */
[----:B------:R-:W-:Y:S01]  /*e7b0*/  F2FP.F16.E4M3.UNPACK_B R139, R139 ;  /* 0x0000008bff8b723e */ /* 0x000fe200020006ff */
[C---:B------:R-:W-:Y:S01]  /*e7c0*/  FMUL.FTZ R55, R49.reuse, R55 ;  /* 0x0000003731377220 */ /* 0x040fe20000410000 */
[----:B------:R-:W-:Y:S02]  /*e7d0*/  HADD2.F32 R51, -RZ, R50.H0_H0 ;  /* 0x20000032ff337230 */ /* 0x000fe40000004100 */
[-C--:B------:R-:W-:Y:S01]  /*e7e0*/  FFMA.FTZ R60, R49, R53.reuse, -R56 ;  /* 0x00000035313c7223 */ /* 0x080fe20000010838 */
[----:B------:R-:W-:Y:S02]  /*e7f0*/  HADD2.F32 R48, -RZ, R47.H0_H0 ;  /* 0x2000002fff307230 */ /* 0x000fe40000004100 */
[----:B------:R-:W-:Y:S01]  /*e800*/  FFMA.FTZ R57, R52, R53, R55 ;  /* 0x0000003534397223 */ /* 0x000fe20000010037 */
        /* <DEDUP_REMOVED lines=8> */
[----:B------:R-:W-:Y:S02]  /*e890*/  HADD2.F32 R139, -RZ, R139.H1_H1 ;  /* 0x3000008bff8b7230 */ /* 0x000fe40000004100 */
[-C--:B------:R-:W-:Y:S01]  /*e8a0*/  FMUL.FTZ R52, R50, R141.reuse ;  /* 0x0000008d32347220 */ /* 0x080fe20000410000 */
[----:B------:R-:W-:Y:S01]  /*e8b0*/  F2FP.F16.E4M3.UNPACK_B R48, R140.H1 ;  /* 0x0000008cff30723e */ /* 0x000fe200030006ff */
[C---:B------:R-:W-:Y:S01]  /*e8c0*/  FMUL.FTZ R141, R47.reuse, R141 ;  /* 0x0000008d2f8d7220 */ /* 0x040fe20000410000 */
[----:B------:R-:W-:Y:S01]  /*e8d0*/  F2FP.F16.E4M3.UNPACK_B R49, R38.H1 ;  /* 0x00000026ff31723e */ /* 0x000fe200030006ff */
        /* <DEDUP_REMOVED lines=19> */
[----:B------:R-:W-:Y:S01]  /*ea10*/  FMUL.FTZ R66, R47, R54 ;  /* 0x000000362f427220 */ /* 0x000fe20000410000 */
[----:B------:R-:W-:Y:S01]  /*ea20*/  FFMA.FTZ R54, R51, R50, R62 ;  /* 0x0000003233367223 */ /* 0x000fe2000001003e */
[----:B------:R-:W-:Y:S01]  /*ea30*/  FFMA.FTZ R64, R47, R52, -R48 ;  /* 0x000000342f407223 */ /* 0x000fe20000010830 */
[----:B------:R-:W-:Y:S01]  /*ea40*/  F2FP.F16.E4M3.UNPACK_B R47, R38 ;  /* 0x00000026ff2f723e */ /* 0x000fe200020006ff */
[----:B------:R-:W-:Y:S02]  /*ea50*/  HADD2.F32 R51, -RZ, R140.H0_H0 ;  /* 0x2000008cff337230 */ /* 0x000fe40000004100 */
[----:B------:R-:W-:Y:S01]  /*ea60*/  FFMA.FTZ R61, R49, R52, R66 ;  /* 0x00000034313d7223 */ /* 0x000fe20000010042 */
[----:B------:R-:W-:Y:S01]  /*ea70*/  HADD2.F32 R38, -RZ, R43.H0_H0 ;  /* 0x2000002bff267230 */ /* 0x000fe20000004100 */
[----:B------:R-:W-:Y:S01]  /*ea80*/  F2FP.SATFINITE.E4M3.F32.PACK_AB_MERGE_C R45, R60, R45, RZ ;  /* 0x0000002d3c2d723e */ /* 0x000fe200048070ff */
[----:B------:R-:W-:Y:S01]  /*ea90*/  HADD2.F32 R48, -RZ, R47.H0_H0 ;  /* 0x2000002fff307230 */ /* 0x000fe20000004100 */
[----:B------:R-:W-:Y:S01]  /*eaa0*/  F2FP.SATFINITE.E4M3.F32.PACK_AB_MERGE_C R57, R57, R46, RZ ;  /* 0x0000002e3939723e */ /* 0x000fe200048070ff */
[----:B------:R-:W-:Y:S01]  /*eab0*/  HADD2.F32 R49, -RZ, R138.H0_H0 ;  /* 0x2000008aff317230 */ /* 0x000fe20000004100 */
[----:B------:R-:W-:Y:S01]  /*eac0*/  F2FP.SATFINITE.E4M3.F32.PACK_AB_MERGE_C R61, R61, R54, RZ ;  /* 0x000000363d3d723e */ /* 0x000fe200048070ff */
[----:B------:R-:W-:-:S02]  /*ead0*/  HADD2.F32 R140, -RZ, R140.H1_H1 ;  /* 0x3000008cff8c7230 */ /* 0x000fc40000004100 */
        /* <DEDUP_REMOVED lines=8> */
[----:B------:R-:W-:Y:S01]  /*eb60*/  F2FP.F16.E4M3.UNPACK_B R49, R37 ;  /* 0x00000025ff31723e */ /* 0x000fe200020006ff */
[C---:B------:R-:W-:Y:S01]  /*eb70*/  FMUL.FTZ R140, R43.reuse, R140 ;  /* 0x0000008c2b8c7220 */ /* 0x040fe20000410000 */
[----:B------:R-:W-:Y:S01]  /*eb80*/  F2FP.F16.E4M3.UNPACK_B R54, R36 ;  /* 0x00000024ff36723e */ /* 0x000fe200020006ff */
[----:B------:R-:W-:Y:S01]  /*eb90*/  FFMA.FTZ R62, R43, R138, -R50 ;  /* 0x0000008a2b3e7223 */ /* 0x000fe20000010832 */
[----:B------:R-:W-:Y:S01]  /*eba0*/  F2FP.F16.E4M3.UNPACK_B R48, R42 ;  /* 0x0000002aff30723e */ /* 0x000fe200020006ff */
[----:B------:R-:W-:Y:S01]  /*ebb0*/  FFMA.FTZ R51, R47, R138, R140 ;  /* 0x0000008a2f337223 */ /* 0x000fe2000001008c */
[----:B------:R-:W-:Y:S01]  /*ebc0*/  F2FP.SATFINITE.E4M3.F32.PACK_AB_MERGE_C R46, R58, R55, R45 ;  /* 0x000000373a2e723e */ /* 0x000fe2000480702d */
[--C-:B------:R-:W-:Y:S01]  /*ebd0*/  HADD2.F32 R50, -RZ, R49.reuse.H0_H0 ;  /* 0x20000031ff327230 */ /* 0x100fe20000004100 */
[----:B------:R-:W-:Y:S01]  /*ebe0*/  F2FP.SATFINITE.E4M3.F32.PACK_AB_MERGE_C R43, R64, R59, RZ ;  /* 0x0000003b402b723e */ /* 0x000fe200048070ff */
[----:B------:R-:W-:Y:S01]  /*ebf0*/  HADD2.F32 R55, -RZ, R54.H0_H0 ;  /* 0x20000036ff377230 */ /* 0x000fe20000004100 */
[----:B------:R-:W-:Y:S01]  /*ec00*/  F2FP.F16.E4M3.UNPACK_B R52, R14 ;  /* 0x0000000eff34723e */ /* 0x000fe200020006ff */
[----:B------:R-:W-:Y:S01]  /*ec10*/  HADD2.F32 R47, -RZ, R48.H0_H0 ;  /* 0x20000030ff2f7230 */ /* 0x000fe20000004100 */
[----:B------:R-:W-:Y:S01]  /*ec20*/  F2FP.SATFINITE.E4M3.F32.PACK_AB_MERGE_C R45, R141, R56, R57 ;  /* 0x000000388d2d723e */ /* 0x000fe20004807039 */
[----:B------:R-:W-:Y:S01]  /*ec30*/  HADD2.F32 R54, -RZ, R54.H1_H1 ;  /* 0x30000036ff367230 */ /* 0x000fe20000004100 */
[----:B------:R-:W-:Y:S01]  /*ec40*/  F2FP.SATFINITE.E4M3.F32.PACK_AB_MERGE_C R43, R62, R53, R43 ;  /* 0x000000353e2b723e */ /* 0x000fe2000480702b */
[----:B------:R-:W-:Y:S01]  /*ec50*/  HADD2.F32 R53, -RZ, R52.H0_H0 ;  /* 0x20000034ff357230 */ /* 0x000fe20000004100 */
[----:B------:R-:W-:Y:S01]  /*ec60*/  F2FP.SATFINITE.E4M3.F32.PACK_AB_MERGE_C R38, R51, R38, R61 ;  /* 0x000000263326723e */ /* 0x000fe2000480703d */
[----:B------:R-:W-:Y:S01]  /*ec70*/  FMUL.FTZ R56, R50, R55 ;  /* 0x0000003732387220 */ /* 0x000fe20000410000 */
[----:B------:R-:W-:-:S02]  /*ec80*/  HADD2.F32 R51, -RZ, R49.H1_H1 ;  /* 0x30000031ff337230 */ /* 0x000fc40000004100 */
[----:B------:R-:W-:Y:S01]  /*ec90*/  FMUL.FTZ R55, R47, R55 ;  /* 0x000000372f377220 */ /* 0x000fe20000410000 */
[----:B------:R-:W-:Y:S01]  /*eca0*/  HADD2.F32 R49, -RZ, R48.H1_H1 ;  /* 0x30000030ff317230 */ /* 0x000fe20000004100 */
[----:B------:R-:W-:Y:S01]  /*ecb0*/  F2FP.F16.E4M3.UNPACK_B R42, R42.H1 ;  /* 0x0000002aff2a723e */ /* 0x000fe200030006ff */
[----:B------:R-:W-:Y:S02]  /*ecc0*/  HADD2.F32 R52, -RZ, R52.H1_H1 ;  /* 0x30000034ff347230 */ /* 0x000fe40000004100 */
[----:B------:R-:W-:Y:S01]  /*ecd0*/  FFMA.FTZ R48, R50, R53, R55 ;  /* 0x0000003532307223 */ /* 0x000fe20000010037 */
[-C--:B------:R-:W-:Y:S01]  /*ece0*/  FMUL.FTZ R50, R51, R54.reuse ;  /* 0x0000003633327220 */ /* 0x080fe20000410000 */
[----:B------:R-:W-:Y:S01]  /*ecf0*/  FMUL.FTZ R54, R49, R54 ;  /* 0x0000003631367220 */ /* 0x000fe20000410000 */
[----:B------:R-:W-:Y:S01]  /*ed00*/  F2FP.F16.E4M3.UNPACK_B R37, R37.H1 ;  /* 0x00000025ff25723e */ /* 0x000fe200030006ff */
[----:B------:R-:W-:Y:S01]  /*ed10*/  FFMA.FTZ R47, R47, R53, -R56 ;  /* 0x000000352f2f7223 */ /* 0x000fe20000010838 */
[----:B------:R-:W-:Y:S01]  /*ed20*/  FFMA.FTZ R58, R49, R52, -R50 ;  /* 0x00000034313a7223 */ /* 0x000fe20000010832 */
[----:B------:R-:W-:Y:S01]  /*ed30*/  F2FP.F16.E4M3.UNPACK_B R50, R36.H1 ;  /* 0x00000024ff32723e */ /* 0x000fe200030006ff */
[----:B------:R-:W-:Y:S01]  /*ed40*/  FFMA.FTZ R57, R51, R52, R54 ;  /* 0x0000003433397223 */ /* 0x000fe20000010036 */
[----:B------:R-:W-:Y:S01]  /*ed50*/  HADD2.F32 R36, -RZ, R42.H0_H0 ;  /* 0x2000002aff247230 */ /* 0x000fe20000004100 */
[----:B------:R-:W-:Y:S01]  /*ed60*/  F2FP.F16.E4M3.UNPACK_B R14, R14.H1 ;  /* 0x0000000eff0e723e */ /* 0x000fe200030006ff */
[----:B------:R-:W-:-:S02]  /*ed70*/  HADD2.F32 R49, -RZ, R37.H0_H0 ;  /* 0x20000025ff317230 */ /* 0x000fc40000004100 */
[--C-:B------:R-:W-:Y:S02]  /*ed80*/  HADD2.F32 R51, -RZ, R50.reuse.H0_H0 ;  /* 0x20000032ff337230 */ /* 0x100fe40000004100 */
[----:B------:R-:W-:Y:S02]  /*ed90*/  HADD2.F32 R37, -RZ, R37.H1_H1 ;  /* 0x30000025ff257230 */ /* 0x000fe40000004100 */
[----:B------:R-:W-:Y:S02]  /*eda0*/  HADD2.F32 R52, -RZ, R50.H1_H1 ;  /* 0x30000032ff347230 */ /* 0x000fe40000004100 */
[-C--:B------:R-:W-:Y:S01]  /*edb0*/  FMUL.FTZ R53, R49, R51.reuse ;  /* 0x0000003331357220 */ /* 0x080fe20000410000 */
[----:B------:R-:W-:Y:S01]  /*edc0*/  FMUL.FTZ R54, R36, R51 ;  /* 0x0000003324367220 */ /* 0x000fe20000410000 */
[----:B------:R-:W-:Y:S02]  /*edd0*/  HADD2.F32 R42, -RZ, R42.H1_H1 ;  /* 0x3000002aff2a7230 */ /* 0x000fe40000004100 */
[----:B------:R-:W-:-:S02]  /*ede0*/  HADD2.F32 R50, -RZ, R14.H0_H0 ;  /* 0x2000000eff327230 */ /* 0x000fc40000004100 */
[-C--:B------:R-:W-:Y:S01]  /*edf0*/  FMUL.FTZ R55, R37, R52.reuse ;  /* 0x0000003425377220 */ /* 0x080fe20000410000 */
[----:B------:R-:W-:Y:S02]  /*ee00*/  HADD2.F32 R51, -RZ, R14.H1_H1 ;  /* 0x3000000eff337230 */ /* 0x000fe40000004100 */
[----:B------:R-:W-:Y:S01]  /*ee10*/  FMUL.FTZ R52, R42, R52 ;  /* 0x000000342a347220 */ /* 0x000fe20000410000 */
[----:B------:R-:W-:Y:S01]  /*ee20*/  F2FP.F16.E4M3.UNPACK_B R14, R15 ;  /* 0x0000000fff0e723e */ /* 0x000fe200020006ff */
[-C--:B------:R-:W-:Y:S01]  /*ee30*/  FFMA.FTZ R59, R36, R50.reuse, -R53 ;  /* 0x00000032243b7223 */ /* 0x080fe20000010835 */
[----:B------:R-:W-:Y:S01]  /*ee40*/  FFMA.FTZ R60, R49, R50, R54 ;  /* 0x00000032313c7223 */ /* 0x000fe20000010036 */
[----:B------:R-:W-:Y:S01]  /*ee50*/  FFMA.FTZ R62, R42, R51, -R55 ;  /* 0x000000332a3e7223 */ /* 0x000fe20000010837 */
[----:B------:R-:W-:Y:S01]  /*ee60*/  F2FP.F16.E4M3.UNPACK_B R42, R39 ;  /* 0x00000027ff2a723e */ /* 0x000fe200020006ff */
[----:B------:R-:W-:Y:S01]  /*ee70*/  FFMA.FTZ R61, R37, R51, R52 ;  /* 0x00000033253d7223 */ /* 0x000fe20000010034 */
[----:B------:R-:W-:Y:S01]  /*ee80*/  F2FP.F16.E4M3.UNPACK_B R53, R13 ;  /* 0x0000000dff35723e */ /* 0x000fe200020006ff */
[----:B------:R-:W-:Y:S01]  /*ee90*/  HADD2.F32 R36, -RZ, R14.H0_H0 ;  /* 0x2000000eff247230 */ /* 0x000fe20000004100 */
[----:B------:R-:W-:Y:S01]  /*eea0*/  F2FP.F16.E4M3.UNPACK_B R15, R15.H1 ;  /* 0x0000000fff0f723e */ /* 0x000fe200030006ff */
[----:B------:R-:W-:Y:S01]  /*eeb0*/  HADD2.F32 R49, -RZ, R42.H0_H0 ;  /* 0x2000002aff317230 */ /* 0x000fe20000004100 */
[----:B------:R-:W-:Y:S01]  /*eec0*/  F2FP.F16.E4M3.UNPACK_B R54, R13.H1 ;  /* 0x0000000dff36723e */ /* 0x000fe200030006ff */
[----:B------:R-:W-:Y:S01]  /*eed0*/  HADD2.F32 R55, -RZ, R53.H0_H0 ;  /* 0x20000035ff377230 */ /* 0x000fe20000004100 */
[----:B------:R-:W-:Y:S01]  /*eee0*/  F2FP.F16.E4M3.UNPACK_B R39, R39.H1 ;  /* 0x00000027ff27723e */ /* 0x000fe200030006ff */
[----:B------:R-:W-:Y:S01]  /*eef0*/  HADD2.F32 R37, -RZ, R15.H0_H0 ;  /* 0x2000000fff257230 */ /* 0x000fe20000004100 */
[-C--:B------:R-:W-:Y:S01]  /*ef00*/  F2FP.F16.E4M3.UNPACK_B R50, R12.reuse.H1 ;  /* 0x0000000cff32723e */ /* 0x080fe200030006ff */
[----:B------:R-:W-:Y:S01]  /*ef10*/  HADD2.F32 R56, -RZ, R54.H0_H0 ;  /* 0x20000036ff387230 */ /* 0x000fe20000004100 */
[----:B------:R-:W-:Y:S01]  /*ef20*/  F2FP.F16.E4M3.UNPACK_B R13, R12 ;  /* 0x0000000cff0d723e */ /* 0x000fe200020006ff */
[----:B------:R-:W-:-:S02]  /*ef30*/  HADD2.F32 R12, -RZ, R39.H0_H0 ;  /* 0x20000027ff0c7230 */ /* 0x000fc40000004100 */
[-C--:B------:R-:W-:Y:S01]  /*ef40*/  FMUL.FTZ R63, R49, R55.reuse ;  /* 0x00000037313f7220 */ /* 0x080fe20000410000 */
[----:B------:R-:W-:Y:S02]  /*ef50*/  HADD2.F32 R52, -RZ, R50.H0_H0 ;  /* 0x20000032ff347230 */ /* 0x000fe40000004100 */
[----:B------:R-:W-:Y:S01]  /*ef60*/  FMUL.FTZ R64, R36, R55 ;  /* 0x0000003724407220 */ /* 0x000fe20000410000 */
[-C--:B------:R-:W-:Y:S01]  /*ef70*/  FMUL.FTZ R55, R37, R56.reuse ;  /* 0x0000003825377220 */ /* 0x080fe20000410000 */
[----:B------:R-:W-:Y:S02]  /*ef80*/  HADD2.F32 R39, -RZ, R39.H1_H1 ;  /* 0x30000027ff277230 */ /* 0x000fe40000004100 */
[C---:B------:R-:W-:Y:S01]  /*ef90*/  FMUL.FTZ R66, R12.reuse, R56 ;  /* 0x000000380c427220 */ /* 0x040fe20000410000 */
[----:B------:R-:W-:Y:S02]  /*efa0*/  HADD2.F32 R54, -RZ, R54.H1_H1 ;  /* 0x30000036ff367230 */ /* 0x000fe40000004100 */
[----:B------:R-:W-:Y:S01]  /*efb0*/  FFMA.FTZ R55, R12, R52, R55 ;  /* 0x000000340c377223 */ /* 0x000fe20000010037 */
[----:B------:R-:W-:-:S02]  /*efc0*/  HADD2.F32 R15, -RZ, R15.H1_H1 ;  /* 0x3000000fff0f7230 */ /* 0x000fc40000004100 */
[----:B------:R-:W-:Y:S01]  /*efd0*/  FFMA.FTZ R66, R37, R52, -R66 ;  /* 0x0000003425427223 */ /* 0x000fe20000010842 */
[----:B------:R-:W-:Y:S02]  /*efe0*/  HADD2.F32 R42, -RZ, R42.H1_H1 ;  /* 0x3000002aff2a7230 */ /* 0x000fe40000004100 */
[-C--:B------:R-:W-:Y:S01]  /*eff0*/  FMUL.FTZ R12, R39, R54.reuse ;  /* 0x00000036270c7220 */ /* 0x080fe20000410000 */
[----:B------:R-:W-:Y:S02]  /*f000*/  HADD2.F32 R53, -RZ, R53.H1_H1 ;  /* 0x30000035ff357230 */ /* 0x000fe40000004100 */
[----:B------:R-:W-:Y:S01]  /*f010*/  FMUL.FTZ R54, R15, R54 ;  /* 0x000000360f367220 */ /* 0x000fe20000410000 */
[----:B------:R-:W-:Y:S01]  /*f020*/  HADD2.F32 R50, -RZ, R50.H1_H1 ;  /* 0x30000032ff327230 */ /* 0x000fe20000004100 */
[----:B------:R-:W-:Y:S01]  /*f030*/  F2FP.SATFINITE.E4M3.F32.PACK_AB_MERGE_C R59, R62, R59, RZ ;  /* 0x0000003b3e3b723e */ /* 0x000fe200048070ff */
[----:B------:R-:W-:Y:S02]  /*f040*/  HADD2.F32 R14, -RZ, R14.H1_H1 ;  /* 0x3000000eff0e7230 */ /* 0x000fe40000004100 */
[----:B------:R-:W-:Y:S01]  /*f050*/  FMUL.FTZ R37, R42, R53 ;  /* 0x000000352a257220 */ /* 0x000fe20000410000 */
[----:B------:R-:W-:-:S02]  /*f060*/  HADD2.F32 R51, -RZ, R13.H0_H0 ;  /* 0x2000000dff337230 */ /* 0x000fc40000004100 */
[-C--:B------:R-:W-:Y:S01]  /*f070*/  FFMA.FTZ R15, R15, R50.reuse, -R12 ;  /* 0x000000320f0f7223 */ /* 0x080fe2000001080c */
[----:B------:R-:W-:Y:S02]  /*f080*/  HADD2.F32 R13, -RZ, R13.H1_H1 ;  /* 0x3000000dff0d7230 */ /* 0x000fe40000004100 */
[----:B------:R-:W-:Y:S01]  /*f090*/  FMUL.FTZ R53, R14, R53 ;  /* 0x000000350e357220 */ /* 0x000fe20000410000 */
[----:B------:R-:W-:Y:S01]  /*f0a0*/  FFMA.FTZ R54, R39, R50, R54 ;  /* 0x0000003227367223 */ /* 0x000fe20000010036 */
[-C--:B------:R-:W-:Y:S01]  /*f0b0*/  FFMA.FTZ R63, R36, R51.reuse, -R63 ;  /* 0x00000033243f7223 */ /* 0x080fe2000001083f */
[----:B------:R-:W-:Y:S01]  /*f0c0*/  FFMA.FTZ R64, R49, R51, R64 ;  /* 0x0000003331407223 */ /* 0x000fe20000010040 */
[-C--:B------:R-:W-:Y:S01]  /*f0d0*/  FFMA.FTZ R14, R14, R13.reuse, -R37 ;  /* 0x0000000d0e0e7223 */ /* 0x080fe20000010825 */
[----:B------:R-:W-:Y:S01]  /*f0e0*/  FFMA.FTZ R53, R42, R13, R53 ;  /* 0x0000000d2a357223 */ /* 0x000fe20000010035 */
[----:B------:R-:W-:Y:S01]  /*f0f0*/  F2FP.SATFINITE.E4M3.F32.PACK_AB_MERGE_C R15, R15, R66, RZ ;  /* 0x000000420f0f723e */ /* 0x000fe200048070ff */
[----:B------:R-:W-:Y:S01]  /*f100*/  IMAD.MOV.U32 R12, RZ, RZ, R46 ;  /* 0x000000ffff0c7224 */ /* 0x000fe200078e002e */
[----:B------:R-:W-:Y:S01]  /*f110*/  F2FP.SATFINITE.E4M3.F32.PACK_AB_MERGE_C R60, R61, R60, RZ ;  /* 0x0000003c3d3c723e */ /* 0x000fe200048070ff */
[----:B------:R-:W-:Y:S01]  /*f120*/  IMAD.MOV.U32 R36, RZ, RZ, R45 ;  /* 0x000000ffff247224 */ /* 0x000fe200078e002d */
[----:B------:R-:W-:-:S02]  /*f130*/  F2FP.SATFINITE.E4M3.F32.PACK_AB_MERGE_C R54, R54, R55, RZ ;  /* 0x000000373636723e */ /* 0x000fc400048070ff */
[----:B------:R-:W-:Y:S01]  /*f140*/  F2FP.SATFINITE.E4M3.F32.PACK_AB_MERGE_C R15, R14, R63, R15 ;  /* 0x0000003f0e0f723e */ /* 0x000fe2000480700f */
[----:B------:R-:W-:Y:S01]  /*f150*/  IMAD.MOV.U32 R14, RZ, RZ, R43 ;  /* 0x000000ffff0e7224 */ /* 0x000fe200078e002b */
[----:B------:R-:W-:Y:S02]  /*f160*/  F2FP.SATFINITE.E4M3.F32.PACK_AB_MERGE_C R13, R58, R47, R59 ;  /* 0x0000002f3a0d723e */ /* 0x000fe4000480703b */
[----:B------:R-:W-:Y:S02]  /*f170*/  F2FP.SATFINITE.E4M3.F32.PACK_AB_MERGE_C R37, R57, R48, R60 ;  /* 0x000000303925723e */ /* 0x000fe4000480703c */
[----:B------:R-:W-:-:S07]  /*f180*/  F2FP.SATFINITE.E4M3.F32.PACK_AB_MERGE_C R39, R53, R64, R54 ;  /* 0x000000403527723e */ /* 0x000fce0004807036 */
.L_x_529:
[----:B------:R-:W-:Y:S05]  /*f190*/  BSYNC B1 ;  /* 0x0000000000017941 */ /* 0x000fea0003800000 */
.L_x_528:
[----:B0-----:R0:W-:Y:S01]  /*f1a0*/  ST.E.128 desc[UR50][R40.64], R12 ;  /* 0x0000000c28007985 */ /* 0x0011e2000c101d32 */
[----:B------:R-:W-:-:S13]  /*f1b0*/  ISETP.GE.AND P2, PT, R11, R137, PT ;  /* 0x000000890b00720c */ /* 0x000fda0003f46270 */
[----:B------:R-:W-:Y:S05]  /*f1c0*/  @P2 BRA `(.L_x_476) ;  /* 0x0000000400d02947 */ /* 0x000fea0003800000 */
[----:B0-----:R-:W-:-:S04]  /*f1d0*/  IADD3 R12, P2, R11, R120, RZ ;  /* 0x000000780b0c7210 */ /* 0x001fc80007f5e0ff */
[----:B------:R-:W-:-:S05]  /*f1e0*/  LEA.HI.X.SX32 R13, R11, R44, 0x1, P2 ;  /* 0x0000002c0b0d7211 */ /* 0x000fca00010f0eff */
[----:B-1----:R0:W-:Y:S01]  /*f1f0*/  ST.E.128 desc[UR50][R12.64], R36 ;  /* 0x000000240c007985 */ /* 0x0021e2000c101d32 */
[----:B------:R-:W-:Y:S05]  /*f200*/  BRA `(.L_x_476) ;  /* 0x0000000400c07947 */ /* 0x000fea0003800000 */
.L_x_441:
[----:B------:R-:W-:-:S06]  /*f210*/  UISETP.NE.AND UP0, UPT, UR48, 0x3, UPT ;  /* 0x000000033000788c */ /* 0x000fcc000bf05270 */
[----:B------:R-:W-:-:S13]  /*f220*/  PLOP3.LUT P1, PT, PT, PT, UP0, 0x80, 0x0 ;  /* 0x000000000000781c */ /* 0x000fda0003f2f008 */
[----:B------:R-:W-:Y:S05]  /*f230*/  @!P1 BRA `(.L_x_530) ;  /* 0x0000000000049947 */ /* 0x000fea0003800000 */
[----:B------:R-:W-:Y:S01]  /*f240*/  BPT.TRAP 0x1 ;  /* 0x000000040000795c */ /* 0x000fe20000300000 */
.L_x_530:
[----:B------:R-:W-:Y:S01]  /*f250*/  LEA R91, R19, R18, 0x3 ;  /* 0x00000012135b7211 */ /* 0x000fe200078e18ff */
[----:B------:R-:W-:Y:S01]  /*f260*/  BSSY B1, `(.L_x_531) ;  /* 0x0000005000017945 */ /* 0x000fe20003800000 */
[----:B------:R-:W-:Y:S02]  /*f270*/  SHF.L.U32 R92, R199, 0x1f, RZ ;  /* 0x0000001fc75c7819 */ /* 0x000fe400000006ff */
[----:B------:R-:W-:Y:S02]  /*f280*/  SHF.R.S32.HI R88, RZ, 0x1f, R35 ;  /* 0x0000001fff587819 */ /* 0x000fe40000011423 */
[----:B------:R-:W1:Y:S02]  /*f290*/  SYNCS.PHASECHK.TRANS64.TRYWAIT P2, [R91+URZ+0x29890], R92 ;  /* 0x0298905c5b0075a7 */ /* 0x000e64000804017f */
[----:B-1----:R-:W-:Y:S05]  /*f2a0*/  @!P2 BRA `(.L_x_532) ;  /* 0x000001b000b4a947 */ /* 0x002fea0003800000 */
.L_x_789:
[----:B------:R-:W-:Y:S05]  /*f2b0*/  BSYNC B1 ;  /* 0x0000000000017941 */ /* 0x000fea0003800000 */
.L_x_531:
[----:B------:R-:W-:Y:S01]  /*f2c0*/  ULDC.64 UR4, c[0x0][0x300] ;  /* 0x0000c00000047ab9 */ /* 0x000fe20000000a00 */
[----:B-----5:R-:W-:Y:S01]  /*f2d0*/  SHF.R.S32.HI R89, RZ, 0x1f, R34 ;  /* 0x0000001fff597819 */ /* 0x020fe20000011422 */
[----:B------:R-:W-:Y:S01]  /*f2e0*/  IMAD R14, R88, UR4, RZ ;  /* 0x00000004580e7c24 */ /* 0x000fe2000f8e02ff */
[----:B------:R-:W-:Y:S01]  /*f2f0*/  ULDC.64 UR6, c[0x0][0x2e8] ;  /* 0x0000ba0000067ab9 */ /* 0x000fe20000000a00 */
[----:B0-----:R-:W-:-:S04]  /*f300*/  IMAD.WIDE.U32 R12, R35, UR4, RZ ;  /* 0x00000004230c7c25 */ /* 0x001fc8000f8e00ff */
[----:B------:R-:W-:Y:S01]  /*f310*/  IMAD R11, R35, UR5, R14 ;  /* 0x00000005230b7c24 */ /* 0x000fe2000f8e020e */
[----:B------:R-:W-:Y:S01]  /*f320*/  ULDC.64 UR4, c[0x0][0x310] ;  /* 0x0000c40000047ab9 */ /* 0x000fe20000000a00 */
[----:B------:R-:W-:Y:S02]  /*f330*/  IMAD R90, R25, -0xa0, R2 ;  /* 0xffffff60195a7824 */ /* 0x000fe400078e0202 */
[----:B------:R-:W-:Y:S02]  /*f340*/  IMAD R15, R89, UR4, RZ ;  /* 0x00000004590f7c24 */ /* 0x000fe4000f8e02ff */
[----:B------:R-:W-:Y:S01]  /*f350*/  IMAD.IADD R13, R13, 0x1, R11 ;  /* 0x000000010d0d7824 */ /* 0x000fe200078e020b */
[----:B------:R-:W-:Y:S01]  /*f360*/  VIMNMX R90, R90, 0xa0, PT ;  /* 0x000000a05a5a7848 */ /* 0x000fe20003fe0100 */
[C---:B------:R-:W-:Y:S02]  /*f370*/  IMAD R15, R34.reuse, UR5, R15 ;  /* 0x00000005220f7c24 */ /* 0x040fe4000f8e020f */
[----:B------:R-:W-:Y:S01]  /*f380*/  IMAD.WIDE.U32 R12, R34, UR4, R12 ;  /* 0x00000004220c7c25 */ /* 0x000fe2000f8e000c */
[----:B------:R-:W-:-:S03]  /*f390*/  ULDC.64 UR4, c[0x0][0x308] ;  /* 0x0000c20000047ab9 */ /* 0x000fc60000000a00 */
[----:B------:R-:W-:Y:S02]  /*f3a0*/  IMAD.IADD R13, R13, 0x1, R15 ;  /* 0x000000010d0d7824 */ /* 0x000fe400078e020f */
[----:B------:R-:W-:Y:S02]  /*f3b0*/  IMAD R11, R5, UR4, RZ ;  /* 0x00000004050b7c24 */ /* 0x000fe4000f8e02ff */
[----:B------:R-:W-:Y:S01]  /*f3c0*/  IMAD.WIDE.U32 R12, R170, UR4, R12 ;  /* 0x00000004aa0c7c25 */ /* 0x000fe2000f8e000c */
[----:B------:R-:W-:-:S03]  /*f3d0*/  UMOV UR4, 0xffffffff ;  /* 0xffffffff00047882 */ /* 0x000fc60000000000 */
[----:B------:R-:W-:Y:S01]  /*f3e0*/  IMAD R11, R170, UR5, R11 ;  /* 0x00000005aa0b7c24 */ /* 0x000fe2000f8e020b */
[----:B------:R-:W-:Y:S01]  /*f3f0*/  IADD3 R46, P2, R12, UR6, RZ ;  /* 0x000000060c2e7c10 */ /* 0x000fe2000ff5e0ff */
[----:B------:R-:W-:-:S03]  /*f400*/  IMAD.IADD R48, R90, 0x1, -R198 ;  /* 0x000000015a307824 */ /* 0x000fc600078e0ac6 */
[----:B------:R-:W-:Y:S02]  /*f410*/  IADD3.X R47, R13, UR7, R11, P2, !PT ;  /* 0x000000070d2f7c10 */ /* 0x000fe400097fe40b */
[----:B------:R-:W-:Y:S01]  /*f420*/  ISETP.GE.AND P2, PT, R48, 0x1, PT ;  /* 0x000000013000780c */ /* 0x000fe20003f46270 */
[----:B------:R-:W-:-:S12]  /*f430*/  BRA.DIV UR4, `(.L_x_533) ;  /* 0x000001b204647947 */ /* 0x000fd8000b800000 */
[----:B------:R0:W2:Y:S04]  /*f440*/  SHFL.IDX PT, R44, R47, RZ, 0x1e1f ;  /* 0x001e1fff2f2c7589 */ /* 0x0000a800000e0000 */
[----:B------:R0:W3:Y:S02]  /*f450*/  SHFL.IDX PT, R45, R46, RZ, 0x1e1f ;  /* 0x001e1fff2e2d7589 */ /* 0x0000e400000e0000 */
.L_x_793:
[----:B------:R-:W-:Y:S04]  /*f460*/  BSSY B1, `(.L_x_534) ;  /* 0x0000023000017945 */ /* 0x000fe80003800000 */
[----:B------:R-:W-:Y:S05]  /*f470*/  @!P2 BRA `(.L_x_535) ;  /* 0x000000000084a947 */ /* 0x000fea0003800000 */
[----:B------:R-:W-:Y:S02]  /*f480*/  ULDC UR4, c[0x0][0x2f4] ;  /* 0x0000bd0000047ab9 */ /* 0x000fe40000000800 */
[----:B------:R-:W-:-:S13]  /*f490*/  ISETP.GE.AND P5, PT, R16, UR4, PT ;  /* 0x0000000410007c0c */ /* 0x000fda000bfa6270 */
[----:B------:R-:W4:Y:S01]  /*f4a0*/  @!P5 LDS.128 R12, [R37+0x1a400] ;  /* 0x01a40000250cd984 */ /* 0x000f220000000c00 */
[----:B---3--:R-:W-:-:S04]  /*f4b0*/  @!P5 IADD3 R42, P2, R16, R45, RZ ;  /* 0x0000002d102ad210 */ /* 0x008fc80007f5e0ff */
[----:B--2---:R-:W-:Y:S02]  /*f4c0*/  @!P5 IADD3.X R43, R44, R17, RZ, P2, !PT ;  /* 0x000000112c2bd210 */ /* 0x004fe400017fe4ff */
[----:B------:R-:W-:-:S13]  /*f4d0*/  ISETP.GE.AND P2, PT, R172, UR4, PT ;  /* 0x00000004ac007c0c */ /* 0x000fda000bf46270 */
[----:B------:R-:W-:-:S05]  /*f4e0*/  @!P2 IADD3 R40, P4, R172, R45, RZ ;  /* 0x0000002dac28a210 */ /* 0x000fca0007f9e0ff */
[----:B------:R-:W-:Y:S01]  /*f4f0*/  @!P2 IMAD.X R41, R44, 0x1, R197, P4 ;  /* 0x000000012c29a824 */ /* 0x000fe200020e06c5 */
[----:B------:R-:W-:-:S13]  /*f500*/  ISETP.GE.AND P4, PT, R175, UR4, PT ;  /* 0x00000004af007c0c */ /* 0x000fda000bf86270 */
[----:B------:R-:W-:Y:S01]  /*f510*/  @!P4 IADD3 R38, P6, R175, R45, RZ ;  /* 0x0000002daf26c210 */ /* 0x000fe20007fde0ff */
[----:B----4-:R2:W-:Y:S01]  /*f520*/  @!P5 ST.E.128 desc[UR50][R42.64], R12 ;  /* 0x0000000c2a00d985 */ /* 0x0105e2000c101d32 */
[----:B------:R-:W-:-:S03]  /*f530*/  ISETP.GE.AND P5, PT, R0, UR4, PT ;  /* 0x0000000400007c0c */ /* 0x000fc6000bfa6270 */
[----:B------:R-:W-:-:S10]  /*f540*/  @!P4 IMAD.X R39, R44, 0x1, R207, P6 ;  /* 0x000000012c27c824 */ /* 0x000fd400030e06cf */
[----:B------:R-:W3:Y:S01]  /*f550*/  @!P5 LDS.128 R12, [R36+0x1a400] ;  /* 0x01a40000240cd984 */ /* 0x000ee20000000c00 */
[----:B------:R-:W-:-:S05]  /*f560*/  @!P5 IMAD.SHL.U32 R11, R173, 0x10, RZ ;  /* 0x00000010ad0bd824 */ /* 0x000fca00078e00ff */
[----:B--2---:R-:W-:-:S04]  /*f570*/  @!P5 IADD3 R42, P6, R11, R45, RZ ;  /* 0x0000002d0b2ad210 */ /* 0x004fc80007fde0ff */
[----:B------:R-:W-:-:S05]  /*f580*/  @!P5 LEA.HI.X.SX32 R43, R11, R44, 0x1, P6 ;  /* 0x0000002c0b2bd211 */ /* 0x000fca00030f0eff */
[----:B---3--:R2:W-:Y:S01]  /*f590*/  @!P5 ST.E.128 desc[UR50][R42.64], R12 ;  /* 0x0000000c2a00d985 */ /* 0x0085e2000c101d32 */
[----:B------:R-:W-:-:S13]  /*f5a0*/  ISETP.GE.AND P5, PT, R3, UR4, PT ;  /* 0x0000000403007c0c */ /* 0x000fda000bfa6270 */
[----:B------:R-:W3:Y:S01]  /*f5b0*/  @!P5 LDS.128 R12, [R37+0x1cc00] ;  /* 0x01cc0000250cd984 */ /* 0x000ee20000000c00 */
[----:B------:R-:W-:-:S04]  /*f5c0*/  @!P5 SHF.L.U32 R11, R174, 0x4, RZ ;  /* 0x00000004ae0bd819 */ /* 0x000fc800000006ff */
[----:B--2---:R-:W-:-:S04]  /*f5d0*/  @!P5 IADD3 R42, P6, R11, R45, RZ ;  /* 0x0000002d0b2ad210 */ /* 0x004fc80007fde0ff */
[----:B------:R-:W-:-:S05]  /*f5e0*/  @!P5 LEA.HI.X.SX32 R43, R11, R44, 0x1, P6 ;  /* 0x0000002c0b2bd211 */ /* 0x000fca00030f0eff */
[----:B---3--:R2:W-:Y:S01]  /*f5f0*/  @!P5 ST.E.128 desc[UR50][R42.64], R12 ;  /* 0x0000000c2a00d985 */ /* 0x0085e2000c101d32 */
[----:B------:R-:W-:-:S03]  /*f600*/  ISETP.GE.AND P5, PT, R196, UR4, PT ;  /* 0x00000004c4007c0c */ /* 0x000fc6000bfa6270 */
[----:B------:R-:W3:Y:S10]  /*f610*/  @!P2 LDS.128 R12, [R36+0x1cc00] ;  /* 0x01cc0000240ca984 */ /* 0x000ef40000000c00 */
[----:B--2---:R-:W-:-:S05]  /*f620*/  @!P5 IADD3 R42, P6, R196, R45, RZ ;  /* 0x0000002dc42ad210 */ /* 0x004fca0007fde0ff */
[----:B------:R-:W-:Y:S01]  /*f630*/  @!P5 IMAD.X R43, R44, 0x1, R206, P6 ;  /* 0x000000012c2bd824 */ /* 0x000fe200030e06ce */
[----:B---3--:R-:W-:Y:S04]  /*f640*/  @!P2 ST.E.128 desc[UR50][R40.64], R12 ;  /* 0x0000000c2800a985 */ /* 0x008fe8000c101d32 */
[----:B------:R-:W2:Y:S04]  /*f650*/  @!P4 LDS.128 R12, [R37+0x1f400] ;  /* 0x01f40000250cc984 */ /* 0x000ea80000000c00 */
[----:B--2---:R-:W-:Y:S04]  /*f660*/  @!P4 ST.E.128 desc[UR50][R38.64], R12 ;  /* 0x0000000c2600c985 */ /* 0x004fe8000c101d32 */
[----:B------:R-:W2:Y:S04]  /*f670*/  @!P5 LDS.128 R12, [R36+0x1f400] ;  /* 0x01f40000240cd984 */ /* 0x000ea80000000c00 */
[----:B--2---:R4:W-:Y:S02]  /*f680*/  @!P5 ST.E.128 desc[UR50][R42.64], R12 ;  /* 0x0000000c2a00d985 */ /* 0x0049e4000c101d32 */
.L_x_535:
[----:B------:R-:W-:Y:S05]  /*f690*/  BSYNC B1 ;  /* 0x0000000000017941 */ /* 0x000fea0003800000 */
.L_x_534:
[----:B------:R-:W-:-:S03]  /*f6a0*/  UMOV UR4, 0xffffffff ;  /* 0xffffffff00047882 */ /* 0x000fc60000000000 */
[----:B------:R-:W-:Y:S05]  /*f6b0*/  BRA.DIV UR4, `(.L_x_536) ;  /* 0x000001b204107947 */ /* 0x000fea000b800000 */
[----:B--2---:R2:W0:Y:S04]  /*f6c0*/  SHFL.IDX PT, R44, R47, 0x1, 0x1e1f ;  /* 0x003e1f002f2c7f89 */ /* 0x00442800000e0000 */
[----:B---3--:R2:W3:Y:S02]  /*f6d0*/  SHFL.IDX PT, R45, R46, 0x1, 0x1e1f ;  /* 0x003e1f002e2d7f89 */ /* 0x0084e400000e0000 */
.L_x_797:
[----:B------:R-:W-:-:S13]  /*f6e0*/  ISETP.GE.AND P2, PT, R48, 0x81, PT ;  /* 0x000000813000780c */ /* 0x000fda0003f46270 */
[----:B------:R-:W-:Y:S05]  /*f6f0*/  @!P2 BRA `(.L_x_476) ;  /* 0x000000000084a947 */ /* 0x000fea0003800000 */
[----:B------:R-:W-:Y:S02]  /*f700*/  ULDC UR4, c[0x0][0x2f4] ;  /* 0x0000bd0000047ab9 */ /* 0x000fe40000000800 */
[----:B------:R-:W-:-:S13]  /*f710*/  ISETP.GE.AND P5, PT, R16, UR4, PT ;  /* 0x0000000410007c0c */ /* 0x000fda000bfa6270 */
[----:B----4-:R-:W4:Y:S01]  /*f720*/  @!P5 LDS.128 R12, [R37+0x1c400] ;  /* 0x01c40000250cd984 */ /* 0x010f220000000c00 */
[----:B---3--:R-:W-:-:S05]  /*f730*/  @!P5 IADD3 R42, P2, R16, R45, RZ ;  /* 0x0000002d102ad210 */ /* 0x008fca0007f5e0ff */
[----:B0-----:R-:W-:Y:S01]  /*f740*/  @!P5 IMAD.X R43, R44, 0x1, R17, P2 ;  /* 0x000000012c2bd824 */ /* 0x001fe200010e0611 */
[----:B------:R-:W-:-:S13]  /*f750*/  ISETP.GE.AND P2, PT, R172, UR4, PT ;  /* 0x00000004ac007c0c */ /* 0x000fda000bf46270 */
[----:B------:R-:W-:-:S05]  /*f760*/  @!P2 IADD3 R40, P4, R172, R45, RZ ;  /* 0x0000002dac28a210 */ /* 0x000fca0007f9e0ff */
[----:B------:R-:W-:Y:S01]  /*f770*/  @!P2 IMAD.X R41, R44, 0x1, R197, P4 ;  /* 0x000000012c29a824 */ /* 0x000fe200020e06c5 */
[----:B------:R-:W-:-:S13]  /*f780*/  ISETP.GE.AND P4, PT, R175, UR4, PT ;  /* 0x00000004af007c0c */ /* 0x000fda000bf86270 */
[----:B------:R-:W-:Y:S01]  /*f790*/  @!P4 IADD3 R38, P6, R175, R45, RZ ;  /* 0x0000002daf26c210 */ /* 0x000fe20007fde0ff */
[----:B----4-:R0:W-:Y:S01]  /*f7a0*/  @!P5 ST.E.128 desc[UR50][R42.64], R12 ;  /* 0x0000000c2a00d985 */ /* 0x0101e2000c101d32 */
[----:B------:R-:W-:Y:S02]  /*f7b0*/  ISETP.GE.AND P5, PT, R0, UR4, PT ;  /* 0x0000000400007c0c */ /* 0x000fe4000bfa6270 */
[----:B------:R-:W-:-:S11]  /*f7c0*/  @!P4 IADD3.X R39, R44, R207, RZ, P6, !PT ;  /* 0x000000cf2c27c210 */ /* 0x000fd600037fe4ff */
[----:B------:R-:W3:Y:S01]  /*f7d0*/  @!P5 LDS.128 R12, [R36+0x1c400] ;  /* 0x01c40000240cd984 */ /* 0x000ee20000000c00 */
[----:B------:R-:W-:-:S05]  /*f7e0*/  @!P5 IMAD.SHL.U32 R11, R173, 0x10, RZ ;  /* 0x00000010ad0bd824 */ /* 0x000fca00078e00ff */
[----:B0-----:R-:W-:-:S04]  /*f7f0*/  @!P5 IADD3 R42, P6, R11, R45, RZ ;  /* 0x0000002d0b2ad210 */ /* 0x001fc80007fde0ff */
[----:B------:R-:W-:-:S05]  /*f800*/  @!P5 LEA.HI.X.SX32 R43, R11, R44, 0x1, P6 ;  /* 0x0000002c0b2bd211 */ /* 0x000fca00030f0eff */
[----:B---3--:R0:W-:Y:S01]  /*f810*/  @!P5 ST.E.128 desc[UR50][R42.64], R12 ;  /* 0x0000000c2a00d985 */ /* 0x0081e2000c101d32 */
[----:B------:R-:W-:-:S13]  /*f820*/  ISETP.GE.AND P5, PT, R3, UR4, PT ;  /* 0x0000000403007c0c */ /* 0x000fda000bfa6270 */
[----:B------:R-:W3:Y:S01]  /*f830*/  @!P5 LDS.128 R12, [R37+0x1ec00] ;  /* 0x01ec0000250cd984 */ /* 0x000ee20000000c00 */
[----:B------:R-:W-:-:S05]  /*f840*/  @!P5 IMAD.SHL.U32 R11, R174, 0x10, RZ ;  /* 0x00000010ae0bd824 */ /* 0x000fca00078e00ff */
[----:B0-----:R-:W-:-:S04]  /*f850*/  @!P5 IADD3 R42, P6, R11, R45, RZ ;  /* 0x0000002d0b2ad210 */ /* 0x001fc80007fde0ff */
[----:B------:R-:W-:-:S05]  /*f860*/  @!P5 LEA.HI.X.SX32 R43, R11, R44, 0x1, P6 ;  /* 0x0000002c0b2bd211 */ /* 0x000fca00030f0eff */
[----:B---3--:R0:W-:Y:S01]  /*f870*/  @!P5 ST.E.128 desc[UR50][R42.64], R12 ;  /* 0x0000000c2a00d985 */ /* 0x0081e2000c101d32 */
[----:B------:R-:W-:-:S03]  /*f880*/  ISETP.GE.AND P5, PT, R196, UR4, PT ;  /* 0x00000004c4007c0c */ /* 0x000fc6000bfa6270 */
[----:B------:R-:W3:Y:S10]  /*f890*/  @!P2 LDS.128 R12, [R36+0x1ec00] ;  /* 0x01ec0000240ca984 */ /* 0x000ef40000000c00 */
[----:B0-----:R-:W-:-:S05]  /*f8a0*/  @!P5 IADD3 R42, P6, R196, R45, RZ ;  /* 0x0000002dc42ad210 */ /* 0x001fca0007fde0ff */
[----:B------:R-:W-:Y:S01]  /*f8b0*/  @!P5 IMAD.X R43, R44, 0x1, R206, P6 ;  /* 0x000000012c2bd824 */ /* 0x000fe200030e06ce */
[----:B---3--:R-:W-:Y:S04]  /*f8c0*/  @!P2 ST.E.128 desc[UR50][R40.64], R12 ;  /* 0x0000000c2800a985 */ /* 0x008fe8000c101d32 */
[----:B------:R-:W0:Y:S04]  /*f8d0*/  @!P4 LDS.128 R12, [R37+0x21400] ;  /* 0x02140000250cc984 */ /* 0x000e280000000c00 */
[----:B0-----:R-:W-:Y:S04]  /*f8e0*/  @!P4 ST.E.128 desc[UR50][R38.64], R12 ;  /* 0x0000000c2600c985 */ /* 0x001fe8000c101d32 */
[----:B------:R-:W0:Y:S04]  /*f8f0*/  @!P5 LDS.128 R12, [R36+0x21400] ;  /* 0x02140000240cd984 */ /* 0x000e280000000c00 */
[----:B0-----:R0:W-:Y:S02]  /*f900*/  @!P5 ST.E.128 desc[UR50][R42.64], R12 ;  /* 0x0000000c2a00d985 */ /* 0x0011e4000c101d32 */
.L_x_476:
[----:B------:R-:W-:Y:S05]  /*f910*/  BSYNC B0 ;  /* 0x0000000000007941 */ /* 0x000fea0003800000 */
.L_x_440:
[----:B0---4-:R-:W0:Y:S01]  /*f920*/  S2R R11, SR_TID.X ;  /* 0x00000000000b7919 */ /* 0x011e220000002100 */
[----:B------:R-:W-:Y:S01]  /*f930*/  @!PT LDS RZ, [RZ] ;  /* 0x00000000fffff984 */ /* 0x000fe20000000800 */
[----:B------:R-:W-:Y:S01]  /*f940*/  @!PT LDS RZ, [RZ] ;  /* 0x00000000fffff984 */ /* 0x000fe20000000800 */
[----:B------:R-:W-:Y:S01]  /*f950*/  @!PT LDS RZ, [RZ] ;  /* 0x00000000fffff984 */ /* 0x000fe20000000800 */
[----:B------:R-:W-:Y:S01]  /*f960*/  @!PT LDS RZ, [RZ] ;  /* 0x00000000fffff984 */ /* 0x000fe20000000800 */
[----:B------:R4:W-:Y:S06]  /*f970*/  MEMBAR.ALL.CTA ;  /* 0x0000000000007992 */ /* 0x0009ec0000008000 */
[----:B----4-:R-:W4:Y:S01]  /*f980*/  FENCE.VIEW.ASYNC.S ;  /* 0x00000000000073c6 */ /* 0x010f220000000000 */
[----:B------:R-:W-:Y:S05]  /*f990*/  WARPSYNC.ALL ;  /* 0x0000000000007948 */ /* 0x000fea0003800000 */
[----:B------:R-:W-:Y:S01]  /*f9a0*/  BSSY B0, `(.L_x_537) ;  /* 0x0000008000007945 */ /* 0x000fe20003800000 */
[----:B----4-:R4:W-:Y:S01]  /*f9b0*/  BAR.SYNC.DEFER_BLOCKING R153, 0x80 ;  /* 0x000200990000751d */ /* 0x0109e20000010000 */
[----:B0-----:R-:W-:-:S13]  /*f9c0*/  LOP3.LUT P2, RZ, R11, 0x7f, RZ, 0xc0, !PT ;  /* 0x0000007f0bff7812 */ /* 0x001fda000784c0ff */
[----:B------:R-:W-:-:S04]  /*f9d0*/  @!P2 IADD3 R11, R91, 0x298a0, RZ ;  /* 0x000298a05b0ba810 */ /* 0x000fc80007ffe0ff */
[----:B------:R-:W-:-:S04]  /*f9e0*/  @!P2 PRMT R11, RZ, 0x654, R11 ;  /* 0x00000654ff0ba816 */ /* 0x000fc8000000000b */
[----:B------:R4:W-:Y:S01]  /*f9f0*/  @!P2 SYNCS.ARRIVE.TRANS64.RED.A1T0 RZ, [R11+URZ], RZ ;  /* 0x000000ff0bffa9a7 */ /* 0x0009e2000810043f */
[----:B------:R-:W-:Y:S05]  /*fa00*/  @!P1 BRA `(.L_x_538) ;  /* 0x0000000000049947 */ /* 0x000fea0003800000 */
[----:B------:R-:W-:Y:S01]  /*fa10*/  BPT.TRAP 0x1 ;  /* 0x000000040000795c */ /* 0x000fe20000300000 */
.L_x_538:
[----:B------:R-:W-:Y:S05]  /*fa20*/  BSYNC B0 ;  /* 0x0000000000007941 */ /* 0x000fea0003800000 */
.L_x_537:
[----:B------:R-:W0:Y:S01]  /*fa30*/  SYNCS.PHASECHK.TRANS64.TRYWAIT P1, [R91+URZ+0x298b0], R92 ;  /* 0x0298b05c5b0075a7 */ /* 0x000e22000802017f */
[----:B------:R-:W-:Y:S04]  /*fa40*/  BSSY B0, `(.L_x_539) ;  /* 0x0000002000007945 */ /* 0x000fe80003800000 */
[----:B0-----:R-:W-:Y:S05]  /*fa50*/  @!P1 BRA `(.L_x_540) ;  /* 0x000001ac00749947 */ /* 0x001fea0003800000 */
.L_x_798:
[----:B------:R-:W-:Y:S05]  /*fa60*/  BSYNC B0 ;  /* 0x0000000000007941 */ /* 0x000fea0003800000 */
.L_x_539:
[----:B------:R-:W-:Y:S01]  /*fa70*/  ULDC.64 UR4, c[0x0][0x328] ;  /* 0x0000ca0000047ab9 */ /* 0x000fe20000000a00 */
[----:B------:R-:W-:Y:S01]  /*fa80*/  ULDC.64 UR6, c[0x0][0x318] ;  /* 0x0000c60000067ab9 */ /* 0x000fe20000000a00 */
[----:B------:R-:W-:Y:S01]  /*fa90*/  IMAD R88, R88, UR4, RZ ;  /* 0x0000000458587c24 */ /* 0x000fe2000f8e02ff */
[----:B------:R-:W-:Y:S01]  /*faa0*/  BSSY B0, `(.L_x_541) ;  /* 0x000002f000007945 */ /* 0x000fe20003800000 */
[----:B-1----:R-:W-:-:S04]  /*fab0*/  IMAD.WIDE.U32 R12, R35, UR4, RZ ;  /* 0x00000004230c7c25 */ /* 0x002fc8000f8e00ff */
[----:B------:R-:W-:Y:S01]  /*fac0*/  IMAD R35, R35, UR5, R88 ;  /* 0x0000000523237c24 */ /* 0x000fe2000f8e0258 */
[----:B------:R-:W-:Y:S01]  /*fad0*/  ULDC.64 UR4, c[0x0][0x338] ;  /* 0x0000ce0000047ab9 */ /* 0x000fe20000000a00 */
[----:B------:R-:W-:Y:S02]  /*fae0*/  IMAD.IADD R90, R90, 0x1, -R198 ;  /* 0x000000015a5a7824 */ /* 0x000fe400078e0ac6 */
[----:B------:R-:W-:Y:S02]  /*faf0*/  IMAD R89, R89, UR4, RZ ;  /* 0x0000000459597c24 */ /* 0x000fe4000f8e02ff */
[----:B------:R-:W-:Y:S02]  /*fb00*/  IMAD.IADD R13, R13, 0x1, R35 ;  /* 0x000000010d0d7824 */ /* 0x000fe400078e0223 */
[C---:B------:R-:W-:Y:S02]  /*fb10*/  IMAD R89, R34.reuse, UR5, R89 ;  /* 0x0000000522597c24 */ /* 0x040fe4000f8e0259 */
[----:B------:R-:W-:Y:S01]  /*fb20*/  IMAD.WIDE.U32 R12, R34, UR4, R12 ;  /* 0x00000004220c7c25 */ /* 0x000fe2000f8e000c */
[----:B------:R-:W-:-:S03]  /*fb30*/  ULDC.64 UR4, c[0x0][0x330] ;  /* 0x0000cc0000047ab9 */ /* 0x000fc60000000a00 */
[----:B------:R-:W-:Y:S02]  /*fb40*/  IMAD.IADD R13, R13, 0x1, R89 ;  /* 0x000000010d0d7824 */ /* 0x000fe400078e0259 */
[----:B----4-:R-:W-:Y:S02]  /*fb50*/  IMAD R11, R5, UR4, RZ ;  /* 0x00000004050b7c24 */ /* 0x010fe4000f8e02ff */
[----:B------:R-:W-:-:S04]  /*fb60*/  IMAD.WIDE.U32 R12, R170, UR4, R12 ;  /* 0x00000004aa0c7c25 */ /* 0x000fc8000f8e000c */
[----:B------:R-:W-:Y:S01]  /*fb70*/  IMAD R15, R170, UR5, R11 ;  /* 0x00000005aa0f7c24 */ /* 0x000fe2000f8e020b */
[----:B------:R-:W-:Y:S01]  /*fb80*/  IADD3 R40, P1, R12, UR6, RZ ;  /* 0x000000060c287c10 */ /* 0x000fe2000ff3e0ff */
[----:B------:R-:W-:-:S03]  /*fb90*/  IMAD R11, R19, 0x5000, R217 ;  /* 0x00005000130b7824 */ /* 0x000fc600078e02d9 */
[----:B------:R-:W-:Y:S01]  /*fba0*/  IADD3.X R41, R13, UR7, R15, P1, !PT ;  /* 0x000000070d297c10 */ /* 0x000fe20008ffe40f */
[----:B------:R0:W1:Y:S01]  /*fbb0*/  SHFL.IDX PT, R43, R40, RZ, 0x1e1f ;  /* 0x001e1fff282b7589 */ /* 0x00006200000e0000 */
[----:B------:R-:W-:Y:S02]  /*fbc0*/  ISETP.GE.AND P1, PT, R90, 0x1, PT ;  /* 0x000000015a00780c */ /* 0x000fe40003f26270 */
[CC--:B------:R-:W-:Y:S02]  /*fbd0*/  IADD3 R42, R18.reuse, R11.reuse, RZ ;  /* 0x0000000b122a7210 */ /* 0x0c0fe40007ffe0ff */
[CC--:B------:R-:W-:Y:S02]  /*fbe0*/  IADD3 R44, R18.reuse, R11.reuse, R123 ;  /* 0x0000000b122c7210 */ /* 0x0c0fe40007ffe07b */
[CC--:B---3--:R-:W-:Y:S02]  /*fbf0*/  IADD3 R45, R18.reuse, R11.reuse, R124 ;  /* 0x0000000b122d7210 */ /* 0x0c8fe40007ffe07c */
[----:B--2---:R-:W-:-:S02]  /*fc00*/  IADD3 R46, R18, R11, R129 ;  /* 0x0000000b122e7210 */ /* 0x004fc40007ffe081 */
[----:B------:R0:W2:Y:S03]  /*fc10*/  SHFL.IDX PT, R11, R41, RZ, 0x1e1f ;  /* 0x001e1fff290b7589 */ /* 0x0000a600000e0000 */
[----:B------:R-:W-:Y:S05]  /*fc20*/  @!P1 BRA `(.L_x_542) ;  /* 0x0000000000589947 */ /* 0x000fea0003800000 */
[----:B------:R-:W-:Y:S02]  /*fc30*/  ISETP.NE.AND P5, PT, R6, RZ, PT ;  /* 0x000000ff0600720c */ /* 0x000fe40003fa5270 */
[----:B------:R-:W-:-:S11]  /*fc40*/  ISETP.NE.AND P4, PT, R7, RZ, PT ;  /* 0x000000ff0700720c */ /* 0x000fd60003f85270 */
[----:B-1----:R-:W-:Y:S02]  /*fc50*/  @P5 IADD3 R36, P1, R16, R43, RZ ;  /* 0x0000002b10245210 */ /* 0x002fe40007f3e0ff */
[----:B------:R-:W-:-:S03]  /*fc60*/  @P4 IMAD.SHL.U32 R12, R173, 0x10, RZ ;  /* 0x00000010ad0c4824 */ /* 0x000fc600078e00ff */
[----:B--2---:R-:W-:Y:S02]  /*fc70*/  @P5 IMAD.X R37, R11, 0x1, R17, P1 ;  /* 0x000000010b255824 */ /* 0x004fe400008e0611 */
[----:B------:R-:W-:-:S04]  /*fc80*/  @P4 IADD3 R38, P1, R12, R43, RZ ;  /* 0x0000002b0c264210 */ /* 0x000fc80007f3e0ff */
[----:B------:R-:W-:Y:S02]  /*fc90*/  @P4 LEA.HI.X.SX32 R39, R12, R11, 0x1, P1 ;  /* 0x0000000b0c274211 */ /* 0x000fe400008f0eff */
[----:B------:R-:W-:-:S13]  /*fca0*/  ISETP.NE.AND P1, PT, R8, RZ, PT ;  /* 0x000000ff0800720c */ /* 0x000fda0003f25270 */
[----:B------:R-:W-:-:S05]  /*fcb0*/  @P1 IMAD.SHL.U32 R12, R174, 0x10, RZ ;  /* 0x00000010ae0c1824 */ /* 0x000fca00078e00ff */
[----:B------:R-:W-:-:S04]  /*fcc0*/  @P1 IADD3 R34, P6, R12, R43, RZ ;  /* 0x0000002b0c221210 */ /* 0x000fc80007fde0ff */
[----:B------:R-:W-:Y:S02]  /*fcd0*/  @P1 LEA.HI.X.SX32 R35, R12, R11, 0x1, P6 ;  /* 0x0000000b0c231211 */ /* 0x000fe400030f0eff */
[----:B------:R-:W1:Y:S04]  /*fce0*/  @P5 LDS.128 R12, [R42+0xa400] ;  /* 0x00a400002a0c5984 */ /* 0x000e680000000c00 */
[----:B-1----:R1:W-:Y:S01]  /*fcf0*/  @P5 ST.E.128 desc[UR50][R36.64], R12 ;  /* 0x0000000c24005985 */ /* 0x0023e2000c101d32 */
[----:B------:R-:W-:-:S03]  /*fd00*/  ISETP.NE.AND P5, PT, R9, RZ, PT ;  /* 0x000000ff0900720c */ /* 0x000fc60003fa5270 */
[----:B------:R-:W2:Y:S10]  /*fd10*/  @P4 LDS.128 R12, [R44+0xa400] ;  /* 0x00a400002c0c4984 */ /* 0x000eb40000000c00 */
[----:B-1----:R-:W-:-:S04]  /*fd20*/  @P5 IADD3 R36, P6, R172, R43, RZ ;  /* 0x0000002bac245210 */ /* 0x002fc80007fde0ff */
[----:B------:R-:W-:Y:S01]  /*fd30*/  @P5 IADD3.X R37, R11, R197, RZ, P6, !PT ;  /* 0x000000c50b255210 */ /* 0x000fe200037fe4ff */
[----:B--2---:R-:W-:Y:S04]  /*fd40*/  @P4 ST.E.128 desc[UR50][R38.64], R12 ;  /* 0x0000000c26004985 */ /* 0x004fe8000c101d32 */
[----:B------:R-:W1:Y:S04]  /*fd50*/  @P1 LDS.128 R12, [R45+0xa400] ;  /* 0x00a400002d0c1984 */ /* 0x000e680000000c00 */
[----:B-1----:R-:W-:Y:S04]  /*fd60*/  @P1 ST.E.128 desc[UR50][R34.64], R12 ;  /* 0x0000000c22001985 */ /* 0x002fe8000c101d32 */
[----:B------:R-:W1:Y:S04]  /*fd70*/  @P5 LDS.128 R12, [R46+0xa400] ;  /* 0x00a400002e0c5984 */ /* 0x000e680000000c00 */
[----:B-1----:R3:W-:Y:S02]  /*fd80*/  @P5 ST.E.128 desc[UR50][R36.64], R12 ;  /* 0x0000000c24005985 */ /* 0x0027e4000c101d32 */
.L_x_542:
[----:B------:R-:W-:Y:S05]  /*fd90*/  BSYNC B0 ;  /* 0x0000000000007941 */ /* 0x000fea0003800000 */
.L_x_541:
[----:B------:R-:W-:Y:S01]  /*fda0*/  ISETP.GE.AND P1, PT, R90, 0x81, PT ;  /* 0x000000815a00780c */ /* 0x000fe20003f26270 */
[----:B0-----:R-:W0:Y:S01]  /*fdb0*/  SHFL.IDX PT, R41, R41, 0x1, 0x1e1f ;  /* 0x003e1f0029297f89 */ /* 0x001e2200000e0000 */
[----:B------:R-:W-:Y:S03]  /*fdc0*/  BSSY B0, `(.L_x_543) ;  /* 0x0000019000007945 */ /* 0x000fe60003800000 */
[----:B--2---:R2:W4:Y:S08]  /*fdd0*/  SHFL.IDX PT, R11, R40, 0x1, 0x1e1f ;  /* 0x003e1f00280b7f89 */ /* 0x00453000000e0000 */
[----:B--2---:R-:W-:Y:S05]  /*fde0*/  @!P1 BRA `(.L_x_544) ;  /* 0x0000000000589947 */ /* 0x004fea0003800000 */
[----:B------:R-:W-:Y:S02]  /*fdf0*/  ISETP.NE.AND P5, PT, R6, RZ, PT ;  /* 0x000000ff0600720c */ /* 0x000fe40003fa5270 */
[----:B------:R-:W-:-:S11]  /*fe00*/  ISETP.NE.AND P4, PT, R7, RZ, PT ;  /* 0x000000ff0700720c */ /* 0x000fd60003f85270 */
[----:B---34-:R-:W-:Y:S02]  /*fe10*/  @P5 IADD3 R36, P1, R16, R11, RZ ;  /* 0x0000000b10245210 */ /* 0x018fe40007f3e0ff */
[----:B------:R-:W-:-:S03]  /*fe20*/  @P4 IMAD.SHL.U32 R12, R173, 0x10, RZ ;  /* 0x00000010ad0c4824 */ /* 0x000fc600078e00ff */
[----:B0-----:R-:W-:Y:S02]  /*fe30*/  @P5 IMAD.X R37, R41, 0x1, R17, P1 ;  /* 0x0000000129255824 */ /* 0x001fe400008e0611 */
[----:B------:R-:W-:-:S04]  /*fe40*/  @P4 IADD3 R38, P1, R12, R11, RZ ;  /* 0x0000000b0c264210 */ /* 0x000fc80007f3e0ff */
[----:B------:R-:W-:Y:S02]  /*fe50*/  @P4 LEA.HI.X.SX32 R39, R12, R41, 0x1, P1 ;  /* 0x000000290c274211 */ /* 0x000fe400008f0eff */
[----:B------:R-:W-:-:S13]  /*fe60*/  ISETP.NE.AND P1, PT, R8, RZ, PT ;  /* 0x000000ff0800720c */ /* 0x000fda0003f25270 */
[----:B------:R-:W-:-:S05]  /*fe70*/  @P1 IMAD.SHL.U32 R12, R174, 0x10, RZ ;  /* 0x00000010ae0c1824 */ /* 0x000fca00078e00ff */
[----:B------:R-:W-:-:S04]  /*fe80*/  @P1 IADD3 R34, P6, R12, R11, RZ ;  /* 0x0000000b0c221210 */ /* 0x000fc80007fde0ff */
[----:B------:R-:W-:Y:S02]  /*fe90*/  @P1 LEA.HI.X.SX32 R35, R12, R41, 0x1, P6 ;  /* 0x000000290c231211 */ /* 0x000fe400030f0eff */
[----:B------:R-:W0:Y:S04]  /*fea0*/  @P5 LDS.128 R12, [R42+0xe400] ;  /* 0x00e400002a0c5984 */ /* 0x000e280000000c00 */
[----:B0-----:R0:W-:Y:S01]  /*feb0*/  @P5 ST.E.128 desc[UR50][R36.64], R12 ;  /* 0x0000000c24005985 */ /* 0x0011e2000c101d32 */
[----:B------:R-:W-:-:S03]  /*fec0*/  ISETP.NE.AND P5, PT, R9, RZ, PT ;  /* 0x000000ff0900720c */ /* 0x000fc60003fa5270 */
[----:B------:R-:W2:Y:S10]  /*fed0*/  @P4 LDS.128 R12, [R44+0xe400] ;  /* 0x00e400002c0c4984 */ /* 0x000eb40000000c00 */
[----:B0-----:R-:W-:-:S04]  /*fee0*/  @P5 IADD3 R36, P6, R172, R11, RZ ;  /* 0x0000000bac245210 */ /* 0x001fc80007fde0ff */
[----:B------:R-:W-:Y:S01]  /*fef0*/  @P5 IADD3.X R37, R41, R197, RZ, P6, !PT ;  /* 0x000000c529255210 */ /* 0x000fe200037fe4ff */
[----:B--2---:R-:W-:Y:S04]  /*ff00*/  @P4 ST.E.128 desc[UR50][R38.64], R12 ;  /* 0x0000000c26004985 */ /* 0x004fe8000c101d32 */
[----:B------:R-:W0:Y:S04]  /*ff10*/  @P1 LDS.128 R12, [R45+0xe400] ;  /* 0x00e400002d0c1984 */ /* 0x000e280000000c00 */
[----:B0-----:R-:W-:Y:S04]  /*ff20*/  @P1 ST.E.128 desc[UR50][R34.64], R12 ;  /* 0x0000000c22001985 */ /* 0x001fe8000c101d32 */
[----:B------:R-:W0:Y:S04]  /*ff30*/  @P5 LDS.128 R12, [R46+0xe400] ;  /* 0x00e400002e0c5984 */ /* 0x000e280000000c00 */
[----:B0-----:R2:W-:Y:S02]  /*ff40*/  @P5 ST.E.128 desc[UR50][R36.64], R12 ;  /* 0x0000000c24005985 */ /* 0x0015e4000c101d32 */
.L_x_544:
[----:B------:R-:W-:Y:S05]  /*ff50*/  BSYNC B0 ;  /* 0x0000000000007941 */ /* 0x000fea0003800000 */
.L_x_543:
[----:B----4-:R-:W4:Y:S01]  /*ff60*/  LDL R11, [R1] ;  /* 0x00000000010b7983 */ /* 0x010f220000100800 */
[----:B------:R-:W-:Y:S02]  /*ff70*/  VIADD R19, R19, 0x1 ;  /* 0x0000000113137836 */ /* 0x000fe40000000000 */
[----:B------:R-:W-:Y:S01]  /*ff80*/  @!P2 VIADD R91, R91, 0x298c0 ;  /* 0x000298c05b5ba836 */ /* 0x000fe20000000000 */
[----:B------:R-:W-:Y:S01]  /*ff90*/  @!PT LDS RZ, [RZ] ;  /* 0x00000000fffff984 */ /* 0x000fe20000000800 */
[----:B------:R-:W-:Y:S01]  /*ffa0*/  @!PT LDS RZ, [RZ] ;  /* 0x00000000fffff984 */ /* 0x000fe20000000800 */
[----:B------:R-:W-:Y:S01]  /*ffb0*/  @!PT LDS RZ, [RZ] ;  /* 0x00000000fffff984 */ /* 0x000fe20000000800 */
[----:B------:R-:W-:Y:S01]  /*ffc0*/  @!PT LDS RZ, [RZ] ;  /* 0x00000000fffff984 */ /* 0x000fe20000000800 */
[----:B------:R5:W-:Y:S06]  /*ffd0*/  MEMBAR.ALL.CTA ;  /* 0x0000000000007992 */ /* 0x000bec0000008000 */
[----:B-----5:R-:W5:Y:S02]  /*ffe0*/  FENCE.VIEW.ASYNC.S ;  /* 0x00000000000073c6 */ /* 0x020f640000000000 */
[----:B-----5:R0:W-:Y:S01]  /*fff0*/  BAR.SYNC.DEFER_BLOCKING R153, 0x80 ;  /* 0x000200990000751d */ /* 0x0201e20000010000 */
[----:B------:R-:W-:-:S02]  /*10000*/  ISETP.NE.AND P1, PT, R19, 0x2, PT ;  /* 0x000000021300780c */ /* 0x000fc40003f25270 */
[----:B------:R-:W-:Y:S02]  /*10010*/  @!P2 PRMT R91, RZ, 0x654, R91 ;  /* 0x00000654ff5ba816 */ /* 0x000fe4000000005b */
[----:B--23--:R-:W-:Y:S02]  /*10020*/  SEL R12, RZ, 0x1, P1 ;  /* 0x00000001ff0c7807 */ /* 0x00cfe40000800000 */
[----:B------:R-:W-:Y:S02]  /*10030*/  SEL R19, R19, RZ, P1 ;  /* 0x000000ff13137207 */ /* 0x000fe40000800000 */
[----:B------:R-:W-:Y:S01]  /*10040*/  LOP3.LUT R199, R199, R12, RZ, 0x3c, !PT ;  /* 0x0000000cc7c77212 */ /* 0x000fe200078e3cff */
[----:B------:R2:W-:Y:S01]  /*10050*/  @!P2 SYNCS.ARRIVE.TRANS64.RED.A1T0 RZ, [R91+URZ], RZ ;  /* 0x000000ff5bffa9a7 */ /* 0x0005e2000810043f */
[----:B----4-:R-:W-:-:S13]  /*10060*/  LOP3.LUT P4, RZ, R11, 0x2, RZ, 0xc0, !PT ;  /* 0x000000020bff7812 */ /* 0x010fda000788c0ff */
[----:B0-2---:R-:W-:Y:S05]  /*10070*/  @P4 BRA `(.L_x_545) ;  /* 0xffffff2400fc4947 */ /* 0x005fea000383ffff */
[----:B------:R-:W0:Y:S01]  /*10080*/  S2R R11, SR_TID.X ;  /* 0x00000000000b7919 */ /* 0x000e220000002100 */
[----:B------:R-:W-:Y:S02]  /*10090*/  PLOP3.LUT P0, PT, PT, PT, PT, 0x8, 0x0 ;  /* 0x000000000000781c */ /* 0x000fe40003f0e170 */
[----:B0-----:R-:W-:-:S04]  /*100a0*/  SHF.R.U32.HI R11, RZ, 0x7, R11 ;  /* 0x00000007ff0b7819 */ /* 0x001fc8000001160b */
[----:B------:R-:W-:-:S13]  /*100b0*/  ISETP.NE.AND P4, PT, R11, 0x1, PT ;  /* 0x000000010b00780c */ /* 0x000fda0003f85270 */
[----:B------:R-:W-:Y:S06]  /*100c0*/  @!P4 BAR.ARV 0x9, 0x100 ;  /* 0x024400000000cb1d */ /* 0x000fec0000002000 */
.L_x_435:
[----:B------:R-:W-:Y:S02]  /*100d0*/  ISETP.GE.AND P2, PT, R152, 0x1, PT ;  /* 0x000000019800780c */ /* 0x000fe40003f46270 */
[----:B------:R-:W-:Y:S02]  /*100e0*/  CS2R R88, SRZ ;  /* 0x0000000000587805 */ /* 0x000fe4000001ff00 */
[----:B------:R-:W-:Y:S01]  /*100f0*/  PLOP3.LUT P1, PT, PT, PT, PT, 0x80, 0x0 ;  /* 0x000000000000781c */ /* 0x000fe20003f2f070 */
[----:B------:R-:W-:Y:S01]  /*10100*/  IMAD.MOV.U32 R87, RZ, RZ, RZ ;  /* 0x000000ffff577224 */ /* 0x000fe200078e00ff */
        /* <DEDUP_REMOVED lines=16> */
[----:B-1----:R-:W-:Y:S02]  /*10210*/  CS2R R42, SRZ ;  /* 0x00000000002a7805 */ /* 0x002fe4000001ff00 */
[----:B------:R-:W-:Y:S02]  /*10220*/  CS2R R44, SRZ ;  /* 0x00000000002c7805 */ /* 0x000fe4000001ff00 */
[----:B------:R-:W-:Y:S02]  /*10230*/  CS2R R46, SRZ ;  /* 0x00000000002e7805 */ /* 0x000fe4000001ff00 */
[----:B------:R-:W-:Y:S02]  /*10240*/  CS2R R48, SRZ ;  /* 0x0000000000307805 */ /* 0x000fe4000001ff00 */
[----:B------:R-:W-:-:S02]  /*10250*/  MOV R50, RZ ;  /* 0x000000ff00327202 */ /* 0x000fc40000000f00 */
        /* <DEDUP_REMOVED lines=8> */
[----:B------:R-:W-:Y:S01]  /*102e0*/  CS2R R98, SRZ ;  /* 0x0000000000627805 */ /* 0x000fe2000001ff00 */
[----:B------:R-:W-:Y:S02]  /*102f0*/  IMAD.MOV.U32 R101, RZ, RZ, RZ ;  /* 0x000000ffff657224 */ /* 0x000fe400078e00ff */
[----:B------:R-:W-:Y:S01]  /*10300*/  IMAD.MOV.U32 R68, RZ, RZ, RZ ;  /* 0x000000ffff447224 */ /* 0x000fe200078e00ff */
[----:B------:R-:W-:Y:S06]  /*10310*/  @P0 BRA `(.L_x_546) ;  /* 0x00000000000c0947 */ /* 0x000fec0003800000 */
[----:B------:R-:W0:Y:S01]  /*10320*/  FENCE.VIEW.ASYNC.G ;  /* 0x00000000000073c6 */ /* 0x000e220000000100 */
[----:B------:R-:W-:Y:S05]  /*10330*/  WARPSYNC.ALL ;  /* 0x0000000000007948 */ /* 0x000fea0003800000 */
[----:B0-----:R-:W-:Y:S06]  /*10340*/  BAR.ARV 0xc, 0x180 ;  /* 0x0306000000007b1d */ /* 0x001fec0000002000 */
.L_x_546:
[----:B------:R-:W-:Y:S01]  /*10350*/  IMAD.MOV.U32 R100, RZ, RZ, RZ ;  /* 0x000000ffff647224 */ /* 0x000fe200078e00ff */
[----:B------:R-:W-:Y:S01]  /*10360*/  MOV R103, RZ ;  /* 0x000000ff00677202 */ /* 0x000fe20000000f00 */
[----:B------:R-:W-:Y:S06]  /*10370*/  @!P2 BRA `(.L_x_547) ;  /* 0x000000f800b8a947 */ /* 0x000fec0003800000 */
[----:B------:R-:W-:-:S03]  /*10380*/  UMOV UR4, 0xffffffff ;  /* 0xffffffff00047882 */ /* 0x000fc60000000000 */
[----:B------:R-:W-:Y:S05]  /*10390*/  BRA.DIV UR4, `(.L_x_548) ;  /* 0x000001a604387947 */ /* 0x000fea000b800000 */
[----:B------:R-:W0:Y:S02]  /*103a0*/  S2R R0, SR_TID.X ;  /* 0x0000000000007919 */ /* 0x000e240000002100 */
[----:B0-----:R-:W-:-:S05]  /*103b0*/  VIADD R2, R0, 0xffffff80 ;  /* 0xffffff8000027836 */ /* 0x001fca0000000000 */
[----:B------:R-:W-:-:S04]  /*103c0*/  SHF.R.S32.HI R0, RZ, 0x1f, R2 ;  /* 0x0000001fff007819 */ /* 0x000fc80000011402 */
[----:B------:R-:W-:-:S04]  /*103d0*/  LEA.HI R0, R0, R2, RZ, 0x7 ;  /* 0x0000000200007211 */ /* 0x000fc800078f38ff */
[----:B------:R-:W-:-:S05]  /*103e0*/  SHF.R.S32.HI R0, RZ, 0x7, R0 ;  /* 0x00000007ff007819 */ /* 0x000fca0000011400 */
[----:B------:R0:W1:Y:S02]  /*103f0*/  SHFL.IDX PT, R168, R0, RZ, 0x1f ;  /* 0x00001fff00a87589 */ /* 0x00006400000e0000 */
.L_x_801:
[----:B01----:R-:W-:Y:S01]  /*10400*/  LEA.HI R0, R168, R168, RZ, 0x1 ;  /* 0x000000a8a8007211 */ /* 0x003fe200078f08ff */
[----:B------:R-:W-:-:S03]  /*10410*/  ULOP3.LUT UP0, URZ, UR39, 0x9f, URZ, 0xc0, !UPT ;  /* 0x0000009f273f7892 */ /* 0x000fc6000f80c03f */
[----:B------:R-:W-:-:S03]  /*10420*/  LOP3.LUT R3, R0, 0x3e, RZ, 0xc0, !PT ;  /* 0x0000003e00037812 */ /* 0x000fc600078ec0ff */
[----:B------:R-:W-:Y:S02]  /*10430*/  PLOP3.LUT P0, PT, PT, PT, UP0, 0x80, 0x0 ;  /* 0x000000000000781c */ /* 0x000fe40003f0f008 */
[----:B------:R-:W-:-:S05]  /*10440*/  IMAD.IADD R3, R168, 0x1, -R3 ;  /* 0x00000001a8037824 */ /* 0x000fca00078e0a03 */
[----:B------:R-:W-:-:S04]  /*10450*/  LEA R3, R3, UR39, 0xc ;  /* 0x0000002703037c11 */ /* 0x000fc8000f8e60ff */
[----:B------:R-:W-:-:S04]  /*10460*/  SHF.R.U32.HI R3, RZ, 0x4, R3 ;  /* 0x00000004ff037819 */ /* 0x000fc80000011603 */
[----:B------:R-:W-:Y:S01]  /*10470*/  LOP3.LUT R44, R3, 0x3fff, RZ, 0xc0, !PT ;  /* 0x00003fff032c7812 */ /* 0x000fe200078ec0ff */
[----:B------:R-:W-:Y:S06]  /*10480*/  @!P0 BRA `(.L_x_549) ;  /* 0x0000000000408947 */ /* 0x000fec0003800000 */
        /* <DEDUP_REMOVED lines=16> */
.L_x_549:
[----:B------:R-:W-:Y:S01]  /*10590*/  ULDC.64 UR4, c[0x0][0x990] ;  /* 0x0002640000047ab9 */ /* 0x000fe20000000a00 */
[----:B------:R-:W-:Y:S01]  /*105a0*/  ULDC.64 UR6, c[0x0][0x998] ;  /* 0x0002660000067ab9 */ /* 0x000fe20000000a00 */
[----:B------:R-:W-:Y:S02]  /*105b0*/  ISETP.NE.U32.AND P0, PT, RZ, UR4, PT ;  /* 0x00000004ff007c0c */ /* 0x000fe4000bf05070 */
[----:B------:R-:W-:Y:S02]  /*105c0*/  ISETP.NE.U32.AND P1, PT, RZ, UR6, PT ;  /* 0x00000006ff007c0c */ /* 0x000fe4000bf25070 */
[----:B------:R-:W-:Y:S02]  /*105d0*/  ISETP.NE.AND.EX P0, PT, RZ, UR5, PT, P0 ;  /* 0x00000005ff007c0c */ /* 0x000fe4000bf05300 */
[----:B------:R-:W-:-:S11]  /*105e0*/  ISETP.NE.AND.EX P1, PT, RZ, UR7, PT, P1 ;  /* 0x00000007ff007c0c */ /* 0x000fd6000bf25310 */
[----:B------:R-:W0:Y:S01]  /*105f0*/  @P0 LDC.64 R6, c[0x0][0x9a8] ;  /* 0x00026a00ff060b82 */ /* 0x000e220000000a00 */
[----:B------:R-:W-:-:S07]  /*10600*/  @P0 SHF.R.S32.HI R15, RZ, 0x1f, R170 ;  /* 0x0000001fff0f0819 */ /* 0x000fce00000114aa */
[----:B------:R-:W1:Y:S08]  /*10610*/  @P1 LDC.64 R8, c[0x0][0x9b8] ;  /* 0x00026e00ff081b82 */ /* 0x000e700000000a00 */
[----:B------:R-:W2:Y:S08]  /*10620*/  @P0 LDC.64 R10, c[0x0][0x9b0] ;  /* 0x00026c00ff0a0b82 */ /* 0x000eb00000000a00 */
[----:B------:R-:W3:Y:S01]  /*10630*/  @P1 LDC.64 R12, c[0x0][0x9c0] ;  /* 0x00027000ff0c1b82 */ /* 0x000ee20000000a00 */
[----:B0-----:R-:W-:-:S02]  /*10640*/  @P0 IMAD R0, R224, R6, RZ ;  /* 0x00000006e0000224 */ /* 0x001fc400078e02ff */
[----:B------:R-:W-:-:S04]  /*10650*/  @P0 IMAD.WIDE.U32 R2, R218, R6, RZ ;  /* 0x00000006da020225 */ /* 0x000fc800078e00ff */
[----:B------:R-:W-:Y:S02]  /*10660*/  @P0 IMAD R7, R218, R7, R0 ;  /* 0x00000007da070224 */ /* 0x000fe400078e0200 */
[----:B-1----:R-:W-:-:S03]  /*10670*/  @P1 IMAD R4, R224, R8, RZ ;  /* 0x00000008e0041224 */ /* 0x002fc600078e02ff */
[----:B------:R-:W-:Y:S01]  /*10680*/  @P0 IADD3 R3, R3, R7, RZ ;  /* 0x0000000703030210 */ /* 0x000fe20007ffe0ff */
[C---:B------:R-:W-:Y:S01]  /*10690*/  @P1 IMAD R9, R218.reuse, R9, R4 ;  /* 0x00000009da091224 */ /* 0x040fe200078e0204 */
[----:B------:R-:W-:Y:S01]  /*106a0*/  @P1 SHF.R.S32.HI R7, RZ, 0x1f, R170 ;  /* 0x0000001fff071819 */ /* 0x000fe200000114aa */
[----:B------:R-:W-:-:S04]  /*106b0*/  @P1 IMAD.WIDE.U32 R4, R218, R8, RZ ;  /* 0x00000008da041225 */ /* 0x000fc800078e00ff */
[----:B--2---:R-:W-:Y:S02]  /*106c0*/  @P0 IMAD R0, R15, R10, RZ ;  /* 0x0000000a0f000224 */ /* 0x004fe400078e02ff */
[----:B------:R-:W-:Y:S02]  /*106d0*/  @P1 IMAD.IADD R5, R5, 0x1, R9 ;  /* 0x0000000105051824 */ /* 0x000fe400078e0209 */
[C---:B------:R-:W-:Y:S02]  /*106e0*/  @P0 IMAD R9, R170.reuse, R11, R0 ;  /* 0x0000000baa090224 */ /* 0x040fe400078e0200 */
[----:B---3--:R-:W-:Y:S02]  /*106f0*/  @P1 IMAD R6, R7, R12, RZ ;  /* 0x0000000c07061224 */ /* 0x008fe400078e02ff */
[----:B------:R-:W-:-:S04]  /*10700*/  @P0 IMAD.WIDE.U32 R2, R170, R10, R2 ;  /* 0x0000000aaa020225 */ /* 0x000fc800078e0002 */
[C---:B------:R-:W-:Y:S02]  /*10710*/  @P1 IMAD R11, R170.reuse, R13, R6 ;  /* 0x0000000daa0b1224 */ /* 0x040fe400078e0206 */
[----:B------:R-:W-:Y:S01]  /*10720*/  @P1 IMAD.WIDE.U32 R6, R170, R12, R4 ;  /* 0x0000000caa061225 */ /* 0x000fe200078e0004 */
[----:B------:R-:W-:Y:S01]  /*10730*/  @P0 LEA R4, P2, R2, UR4, 0x2 ;  /* 0x0000000402040c11 */ /* 0x000fe2000f8410ff */
[----:B------:R-:W-:Y:S02]  /*10740*/  ULDC UR4, c[0x0][0x3f4] ;  /* 0x0000fd0000047ab9 */ /* 0x000fe40000000800 */
[----:B------:R-:W-:Y:S01]  /*10750*/  @P0 IMAD.IADD R5, R3, 0x1, R9 ;  /* 0x0000000103050824 */ /* 0x000fe200078e0209 */
[----:B------:R-:W-:Y:S01]  /*10760*/  @P1 LEA R8, P3, R6, UR6, 0x2 ;  /* 0x0000000606081c11 */ /* 0x000fe2000f8610ff */
[----:B------:R-:W-:Y:S02]  /*10770*/  @P1 IMAD.IADD R3, R7, 0x1, R11 ;  /* 0x0000000107031824 */ /* 0x000fe400078e020b */
[----:B------:R-:W-:Y:S01]  /*10780*/  IMAD.MOV.U32 R0, RZ, RZ, 0x3f800000 ;  /* 0x3f800000ff007424 */ /* 0x000fe200078e00ff */
[----:B------:R-:W-:-:S02]  /*10790*/  @P0 LEA.HI.X R5, R2, UR5, R5, 0x2, P2 ;  /* 0x0000000502050c11 */ /* 0x000fc400090f1405 */
[----:B------:R-:W-:Y:S02]  /*107a0*/  @P1 LEA.HI.X R9, R6, UR7, R3, 0x2, P3 ;  /* 0x0000000706091c11 */ /* 0x000fe400098f1403 */
[----:B------:R-:W-:-:S03]  /*107b0*/  MOV R3, 0x3f800000 ;  /* 0x3f80000000037802 */ /* 0x000fc60000000f00 */
[----:B------:R-:W2:Y:S04]  /*107c0*/  @P1 LDG.E R0, desc[UR50][R8.64] ;  /* 0x0000003208001981 */ /* 0x000ea8000c1e1900 */
[----:B------:R-:W2:Y:S01]  /*107d0*/  @P0 LDG.E R3, desc[UR50][R4.64] ;  /* 0x0000003204030981 */ /* 0x000ea2000c1e1900 */
[----:B------:R-:W-:Y:S01]  /*107e0*/  ISETP.LT.AND P0, PT, RZ, UR4, PT ;  /* 0x00000004ff007c0c */ /* 0x000fe2000bf01270 */
[----:B------:R-:W-:Y:S01]  /*107f0*/  ULDC UR4, c[0x0][0x9d8] ;  /* 0x0002760000047ab9 */ /* 0x000fe20000000800 */
[----:B--2---:R-:W-:-:S04]  /*10800*/  FMUL.FTZ R0, R3, R0 ;  /* 0x0000000003007220 */ /* 0x004fc80000410000 */
[----:B------:R-:W-:-:S07]  /*10810*/  FMUL.FTZ R2, R0, UR4 ;  /* 0x0000000400027c20 */ /* 0x000fce0008410000 */
[----:B------:R-:W-:Y:S05]  /*10820*/  @P0 BRA `(.L_x_550) ;  /* 0x0000000000400947 */ /* 0x000fea0003800000 */
[----:B------:R-:W-:-:S04]  /*10830*/  ULEA.HI UR4, UR37, UR37, URZ, 0x1 ;  /* 0x0000002525047291 */ /* 0x000fc8000f8f083f */
[----:B------:R-:W-:-:S04]  /*10840*/  ULOP3.LUT UR4, UR4, 0xfffffffe, URZ, 0xc0, !UPT ;  /* 0xfffffffe04047892 */ /* 0x000fc8000f8ec03f */
[----:B------:R-:W-:-:S06]  /*10850*/  UIADD3 UR4, UR37, -UR4, URZ ;  /* 0x8000000425047290 */ /* 0x000fcc000fffe03f */
[----:B------:R-:W-:-:S05]  /*10860*/  IMAD.U32 R3, RZ, RZ, UR4 ;  /* 0x00000004ff037e24 */ /* 0x000fca000f8e00ff */
[----:B------:R-:W-:-:S04]  /*10870*/  SHF.L.U32 R3, R3, 0x1f, RZ ;  /* 0x0000001f03037819 */ /* 0x000fc800000006ff */
[----:B------:R0:W1:Y:S03]  /*10880*/  SYNCS.PHASECHK.TRANS64.TRYWAIT P0, [R18+URZ+0x29800], R3 ;  /* 0x02980003120075a7 */ /* 0x000066000800017f */
[----:B-1----:R-:W-:Y:S05]  /*10890*/  @!P0 NANOSLEEP.SYNCS 0x989680 ;  /* 0x009896800000895d */ /* 0x002fea0003900000 */
[----:B------:R-:W1:Y:S01]  /*108a0*/  @!P0 SYNCS.PHASECHK.TRANS64 P0, [R18+URZ+0x29800], R3 ;  /* 0x02980003120085a7 */ /* 0x000e62000800007f */
[----:B------:R-:W-:Y:S04]  /*108b0*/  BSSY B0, `(.L_x_551) ;  /* 0x0000006000007945 */ /* 0x000fe80003800000 */
[----:B-1----:R-:W-:Y:S05]  /*108c0*/  @P0 BRA `(.L_x_552) ;  /* 0x0000000000100947 */ /* 0x002fea0003800000 */
.L_x_553:
[----:B-1----:R1:W2:Y:S02]  /*108d0*/  SYNCS.PHASECHK.TRANS64.TRYWAIT P0, [R18+URZ+0x29800], R3 ;  /* 0x02980003120075a7 */ /* 0x0022a4000800017f */
[----:B--2---:R-:W-:Y:S05]  /*108e0*/  @!P0 NANOSLEEP.SYNCS 0x989680 ;  /* 0x009896800000895d */ /* 0x004fea0003900000 */
[----:B------:R-:W2:Y:S02]  /*108f0*/  @!P0 SYNCS.PHASECHK.TRANS64 P0, [R18+URZ+0x29800], R3 ;  /* 0x02980003120085a7 */ /* 0x000ea4000800007f */
[----:B--2---:R-:W-:Y:S05]  /*10900*/  @!P0 BRA `(.L_x_553) ;  /* 0xfffffffc00f08947 */ /* 0x004fea000383ffff */
.L_x_552:
[----:B------:R-:W-:Y:S05]  /*10910*/  BSYNC B0 ;  /* 0x0000000000007941 */ /* 0x000fea0003800000 */
.L_x_551:
[----:B------:R-:W-:Y:S05]  /*10920*/  BRA `(.L_x_554) ;  /* 0x0000006c00007947 */ /* 0x000fea0003800000 */
.L_x_550:
[----:B------:R-:W0:Y:S01]  /*10930*/  LDC.64 R24, c[0x0][0x3e8] ;  /* 0x0000fa00ff187b82 */ /* 0x000e220000000a00 */
[----:B------:R-:W-:Y:S01]  /*10940*/  ULOP3.LUT UP0, URZ, UR39, 0x1bf, URZ, 0xc0, !UPT ;  /* 0x000001bf273f7892 */ /* 0x000fe2000f80c03f */
[----:B-----5:R-:W-:Y:S01]  /*10950*/  SHF.R.S32.HI R0, RZ, 0x1f, R136 ;  /* 0x0000001fff007819 */ /* 0x020fe20000011488 */
[----:B------:R-:W-:Y:S01]  /*10960*/  ULDC.64 UR4, c[0x0][0x3f8] ;  /* 0x0000fe0000047ab9 */ /* 0x000fe20000000a00 */
[----:B------:R-:W-:-:S03]  /*10970*/  ULDC.64 UR6, c[0x0][0x408] ;  /* 0x0001020000067ab9 */ /* 0x000fc60000000a00 */
[----:B------:R-:W-:Y:S01]  /*10980*/  PLOP3.LUT P0, PT, PT, PT, UP0, 0x80, 0x0 ;  /* 0x000000000000781c */ /* 0x000fe20003f0f008 */
[----:B------:R-:W1:Y:S01]  /*10990*/  LDC.64 R4, c[0x0][0x400] ;  /* 0x00010000ff047b82 */ /* 0x000e620000000a00 */
[C---:B------:R-:W-:Y:S02]  /*109a0*/  IMAD R3, R0.reuse, UR4, RZ ;  /* 0x0000000400037c24 */ /* 0x040fe4000f8e02ff */
[----:B------:R-:W-:Y:S02]  /*109b0*/  IMAD R7, R0, UR6, RZ ;  /* 0x0000000600077c24 */ /* 0x000fe4000f8e02ff */
[C---:B------:R-:W-:Y:S02]  /*109c0*/  IMAD R3, R136.reuse, UR5, R3 ;  /* 0x0000000588037c24 */ /* 0x040fe4000f8e0203 */
[C---:B------:R-:W-:Y:S02]  /*109d0*/  IMAD R7, R136.reuse, UR7, R7 ;  /* 0x0000000788077c24 */ /* 0x040fe4000f8e0207 */
[----:B0-----:R-:W-:-:S04]  /*109e0*/  IMAD.WIDE.U32 R24, R136, UR4, R24 ;  /* 0x0000000488187c25 */ /* 0x001fc8000f8e0018 */
[----:B------:R-:W-:Y:S02]  /*109f0*/  IMAD.IADD R26, R3, 0x1, R25 ;  /* 0x00000001031a7824 */ /* 0x000fe400078e0219 */
[----:B-1----:R-:W-:-:S05]  /*10a00*/  IMAD.WIDE.U32 R136, R136, UR6, R4 ;  /* 0x0000000688887c25 */ /* 0x002fca000f8e0004 */
[----:B------:R-:W-:Y:S01]  /*10a10*/  IADD3 R37, R7, R137, RZ ;  /* 0x0000008907257210 */ /* 0x000fe20007ffe0ff */
[----:B------:R-:W-:Y:S06]  /*10a20*/  @!P0 BRA `(.L_x_555) ;  /* 0x0000000000408947 */ /* 0x000fec0003800000 */
        /* <DEDUP_REMOVED lines=15> */
[----:B-1----:R-:W-:Y:S05]  /*10b20*/  CALL.ABS.NOINC R14 ;  /* 0x000000000e007343 */ /* 0x002fea0003c00000 */
.L_x_555:
[----:B------:R-:W-:Y:S01]  /*10b30*/  ULDC.U8 UR4, c[0x0][0x410] ;  /* 0x0001040000047ab9 */ /* 0x000fe20000000000 */
[----:B------:R-:W-:Y:S01]  /*10b40*/  BSSY B0, `(.L_x_556) ;  /* 0x0000696000007945 */ /* 0x000fe20003800000 */
[----:B------:R-:W-:Y:S01]  /*10b50*/  ISETP.NE.AND P0, PT, RZ, UR4, PT ;  /* 0x00000004ff007c0c */ /* 0x000fe2000bf05270 */
[----:B------:R-:W-:-:S12]  /*10b60*/  IMAD R10, R169, 0x80, R198 ;  /* 0x00000080a90a7824 */ /* 0x000fd800078e02c6 */
[----:B------:R-:W-:Y:S05]  /*10b70*/  @!P0 BRA `(.L_x_557) ;  /* 0x00000034002c8947 */ /* 0x000fea0003800000 */
[----:B------:R-:W-:-:S03]  /*10b80*/  UMOV UR4, 0xffffffff ;  /* 0xffffffff00047882 */ /* 0x000fc60000000000 */
[----:B------:R-:W-:Y:S05]  /*10b90*/  BRA.DIV UR4, `(.L_x_558) ;  /* 0x0000019e04787947 */ /* 0x000fea000b800000 */
[----:B------:R0:W1:Y:S04]  /*10ba0*/  SHFL.IDX PT, R3, R24, RZ, 0x1e1f ;  /* 0x001e1fff18037589 */ /* 0x00006800000e0000 */
[----:B------:R0:W2:Y:S04]  /*10bb0*/  SHFL.IDX PT, R14, R136, RZ, 0x1e1f ;  /* 0x001e1fff880e7589 */ /* 0x0000a800000e0000 */
[----:B------:R0:W3:Y:S04]  /*10bc0*/  SHFL.IDX PT, R0, R26, RZ, 0x1e1f ;  /* 0x001e1fff1a007589 */ /* 0x0000e800000e0000 */
[----:B------:R0:W4:Y:S02]  /*10bd0*/  SHFL.IDX PT, R4, R37, RZ, 0x1e1f ;  /* 0x001e1fff25047589 */ /* 0x00012400000e0000 */
.L_x_807:
[----:B------:R-:W-:Y:S01]  /*10be0*/  ULDC UR4, c[0x0][0x448] ;  /* 0x0001120000047ab9 */ /* 0x000fe20000000800 */
[----:B------:R-:W-:Y:S01]  /*10bf0*/  BSSY B1, `(.L_x_559) ;  /* 0x000004d000017945 */ /* 0x000fe20003800000 */
[----:B------:R-:W-:Y:S01]  /*10c00*/  IMAD R151, R151, UR4, RZ ;  /* 0x0000000497977c24 */ /* 0x000fe2000f8e02ff */
[----:B------:R-:W-:Y:S02]  /*10c10*/  CS2R R8, SRZ ;  /* 0x0000000000087805 */ /* 0x000fe4000001ff00 */
[----:B------:R-:W-:Y:S02]  /*10c20*/  CS2R R12, SRZ ;  /* 0x00000000000c7805 */ /* 0x000fe4000001ff00 */
[----:B0-----:R-:W-:Y:S02]  /*10c30*/  CS2R R24, SRZ ;  /* 0x0000000000187805 */ /* 0x001fe4000001ff00 */
[----:B------:R-:W-:Y:S02]  /*10c40*/  CS2R R28, SRZ ;  /* 0x00000000001c7805 */ /* 0x000fe4000001ff00 */
[----:B------:R-:W-:-:S02]  /*10c50*/  ISETP.GE.AND P0, PT, R10, R151, PT ;  /* 0x000000970a00720c */ /* 0x000fc40003f06270 */
        /* <DEDUP_REMOVED lines=9> */
[----:B------:R-:W4:Y:S01]  /*10cf0*/  LDL R43, [R1+0x18] ;  /* 0x00001800012b7983 */ /* 0x000f220000100800 */
[----:B------:R-:W-:-:S03]  /*10d00*/  ULDC UR4, c[0x0][0x3f4] ;  /* 0x0000fd0000047ab9 */ /* 0x000fc60000000800 */
[----:B------:R-:W4:Y:S04]  /*10d10*/  LDL R42, [R1+0x14] ;  /* 0x00001400012a7983 */ /* 0x000f280000100800 */
[----:B------:R-:W4:Y:S04]  /*10d20*/  LDL R15, [R1+0x10] ;  /* 0x00001000010f7983 */ /* 0x000f280000100800 */
[----:B------:R-:W4:Y:S04]  /*10d30*/  LDL R50, [R1+0xc] ;  /* 0x00000c0001327983 */ /* 0x000f280000100800 */
[----:B------:R-:W4:Y:S01]  /*10d40*/  LDL R45, [R1+0x8] ;  /* 0x00000800012d7983 */ /* 0x000f220000100800 */
[----:B------:R-:W-:-:S02]  /*10d50*/  ISETP.GE.AND P5, PT, R22, UR4, PT ;  /* 0x0000000416007c0c */ /* 0x000fc4000bfa6270 */
[----:B------:R-:W-:Y:S02]  /*10d60*/  CS2R R36, SRZ ;  /* 0x0000000000247805 */ /* 0x000fe4000001ff00 */
[----:B------:R-:W-:Y:S02]  /*10d70*/  ISETP.GE.AND P2, PT, R201, UR4, PT ;  /* 0x00000004c9007c0c */ /* 0x000fe4000bf46270 */
[----:B------:R-:W-:Y:S02]  /*10d80*/  CS2R R38, SRZ ;  /* 0x0000000000267805 */ /* 0x000fe4000001ff00 */
[----:B------:R-:W-:Y:S02]  /*10d90*/  ISETP.GE.AND P3, PT, R200, UR4, PT ;  /* 0x00000004c8007c0c */ /* 0x000fe4000bf66270 */
[----:B------:R-:W-:-:S03]  /*10da0*/  CS2R R32, SRZ ;  /* 0x0000000000207805 */ /* 0x000fc6000001ff00 */
[----:B------:R-:W-:Y:S02]  /*10db0*/  @!P5 SHF.R.S32.HI R5, RZ, 0x1f, R22 ;  /* 0x0000001fff05d819 */ /* 0x000fe40000011416 */
[CC--:B-1----:R-:W-:Y:S02]  /*10dc0*/  @!P5 IADD3 R6, P0, R22.reuse, R3.reuse, RZ ;  /* 0x000000031606d210 */ /* 0x0c2fe40007f1e0ff */
[----:B--2---:R-:W-:Y:S02]  /*10dd0*/  @!P5 IADD3 R8, P1, R22, R14, RZ ;  /* 0x0000000e1608d210 */ /* 0x004fe40007f3e0ff */
[----:B------:R-:W-:Y:S01]  /*10de0*/  @!P2 IADD3 R10, P4, R201, R3, RZ ;  /* 0x00000003c90aa210 */ /* 0x000fe20007f9e0ff */
[----:B---3--:R-:W-:Y:S01]  /*10df0*/  @!P5 IMAD.X R7, R0, 0x1, R5, P0 ;  /* 0x000000010007d824 */ /* 0x008fe200000e0605 */
[----:B----4-:R-:W-:Y:S02]  /*10e00*/  @!P5 IADD3.X R9, R4, R5, RZ, P1, !PT ;  /* 0x000000050409d210 */ /* 0x010fe40000ffe4ff */
[----:B------:R-:W-:-:S02]  /*10e10*/  ISETP.GE.AND P1, PT, R203, UR4, PT ;  /* 0x00000004cb007c0c */ /* 0x000fc4000bf26270 */
[----:B------:R-:W-:Y:S01]  /*10e20*/  @!P2 IADD3 R12, P0, R201, R14, RZ ;  /* 0x0000000ec90ca210 */ /* 0x000fe20007f1e0ff */
[----:B------:R-:W5:Y:S01]  /*10e30*/  @!P5 LD.E.64 R36, desc[UR50][R6.64] ;  /* 0x000000320624d980 */ /* 0x000f62000c101b00 */
[----:B------:R-:W-:-:S03]  /*10e40*/  CS2R R34, SRZ ;  /* 0x0000000000227805 */ /* 0x000fc6000001ff00 */
[----:B------:R0:W5:Y:S01]  /*10e50*/  @!P5 LD.E.64 R38, desc[UR50][R8.64] ;  /* 0x000000320826d980 */ /* 0x000162000c101b00 */
[----:B------:R-:W-:Y:S02]  /*10e60*/  @!P3 IADD3 R40, P5, R200, R14, RZ ;  /* 0x0000000ec828b210 */ /* 0x000fe40007fbe0ff */
[----:B------:R-:W-:Y:S02]  /*10e70*/  CS2R R28, SRZ ;  /* 0x00000000001c7805 */ /* 0x000fe4000001ff00 */
[----:B------:R-:W-:Y:S02]  /*10e80*/  CS2R R30, SRZ ;  /* 0x00000000001e7805 */ /* 0x000fe4000001ff00 */
[----:B------:R-:W-:Y:S02]  /*10e90*/  CS2R R24, SRZ ;  /* 0x0000000000187805 */ /* 0x000fe4000001ff00 */
[----:B------:R-:W-:Y:S02]  /*10ea0*/  CS2R R26, SRZ ;  /* 0x00000000001a7805 */ /* 0x000fe4000001ff00 */
[----:B0-----:R-:W-:Y:S01]  /*10eb0*/  CS2R R8, SRZ ;  /* 0x0000000000087805 */ /* 0x001fe2000001ff00 */
[--C-:B------:R-:W-:Y:S01]  /*10ec0*/  @!P2 IMAD.X R11, R0, 0x1, R43.reuse, P4 ;  /* 0x00000001000ba824 */ /* 0x100fe200020e062b */
[----:B------:R-:W-:Y:S01]  /*10ed0*/  @!P3 IADD3 R20, P4, R200, R3, RZ ;  /* 0x00000003c814b210 */ /* 0x000fe20007f9e0ff */
[C---:B------:R-:W-:Y:S01]  /*10ee0*/  @!P2 IMAD.X R13, R4.reuse, 0x1, R43, P0 ;  /* 0x00000001040da824 */ /* 0x040fe200000e062b */
[----:B------:R-:W-:-:S02]  /*10ef0*/  @!P3 IADD3.X R41, R4, R42, RZ, P5, !PT ;  /* 0x0000002a0429b210 */ /* 0x000fc40002ffe4ff */
[----:B------:R-:W5:Y:S01]  /*10f00*/  @!P2 LD.E.64 R32, desc[UR50][R10.64] ;  /* 0x000000320a20a980 */ /* 0x000f62000c101b00 */
[----:B------:R-:W-:Y:S01]  /*10f10*/  @!P3 IMAD.X R21, R0, 0x1, R42, P4 ;  /* 0x000000010015b824 */ /* 0x000fe200020e062a */
[----:B------:R-:W-:Y:S02]  /*10f20*/  ISETP.GE.AND P0, PT, R202, UR4, PT ;  /* 0x00000004ca007c0c */ /* 0x000fe4000bf06270 */
[----:B------:R-:W5:Y:S01]  /*10f30*/  @!P2 LD.E.64 R34, desc[UR50][R12.64] ;  /* 0x000000320c22a980 */ /* 0x000f62000c101b00 */
[----:B------:R-:W-:Y:S02]  /*10f40*/  ISETP.GE.AND P2, PT, R204, UR4, PT ;  /* 0x00000004cc007c0c */ /* 0x000fe4000bf46270 */
[C---:B------:R-:W-:Y:S01]  /*10f50*/  @!P1 IADD3 R42, P4, R203.reuse, R14, RZ ;  /* 0x0000000ecb2a9210 */ /* 0x040fe20007f9e0ff */
[----:B------:R-:W5:Y:S04]  /*10f60*/  @!P3 LD.E.64 R28, desc[UR50][R20.64] ;  /* 0x00000032141cb980 */ /* 0x000f68000c101b00 */
[----:B------:R0:W5:Y:S01]  /*10f70*/  @!P3 LD.E.64 R30, desc[UR50][R40.64] ;  /* 0x00000032281eb980 */ /* 0x000162000c101b00 */
[----:B------:R-:W-:Y:S01]  /*10f80*/  @!P1 IADD3 R6, P3, R203, R3, RZ ;  /* 0x00000003cb069210 */ /* 0x000fe20007f7e0ff */
[----:B------:R-:W-:-:S04]  /*10f90*/  @!P1 IMAD.X R43, R4, 0x1, R15, P4 ;  /* 0x00000001042b9824 */ /* 0x000fc800020e060f */
[----:B------:R-:W-:Y:S01]  /*10fa0*/  @!P1 IMAD.X R7, R0, 0x1, R15, P3 ;  /* 0x0000000100079824 */ /* 0x000fe200018e060f */
[----:B------:R1:W5:Y:S01]  /*10fb0*/  @!P1 LD.E.64 R26, desc[UR50][R42.64] ;  /* 0x000000322a1a9980 */ /* 0x000362000c101b00 */
[----:B------:R-:W-:-:S03]  /*10fc0*/  @!P0 IADD3 R46, P5, R202, R3, RZ ;  /* 0x00000003ca2e8210 */ /* 0x000fc60007fbe0ff */
[----:B------:R1:W5:Y:S01]  /*10fd0*/  @!P1 LD.E.64 R24, desc[UR50][R6.64] ;  /* 0x0000003206189980 */ /* 0x000362000c101b00 */
[-C--:B0-----:R-:W-:Y:S02]  /*10fe0*/  @!P0 IADD3 R40, P1, R202, R14.reuse, RZ ;  /* 0x0000000eca288210 */ /* 0x081fe40007f3e0ff */
[C---:B------:R-:W-:Y:S02]  /*10ff0*/  @!P2 IADD3 R48, P3, R204.reuse, R3, RZ ;  /* 0x00000003cc30a210 */ /* 0x040fe40007f7e0ff */
[----:B------:R-:W-:Y:S02]  /*11000*/  @!P2 IADD3 R14, P4, R204, R14, RZ ;  /* 0x0000000ecc0ea210 */ /* 0x000fe40007f9e0ff */
[----:B------:R-:W-:Y:S02]  /*11010*/  CS2R R12, SRZ ;  /* 0x00000000000c7805 */ /* 0x000fe4000001ff00 */
[----:B------:R-:W-:Y:S02]  /*11020*/  CS2R R20, SRZ ;  /* 0x0000000000147805 */ /* 0x000fe4000001ff00 */
[----:B------:R-:W-:Y:S01]  /*11030*/  CS2R R10, SRZ ;  /* 0x00000000000a7805 */ /* 0x000fe2000001ff00 */
[----:B------:R-:W-:Y:S01]  /*11040*/  @!P0 IMAD.X R47, R0, 0x1, R50, P5 ;  /* 0x00000001002f8824 */ /* 0x000fe200028e0632 */
[----:B------:R-:W-:Y:S01]  /*11050*/  @!P0 IADD3.X R41, R4, R50, RZ, P1, !PT ;  /* 0x0000003204298210 */ /* 0x000fe20000ffe4ff */
[----:B------:R-:W-:-:S02]  /*11060*/  @!P2 IMAD.X R49, R0, 0x1, R45, P3 ;  /* 0x000000010031a824 */ /* 0x000fc400018e062d */
[----:B------:R-:W-:Y:S01]  /*11070*/  @!P2 IMAD.X R15, R4, 0x1, R45, P4 ;  /* 0x00000001040fa824 */ /* 0x000fe200020e062d */
[----:B------:R1:W5:Y:S04]  /*11080*/  @!P0 LD.E.64 R12, desc[UR50][R46.64] ;  /* 0x000000322e0c8980 */ /* 0x000368000c101b00 */
[----:B------:R1:W5:Y:S04]  /*11090*/  @!P0 LD.E.64 R20, desc[UR50][R40.64] ;  /* 0x0000003228148980 */ /* 0x000368000c101b00 */
[----:B------:R1:W5:Y:S04]  /*110a0*/  @!P2 LD.E.64 R8, desc[UR50][R48.64] ;  /* 0x000000323008a980 */ /* 0x000368000c101b00 */
[----:B------:R1:W5:Y:S02]  /*110b0*/  @!P2 LD.E.64 R10, desc[UR50][R14.64] ;  /* 0x000000320e0aa980 */ /* 0x000364000c101b00 */
.L_x_560:
[----:B------:R-:W-:Y:S05]  /*110c0*/  BSYNC B1 ;  /* 0x0000000000017941 */ /* 0x000fea0003800000 */
.L_x_559:
[----:B------:R-:W-:Y:S01]  /*110d0*/  ULEA.HI UR4, UR37, UR37, URZ, 0x1 ;  /* 0x0000002525047291 */ /* 0x000fe2000f8f083f */
[----:B---3--:R-:W-:Y:S01]  /*110e0*/  IMAD R0, R169, -0x80, R151 ;  /* 0xffffff80a9007824 */ /* 0x008fe200078e0297 */
[----:B------:R-:W-:Y:S02]  /*110f0*/  BSSY B1, `(.L_x_561) ;  /* 0x0000009000017945 */ /* 0x000fe40003800000 */
[----:B------:R-:W-:Y:S02]  /*11100*/  ULOP3.LUT UR4, UR4, 0xfffffffe, URZ, 0xc0, !UPT ;  /* 0xfffffffe04047892 */ /* 0x000fe4000f8ec03f */
[----:B-1----:R-:W-:Y:S02]  /*11110*/  VIMNMX R3, R0, 0x80, PT ;  /* 0x0000008000037848 */ /* 0x002fe40003fe0100 */
[----:B------:R-:W-:Y:S02]  /*11120*/  UIADD3 UR4, UR37, -UR4, URZ ;  /* 0x8000000425047290 */ /* 0x000fe4000fffe03f */
[----:B------:R-:W-:-:S04]  /*11130*/  ISETP.GE.AND P1, PT, R198, R3, PT ;  /* 0x00000003c600720c */ /* 0x000fc80003f26270 */
[----:B------:R-:W-:-:S05]  /*11140*/  IMAD.U32 R5, RZ, RZ, UR4 ;  /* 0x00000004ff057e24 */ /* 0x000fca000f8e00ff */
[----:B------:R-:W-:-:S04]  /*11150*/  SHF.L.U32 R5, R5, 0x1f, RZ ;  /* 0x0000001f05057819 */ /* 0x000fc800000006ff */
[----:B------:R-:W0:Y:S02]  /*11160*/  SYNCS.PHASECHK.TRANS64.TRYWAIT P0, [R18+URZ+0x29800], R5 ;  /* 0x02980005120075a7 */ /* 0x000e24000800017f */
[----:B0-----:R-:W-:Y:S05]  /*11170*/  @!P0 BRA `(.L_x_562) ;  /* 0x0000019800708947 */ /* 0x001fea0003800000 */
.L_x_808:
[----:B------:R-:W-:Y:S05]  /*11180*/  BSYNC B1 ;  /* 0x0000000000017941 */ /* 0x000fea0003800000 */
.L_x_561:
[----:B------:R-:W-:Y:S05]  /*11190*/  @P1 BRA `(.L_x_563) ;  /* 0x0000006000c01947 */ /* 0x000fea0003800000 */
[----:B------:R-:W1:Y:S01]  /*111a0*/  LDC R3, c[0x0][0x3f4] ;  /* 0x0000fd00ff037b82 */ /* 0x000e620000000800 */
[----:B------:R-:W-:Y:S01]  /*111b0*/  BSSY B1, `(.L_x_564) ;  /* 0x000007f000017945 */ /* 0x000fe20003800000 */
[----:B------:R-:W-:Y:S02]  /*111c0*/  IADD3 R0, R18, R215, RZ ;  /* 0x000000d712007210 */ /* 0x000fe40007ffe0ff */
[-C--:B-1----:R-:W-:Y:S02]  /*111d0*/  ISETP.GE.AND P0, PT, R22, R3.reuse, PT ;  /* 0x000000031600720c */ /* 0x082fe40003f06270 */
[-C--:B------:R-:W-:Y:S02]  /*111e0*/  ISETP.GE.AND P1, PT, R201, R3.reuse, PT ;  /* 0x00000003c900720c */ /* 0x080fe40003f26270 */
[-C--:B------:R-:W-:Y:S02]  /*111f0*/  ISETP.GE.AND P2, PT, R200, R3.reuse, PT ;  /* 0x00000003c800720c */ /* 0x080fe40003f46270 */
[----:B------:R-:W-:-:S02]  /*11200*/  ISETP.GE.AND P3, PT, R203, R3, PT ;  /* 0x00000003cb00720c */ /* 0x000fc40003f66270 */
[-C--:B------:R-:W-:Y:S02]  /*11210*/  ISETP.GE.AND P4, PT, R202, R3.reuse, PT ;  /* 0x00000003ca00720c */ /* 0x080fe40003f86270 */
[----:B------:R-:W-:-:S03]  /*11220*/  ISETP.GE.AND P5, PT, R204, R3, PT ;  /* 0x00000003cc00720c */ /* 0x000fc60003fa6270 */
[----:B------:R-:W-:Y:S10]  /*11230*/  @P0 BRA `(.L_x_565) ;  /* 0x0000000400d80947 */ /* 0x000ff40003800000 */
[----:B0---4-:R-:W0:Y:S01]  /*11240*/  LDS.128 R4, [R0+0x14400] ;  /* 0x0144000000047984 */ /* 0x011e220000000c00 */
[----:B--2--5:R-:W-:Y:S02]  /*11250*/  SHF.R.U32.HI R14, RZ, 0x8, R36 ;  /* 0x00000008ff0e7819 */ /* 0x024fe40000011624 */
[----:B------:R-:W-:Y:S02]  /*11260*/  LOP3.LUT R3, R36, 0xff, RZ, 0xc0, !PT ;  /* 0x000000ff24037812 */ /* 0x000fe400078ec0ff */
[----:B------:R-:W-:Y:S02]  /*11270*/  LOP3.LUT R14, R14, 0xff, RZ, 0xc0, !PT ;  /* 0x000000ff0e0e7812 */ /* 0x000fe400078ec0ff */
[----:B------:R-:W-:Y:S02]  /*11280*/  SHF.R.U32.HI R40, RZ, 0x8, R37 ;  /* 0x00000008ff287819 */ /* 0x000fe40000011625 */
[----:B------:R-:W-:Y:S02]  /*11290*/  SHF.R.U32.HI R43, RZ, 0x8, R39 ;  /* 0x00000008ff2b7819 */ /* 0x000fe40000011627 */
[----:B------:R-:W-:-:S02]  /*112a0*/  PRMT R3, R14, 0x7604, R3 ;  /* 0x000076040e037816 */ /* 0x000fc40000000003 */
[----:B------:R-:W-:Y:S02]  /*112b0*/  LOP3.LUT R15, R37, 0xff, RZ, 0xc0, !PT ;  /* 0x000000ff250f7812 */ /* 0x000fe400078ec0ff */
[----:B------:R-:W-:Y:S02]  /*112c0*/  LOP3.LUT R40, R40, 0xff, RZ, 0xc0, !PT ;  /* 0x000000ff28287812 */ /* 0x000fe400078ec0ff */
[----:B------:R-:W-:Y:S02]  /*112d0*/  SHF.R.U32.HI R46, RZ, 0x10, R37 ;  /* 0x00000010ff2e7819 */ /* 0x000fe40000011625 */
[----:B------:R-:W-:Y:S02]  /*112e0*/  SHF.R.U32.HI R14, RZ, 0x8, R38 ;  /* 0x00000008ff0e7819 */ /* 0x000fe40000011626 */
[----:B------:R-:W-:Y:S02]  /*112f0*/  SHF.R.U32.HI R45, RZ, 0x10, R39 ;  /* 0x00000010ff2d7819 */ /* 0x000fe40000011627 */
[----:B------:R-:W-:-:S02]  /*11300*/  LOP3.LUT R42, R39, 0xff, RZ, 0xc0, !PT ;  /* 0x000000ff272a7812 */ /* 0x000fc400078ec0ff */
[----:B------:R-:W-:Y:S01]  /*11310*/  LOP3.LUT R43, R43, 0xff, RZ, 0xc0, !PT ;  /* 0x000000ff2b2b7812 */ /* 0x000fe200078ec0ff */
[----:B------:R-:W-:Y:S01]  /*11320*/  IMAD.U32 R45, R45, 0x10000, RZ ;  /* 0x000100002d2d7824 */ /* 0x000fe200078e00ff */
[----:B------:R-:W-:Y:S02]  /*11330*/  PRMT R15, R40, 0x7604, R15 ;  /* 0x00007604280f7816 */ /* 0x000fe4000000000f */
[----:B------:R-:W-:Y:S01]  /*11340*/  LOP3.LUT R41, R14, 0xff, RZ, 0xc0, !PT ;  /* 0x000000ff0e297812 */ /* 0x000fe200078ec0ff */
[----:B------:R-:W-:Y:S01]  /*11350*/  IMAD.U32 R14, R46, 0x10000, RZ ;  /* 0x000100002e0e7824 */ /* 0x000fe200078e00ff */
[----:B------:R-:W-:Y:S02]  /*11360*/  LOP3.LUT R40, R38, 0xff, RZ, 0xc0, !PT ;  /* 0x000000ff26287812 */ /* 0x000fe400078ec0ff */
[----:B------:R-:W-:Y:S02]  /*11370*/  PRMT R42, R43, 0x7604, R42 ;  /* 0x000076042b2a7816 */ /* 0x000fe4000000002a */
[----:B------:R-:W-:-:S02]  /*11380*/  PRMT R43, R41, 0x7604, R40 ;  /* 0x00007604292b7816 */ /* 0x000fc40000000028 */
[----:B------:R-:W-:Y:S02]  /*11390*/  LOP3.LUT R41, R15, 0xff0000, R14, 0xf8, !PT ;  /* 0x00ff00000f297812 */ /* 0x000fe400078ef80e */
[----:B------:R-:W-:Y:S02]  /*113a0*/  LOP3.LUT R45, R42, 0xff0000, R45, 0xf8, !PT ;  /* 0x00ff00002a2d7812 */ /* 0x000fe400078ef82d */
[----:B------:R-:W-:Y:S02]  /*113b0*/  LOP3.LUT R43, R43, 0xff0000, R38, 0xf8, !PT ;  /* 0x00ff00002b2b7812 */ /* 0x000fe400078ef826 */
[----:B------:R-:W-:Y:S02]  /*113c0*/  LOP3.LUT R45, R45, 0xff000000, R39, 0xf8, !PT ;  /* 0xff0000002d2d7812 */ /* 0x000fe400078ef827 */
[----:B------:R-:W-:Y:S02]  /*113d0*/  LOP3.LUT R41, R41, 0xff000000, R37, 0xf8, !PT ;  /* 0xff00000029297812 */ /* 0x000fe400078ef825 */
[----:B------:R-:W-:-:S02]  /*113e0*/  LOP3.LUT R15, R3, 0xff0000, R36, 0xf8, !PT ;  /* 0x00ff0000030f7812 */ /* 0x000fc400078ef824 */
[----:B------:R-:W-:Y:S02]  /*113f0*/  LOP3.LUT R43, R43, 0xff000000, R38, 0xf8, !PT ;  /* 0xff0000002b2b7812 */ /* 0x000fe400078ef826 */
[-C--:B0-----:R-:W-:Y:S02]  /*11400*/  F2FP.F16.E4M3.UNPACK_B R3, R6.reuse.H1 ;  /* 0x00000006ff03723e */ /* 0x081fe400030006ff */
[----:B------:R-:W-:Y:S02]  /*11410*/  F2FP.F16.E4M3.UNPACK_B R42, R45 ;  /* 0x0000002dff2a723e */ /* 0x000fe400020006ff */
[----:B------:R-:W-:Y:S01]  /*11420*/  F2FP.F16.E4M3.UNPACK_B R38, R41 ;  /* 0x00000029ff26723e */ /* 0x000fe200020006ff */
[--C-:B------:R-:W-:Y:S01]  /*11430*/  HADD2.F32 R14, -RZ, R3.reuse.H1_H1 ;  /* 0x30000003ff0e7230 */ /* 0x100fe20000004100 */
[----:B------:R-:W-:Y:S01]  /*11440*/  F2FP.F16.E4M3.UNPACK_B R6, R6 ;  /* 0x00000006ff06723e */ /* 0x000fe200020006ff */
[----:B------:R-:W-:Y:S01]  /*11450*/  HADD2.F32 R46, -RZ, R42.H1_H1 ;  /* 0x3000002aff2e7230 */ /* 0x000fe20000004100 */
[----:B------:R-:W-:Y:S01]  /*11460*/  LOP3.LUT R40, R15, 0xff000000, R36, 0xf8, !PT ;  /* 0xff0000000f287812 */ /* 0x000fe200078ef824 */
[----:B------:R-:W-:Y:S01]  /*11470*/  HADD2.F32 R39, -RZ, R38.H1_H1 ;  /* 0x30000026ff277230 */ /* 0x000fe20000004100 */
[-C--:B------:R-:W-:Y:S01]  /*11480*/  F2FP.F16.E4M3.UNPACK_B R36, R7.reuse ;  /* 0x00000007ff24723e */ /* 0x080fe200020006ff */
[----:B------:R-:W-:Y:S01]  /*11490*/  HADD2.F32 R15, -RZ, R3.H0_H0 ;  /* 0x20000003ff0f7230 */ /* 0x000fe20000004100 */
[----:B------:R-:W-:Y:S01]  /*114a0*/  F2FP.F16.E4M3.UNPACK_B R37, R7.H1 ;  /* 0x00000007ff25723e */ /* 0x000fe200030006ff */
[C---:B------:R-:W-:Y:S01]  /*114b0*/  FMUL.FTZ R48, R14.reuse, R46 ;  /* 0x0000002e0e307220 */ /* 0x040fe20000410000 */
[----:B------:R-:W-:Y:S01]  /*114c0*/  FMUL.FTZ R47, R14, R39 ;  /* 0x000000270e2f7220 */ /* 0x000fe20000410000 */
[-C--:B------:R-:W-:Y:S01]  /*114d0*/  F2FP.F16.E4M3.UNPACK_B R7, R5.reuse ;  /* 0x00000005ff07723e */ /* 0x080fe200020006ff */
[----:B------:R-:W-:Y:S01]  /*114e0*/  HADD2.F32 R42, -RZ, R42.H0_H0 ;  /* 0x2000002aff2a7230 */ /* 0x000fe20000004100 */
[----:B------:R-:W-:Y:S01]  /*114f0*/  F2FP.F16.E4M3.UNPACK_B R14, R5.H1 ;  /* 0x00000005ff0e723e */ /* 0x000fe200030006ff */
[----:B------:R-:W-:-:S02]  /*11500*/  HADD2.F32 R5, -RZ, R6.H1_H1 ;  /* 0x30000006ff057230 */ /* 0x000fc40000004100 */
[C---:B------:R-:W-:Y:S01]  /*11510*/  FFMA.FTZ R50, R15.reuse, R39, -R48 ;  /* 0x000000270f327223 */ /* 0x040fe20000010830 */
[----:B------:R-:W-:Y:S02]  /*11520*/  HADD2.F32 R38, -RZ, R38.H0_H0 ;  /* 0x20000026ff267230 */ /* 0x000fe40000004100 */
[----:B------:R-:W-:Y:S01]  /*11530*/  FFMA.FTZ R51, R15, R46, R47 ;  /* 0x0000002e0f337223 */ /* 0x000fe2000001002f */
[----:B------:R-:W-:Y:S01]  /*11540*/  HADD2.F32 R6, -RZ, R6.H0_H0 ;  /* 0x20000006ff067230 */ /* 0x000fe20000004100 */
[----:B------:R-:W-:Y:S01]  /*11550*/  F2FP.F16.E4M3.UNPACK_B R45, R45.H1 ;  /* 0x0000002dff2d723e */ /* 0x000fe200030006ff */
[C---:B------:R-:W-:Y:S01]  /*11560*/  FMUL.FTZ R15, R5.reuse, R42 ;  /* 0x0000002a050f7220 */ /* 0x040fe20000410000 */
[----:B------:R-:W-:Y:S01]  /*11570*/  F2FP.F16.E4M3.UNPACK_B R41, R41.H1 ;  /* 0x00000029ff29723e */ /* 0x000fe200030006ff */
[-C--:B------:R-:W-:Y:S01]  /*11580*/  FMUL.FTZ R49, R5, R38.reuse ;  /* 0x0000002605317220 */ /* 0x080fe20000410000 */
[----:B------:R-:W-:Y:S02]  /*11590*/  HADD2.F32 R5, -RZ, R36.H1_H1 ;  /* 0x30000024ff057230 */ /* 0x000fe40000004100 */
[----:B------:R-:W-:Y:S01]  /*115a0*/  FFMA.FTZ R47, R6, R38, -R15 ;  /* 0x00000026062f7223 */ /* 0x000fe2000001080f */
[----:B------:R-:W-:-:S02]  /*115b0*/  HADD2.F32 R39, -RZ, R45.H0_H0 ;  /* 0x2000002dff277230 */ /* 0x000fc40000004100 */
[----:B------:R-:W-:Y:S01]  /*115c0*/  FFMA.FTZ R48, R6, R42, R49 ;  /* 0x0000002a06307223 */ /* 0x000fe20000010031 */
[----:B------:R-:W-:Y:S01]  /*115d0*/  HADD2.F32 R15, -RZ, R41.H0_H0 ;  /* 0x20000029ff0f7230 */ /* 0x000fe20000004100 */
[----:B------:R-:W-:Y:S01]  /*115e0*/  F2FP.F16.E4M3.UNPACK_B R3, R4 ;  /* 0x00000004ff03723e */ /* 0x000fe200020006ff */
[----:B------:R-:W-:Y:S02]  /*115f0*/  HADD2.F32 R36, -RZ, R36.H0_H0 ;  /* 0x20000024ff247230 */ /* 0x000fe40000004100 */
[C---:B------:R-:W-:Y:S01]  /*11600*/  FMUL.FTZ R49, R5.reuse, R39 ;  /* 0x0000002705317220 */ /* 0x040fe20000410000 */
[----:B------:R-:W-:Y:S02]  /*11610*/  HADD2.F32 R45, -RZ, R45.H1_H1 ;  /* 0x3000002dff2d7230 */ /* 0x000fe40000004100 */
[-C--:B------:R-:W-:Y:S01]  /*11620*/  FMUL.FTZ R5, R5, R15.reuse ;  /* 0x0000000f05057220 */ /* 0x080fe20000410000 */
[----:B------:R-:W-:Y:S02]  /*11630*/  HADD2.F32 R6, -RZ, R37.H1_H1 ;  /* 0x30000025ff067230 */ /* 0x000fe40000004100 */
[----:B------:R-:W-:Y:S01]  /*11640*/  FFMA.FTZ R49, R36, R15, -R49 ;  /* 0x0000000f24317223 */ /* 0x000fe20000010831 */
[----:B------:R-:W-:-:S02]  /*11650*/  HADD2.F32 R41, -RZ, R41.H1_H1 ;  /* 0x30000029ff297230 */ /* 0x000fc40000004100 */
[----:B------:R-:W-:Y:S01]  /*11660*/  FFMA.FTZ R52, R36, R39, R5 ;  /* 0x0000002724347223 */ /* 0x000fe20000010005 */
[----:B------:R-:W-:Y:S02]  /*11670*/  HADD2.F32 R37, -RZ, R37.H0_H0 ;  /* 0x20000025ff257230 */ /* 0x000fe40000004100 */
[C---:B------:R-:W-:Y:S01]  /*11680*/  FMUL.FTZ R38, R6.reuse, R45 ;  /* 0x0000002d06267220 */ /* 0x040fe20000410000 */
[----:B------:R-:W-:Y:S01]  /*11690*/  F2FP.F16.E4M3.UNPACK_B R5, R43 ;  /* 0x0000002bff05723e */ /* 0x000fe200020006ff */
[-C--:B------:R-:W-:Y:S01]  /*116a0*/  FMUL.FTZ R36, R6, R41.reuse ;  /* 0x0000002906247220 */ /* 0x080fe20000410000 */
[----:B------:R-:W-:Y:S01]  /*116b0*/  F2FP.F16.E4M3.UNPACK_B R4, R4.H1 ;  /* 0x00000004ff04723e */ /* 0x000fe200030006ff */
[C---:B------:R-:W-:Y:S01]  /*116c0*/  FFMA.FTZ R53, R37.reuse, R41, -R38 ;  /* 0x0000002925357223 */ /* 0x040fe20000010826 */
[-C--:B------:R-:W-:Y:S01]  /*116d0*/  F2FP.F16.E4M3.UNPACK_B R15, R40.reuse ;  /* 0x00000028ff0f723e */ /* 0x080fe200020006ff */
[----:B------:R-:W-:Y:S01]  /*116e0*/  FFMA.FTZ R54, R37, R45, R36 ;  /* 0x0000002d25367223 */ /* 0x000fe20000010024 */
[--C-:B------:R-:W-:Y:S01]  /*116f0*/  HADD2.F32 R38, -RZ, R5.reuse.H1_H1 ;  /* 0x30000005ff267230 */ /* 0x100fe20000004100 */
[----:B------:R-:W-:Y:S01]  /*11700*/  F2FP.F16.E4M3.UNPACK_B R40, R40.H1 ;  /* 0x00000028ff28723e */ /* 0x000fe200030006ff */
[----:B------:R-:W-:Y:S01]  /*11710*/  HADD2.F32 R37, -RZ, R5.H0_H0 ;  /* 0x20000005ff257230 */ /* 0x000fe20000004100 */
[----:B------:R-:W-:Y:S01]  /*11720*/  F2FP.F16.E4M3.UNPACK_B R43, R43.H1 ;  /* 0x0000002bff2b723e */ /* 0x000fe200030006ff */
[----:B------:R-:W-:-:S02]  /*11730*/  HADD2.F32 R6, -RZ, R4.H1_H1 ;  /* 0x30000004ff067230 */ /* 0x000fc40000004100 */
[----:B------:R-:W-:Y:S02]  /*11740*/  HADD2.F32 R36, -RZ, R15.H1_H1 ;  /* 0x3000000fff247230 */ /* 0x000fe40000004100 */
[----:B------:R-:W-:Y:S02]  /*11750*/  HADD2.F32 R5, -RZ, R4.H0_H0 ;  /* 0x20000004ff057230 */ /* 0x000fe40000004100 */
[C---:B------:R-:W-:Y:S01]  /*11760*/  FMUL.FTZ R42, R6.reuse, R38 ;  /* 0x00000026062a7220 */ /* 0x040fe20000410000 */
[----:B------:R-:W-:Y:S02]  /*11770*/  HADD2.F32 R4, -RZ, R3.H1_H1 ;  /* 0x30000003ff047230 */ /* 0x000fe40000004100 */
[-C--:B------:R-:W-:Y:S01]  /*11780*/  FMUL.FTZ R46, R6, R36.reuse ;  /* 0x00000024062e7220 */ /* 0x080fe20000410000 */
[----:B------:R-:W-:Y:S02]  /*11790*/  HADD2.F32 R15, -RZ, R15.H0_H0 ;  /* 0x2000000fff0f7230 */ /* 0x000fe40000004100 */
[----:B------:R-:W-:Y:S01]  /*117a0*/  FFMA.FTZ R42, R5, R36, -R42 ;  /* 0x00000024052a7223 */ /* 0x000fe2000001082a */
[----:B------:R-:W-:-:S02]  /*117b0*/  HADD2.F32 R3, -RZ, R3.H0_H0 ;  /* 0x20000003ff037230 */ /* 0x000fc40000004100 */
[C---:B------:R-:W-:Y:S01]  /*117c0*/  FMUL.FTZ R6, R4.reuse, R37 ;  /* 0x0000002504067220 */ /* 0x040fe20000410000 */
[----:B------:R-:W-:Y:S01]  /*117d0*/  FFMA.FTZ R39, R5, R38, R46 ;  /* 0x0000002605277223 */ /* 0x000fe2000001002e */
[-C--:B------:R-:W-:Y:S01]  /*117e0*/  FMUL.FTZ R4, R4, R15.reuse ;  /* 0x0000000f04047220 */ /* 0x080fe20000410000 */
[----:B------:R-:W-:Y:S02]  /*117f0*/  HADD2.F32 R5, -RZ, R40.H1_H1 ;  /* 0x30000028ff057230 */ /* 0x000fe40000004100 */
[C---:B------:R-:W-:Y:S01]  /*11800*/  FFMA.FTZ R36, R3.reuse, R15, -R6 ;  /* 0x0000000f03247223 */ /* 0x040fe20000010806 */
[--C-:B------:R-:W-:Y:S02]  /*11810*/  HADD2.F32 R15, -RZ, R43.reuse.H1_H1 ;  /* 0x3000002bff0f7230 */ /* 0x100fe40000004100 */
[----:B------:R-:W-:Y:S01]  /*11820*/  FFMA.FTZ R37, R3, R37, R4 ;  /* 0x0000002503257223 */ /* 0x000fe20000010004 */
[----:B------:R-:W-:Y:S02]  /*11830*/  HADD2.F32 R4, -RZ, R14.H1_H1 ;  /* 0x3000000eff047230 */ /* 0x000fe40000004100 */
[----:B------:R-:W-:-:S02]  /*11840*/  HADD2.F32 R6, -RZ, R43.H0_H0 ;  /* 0x2000002bff067230 */ /* 0x000fc40000004100 */
[--C-:B------:R-:W-:Y:S02]  /*11850*/  HADD2.F32 R3, -RZ, R7.reuse.H1_H1 ;  /* 0x30000007ff037230 */ /* 0x100fe40000004100 */
[C---:B------:R-:W-:Y:S01]  /*11860*/  FMUL.FTZ R41, R4.reuse, R15 ;  /* 0x0000000f04297220 */ /* 0x040fe20000410000 */
[----:B------:R-:W-:Y:S02]  /*11870*/  HADD2.F32 R40, -RZ, R40.H0_H0 ;  /* 0x20000028ff287230 */ /* 0x000fe40000004100 */
[-C--:B------:R-:W-:Y:S01]  /*11880*/  FMUL.FTZ R38, R4, R5.reuse ;  /* 0x0000000504267220 */ /* 0x080fe20000410000 */
[----:B------:R-:W-:Y:S02]  /*11890*/  HADD2.F32 R14, -RZ, R14.H0_H0 ;  /* 0x2000000eff0e7230 */ /* 0x000fe40000004100 */
[C---:B------:R-:W-:Y:S01]  /*118a0*/  FMUL.FTZ R4, R3.reuse, R6 ;  /* 0x0000000603047220 */ /* 0x040fe20000410000 */
[----:B------:R-:W-:Y:S02]  /*118b0*/  HADD2.F32 R7, -RZ, R7.H0_H0 ;  /* 0x20000007ff077230 */ /* 0x000fe40000004100 */
[-C--:B------:R-:W-:Y:S01]  /*118c0*/  FMUL.FTZ R3, R3, R40.reuse ;  /* 0x0000002803037220 */ /* 0x080fe20000410000 */
[C---:B------:R-:W-:Y:S01]  /*118d0*/  FFMA.FTZ R41, R14.reuse, R5, -R41 ;  /* 0x000000050e297223 */ /* 0x040fe20000010829 */
[----:B------:R-:W-:Y:S01]  /*118e0*/  FFMA.FTZ R38, R14, R15, R38 ;  /* 0x0000000f0e267223 */ /* 0x000fe20000010026 */
[C---:B------:R-:W-:Y:S01]  /*118f0*/  FFMA.FTZ R5, R7.reuse, R40, -R4 ;  /* 0x0000002807057223 */ /* 0x040fe20000010804 */
[----:B------:R-:W-:Y:S01]  /*11900*/  FFMA.FTZ R14, R7, R6, R3 ;  /* 0x00000006070e7223 */ /* 0x000fe20000010003 */
[----:B------:R-:W-:-:S02]  /*11910*/  F2FP.SATFINITE.E4M3.F32.PACK_AB_MERGE_C R6, R51, R50, RZ ;  /* 0x000000323306723e */ /* 0x000fc400048070ff */
[----:B------:R-:W-:Y:S02]  /*11920*/  F2FP.SATFINITE.E4M3.F32.PACK_AB_MERGE_C R7, R54, R53, RZ ;  /* 0x000000353607723e */ /* 0x000fe400048070ff */
[----:B------:R-:W-:Y:S02]  /*11930*/  F2FP.SATFINITE.E4M3.F32.PACK_AB_MERGE_C R4, R39, R42, RZ ;  /* 0x0000002a2704723e */ /* 0x000fe400048070ff */
[----:B------:R-:W-:Y:S02]  /*11940*/  F2FP.SATFINITE.E4M3.F32.PACK_AB_MERGE_C R38, R38, R41, RZ ;  /* 0x000000292626723e */ /* 0x000fe400048070ff */
[----:B------:R-:W-:Y:S02]  /*11950*/  F2FP.SATFINITE.E4M3.F32.PACK_AB_MERGE_C R6, R48, R47, R6 ;  /* 0x0000002f3006723e */ /* 0x000fe40004807006 */
[----:B------:R-:W-:Y:S02]  /*11960*/  F2FP.SATFINITE.E4M3.F32.PACK_AB_MERGE_C R7, R52, R49, R7 ;  /* 0x000000313407723e */ /* 0x000fe40004807007 */
[----:B------:R-:W-:-:S02]  /*11970*/  F2FP.SATFINITE.E4M3.F32.PACK_AB_MERGE_C R4, R37, R36, R4 ;  /* 0x000000242504723e */ /* 0x000fc40004807004 */
[----:B------:R-:W-:-:S05]  /*11980*/  F2FP.SATFINITE.E4M3.F32.PACK_AB_MERGE_C R5, R14, R5, R38 ;  /* 0x000000050e05723e */ /* 0x000fca0004807026 */
[----:B------:R1:W-:Y:S02]  /*11990*/  STS.128 [R0+0x14400], R4 ;  /* 0x0144000400007388 */ /* 0x0003e40000000c00 */
.L_x_565:
[----:B------:R-:W-:Y:S05]  /*119a0*/  BSYNC B1 ;  /* 0x0000000000017941 */ /* 0x000fea0003800000 */
.L_x_564:
[----:B------:R-:W-:Y:S04]  /*119b0*/  BSSY B1, `(.L_x_566) ;  /* 0x000007c000017945 */ /* 0x000fe80003800000 */
[----:B------:R-:W-:Y:S05]  /*119c0*/  @P1 BRA `(.L_x_567) ;  /* 0x0000000400e81947 */ /* 0x000fea0003800000 */
[----:B01--4-:R-:W0:Y:S01]  /*119d0*/  LDS.128 R4, [R226] ;  /* 0x00000000e2047984 */ /* 0x013e220000000c00 */
[----:B-----5:R-:W-:Y:S02]  /*119e0*/  SHF.R.U32.HI R15, RZ, 0x8, R33 ;  /* 0x00000008ff0f7819 */ /* 0x020fe40000011621 */
[----:B------:R-:W-:Y:S02]  /*119f0*/  SHF.R.U32.HI R40, RZ, 0x8, R35 ;  /* 0x00000008ff287819 */ /* 0x000fe40000011623 */
[----:B------:R-:W-:Y:S02]  /*11a00*/  SHF.R.U32.HI R37, RZ, 0x8, R34 ;  /* 0x00000008ff257819 */ /* 0x000fe40000011622 */
[----:B------:R-:W-:Y:S02]  /*11a10*/  LOP3.LUT R36, R33, 0xff, RZ, 0xc0, !PT ;  /* 0x000000ff21247812 */ /* 0x000fe400078ec0ff */
[----:B------:R-:W-:Y:S02]  /*11a20*/  LOP3.LUT R41, R35, 0xff, RZ, 0xc0, !PT ;  /* 0x000000ff23297812 */ /* 0x000fe400078ec0ff */
[----:B------:R-:W-:-:S02]  /*11a30*/  LOP3.LUT R15, R15, 0xff, RZ, 0xc0, !PT ;  /* 0x000000ff0f0f7812 */ /* 0x000fc400078ec0ff */
[----:B------:R-:W-:Y:S02]  /*11a40*/  LOP3.LUT R40, R40, 0xff, RZ, 0xc0, !PT ;  /* 0x000000ff28287812 */ /* 0x000fe400078ec0ff */
[----:B------:R-:W-:Y:S02]  /*11a50*/  SHF.R.U32.HI R3, RZ, 0x8, R32 ;  /* 0x00000008ff037819 */ /* 0x000fe40000011620 */
[----:B------:R-:W-:Y:S02]  /*11a60*/  LOP3.LUT R38, R37, 0xff, RZ, 0xc0, !PT ;  /* 0x000000ff25267812 */ /* 0x000fe400078ec0ff */
[----:B------:R-:W-:Y:S02]  /*11a70*/  PRMT R37, R15, 0x7604, R36 ;  /* 0x000076040f257816 */ /* 0x000fe40000000024 */
[----:B------:R-:W-:Y:S02]  /*11a80*/  PRMT R41, R40, 0x7604, R41 ;  /* 0x0000760428297816 */ /* 0x000fe40000000029 */
[----:B------:R-:W-:-:S02]  /*11a90*/  SHF.R.U32.HI R36, RZ, 0x10, R33 ;  /* 0x00000010ff247819 */ /* 0x000fc40000011621 */
[----:B------:R-:W-:Y:S02]  /*11aa0*/  SHF.R.U32.HI R40, RZ, 0x10, R35 ;  /* 0x00000010ff287819 */ /* 0x000fe40000011623 */
[----:B--2---:R-:W-:Y:S02]  /*11ab0*/  LOP3.LUT R14, R32, 0xff, RZ, 0xc0, !PT ;  /* 0x000000ff200e7812 */ /* 0x004fe400078ec0ff */
[----:B------:R-:W-:Y:S02]  /*11ac0*/  LOP3.LUT R39, R34, 0xff, RZ, 0xc0, !PT ;  /* 0x000000ff22277812 */ /* 0x000fe400078ec0ff */
[----:B------:R-:W-:Y:S02]  /*11ad0*/  LOP3.LUT R3, R3, 0xff, RZ, 0xc0, !PT ;  /* 0x000000ff03037812 */ /* 0x000fe400078ec0ff */
[----:B------:R-:W-:Y:S02]  /*11ae0*/  SHF.R.U32.HI R15, RZ, 0x10, R34 ;  /* 0x00000010ff0f7819 */ /* 0x000fe40000011622 */
[----:B------:R-:W-:-:S02]  /*11af0*/  LOP3.LUT R36, R36, 0xff, RZ, 0xc0, !PT ;  /* 0x000000ff24247812 */ /* 0x000fc400078ec0ff */
[----:B------:R-:W-:Y:S02]  /*11b00*/  LOP3.LUT R40, R40, 0xff, RZ, 0xc0, !PT ;  /* 0x000000ff28287812 */ /* 0x000fe400078ec0ff */
[----:B------:R-:W-:Y:S02]  /*11b10*/  PRMT R14, R3, 0x7604, R14 ;  /* 0x00007604030e7816 */ /* 0x000fe4000000000e */
[----:B------:R-:W-:Y:S02]  /*11b20*/  PRMT R39, R38, 0x7604, R39 ;  /* 0x0000760426277816 */ /* 0x000fe40000000027 */
[----:B------:R-:W-:Y:S02]  /*11b30*/  SHF.R.U32.HI R3, RZ, 0x10, R32 ;  /* 0x00000010ff037819 */ /* 0x000fe40000011620 */
[----:B------:R-:W-:Y:S02]  /*11b40*/  LOP3.LUT R38, R15, 0xff, RZ, 0xc0, !PT ;  /* 0x000000ff0f267812 */ /* 0x000fe400078ec0ff */
[----:B------:R-:W-:-:S02]  /*11b50*/  PRMT R37, R36, 0x7054, R37 ;  /* 0x0000705424257816 */ /* 0x000fc40000000025 */
[----:B------:R-:W-:Y:S02]  /*11b60*/  PRMT R41, R40, 0x7054, R41 ;  /* 0x0000705428297816 */ /* 0x000fe40000000029 */
[----:B------:R-:W-:Y:S02]  /*11b70*/  LOP3.LUT R3, R3, 0xff, RZ, 0xc0, !PT ;  /* 0x000000ff03037812 */ /* 0x000fe400078ec0ff */
[----:B------:R-:W-:Y:S02]  /*11b80*/  PRMT R39, R38, 0x7054, R39 ;  /* 0x0000705426277816 */ /* 0x000fe40000000027 */
[----:B------:R-:W-:Y:S02]  /*11b90*/  LOP3.LUT R41, R41, 0xff000000, R35, 0xf8, !PT ;  /* 0xff00000029297812 */ /* 0x000fe400078ef823 */
[----:B------:R-:W-:Y:S02]  /*11ba0*/  LOP3.LUT R37, R37, 0xff000000, R33, 0xf8, !PT ;  /* 0xff00000025257812 */ /* 0x000fe400078ef821 */
[----:B------:R-:W-:-:S02]  /*11bb0*/  PRMT R15, R3, 0x7054, R14 ;  /* 0x00007054030f7816 */ /* 0x000fc4000000000e */
        /* <DEDUP_REMOVED lines=90> */
[----:B------:R3:W-:Y:S02]  /*12160*/  STS.128 [R226], R4 ;  /* 0x00000004e2007388 */ /* 0x0007e40000000c00 */
.L_x_567:
[----:B------:R-:W-:Y:S05]  /*12170*/  BSYNC B1 ;  /* 0x0000000000017941 */ /* 0x000fea0003800000 */
.L_x_566:
[----:B------:R-:W-:Y:S04]  /*12180*/  BSSY B1, `(.L_x_568) ;  /* 0x0000078000017945 */ /* 0x000fe80003800000 */
[----:B------:R-:W-:Y:S05]  /*12190*/  @P2 BRA `(.L_x_569) ;  /* 0x0000000400d82947 */ /* 0x000fea0003800000 */
[----:B01-34-:R-:W0:Y:S01]  /*121a0*/  LDS.128 R4, [R0+0x16400] ;  /* 0x0164000000047984 */ /* 0x01be220000000c00 */
        /* <DEDUP_REMOVED lines=10> */
[----:B------:R-:W-:Y:S02]  /*12250*/  LOP3.LUT R34, R31, 0xff, RZ, 0xc0, !PT ;  /* 0x000000ff1f227812 */ /* 0x000fe400078ec0ff */
[----:B------:R-:W-:-:S02]  /*12260*/  LOP3.LUT R35, R35, 0xff, RZ, 0xc0, !PT ;  /* 0x000000ff23237812 */ /* 0x000fc400078ec0ff */
[----:B------:R-:W-:Y:S02]  /*12270*/  SHF.R.U32.HI R37, RZ, 0x10, R31 ;  /* 0x00000010ff257819 */ /* 0x000fe4000001161f */
[----:B------:R-:W-:Y:S02]  /*12280*/  PRMT R15, R32, 0x7604, R15 ;  /* 0x00007604200f7816 */ /* 0x000fe4000000000f */
[----:B------:R-:W-:Y:S01]  /*12290*/  LOP3.LUT R33, R14, 0xff, RZ, 0xc0, !PT ;  /* 0x000000ff0e217812 */ /* 0x000fe200078ec0ff */
[----:B------:R-:W-:Y:S01]  /*122a0*/  IMAD.U32 R14, R36, 0x10000, RZ ;  /* 0x00010000240e7824 */ /* 0x000fe200078e00ff */
[----:B------:R-:W-:Y:S02]  /*122b0*/  LOP3.LUT R32, R30, 0xff, RZ, 0xc0, !PT ;  /* 0x000000ff1e207812 */ /* 0x000fe400078ec0ff */
[----:B------:R-:W-:Y:S02]  /*122c0*/  PRMT R34, R35, 0x7604, R34 ;  /* 0x0000760423227816 */ /* 0x000fe40000000022 */
[----:B------:R-:W-:-:S02]  /*122d0*/  SHF.L.U32 R37, R37, 0x10, RZ ;  /* 0x0000001025257819 */ /* 0x000fc400000006ff */
[----:B------:R-:W-:Y:S02]  /*122e0*/  PRMT R35, R33, 0x7604, R32 ;  /* 0x0000760421237816 */ /* 0x000fe40000000020 */
[----:B------:R-:W-:Y:S02]  /*122f0*/  LOP3.LUT R33, R15, 0xff0000, R14, 0xf8, !PT ;  /* 0x00ff00000f217812 */ /* 0x000fe400078ef80e */
[----:B------:R-:W-:Y:S02]  /*12300*/  LOP3.LUT R37, R34, 0xff0000, R37, 0xf8, !PT ;  /* 0x00ff000022257812 */ /* 0x000fe400078ef825 */
[----:B------:R-:W-:Y:S02]  /*12310*/  LOP3.LUT R35, R35, 0xff0000, R30, 0xf8, !PT ;  /* 0x00ff000023237812 */ /* 0x000fe400078ef81e */
[----:B------:R-:W-:Y:S02]  /*12320*/  LOP3.LUT R37, R37, 0xff000000, R31, 0xf8, !PT ;  /* 0xff00000025257812 */ /* 0x000fe400078ef81f */
[----:B------:R-:W-:-:S02]  /*12330*/  LOP3.LUT R33, R33, 0xff000000, R29, 0xf8, !PT ;  /* 0xff00000021217812 */ /* 0x000fc400078ef81d */
[----:B------:R-:W-:Y:S02]  /*12340*/  LOP3.LUT R15, R3, 0xff0000, R28, 0xf8, !PT ;  /* 0x00ff0000030f7812 */ /* 0x000fe400078ef81c */
        /* <DEDUP_REMOVED lines=91> */
.L_x_569:
[----:B------:R-:W-:Y:S05]  /*12900*/  BSYNC B1 ;  /* 0x0000000000017941 */ /* 0x000fea0003800000 */
.L_x_568:
[----:B------:R-:W-:Y:S04]  /*12910*/  BSSY B1, `(.L_x_570) ;  /* 0x000007c000017945 */ /* 0x000fe80003800000 */
[----:B------:R-:W-:Y:S05]  /*12920*/  @P3 BRA `(.L_x_571) ;  /* 0x0000000400e83947 */ /* 0x000fea0003800000 */
[----:B01-34-:R-:W0:Y:S01]  /*12930*/  LDS.128 R4, [R226+0x2000] ;  /* 0x00200000e2047984 */ /* 0x01be220000000c00 */
        /* <DEDUP_REMOVED lines=121> */
.L_x_571:
[----:B------:R-:W-:Y:S05]  /*130d0*/  BSYNC B1 ;  /* 0x0000000000017941 */ /* 0x000fea0003800000 */
.L_x_570:
        /* <DEDUP_REMOVED lines=33> */
[--C-:B------:R-:W-:Y:S01]  /*132f0*/  HADD2.F32 R13, -RZ, R3.reuse.H0_H0 ;  /* 0x20000003ff0d7230 */ /* 0x100fe20000004100 */
[----:B------:R-:W-:Y:S01]  /*13300*/  LOP3.LUT R24, R15, 0xff000000, R12, 0xf8, !PT ;  /* 0xff0000000f187812 */ /* 0x000fe200078ef80c */
[----:B------:R-:W-:Y:S01]  /*13310*/  HADD2.F32 R12, -RZ, R3.H1_H1 ;  /* 0x30000003ff0c7230 */ /* 0x000fe20000004100 */
[----:B------:R-:W-:Y:S01]  /*13320*/  F2FP.F16.E4M3.UNPACK_B R6, R6 ;  /* 0x00000006ff06723e */ /* 0x000fe200020006ff */
[----:B------:R-:W-:Y:S01]  /*13330*/  HADD2.F32 R28, -RZ, R26.H1_H1 ;  /* 0x3000001aff1c7230 */ /* 0x000fe20000004100 */
[-C--:B------:R-:W-:Y:S01]  /*13340*/  F2FP.F16.E4M3.UNPACK_B R14, R7.reuse ;  /* 0x00000007ff0e723e */ /* 0x080fe200020006ff */
[----:B------:R-:W-:Y:S01]  /*13350*/  HADD2.F32 R21, -RZ, R20.H1_H1 ;  /* 0x30000014ff157230 */ /* 0x000fe20000004100 */
[----:B------:R-:W-:Y:S01]  /*13360*/  F2FP.F16.E4M3.UNPACK_B R15, R7.H1 ;  /* 0x00000007ff0f723e */ /* 0x000fe200030006ff */
[----:B------:R-:W-:-:S02]  /*13370*/  HADD2.F32 R26, -RZ, R26.H0_H0 ;  /* 0x2000001aff1a7230 */ /* 0x000fc40000004100 */
[CC--:B------:R-:W-:Y:S01]  /*13380*/  FMUL.FTZ R30, R12.reuse, R28.reuse ;  /* 0x0000001c0c1e7220 */ /* 0x0c0fe20000410000 */
[----:B------:R-:W-:Y:S01]  /*13390*/  F2FP.F16.E4M3.UNPACK_B R7, R5 ;  /* 0x00000005ff07723e */ /* 0x000fe200020006ff */
[----:B------:R-:W-:Y:S01]  /*133a0*/  FMUL.FTZ R31, R12, R21 ;  /* 0x000000150c1f7220 */ /* 0x000fe20000410000 */
[----:B------:R-:W-:Y:S01]  /*133b0*/  F2FP.F16.E4M3.UNPACK_B R12, R5.H1 ;  /* 0x00000005ff0c723e */ /* 0x000fe200030006ff */
[----:B------:R-:W-:Y:S02]  /*133c0*/  HADD2.F32 R5, -RZ, R6.H1_H1 ;  /* 0x30000006ff057230 */ /* 0x000fe40000004100 */
[C---:B------:R-:W-:Y:S01]  /*133d0*/  FFMA.FTZ R32, R13.reuse, R21, -R30 ;  /* 0x000000150d207223 */ /* 0x040fe2000001081e */
[----:B------:R-:W-:Y:S02]  /*133e0*/  HADD2.F32 R20, -RZ, R20.H0_H0 ;  /* 0x20000014ff147230 */ /* 0x000fe40000004100 */
[----:B------:R-:W-:Y:S01]  /*133f0*/  FFMA.FTZ R33, R13, R28, R31 ;  /* 0x0000001c0d217223 */ /* 0x000fe2000001001f */
[----:B------:R-:W-:Y:S01]  /*13400*/  HADD2.F32 R6, -RZ, R6.H0_H0 ;  /* 0x20000006ff067230 */ /* 0x000fe20000004100 */
[----:B------:R-:W-:Y:S01]  /*13410*/  F2FP.F16.E4M3.UNPACK_B R29, R29.H1 ;  /* 0x0000001dff1d723e */ /* 0x000fe200030006ff */
[C---:B------:R-:W-:Y:S01]  /*13420*/  FMUL.FTZ R13, R5.reuse, R26 ;  /* 0x0000001a050d7220 */ /* 0x040fe20000410000 */
[----:B------:R-:W-:Y:S01]  /*13430*/  F2FP.F16.E4M3.UNPACK_B R25, R25.H1 ;  /* 0x00000019ff19723e */ /* 0x000fe200030006ff */
[----:B------:R-:W-:Y:S01]  /*13440*/  FMUL.FTZ R31, R5, R20 ;  /* 0x00000014051f7220 */ /* 0x000fe20000410000 */
[----:B------:R-:W-:-:S02]  /*13450*/  HADD2.F32 R5, -RZ, R14.H1_H1 ;  /* 0x3000000eff057230 */ /* 0x000fc40000004100 */
[C---:B------:R-:W-:Y:S01]  /*13460*/  FFMA.FTZ R30, R6.reuse, R20, -R13 ;  /* 0x00000014061e7223 */ /* 0x040fe2000001080d */
[----:B------:R-:W-:Y:S02]  /*13470*/  HADD2.F32 R21, -RZ, R29.H0_H0 ;  /* 0x2000001dff157230 */ /* 0x000fe40000004100 */
[----:B------:R-:W-:Y:S01]  /*13480*/  FFMA.FTZ R31, R6, R26, R31 ;  /* 0x0000001a061f7223 */ /* 0x000fe2000001001f */
[----:B------:R-:W-:Y:S01]  /*13490*/  HADD2.F32 R13, -RZ, R25.H0_H0 ;  /* 0x20000019ff0d7230 */ /* 0x000fe20000004100 */
[----:B------:R-:W-:Y:S01]  /*134a0*/  F2FP.F16.E4M3.UNPACK_B R3, R4 ;  /* 0x00000004ff03723e */ /* 0x000fe200020006ff */
[----:B------:R-:W-:Y:S02]  /*134b0*/  HADD2.F32 R14, -RZ, R14.H0_H0 ;  /* 0x2000000eff0e7230 */ /* 0x000fe40000004100 */
[C---:B------:R-:W-:Y:S01]  /*134c0*/  FMUL.FTZ R35, R5.reuse, R21 ;  /* 0x0000001505237220 */ /* 0x040fe20000410000 */
[----:B------:R-:W-:Y:S02]  /*134d0*/  HADD2.F32 R29, -RZ, R29.H1_H1 ;  /* 0x3000001dff1d7230 */ /* 0x000fe40000004100 */
[----:B------:R-:W-:Y:S01]  /*134e0*/  FMUL.FTZ R5, R5, R13 ;  /* 0x0000000d05057220 */ /* 0x000fe20000410000 */
[----:B------:R-:W-:-:S02]  /*134f0*/  HADD2.F32 R6, -RZ, R15.H1_H1 ;  /* 0x3000000fff067230 */ /* 0x000fc40000004100 */
[C---:B------:R-:W-:Y:S01]  /*13500*/  FFMA.FTZ R35, R14.reuse, R13, -R35 ;  /* 0x0000000d0e237223 */ /* 0x040fe20000010823 */
[----:B------:R-:W-:Y:S02]  /*13510*/  HADD2.F32 R25, -RZ, R25.H1_H1 ;  /* 0x30000019ff197230 */ /* 0x000fe40000004100 */
        /* <DEDUP_REMOVED lines=52> */
.L_x_573:
[----:B------:R-:W-:Y:S05]  /*13860*/  BSYNC B1 ;  /* 0x0000000000017941 */ /* 0x000fea0003800000 */
.L_x_572:
[----:B------:R-:W-:Y:S05]  /*13870*/  @P5 BRA `(.L_x_563) ;  /* 0x0000003c00085947 */ /* 0x000fea0003800000 */
[----:B01-34-:R-:W0:Y:S01]  /*13880*/  LDS.128 R4, [R226+0x4000] ;  /* 0x00400000e2047984 */ /* 0x01be220000000c00 */
[----:B-----5:R-:W-:Y:S02]  /*13890*/  SHF.R.U32.HI R12, RZ, 0x8, R9 ;  /* 0x00000008ff0c7819 */ /* 0x020fe40000011609 */
[----:B------:R-:W-:Y:S02]  /*138a0*/  SHF.R.U32.HI R20, RZ, 0x8, R11 ;  /* 0x00000008ff147819 */ /* 0x000fe4000001160b */
[----:B------:R-:W-:Y:S02]  /*138b0*/  LOP3.LUT R13, R9, 0xff, RZ, 0xc0, !PT ;  /* 0x000000ff090d7812 */ /* 0x000fe400078ec0ff */
[----:B------:R-:W-:Y:S02]  /*138c0*/  LOP3.LUT R21, R11, 0xff, RZ, 0xc0, !PT ;  /* 0x000000ff0b157812 */ /* 0x000fe400078ec0ff */
[----:B------:R-:W-:Y:S02]  /*138d0*/  LOP3.LUT R12, R12, 0xff, RZ, 0xc0, !PT ;  /* 0x000000ff0c0c7812 */ /* 0x000fe400078ec0ff */
[----:B------:R-:W-:-:S02]  /*138e0*/  LOP3.LUT R20, R20, 0xff, RZ, 0xc0, !PT ;  /* 0x000000ff14147812 */ /* 0x000fc400078ec0ff */
[----:B------:R-:W-:Y:S02]  /*138f0*/  SHF.R.U32.HI R0, RZ, 0x8, R8 ;  /* 0x00000008ff007819 */ /* 0x000fe40000011608 */
[----:B--2---:R-:W-:Y:S02]  /*13900*/  SHF.R.U32.HI R14, RZ, 0x8, R10 ;  /* 0x00000008ff0e7819 */ /* 0x004fe4000001160a */
[----:B------:R-:W-:Y:S02]  /*13910*/  PRMT R13, R12, 0x7604, R13 ;  /* 0x000076040c0d7816 */ /* 0x000fe4000000000d */
[----:B------:R-:W-:Y:S02]  /*13920*/  PRMT R21, R20, 0x7604, R21 ;  /* 0x0000760414157816 */ /* 0x000fe40000000015 */
[----:B------:R-:W-:Y:S02]  /*13930*/  SHF.R.U32.HI R12, RZ, 0x10, R9 ;  /* 0x00000010ff0c7819 */ /* 0x000fe40000011609 */
[----:B------:R-:W-:-:S02]  /*13940*/  SHF.R.U32.HI R20, RZ, 0x10, R11 ;  /* 0x00000010ff147819 */ /* 0x000fc4000001160b */
[----:B------:R-:W-:Y:S02]  /*13950*/  LOP3.LUT R3, R8, 0xff, RZ, 0xc0, !PT ;  /* 0x000000ff08037812 */ /* 0x000fe400078ec0ff */
[----:B------:R-:W-:Y:S02]  /*13960*/  LOP3.LUT R15, R10, 0xff, RZ, 0xc0, !PT ;  /* 0x000000ff0a0f7812 */ /* 0x000fe400078ec0ff */
[----:B------:R-:W-:Y:S02]  /*13970*/  LOP3.LUT R0, R0, 0xff, RZ, 0xc0, !PT ;  /* 0x000000ff00007812 */ /* 0x000fe400078ec0ff */
[----:B------:R-:W-:Y:S02]  /*13980*/  LOP3.LUT R14, R14, 0xff, RZ, 0xc0, !PT ;  /* 0x000000ff0e0e7812 */ /* 0x000fe400078ec0ff */
[----:B------:R-:W-:Y:S02]  /*13990*/  LOP3.LUT R12, R12, 0xff, RZ, 0xc0, !PT ;  /* 0x000000ff0c0c7812 */ /* 0x000fe400078ec0ff */
[----:B------:R-:W-:-:S02]  /*139a0*/  LOP3.LUT R20, R20, 0xff, RZ, 0xc0, !PT ;  /* 0x000000ff14147812 */ /* 0x000fc400078ec0ff */
[----:B------:R-:W-:Y:S02]  /*139b0*/  PRMT R3, R0, 0x7604, R3 ;  /* 0x0000760400037816 */ /* 0x000fe40000000003 */
[----:B------:R-:W-:Y:S02]  /*139c0*/  PRMT R15, R14, 0x7604, R15 ;  /* 0x000076040e0f7816 */ /* 0x000fe4000000000f */
[----:B------:R-:W-:Y:S02]  /*139d0*/  SHF.R.U32.HI R0, RZ, 0x10, R8 ;  /* 0x00000010ff007819 */ /* 0x000fe40000011608 */
[----:B------:R-:W-:Y:S02]  /*139e0*/  SHF.R.U32.HI R14, RZ, 0x10, R10 ;  /* 0x00000010ff0e7819 */ /* 0x000fe4000001160a */
[----:B------:R-:W-:Y:S02]  /*139f0*/  PRMT R13, R12, 0x7054, R13 ;  /* 0x000070540c0d7816 */ /* 0x000fe4000000000d */
[----:B------:R-:W-:-:S02]  /*13a00*/  PRMT R21, R20, 0x7054, R21 ;  /* 0x0000705414157816 */ /* 0x000fc40000000015 */
[----:B------:R-:W-:Y:S02]  /*13a10*/  LOP3.LUT R0, R0, 0xff, RZ, 0xc0, !PT ;  /* 0x000000ff00007812 */ /* 0x000fe400078ec0ff */
[----:B------:R-:W-:Y:S02]  /*13a20*/  LOP3.LUT R14, R14, 0xff, RZ, 0xc0, !PT ;  /* 0x000000ff0e0e7812 */ /* 0x000fe400078ec0ff */
[----:B------:R-:W-:Y:S02]  /*13a30*/  LOP3.LUT R21, R21, 0xff000000, R11, 0xf8, !PT ;  /* 0xff00000015157812 */ /* 0x000fe400078ef80b */
[----:B------:R-:W-:Y:S02]  /*13a40*/  LOP3.LUT R13, R13, 0xff000000, R9, 0xf8, !PT ;  /* 0xff0000000d0d7812 */ /* 0x000fe400078ef809 */
[----:B------:R-:W-:Y:S02]  /*13a50*/  PRMT R3, R0, 0x7054, R3 ;  /* 0x0000705400037816 */ /* 0x000fe40000000003 */
[----:B------:R-:W-:-:S02]  /*13a60*/  PRMT R15, R14, 0x7054, R15 ;  /* 0x000070540e0f7816 */ /* 0x000fc4000000000f */
[-C--:B0-----:R-:W-:Y:S02]  /*13a70*/  F2FP.F16.E4M3.UNPACK_B R0, R6.reuse.H1 ;  /* 0x00000006ff00723e */ /* 0x081fe400030006ff */
[----:B------:R-:W-:Y:S02]  /*13a80*/  F2FP.F16.E4M3.UNPACK_B R24, R21 ;  /* 0x00000015ff18723e */ /* 0x000fe400020006ff */
[----:B------:R-:W-:Y:S01]  /*13a90*/  F2FP.F16.E4M3.UNPACK_B R14, R13 ;  /* 0x0000000dff0e723e */ /* 0x000fe200020006ff */
[----:B------:R-:W-:Y:S01]  /*13aa0*/  HADD2.F32 R9, -RZ, R0.H1_H1 ;  /* 0x30000000ff097230 */ /* 0x000fe20000004100 */
[----:B------:R-:W-:Y:S01]  /*13ab0*/  LOP3.LUT R12, R3, 0xff000000, R8, 0xf8, !PT ;  /* 0xff000000030c7812 */ /* 0x000fe200078ef808 */
[----:B------:R-:W-:Y:S01]  /*13ac0*/  HADD2.F32 R25, -RZ, R24.H1_H1 ;  /* 0x30000018ff197230 */ /* 0x000fe20000004100 */
[----:B------:R-:W-:Y:S01]  /*13ad0*/  LOP3.LUT R20, R15, 0xff000000, R10, 0xf8, !PT ;  /* 0xff0000000f147812 */ /* 0x000fe200078ef80a */
[----:B------:R-:W-:Y:S01]  /*13ae0*/  HADD2.F32 R15, -RZ, R14.H1_H1 ;  /* 0x3000000eff0f7230 */ /* 0x000fe20000004100 */
[----:B------:R-:W-:Y:S01]  /*13af0*/  F2FP.F16.E4M3.UNPACK_B R3, R6 ;  /* 0x00000006ff03723e */ /* 0x000fe200020006ff */
[----:B------:R-:W-:Y:S01]  /*13b00*/  HADD2.F32 R8, -RZ, R0.H0_H0 ;  /* 0x20000000ff087230 */ /* 0x000fe20000004100 */
[----:B------:R-:W-:Y:S01]  /*13b10*/  F2FP.F16.E4M3.UNPACK_B R10, R7 ;  /* 0x00000007ff0a723e */ /* 0x000fe200020006ff */
[C---:B------:R-:W-:Y:S01]  /*13b20*/  FMUL.FTZ R27, R9.reuse, R25 ;  /* 0x00000019091b7220 */ /* 0x040fe20000410000 */
[----:B------:R-:W-:Y:S01]  /*13b30*/  F2FP.F16.E4M3.UNPACK_B R11, R7.H1 ;  /* 0x00000007ff0b723e */ /* 0x000fe200030006ff */
[----:B------:R-:W-:Y:S01]  /*13b40*/  FMUL.FTZ R26, R9, R15 ;  /* 0x0000000f091a7220 */ /* 0x000fe20000410000 */
[-C--:B------:R-:W-:Y:S01]  /*13b50*/  F2FP.F16.E4M3.UNPACK_B R6, R5.reuse ;  /* 0x00000005ff06723e */ /* 0x080fe200020006ff */
[----:B------:R-:W-:Y:S01]  /*13b60*/  HADD2.F32 R24, -RZ, R24.H0_H0 ;  /* 0x20000018ff187230 */ /* 0x000fe20000004100 */
[----:B------:R-:W-:Y:S01]  /*13b70*/  F2FP.F16.E4M3.UNPACK_B R7, R5.H1 ;  /* 0x00000005ff07723e */ /* 0x000fe200030006ff */
[----:B------:R-:W-:Y:S01]  /*13b80*/  HADD2.F32 R5, -RZ, R3.H1_H1 ;  /* 0x30000003ff057230 */ /* 0x000fe20000004100 */
[----:B------:R-:W-:Y:S01]  /*13b90*/  F2FP.F16.E4M3.UNPACK_B R21, R21.H1 ;  /* 0x00000015ff15723e */ /* 0x000fe200030006ff */
[----:B------:R-:W-:-:S02]  /*13ba0*/  HADD2.F32 R14, -RZ, R14.H0_H0 ;  /* 0x2000000eff0e7230 */ /* 0x000fc40000004100 */
[C---:B------:R-:W-:Y:S01]  /*13bb0*/  FFMA.FTZ R27, R8.reuse, R15, -R27 ;  /* 0x0000000f081b7223 */ /* 0x040fe2000001081b */
[----:B------:R-:W-:Y:S01]  /*13bc0*/  FFMA.FTZ R26, R8, R25, R26 ;  /* 0x00000019081a7223 */ /* 0x000fe2000001001a */
[----:B------:R-:W-:Y:S01]  /*13bd0*/  HADD2.F32 R3, -RZ, R3.H0_H0 ;  /* 0x20000003ff037230 */ /* 0x000fe20000004100 */
[----:B------:R-:W-:Y:S01]  /*13be0*/  F2FP.F16.E4M3.UNPACK_B R13, R13.H1 ;  /* 0x0000000dff0d723e */ /* 0x000fe200030006ff */
[C---:B------:R-:W-:Y:S01]  /*13bf0*/  FMUL.FTZ R8, R5.reuse, R24 ;  /* 0x0000001805087220 */ /* 0x040fe20000410000 */
[----:B------:R-:W-:Y:S01]  /*13c00*/  FMUL.FTZ R15, R5, R14 ;  /* 0x0000000e050f7220 */ /* 0x000fe20000410000 */
[--C-:B------:R-:W-:Y:S01]  /*13c10*/  HADD2.F32 R5, -RZ, R10.reuse.H1_H1 ;  /* 0x3000000aff057230 */ /* 0x100fe20000004100 */
[----:B------:R-:W-:Y:S01]  /*13c20*/  F2FP.F16.E4M3.UNPACK_B R0, R4 ;  /* 0x00000004ff00723e */ /* 0x000fe200020006ff */
[----:B------:R-:W-:Y:S02]  /*13c30*/  HADD2.F32 R9, -RZ, R21.H0_H0 ;  /* 0x20000015ff097230 */ /* 0x000fe40000004100 */
[C---:B------:R-:W-:Y:S01]  /*13c40*/  FFMA.FTZ R25, R3.reuse, R14, -R8 ;  /* 0x0000000e03197223 */ /* 0x040fe20000010808 */
[----:B------:R-:W-:Y:S01]  /*13c50*/  FFMA.FTZ R24, R3, R24, R15 ;  /* 0x0000001803187223 */ /* 0x000fe2000001000f */
[----:B------:R-:W-:Y:S01]  /*13c60*/  HADD2.F32 R8, -RZ, R13.H0_H0 ;  /* 0x2000000dff087230 */ /* 0x000fe20000004100 */
[----:B------:R-:W-:Y:S01]  /*13c70*/  F2FP.F16.E4M3.UNPACK_B R4, R4.H1 ;  /* 0x00000004ff04723e */ /* 0x000fe200030006ff */
[----:B------:R-:W-:-:S02]  /*13c80*/  HADD2.F32 R10, -RZ, R10.H0_H0 ;  /* 0x2000000aff0a7230 */ /* 0x000fc40000004100 */
[CC--:B------:R-:W-:Y:S01]  /*13c90*/  FMUL.FTZ R15, R5.reuse, R9.reuse ;  /* 0x00000009050f7220 */ /* 0x0c0fe20000410000 */
[----:B------:R-:W-:Y:S02]  /*13ca0*/  HADD2.F32 R14, -RZ, R21.H1_H1 ;  /* 0x30000015ff0e7230 */ /* 0x000fe40000004100 */
[-C--:B------:R-:W-:Y:S01]  /*13cb0*/  FMUL.FTZ R5, R5, R8.reuse ;  /* 0x0000000805057220 */ /* 0x080fe20000410000 */
[----:B------:R-:W-:Y:S02]  /*13cc0*/  HADD2.F32 R3, -RZ, R11.H1_H1 ;  /* 0x3000000bff037230 */ /* 0x000fe40000004100 */
[C---:B------:R-:W-:Y:S01]  /*13cd0*/  FFMA.FTZ R21, R10.reuse, R8, -R15 ;  /* 0x000000080a157223 */ /* 0x040fe2000001080f */
[----:B------:R-:W-:Y:S02]  /*13ce0*/  HADD2.F32 R8, -RZ, R13.H1_H1 ;  /* 0x3000000dff087230 */ /* 0x000fe40000004100 */
[----:B------:R-:W-:Y:S01]  /*13cf0*/  FFMA.FTZ R28, R10, R9, R5 ;  /* 0x000000090a1c7223 */ /* 0x000fe20000010005 */
[----:B------:R-:W-:-:S02]  /*13d00*/  HADD2.F32 R11, -RZ, R11.H0_H0 ;  /* 0x2000000bff0b7230 */ /* 0x000fc40000004100 */
[C---:B------:R-:W-:Y:S01]  /*13d10*/  FMUL.FTZ R30, R3.reuse, R14 ;  /* 0x0000000e031e7220 */ /* 0x040fe20000410000 */
[----:B------:R-:W-:Y:S01]  /*13d20*/  F2FP.F16.E4M3.UNPACK_B R9, R20 ;  /* 0x00000014ff09723e */ /* 0x000fe200020006ff */
[-C--:B------:R-:W-:Y:S01]  /*13d30*/  FMUL.FTZ R10, R3, R8.reuse ;  /* 0x00000008030a7220 */ /* 0x080fe20000410000 */
[----:B------:R-:W-:Y:S02]  /*13d40*/  HADD2.F32 R5, -RZ, R4.H1_H1 ;  /* 0x30000004ff057230 */ /* 0x000fe40000004100 */
[C---:B------:R-:W-:Y:S01]  /*13d50*/  FFMA.FTZ R30, R11.reuse, R8, -R30 ;  /* 0x000000080b1e7223 */ /* 0x040fe2000001081e */
[----:B------:R-:W-:Y:S01]  /*13d60*/  F2FP.F16.E4M3.UNPACK_B R8, R12 ;  /* 0x0000000cff08723e */ /* 0x000fe200020006ff */
[----:B------:R-:W-:Y:S01]  /*13d70*/  FFMA.FTZ R29, R11, R14, R10 ;  /* 0x0000000e0b1d7223 */ /* 0x000fe2000001000a */
[--C-:B------:R-:W-:Y:S01]  /*13d80*/  HADD2.F32 R13, -RZ, R9.reuse.H1_H1 ;  /* 0x30000009ff0d7230 */ /* 0x100fe20000004100 */
[----:B------:R-:W-:Y:S01]  /*13d90*/  F2FP.F16.E4M3.UNPACK_B R12, R12.H1 ;  /* 0x0000000cff0c723e */ /* 0x000fe200030006ff */
[----:B------:R-:W-:Y:S01]  /*13da0*/  HADD2.F32 R10, -RZ, R9.H0_H0 ;  /* 0x20000009ff0a7230 */ /* 0x000fe20000004100 */
[----:B------:R-:W-:Y:S01]  /*13db0*/  F2FP.F16.E4M3.UNPACK_B R20, R20.H1 ;  /* 0x00000014ff14723e */ /* 0x000fe200030006ff */
[----:B------:R-:W-:-:S02]  /*13dc0*/  HADD2.F32 R9, -RZ, R8.H1_H1 ;  /* 0x30000008ff097230 */ /* 0x000fc40000004100 */
[C---:B------:R-:W-:Y:S01]  /*13dd0*/  FMUL.FTZ R11, R5.reuse, R13 ;  /* 0x0000000d050b7220 */ /* 0x040fe20000410000 */
[----:B------:R-:W-:Y:S02]  /*13de0*/  HADD2.F32 R3, -RZ, R0.H1_H1 ;  /* 0x30000000ff037230 */ /* 0x000fe40000004100 */
        /* <DEDUP_REMOVED lines=10> */
[----:B------:R-:W-:-:S02]  /*13e90*/  HADD2.F32 R4, -RZ, R12.H1_H1 ;  /* 0x3000000cff047230 */ /* 0x000fc40000004100 */
[--C-:B------:R-:W-:Y:S02]  /*13ea0*/  HADD2.F32 R3, -RZ, R7.reuse.H1_H1 ;  /* 0x30000007ff037230 */ /* 0x100fe40000004100 */
[--C-:B------:R-:W-:Y:S02]  /*13eb0*/  HADD2.F32 R8, -RZ, R20.reuse.H1_H1 ;  /* 0x30000014ff087230 */ /* 0x100fe40000004100 */
[----:B------:R-:W-:Y:S02]  /*13ec0*/  HADD2.F32 R9, -RZ, R20.H0_H0 ;  /* 0x20000014ff097230 */ /* 0x000fe40000004100 */
[C---:B------:R-:W-:Y:S01]  /*13ed0*/  FMUL.FTZ R13, R3.reuse, R4 ;  /* 0x00000004030d7220 */ /* 0x040fe20000410000 */
[----:B------:R-:W-:Y:S02]  /*13ee0*/  HADD2.F32 R0, -RZ, R6.H1_H1 ;  /* 0x30000006ff007230 */ /* 0x000fe40000004100 */
[----:B------:R-:W-:Y:S02]  /*13ef0*/  HADD2.F32 R5, -RZ, R12.H0_H0 ;  /* 0x2000000cff057230 */ /* 0x000fe40000004100 */
[----:B------:R-:W-:Y:S01]  /*13f00*/  FMUL.FTZ R12, R3, R8 ;  /* 0x00000008030c7220 */ /* 0x000fe20000410000 */
[----:B------:R-:W-:-:S02]  /*13f10*/  HADD2.F32 R7, -RZ, R7.H0_H0 ;  /* 0x20000007ff077230 */ /* 0x000fc40000004100 */
[C---:B------:R-:W-:Y:S01]  /*13f20*/  FMUL.FTZ R3, R0.reuse, R9 ;  /* 0x0000000900037220 */ /* 0x040fe20000410000 */
[----:B------:R-:W-:Y:S02]  /*13f30*/  HADD2.F32 R6, -RZ, R6.H0_H0 ;  /* 0x20000006ff067230 */ /* 0x000fe40000004100 */
[-C--:B------:R-:W-:Y:S01]  /*13f40*/  FMUL.FTZ R0, R0, R5.reuse ;  /* 0x0000000500007220 */ /* 0x080fe20000410000 */
[C---:B------:R-:W-:Y:S01]  /*13f50*/  FFMA.FTZ R12, R7.reuse, R4, -R12 ;  /* 0x00000004070c7223 */ /* 0x040fe2000001080c */
[----:B------:R-:W-:Y:S01]  /*13f60*/  FFMA.FTZ R13, R7, R8, R13 ;  /* 0x00000008070d7223 */ /* 0x000fe2000001000d */
[C---:B------:R-:W-:Y:S01]  /*13f70*/  FFMA.FTZ R5, R6.reuse, R5, -R3 ;  /* 0x0000000506057223 */ /* 0x040fe20000010803 */
[----:B------:R-:W-:Y:S01]  /*13f80*/  FFMA.FTZ R0, R6, R9, R0 ;  /* 0x0000000906007223 */ /* 0x000fe20000010000 */
[----:B------:R-:W-:Y:S02]  /*13f90*/  F2FP.SATFINITE.E4M3.F32.PACK_AB_MERGE_C R6, R26, R27, RZ ;  /* 0x0000001b1a06723e */ /* 0x000fe400048070ff */
[----:B------:R-:W-:-:S02]  /*13fa0*/  F2FP.SATFINITE.E4M3.F32.PACK_AB_MERGE_C R7, R29, R30, RZ ;  /* 0x0000001e1d07723e */ /* 0x000fc400048070ff */
[----:B------:R-:W-:Y:S02]  /*13fb0*/  F2FP.SATFINITE.E4M3.F32.PACK_AB_MERGE_C R4, R15, R14, RZ ;  /* 0x0000000e0f04723e */ /* 0x000fe400048070ff */
[----:B------:R-:W-:Y:S02]  /*13fc0*/  F2FP.SATFINITE.E4M3.F32.PACK_AB_MERGE_C R12, R13, R12, RZ ;  /* 0x0000000c0d0c723e */ /* 0x000fe400048070ff */
[----:B------:R-:W-:Y:S02]  /*13fd0*/  F2FP.SATFINITE.E4M3.F32.PACK_AB_MERGE_C R6, R24, R25, R6 ;  /* 0x000000191806723e */ /* 0x000fe40004807006 */
[----:B------:R-:W-:Y:S02]  /*13fe0*/  F2FP.SATFINITE.E4M3.F32.PACK_AB_MERGE_C R7, R28, R21, R7 ;  /* 0x000000151c07723e */ /* 0x000fe40004807007 */
[----:B------:R-:W-:Y:S02]  /*13ff0*/  F2FP.SATFINITE.E4M3.F32.PACK_AB_MERGE_C R4, R10, R11, R4 ;  /* 0x0000000b0a04723e */ /* 0x000fe40004807004 */
[----:B------:R-:W-:-:S05]  /*14000*/  F2FP.SATFINITE.E4M3.F32.PACK_AB_MERGE_C R5, R0, R5, R12 ;  /* 0x000000050005723e */ /* 0x000fca000480700c */
[----:B------:R0:W-:Y:S01]  /*14010*/  STS.128 [R226+0x4000], R4 ;  /* 0x00400004e2007388 */ /* 0x0001e20000000c00 */
[----:B------:R-:W-:Y:S05]  /*14020*/  BRA `(.L_x_563) ;  /* 0x00000034001c7947 */ /* 0x000fea0003800000 */
.L_x_557:
[----:B------:R-:W-:-:S03]  /*14030*/  UMOV UR4, 0xffffffff ;  /* 0xffffffff00047882 */ /* 0x000fc60000000000 */
[----:B------:R-:W-:Y:S05]  /*14040*/  BRA.DIV UR4, `(.L_x_574) ;  /* 0x0000016a04d07947 */ /* 0x000fea000b800000 */
[----:B------:R0:W1:Y:S04]  /*14050*/  SHFL.IDX PT, R21, R24, RZ, 0x1e1f ;  /* 0x001e1fff18157589 */ /* 0x00006800000e0000 */
[----:B------:R0:W2:Y:S04]  /*14060*/  SHFL.IDX PT, R39, R136, RZ, 0x1e1f ;  /* 0x001e1fff88277589 */ /* 0x0000a800000e0000 */
[----:B------:R0:W3:Y:S04]  /*14070*/  SHFL.IDX PT, R3, R26, RZ, 0x1e1f ;  /* 0x001e1fff1a037589 */ /* 0x0000e800000e0000 */
[----:B------:R-:W4:Y:S02]  /*14080*/  SHFL.IDX PT, R37, R37, RZ, 0x1e1f ;  /* 0x001e1fff25257589 */ /* 0x000f2400000e0000 */
.L_x_814:
[----:B------:R-:W-:Y:S01]  /*14090*/  ULDC UR4, c[0x0][0x448] ;  /* 0x0001120000047ab9 */ /* 0x000fe20000000800 */
[----:B------:R-:W-:Y:S01]  /*140a0*/  BSSY B1, `(.L_x_575) ;  /* 0x0000038000017945 */ /* 0x000fe20003800000 */
[----:B------:R-:W-:Y:S01]  /*140b0*/  IMAD R0, R151, UR4, RZ ;  /* 0x0000000497007c24 */ /* 0x000fe2000f8e02ff */
[----:B------:R-:W-:Y:S02]  /*140c0*/  CS2R R4, SRZ ;  /* 0x0000000000047805 */ /* 0x000fe4000001ff00 */
[----:B------:R-:W-:Y:S02]  /*140d0*/  CS2R R6, SRZ ;  /* 0x0000000000067805 */ /* 0x000fe4000001ff00 */
[----:B------:R-:W-:Y:S02]  /*140e0*/  CS2R R8, SRZ ;  /* 0x0000000000087805 */ /* 0x000fe4000001ff00 */
[----:B------:R-:W-:Y:S02]  /*140f0*/  CS2R R12, SRZ ;  /* 0x00000000000c7805 */ /* 0x000fe4000001ff00 */
[----:B------:R-:W-:-:S02]  /*14100*/  ISETP.GE.AND P0, PT, R10, R0, PT ;  /* 0x000000000a00720c */ /* 0x000fc40003f06270 */
[----:B------:R-:W-:Y:S02]  /*14110*/  CS2R R10, SRZ ;  /* 0x00000000000a7805 */ /* 0x000fe4000001ff00 */
[----:B------:R-:W-:Y:S02]  /*14120*/  CS2R R14, SRZ ;  /* 0x00000000000e7805 */ /* 0x000fe4000001ff00 */
[----:B0-----:R-:W-:Y:S02]  /*14130*/  CS2R R24, SRZ ;  /* 0x0000000000187805 */ /* 0x001fe4000001ff00 */
[----:B------:R-:W-:Y:S02]  /*14140*/  CS2R R26, SRZ ;  /* 0x00000000001a7805 */ /* 0x000fe4000001ff00 */
[----:B------:R-:W-:Y:S02]  /*14150*/  CS2R R28, SRZ ;  /* 0x00000000001c7805 */ /* 0x000fe4000001ff00 */
[----:B------:R-:W-:-:S02]  /*14160*/  CS2R R30, SRZ ;  /* 0x00000000001e7805 */ /* 0x000fc4000001ff00 */
[----:B------:R-:W-:Y:S02]  /*14170*/  CS2R R32, SRZ ;  /* 0x0000000000207805 */ /* 0x000fe4000001ff00 */
[----:B------:R-:W-:Y:S01]  /*14180*/  CS2R R34, SRZ ;  /* 0x0000000000227805 */ /* 0x000fe2000001ff00 */
[----:B------:R-:W-:Y:S06]  /*14190*/  @P0 BRA `(.L_x_576) ;  /* 0x0000000000a00947 */ /* 0x000fec0003800000 */
[C---:B------:R-:W-:Y:S01]  /*141a0*/  VIADD R4, R16.reuse, 0x20 ;  /* 0x0000002010047836 */ /* 0x040fe20000000000 */
[----:B------:R-:W-:Y:S01]  /*141b0*/  ULDC UR4, c[0x0][0x3f4] ;  /* 0x0000fd0000047ab9 */ /* 0x000fe20000000800 */
[C---:B------:R-:W-:Y:S02]  /*141c0*/  IADD3 R5, R16.reuse, 0x40, RZ ;  /* 0x0000004010057810 */ /* 0x040fe40007ffe0ff */
[----:B------:R-:W-:Y:S02]  /*141d0*/  CS2R R24, SRZ ;  /* 0x0000000000187805 */ /* 0x000fe4000001ff00 */
[----:B------:R-:W-:Y:S02]  /*141e0*/  ISETP.GE.AND P2, PT, R16, UR4, PT ;  /* 0x0000000410007c0c */ /* 0x000fe4000bf46270 */
[----:B------:R-:W-:Y:S02]  /*141f0*/  CS2R R26, SRZ ;  /* 0x00000000001a7805 */ /* 0x000fe4000001ff00 */
[----:B------:R-:W-:-:S02]  /*14200*/  ISETP.GE.AND P1, PT, R4, UR4, PT ;  /* 0x0000000404007c0c */ /* 0x000fc4000bf26270 */
[----:B------:R-:W-:Y:S02]  /*14210*/  CS2R R28, SRZ ;  /* 0x00000000001c7805 */ /* 0x000fe4000001ff00 */
[----:B------:R-:W-:Y:S02]  /*14220*/  ISETP.GE.AND P0, PT, R5, UR4, PT ;  /* 0x0000000405007c0c */ /* 0x000fe4000bf06270 */
[----:B------:R-:W-:Y:S02]  /*14230*/  CS2R R4, SRZ ;  /* 0x0000000000047805 */ /* 0x000fe4000001ff00 */
[----:B------:R-:W-:Y:S02]  /*14240*/  CS2R R30, SRZ ;  /* 0x00000000001e7805 */ /* 0x000fe4000001ff00 */
[----:B-1----:R-:W-:-:S03]  /*14250*/  @!P2 IADD3 R40, P3, R16, R21, RZ ;  /* 0x000000151028a210 */ /* 0x002fc60007f7e0ff */
[----:B------:R-:W-:-:S04]  /*14260*/  @!P1 IMAD.SHL.U32 R46, R173, 0x10, RZ ;  /* 0x00000010ad2e9824 */ /* 0x000fc800078e00ff */
[----:B------:R-:W-:Y:S02]  /*14270*/  @!P0 IMAD.SHL.U32 R48, R174, 0x10, RZ ;  /* 0x00000010ae308824 */ /* 0x000fe400078e00ff */
[----:B---3--:R-:W-:Y:S01]  /*14280*/  @!P2 IMAD.X R41, R3, 0x1, R17, P3 ;  /* 0x000000010329a824 */ /* 0x008fe200018e0611 */
[----:B------:R-:W-:Y:S02]  /*14290*/  @!P1 SHF.R.S32.HI R6, RZ, 0x1f, R46 ;  /* 0x0000001fff069819 */ /* 0x000fe4000001142e */
[C---:B------:R-:W-:Y:S02]  /*142a0*/  @!P1 IADD3 R42, P5, R46.reuse, R21, RZ ;  /* 0x000000152e2a9210 */ /* 0x040fe40007fbe0ff */
[----:B--2---:R-:W-:Y:S02]  /*142b0*/  @!P1 IADD3 R46, P4, R46, R39, RZ ;  /* 0x000000272e2e9210 */ /* 0x004fe40007f9e0ff */
[----:B------:R-:W-:Y:S02]  /*142c0*/  CS2R R10, SRZ ;  /* 0x00000000000a7805 */ /* 0x000fe4000001ff00 */
[----:B------:R-:W-:-:S02]  /*142d0*/  @!P0 IADD3 R38, P3, R48, R21, RZ ;  /* 0x0000001530268210 */ /* 0x000fc40007f7e0ff */
[----:B------:R-:W-:Y:S02]  /*142e0*/  CS2R R32, SRZ ;  /* 0x0000000000207805 */ /* 0x000fe4000001ff00 */
[----:B------:R-:W-:Y:S01]  /*142f0*/  @!P0 SHF.R.S32.HI R8, RZ, 0x1f, R48 ;  /* 0x0000001fff088819 */ /* 0x000fe20000011430 */
[----:B----4-:R-:W-:Y:S01]  /*14300*/  @!P1 IMAD.X R47, R37, 0x1, R6, P4 ;  /* 0x00000001252f9824 */ /* 0x010fe200020e0606 */
[----:B------:R-:W-:Y:S02]  /*14310*/  @!P1 IADD3.X R43, R3, R6, RZ, P5, !PT ;  /* 0x00000006032b9210 */ /* 0x000fe40002ffe4ff */
[----:B------:R-:W-:Y:S02]  /*14320*/  CS2R R6, SRZ ;  /* 0x0000000000067805 */ /* 0x000fe4000001ff00 */
[----:B------:R-:W-:Y:S02]  /*14330*/  @!P0 IADD3 R48, P5, R48, R39, RZ ;  /* 0x0000002730308210 */ /* 0x000fe40007fbe0ff */
[----:B------:R-:W-:-:S02]  /*14340*/  CS2R R34, SRZ ;  /* 0x0000000000227805 */ /* 0x000fc4000001ff00 */
[----:B------:R-:W-:Y:S01]  /*14350*/  @!P2 IADD3 R20, P4, R16, R39, RZ ;  /* 0x000000271014a210 */ /* 0x000fe20007f9e0ff */
[--C-:B------:R-:W-:Y:S01]  /*14360*/  @!P0 IMAD.X R39, R3, 0x1, R8.reuse, P3 ;  /* 0x0000000103278824 */ /* 0x100fe200018e0608 */
[----:B------:R-:W-:Y:S01]  /*14370*/  CS2R R12, SRZ ;  /* 0x00000000000c7805 */ /* 0x000fe2000001ff00 */
[C---:B------:R-:W-:Y:S01]  /*14380*/  @!P0 IMAD.X R49, R37.reuse, 0x1, R8, P5 ;  /* 0x0000000125318824 */ /* 0x040fe200028e0608 */
[----:B------:R-:W-:Y:S02]  /*14390*/  CS2R R8, SRZ ;  /* 0x0000000000087805 */ /* 0x000fe4000001ff00 */
[----:B------:R-:W-:Y:S02]  /*143a0*/  CS2R R14, SRZ ;  /* 0x00000000000e7805 */ /* 0x000fe4000001ff00 */
[----:B------:R-:W-:Y:S01]  /*143b0*/  @!P2 IADD3.X R21, R37, R17, RZ, P4, !PT ;  /* 0x000000112515a210 */ /* 0x000fe200027fe4ff */
[----:B------:R0:W5:Y:S04]  /*143c0*/  @!P2 LD.E.128 R24, desc[UR50][R40.64] ;  /* 0x000000322818a980 */ /* 0x000168000c101d00 */
[----:B------:R0:W5:Y:S04]  /*143d0*/  @!P2 LD.E.128 R4, desc[UR50][R20.64] ;  /* 0x000000321404a980 */ /* 0x000168000c101d00 */
[----:B------:R0:W5:Y:S04]  /*143e0*/  @!P1 LD.E.128 R28, desc[UR50][R42.64] ;  /* 0x000000322a1c9980 */ /* 0x000168000c101d00 */
[----:B------:R0:W5:Y:S04]  /*143f0*/  @!P1 LD.E.128 R8, desc[UR50][R46.64] ;  /* 0x000000322e089980 */ /* 0x000168000c101d00 */
[----:B------:R0:W5:Y:S04]  /*14400*/  @!P0 LD.E.128 R32, desc[UR50][R38.64] ;  /* 0x0000003226208980 */ /* 0x000168000c101d00 */
[----:B------:R0:W5:Y:S02]  /*14410*/  @!P0 LD.E.128 R12, desc[UR50][R48.64] ;  /* 0x00000032300c8980 */ /* 0x000164000c101d00 */
.L_x_576:
[----:B------:R-:W-:Y:S05]  /*14420*/  BSYNC B1 ;  /* 0x0000000000017941 */ /* 0x000fea0003800000 */
.L_x_575:
[----:B------:R-:W-:Y:S01]  /*14430*/  ULEA.HI UR4, UR37, UR37, URZ, 0x1 ;  /* 0x0000002525047291 */ /* 0x000fe2000f8f083f */
[----:B------:R-:W-:Y:S01]  /*14440*/  IMAD R0, R169, -0x80, R0 ;  /* 0xffffff80a9007824 */ /* 0x000fe200078e0200 */
[----:B------:R-:W-:Y:S02]  /*14450*/  BSSY B1, `(.L_x_577) ;  /* 0x0000009000017945 */ /* 0x000fe40003800000 */
[----:B------:R-:W-:Y:S02]  /*14460*/  ULOP3.LUT UR4, UR4, 0xfffffffe, URZ, 0xc0, !UPT ;  /* 0xfffffffe04047892 */ /* 0x000fe4000f8ec03f */
[----:B---3--:R-:W-:Y:S02]  /*14470*/  VIMNMX R3, R0, 0x80, PT ;  /* 0x0000008000037848 */ /* 0x008fe40003fe0100 */
[----:B------:R-:W-:Y:S02]  /*14480*/  UIADD3 UR4, UR37, -UR4, URZ ;  /* 0x8000000425047290 */ /* 0x000fe4000fffe03f */
[----:B------:R-:W-:-:S04]  /*14490*/  ISETP.GE.AND P1, PT, R198, R3, PT ;  /* 0x00000003c600720c */ /* 0x000fc80003f26270 */
[----:B01----:R-:W-:-:S05]  /*144a0*/  IMAD.U32 R21, RZ, RZ, UR4 ;  /* 0x00000004ff157e24 */ /* 0x003fca000f8e00ff */
[----:B------:R-:W-:-:S04]  /*144b0*/  SHF.L.U32 R21, R21, 0x1f, RZ ;  /* 0x0000001f15157819 */ /* 0x000fc800000006ff */
[----:B------:R-:W0:Y:S02]  /*144c0*/  SYNCS.PHASECHK.TRANS64.TRYWAIT P0, [R18+URZ+0x29800], R21 ;  /* 0x02980015120075a7 */ /* 0x000e24000800017f */
[----:B0-----:R-:W-:Y:S05]  /*144d0*/  @!P0 BRA `(.L_x_578) ;  /* 0x0000016800208947 */ /* 0x001fea0003800000 */
.L_x_815:
[----:B------:R-:W-:Y:S05]  /*144e0*/  BSYNC B1 ;  /* 0x0000000000017941 */ /* 0x000fea0003800000 */
.L_x_577:
[----:B------:R-:W-:Y:S05]  /*144f0*/  @P1 BRA `(.L_x_563) ;  /* 0x0000002c00e81947 */ /* 0x000fea0003800000 */
[----:B------:R-:W1:Y:S01]  /*14500*/  LDC R3, c[0x0][0x3f4] ;  /* 0x0000fd00ff037b82 */ /* 0x000e620000000800 */
[C---:B------:R-:W-:Y:S01]  /*14510*/  VIADD R0, R16.reuse, 0x20 ;  /* 0x0000002010007836 */ /* 0x040fe20000000000 */
[----:B------:R-:W-:Y:S01]  /*14520*/  BSSY B1, `(.L_x_579) ;  /* 0x00000fd000017945 */ /* 0x000fe20003800000 */
[C---:B------:R-:W-:Y:S01]  /*14530*/  VIADD R20, R16.reuse, 0x40 ;  /* 0x0000004010147836 */ /* 0x040fe20000000000 */
[-C--:B-1----:R-:W-:Y:S02]  /*14540*/  ISETP.GE.AND P0, PT, R16, R3.reuse, PT ;  /* 0x000000031000720c */ /* 0x082fe40003f06270 */
[-C--:B------:R-:W-:Y:S02]  /*14550*/  ISETP.GE.AND P1, PT, R0, R3.reuse, PT ;  /* 0x000000030000720c */ /* 0x080fe40003f26270 */
[----:B------:R-:W-:-:S09]  /*14560*/  ISETP.GE.AND P2, PT, R20, R3, PT ;  /* 0x000000031400720c */ /* 0x000fd20003f46270 */
[----:B------:R-:W-:Y:S05]  /*14570*/  @P0 BRA `(.L_x_580) ;  /* 0x0000000c00dc0947 */ /* 0x000fea0003800000 */
[----:B------:R-:W3:Y:S01]  /*14580*/  LDL R67, [R1+0x24] ;  /* 0x0000240001437983 */ /* 0x000ee20000100800 */
[----:B-----5:R-:W-:Y:S02]  /*14590*/  SHF.R.U32.HI R0, RZ, 0x8, R24 ;  /* 0x00000008ff007819 */ /* 0x020fe40000011618 */
[----:B------:R-:W-:Y:S02]  /*145a0*/  LOP3.LUT R20, R24, 0xff, RZ, 0xc0, !PT ;  /* 0x000000ff18147812 */ /* 0x000fe400078ec0ff */
[----:B0-----:R-:W-:Y:S02]  /*145b0*/  LOP3.LUT R21, R0, 0xff, RZ, 0xc0, !PT ;  /* 0x000000ff00157812 */ /* 0x001fe400078ec0ff */
[----:B------:R-:W-:Y:S02]  /*145c0*/  LEA.HI R0, R3, R228, RZ, 0x1c ;  /* 0x000000e403007211 */ /* 0x000fe400078fe0ff */
[----:B------:R-:W-:Y:S02]  /*145d0*/  PRMT R45, R21, 0x7604, R20 ;  /* 0x00007604152d7816 */ /* 0x000fe40000000014 */
[----:B------:R-:W-:-:S02]  /*145e0*/  SHF.R.S32.HI R21, RZ, 0x1f, R0 ;  /* 0x0000001fff157819 */ /* 0x000fc40000011400 */
[----:B----4-:R-:W-:Y:S02]  /*145f0*/  SHF.R.U32.HI R37, RZ, 0x8, R25 ;  /* 0x00000008ff257819 */ /* 0x010fe40000011619 */
[----:B------:R-:W-:Y:S02]  /*14600*/  LEA.HI R20, R21, R0, RZ, 0x2 ;  /* 0x0000000015147211 */ /* 0x000fe400078f10ff */
[----:B------:R-:W-:Y:S02]  /*14610*/  SHF.L.U32 R21, R0, 0x4, RZ ;  /* 0x0000000400157819 */ /* 0x000fe400000006ff */
[----:B--2---:R-:W-:Y:S01]  /*14620*/  SHF.R.U32.HI R39, RZ, 0x8, R26 ;  /* 0x00000008ff277819 */ /* 0x004fe2000001161a */
[----:B------:R-:W-:Y:S01]  /*14630*/  IMAD.SHL.U32 R20, R20, 0x800, RZ ;  /* 0x0000080014147824 */ /* 0x000fe200078e00ff */
[----:B------:R-:W-:Y:S02]  /*14640*/  LOP3.LUT R0, R208, 0x30, R21, 0xf8, !PT ;  /* 0x00000030d0007812 */ /* 0x000fe400078ef815 */
[----:B------:R-:W-:-:S02]  /*14650*/  LOP3.LUT R36, R25, 0xff, RZ, 0xc0, !PT ;  /* 0x000000ff19247812 */ /* 0x000fc400078ec0ff */
[----:B------:R-:W-:Y:S02]  /*14660*/  LOP3.LUT R0, R0, R209, RZ, 0x3c, !PT ;  /* 0x000000d100007212 */ /* 0x000fe400078e3cff */
[----:B------:R-:W-:Y:S02]  /*14670*/  LOP3.LUT R21, R20, 0xffffe000, RZ, 0xc0, !PT ;  /* 0xffffe00014157812 */ /* 0x000fe400078ec0ff */
[----:B------:R-:W-:Y:S02]  /*14680*/  LOP3.LUT R38, R26, 0xff, RZ, 0xc0, !PT ;  /* 0x000000ff1a267812 */ /* 0x000fe400078ec0ff */
[----:B------:R-:W-:Y:S02]  /*14690*/  LOP3.LUT R37, R37, 0xff, RZ, 0xc0, !PT ;  /* 0x000000ff25257812 */ /* 0x000fe400078ec0ff */
[----:B------:R-:W-:Y:S02]  /*146a0*/  LOP3.LUT R39, R39, 0xff, RZ, 0xc0, !PT ;  /* 0x000000ff27277812 */ /* 0x000fe400078ec0ff */
[----:B------:R-:W-:-:S02]  /*146b0*/  IADD3 R21, R0, R210, R21 ;  /* 0x000000d200157210 */ /* 0x000fc40007ffe015 */
[----:B------:R-:W-:Y:S02]  /*146c0*/  PRMT R46, R37, 0x7604, R36 ;  /* 0x00007604252e7816 */ /* 0x000fe40000000024 */
[----:B------:R-:W-:Y:S01]  /*146d0*/  PRMT R47, R39, 0x7604, R38 ;  /* 0x00007604272f7816 */ /* 0x000fe20000000026 */
[----:B------:R-:W-:Y:S01]  /*146e0*/  IMAD.IADD R0, R18, 0x1, R21 ;  /* 0x0000000112007824 */ /* 0x000fe200078e0215 */
[----:B------:R-:W-:Y:S02]  /*146f0*/  SHF.R.U32.HI R37, RZ, 0x8, R27 ;  /* 0x00000008ff257819 */ /* 0x000fe4000001161b */
[----:B------:R-:W-:Y:S02]  /*14700*/  SHF.R.U32.HI R39, RZ, 0x8, R4 ;  /* 0x00000008ff277819 */ /* 0x000fe40000011604 */
[----:B------:R-:W-:Y:S02]  /*14710*/  SHF.R.U32.HI R40, RZ, 0x8, R5 ;  /* 0x00000008ff287819 */ /* 0x000fe40000011605 */
[----:B------:R-:W-:-:S02]  /*14720*/  LOP3.LUT R36, R27, 0xff, RZ, 0xc0, !PT ;  /* 0x000000ff1b247812 */ /* 0x000fc400078ec0ff */
[----:B------:R-:W-:Y:S02]  /*14730*/  LOP3.LUT R38, R4, 0xff, RZ, 0xc0, !PT ;  /* 0x000000ff04267812 */ /* 0x000fe400078ec0ff */
[----:B------:R-:W-:Y:S02]  /*14740*/  LOP3.LUT R37, R37, 0xff, RZ, 0xc0, !PT ;  /* 0x000000ff25257812 */ /* 0x000fe400078ec0ff */
[----:B------:R-:W-:Y:S02]  /*14750*/  LOP3.LUT R39, R39, 0xff, RZ, 0xc0, !PT ;  /* 0x000000ff27277812 */ /* 0x000fe400078ec0ff */
[----:B------:R-:W-:Y:S02]  /*14760*/  LOP3.LUT R21, R40, 0xff, RZ, 0xc0, !PT ;  /* 0x000000ff28157812 */ /* 0x000fe400078ec0ff */
[----:B------:R-:W0:Y:S01]  /*14770*/  LDS.128 R40, [R0+0x14400] ;  /* 0x0144000000287984 */ /* 0x000e220000000c00 */
[----:B------:R-:W-:Y:S02]  /*14780*/  PRMT R20, R37, 0x7604, R36 ;  /* 0x0000760425147816 */ /* 0x000fe40000000024 */
[----:B------:R-:W-:-:S02]  /*14790*/  PRMT R53, R39, 0x7604, R38 ;  /* 0x0000760427357816 */ /* 0x000fc40000000026 */
[----:B------:R-:W-:Y:S02]  /*147a0*/  SHF.R.U32.HI R52, RZ, 0x8, R7 ;  /* 0x00000008ff347819 */ /* 0x000fe40000011607 */
[----:B------:R-:W-:Y:S02]  /*147b0*/  LOP3.LUT R51, R7, 0xff, RZ, 0xc0, !PT ;  /* 0x000000ff07337812 */ /* 0x000fe400078ec0ff */
[----:B------:R-:W-:Y:S02]  /*147c0*/  LOP3.LUT R52, R52, 0xff, RZ, 0xc0, !PT ;  /* 0x000000ff34347812 */ /* 0x000fe400078ec0ff */
[----:B------:R-:W-:Y:S02]  /*147d0*/  LOP3.LUT R48, R5, 0xff, RZ, 0xc0, !PT ;  /* 0x000000ff05307812 */ /* 0x000fe400078ec0ff */
[----:B------:R-:W-:Y:S02]  /*147e0*/  SHF.R.U32.HI R50, RZ, 0x8, R6 ;  /* 0x00000008ff327819 */ /* 0x000fe40000011606 */
[----:B------:R-:W-:-:S02]  /*147f0*/  PRMT R52, R52, 0x7604, R51 ;  /* 0x0000760434347816 */ /* 0x000fc40000000033 */
[----:B------:R-:W-:Y:S02]  /*14800*/  LOP3.LUT R49, R6, 0xff, RZ, 0xc0, !PT ;  /* 0x000000ff06317812 */ /* 0x000fe400078ec0ff */
[----:B------:R-:W-:Y:S02]  /*14810*/  LOP3.LUT R50, R50, 0xff, RZ, 0xc0, !PT ;  /* 0x000000ff32327812 */ /* 0x000fe400078ec0ff */
[----:B------:R-:W-:Y:S02]  /*14820*/  PRMT R48, R21, 0x7604, R48 ;  /* 0x0000760415307816 */ /* 0x000fe40000000030 */
[----:B------:R-:W-:Y:S02]  /*14830*/  SHF.R.U32.HI R51, RZ, 0x10, R5 ;  /* 0x00000010ff337819 */ /* 0x000fe40000011605 */
[----:B------:R-:W-:Y:S02]  /*14840*/  SHF.R.U32.HI R21, RZ, 0x10, R25 ;  /* 0x00000010ff157819 */ /* 0x000fe40000011619 */
[----:B------:R-:W-:Y:S01]  /*14850*/  PRMT R57, R50, 0x7604, R49 ;  /* 0x0000760432397816 */ /* 0x000fe20000000031 */
[----:B------:R-:W-:Y:S01]  /*14860*/  IMAD.U32 R51, R51, 0x10000, RZ ;  /* 0x0001000033337824 */ /* 0x000fe200078e00ff */
[----:B------:R-:W-:Y:S01]  /*14870*/  SHF.R.U32.HI R59, RZ, 0x10, R7 ;  /* 0x00000010ff3b7819 */ /* 0x000fe20000011607 */
[----:B------:R-:W-:Y:S01]  /*14880*/  IMAD.U32 R21, R21, 0x10000, RZ ;  /* 0x0001000015157824 */ /* 0x000fe200078e00ff */
[----:B------:R-:W-:-:S02]  /*14890*/  SHF.R.U32.HI R49, RZ, 0x10, R27 ;  /* 0x00000010ff317819 */ /* 0x000fc4000001161b */
[----:B------:R-:W-:Y:S01]  /*148a0*/  LOP3.LUT R55, R48, 0xff0000, R51, 0xf8, !PT ;  /* 0x00ff000030377812 */ /* 0x000fe200078ef833 */
[----:B------:R-:W-:Y:S01]  /*148b0*/  IMAD.U32 R59, R59, 0x10000, RZ ;  /* 0x000100003b3b7824 */ /* 0x000fe200078e00ff */
[----:B------:R-:W-:Y:S02]  /*148c0*/  SHF.L.U32 R49, R49, 0x10, RZ ;  /* 0x0000001031317819 */ /* 0x000fe400000006ff */
[----:B------:R-:W-:Y:S02]  /*148d0*/  LOP3.LUT R21, R46, 0xff0000, R21, 0xf8, !PT ;  /* 0x00ff00002e157812 */ /* 0x000fe400078ef815 */
[----:B------:R-:W-:Y:S02]  /*148e0*/  LOP3.LUT R49, R20, 0xff0000, R49, 0xf8, !PT ;  /* 0x00ff000014317812 */ /* 0x000fe400078ef831 */
[----:B------:R-:W-:Y:S02]  /*148f0*/  LOP3.LUT R45, R45, 0xff0000, R24, 0xf8, !PT ;  /* 0x00ff00002d2d7812 */ /* 0x000fe400078ef818 */
[----:B------:R-:W-:-:S02]  /*14900*/  LOP3.LUT R59, R52, 0xff0000, R59, 0xf8, !PT ;  /* 0x00ff0000343b7812 */ /* 0x000fc400078ef83b */
[----:B------:R-:W-:Y:S02]  /*14910*/  LOP3.LUT R47, R47, 0xff0000, R26, 0xf8, !PT ;  /* 0x00ff00002f2f7812 */ /* 0x000fe400078ef81a */
[----:B------:R-:W-:Y:S02]  /*14920*/  LOP3.LUT R55, R55, 0xff000000, R5, 0xf8, !PT ;  /* 0xff00000037377812 */ /* 0x000fe400078ef805 */
[----:B------:R-:W-:Y:S02]  /*14930*/  LOP3.LUT R52, R21, 0xff000000, R25, 0xf8, !PT ;  /* 0xff00000015347812 */ /* 0x000fe400078ef819 */
[----:B------:R-:W-:Y:S02]  /*14940*/  LOP3.LUT R21, R53, 0xff0000, R4, 0xf8, !PT ;  /* 0x00ff000035157812 */ /* 0x000fe400078ef804 */
[----:B------:R-:W-:Y:S02]  /*14950*/  LOP3.LUT R51, R45, 0xff000000, R24, 0xf8, !PT ;  /* 0xff0000002d337812 */ /* 0x000fe400078ef818 */
[----:B------:R-:W-:-:S02]  /*14960*/  LOP3.LUT R53, R49, 0xff000000, R27, 0xf8, !PT ;  /* 0xff00000031357812 */ /* 0x000fc400078ef81b */
[----:B------:R-:W-:Y:S02]  /*14970*/  LOP3.LUT R20, R47, 0xff000000, R26, 0xf8, !PT ;  /* 0xff0000002f147812 */ /* 0x000fe400078ef81a */
[----:B------:R-:W-:Y:S02]  /*14980*/  F2FP.F16.E4M3.UNPACK_B R27, R55 ;  /* 0x00000037ff1b723e */ /* 0x000fe400020006ff */
[-C--:B0-----:R-:W-:Y:S02]  /*14990*/  F2FP.F16.E4M3.UNPACK_B R24, R41.reuse ;  /* 0x00000029ff18723e */ /* 0x081fe400020006ff */
[----:B------:R-:W-:Y:S01]  /*149a0*/  F2FP.F16.E4M3.UNPACK_B R26, R52 ;  /* 0x00000034ff1a723e */ /* 0x000fe200020006ff */
[----:B------:R-:W-:Y:S01]  /*149b0*/  HADD2.F32 R58, -RZ, R27.H0_H0 ;  /* 0x2000001bff3a7230 */ /* 0x000fe20000004100 */
[----:B------:R-:W-:Y:S01]  /*149c0*/  LOP3.LUT R56, R21, 0xff000000, R4, 0xf8, !PT ;  /* 0xff00000015387812 */ /* 0x000fe200078ef804 */
[----:B------:R-:W-:Y:S01]  /*149d0*/  HADD2.F32 R5, -RZ, R24.H0_H0 ;  /* 0x20000018ff057230 */ /* 0x000fe20000004100 */
[----:B------:R-:W-:Y:S01]  /*149e0*/  LOP3.LUT R57, R57, 0xff0000, R6, 0xf8, !PT ;  /* 0x00ff000039397812 */ /* 0x000fe200078ef806 */
[----:B------:R-:W-:Y:S01]  /*149f0*/  HADD2.F32 R54, -RZ, R26.H0_H0 ;  /* 0x2000001aff367230 */ /* 0x000fe20000004100 */
[----:B------:R-:W-:Y:S01]  /*14a00*/  F2FP.F16.E4M3.UNPACK_B R47, R41.H1 ;  /* 0x00000029ff2f723e */ /* 0x000fe200030006ff */
[----:B------:R-:W-:Y:S01]  /*14a10*/  HADD2.F32 R24, -RZ, R24.H1_H1 ;  /* 0x30000018ff187230 */ /* 0x000fe20000004100 */
[----:B------:R-:W-:-:S02]  /*14a20*/  F2FP.F16.E4M3.UNPACK_B R49, R43 ;  /* 0x0000002bff31723e */ /* 0x000fc400020006ff */
[----:B------:R-:W-:Y:S02]  /*14a30*/  F2FP.F16.E4M3.UNPACK_B R50, R43.H1 ;  /* 0x0000002bff32723e */ /* 0x000fe400030006ff */
[-C--:B------:R-:W-:Y:S02]  /*14a40*/  F2FP.F16.E4M3.UNPACK_B R41, R40.reuse ;  /* 0x00000028ff29723e */ /* 0x080fe400020006ff */
[----:B------:R-:W-:Y:S01]  /*14a50*/  F2FP.F16.E4M3.UNPACK_B R43, R40.H1 ;  /* 0x00000028ff2b723e */ /* 0x000fe200030006ff */
[----:B------:R-:W-:Y:S01]  /*14a60*/  FMUL.FTZ R40, R5, R58 ;  /* 0x0000003a05287220 */ /* 0x000fe20000410000 */
[----:B------:R-:W-:Y:S01]  /*14a70*/  LOP3.LUT R6, R57, 0xff000000, R6, 0xf8, !PT ;  /* 0xff00000039067812 */ /* 0x000fe200078ef806 */
[----:B------:R-:W-:Y:S01]  /*14a80*/  FMUL.FTZ R57, R5, R54 ;  /* 0x0000003605397220 */ /* 0x000fe20000410000 */
[----:B------:R-:W-:Y:S02]  /*14a90*/  F2FP.F16.E4M3.UNPACK_B R55, R55.H1 ;  /* 0x00000037ff37723e */ /* 0x000fe400030006ff */
[----:B------:R-:W-:-:S02]  /*14aa0*/  F2FP.F16.E4M3.UNPACK_B R52, R52.H1 ;  /* 0x00000034ff34723e */ /* 0x000fc400030006ff */
[----:B------:R-:W-:Y:S02]  /*14ab0*/  LOP3.LUT R59, R59, 0xff000000, R7, 0xf8, !PT ;  /* 0xff0000003b3b7812 */ /* 0x000fe400078ef807 */
[-C--:B------:R-:W-:Y:S02]  /*14ac0*/  F2FP.F16.E4M3.UNPACK_B R7, R42.reuse ;  /* 0x0000002aff07723e */ /* 0x080fe400020006ff */
[----:B------:R-:W-:Y:S01]  /*14ad0*/  F2FP.F16.E4M3.UNPACK_B R48, R42.H1 ;  /* 0x0000002aff30723e */ /* 0x000fe200030006ff */
[--C-:B------:R-:W-:Y:S02]  /*14ae0*/  HADD2.F32 R42, -RZ, R52.reuse.H0_H0 ;  /* 0x20000034ff2a7230 */ /* 0x100fe40000004100 */
[----:B------:R-:W-:Y:S01]  /*14af0*/  HADD2.F32 R52, -RZ, R52.H1_H1 ;  /* 0x30000034ff347230 */ /* 0x000fe20000004100 */
[----:B---3--:R-:W0:Y:S02]  /*14b00*/  LDS.128 R36, [R67+0x14400] ;  /* 0x0144000043247984 */ /* 0x008e240000000c00 */
[----:B0-----:R-:W-:-:S02]  /*14b10*/  F2FP.F16.E4M3.UNPACK_B R21, R37 ;  /* 0x00000025ff15723e */ /* 0x001fc400020006ff */
[----:B------:R-:W-:Y:S02]  /*14b20*/  F2FP.F16.E4M3.UNPACK_B R45, R37.H1 ;  /* 0x00000025ff2d723e */ /* 0x000fe400030006ff */
[-C--:B------:R-:W-:Y:S01]  /*14b30*/  F2FP.F16.E4M3.UNPACK_B R46, R39.reuse ;  /* 0x00000027ff2e723e */ /* 0x080fe200020006ff */
[--C-:B------:R-:W-:Y:S01]  /*14b40*/  HADD2.F32 R25, -RZ, R21.reuse.H0_H0 ;  /* 0x20000015ff197230 */ /* 0x100fe20000004100 */
[----:B------:R-:W-:Y:S01]  /*14b50*/  F2FP.F16.E4M3.UNPACK_B R39, R39.H1 ;  /* 0x00000027ff27723e */ /* 0x000fe200030006ff */
[----:B------:R-:W-:Y:S01]  /*14b60*/  HADD2.F32 R21, -RZ, R21.H1_H1 ;  /* 0x30000015ff157230 */ /* 0x000fe20000004100 */
[----:B------:R-:W-:Y:S02]  /*14b70*/  F2FP.F16.E4M3.UNPACK_B R37, R36 ;  /* 0x00000024ff25723e */ /* 0x000fe400020006ff */
[C---:B------:R-:W-:Y:S01]  /*14b80*/  FFMA.FTZ R5, R25.reuse, R54, -R40 ;  /* 0x0000003619057223 */ /* 0x040fe20000010828 */
[----:B------:R-:W-:Y:S01]  /*14b90*/  FFMA.FTZ R25, R25, R58, R57 ;  /* 0x0000003a19197223 */ /* 0x000fe20000010039 */
[----:B------:R-:W-:Y:S01]  /*14ba0*/  HADD2.F32 R40, -RZ, R26.H1_H1 ;  /* 0x3000001aff287230 */ /* 0x000fe20000004100 */
[----:B------:R-:W-:Y:S01]  /*14bb0*/  F2FP.F16.E4M3.UNPACK_B R36, R36.H1 ;  /* 0x00000024ff24723e */ /* 0x000fe200030006ff */
[----:B------:R-:W-:Y:S01]  /*14bc0*/  HADD2.F32 R54, -RZ, R27.H1_H1 ;  /* 0x3000001bff367230 */ /* 0x000fe20000004100 */
[----:B------:R-:W-:Y:S01]  /*14bd0*/  F2FP.F16.E4M3.UNPACK_B R4, R38 ;  /* 0x00000026ff04723e */ /* 0x000fe200020006ff */
[----:B------:R-:W-:-:S02]  /*14be0*/  HADD2.F32 R57, -RZ, R55.H0_H0 ;  /* 0x20000037ff397230 */ /* 0x000fc40000004100 */
[C---:B------:R-:W-:Y:S01]  /*14bf0*/  FMUL.FTZ R61, R24.reuse, R40 ;  /* 0x00000028183d7220 */ /* 0x040fe20000410000 */
[----:B------:R-:W-:Y:S02]  /*14c00*/  HADD2.F32 R26, -RZ, R47.H0_H0 ;  /* 0x2000002fff1a7230 */ /* 0x000fe40000004100 */
[----:B------:R-:W-:Y:S01]  /*14c10*/  FMUL.FTZ R58, R24, R54 ;  /* 0x00000036183a7220 */ /* 0x000fe20000410000 */
[----:B------:R-:W-:Y:S01]  /*14c20*/  HADD2.F32 R27, -RZ, R45.H0_H0 ;  /* 0x2000002dff1b7230 */ /* 0x000fe20000004100 */
[----:B------:R-:W-:Y:S01]  /*14c30*/  F2FP.F16.E4M3.UNPACK_B R38, R38.H1 ;  /* 0x00000026ff26723e */ /* 0x000fe200030006ff */
[----:B------:R-:W-:Y:S02]  /*14c40*/  HADD2.F32 R47, -RZ, R47.H1_H1 ;  /* 0x3000002fff2f7230 */ /* 0x000fe40000004100 */
[CC--:B------:R-:W-:Y:S01]  /*14c50*/  FMUL.FTZ R60, R26.reuse, R57.reuse ;  /* 0x000000391a3c7220 */ /* 0x0c0fe20000410000 */
[----:B------:R-:W-:Y:S01]  /*14c60*/  FMUL.FTZ R62, R26, R42 ;  /* 0x0000002a1a3e7220 */ /* 0x000fe20000410000 */
[C---:B------:R-:W-:Y:S01]  /*14c70*/  FFMA.FTZ R24, R21.reuse, R40, -R58 ;  /* 0x0000002815187223 */ /* 0x040fe2000001083a */
[----:B------:R-:W-:Y:S01]  /*14c80*/  FFMA.FTZ R26, R21, R54, R61 ;  /* 0x00000036151a7223 */ /* 0x000fe2000001003d */
[C---:B------:R-:W-:Y:S01]  /*14c90*/  FFMA.FTZ R21, R27.reuse, R42, -R60 ;  /* 0x0000002a1b157223 */ /* 0x040fe2000001083c */
[----:B------:R-:W-:Y:S01]  /*14ca0*/  FFMA.FTZ R27, R27, R57, R62 ;  /* 0x000000391b1b7223 */ /* 0x000fe2000001003e */
[----:B------:R-:W-:Y:S01]  /*14cb0*/  F2FP.F16.E4M3.UNPACK_B R57, R59 ;  /* 0x0000003bff39723e */ /* 0x000fe200020006ff */
[----:B------:R-:W-:Y:S01]  /*14cc0*/  HADD2.F32 R58, -RZ, R55.H1_H1 ;  /* 0x30000037ff3a7230 */ /* 0x000fe20000004100 */
[----:B------:R-:W-:Y:S01]  /*14cd0*/  F2FP.F16.E4M3.UNPACK_B R54, R53 ;  /* 0x00000035ff36723e */ /* 0x000fe200020006ff */
[----:B------:R-:W-:Y:S01]  /*14ce0*/  HADD2.F32 R42, -RZ, R49.H0_H0 ;  /* 0x20000031ff2a7230 */ /* 0x000fe20000004100 */
[----:B------:R-:W-:Y:S01]  /*14cf0*/  F2FP.F16.E4M3.UNPACK_B R59, R59.H1 ;  /* 0x0000003bff3b723e */ /* 0x000fe200030006ff */
[----:B------:R-:W-:-:S02]  /*14d00*/  HADD2.F32 R61, -RZ, R57.H0_H0 ;  /* 0x20000039ff3d7230 */ /* 0x000fc40000004100 */
[C---:B------:R-:W-:Y:S01]  /*14d10*/  FMUL.FTZ R60, R47.reuse, R58 ;  /* 0x0000003a2f3c7220 */ /* 0x040fe20000410000 */
[----:B------:R-:W-:Y:S02]  /*14d20*/  HADD2.F32 R55, -RZ, R54.H0_H0 ;  /* 0x20000036ff377230 */ /* 0x000fe40000004100 */
[----:B------:R-:W-:Y:S01]  /*14d30*/  FMUL.FTZ R47, R47, R52 ;  /* 0x000000342f2f7220 */ /* 0x000fe20000410000 */
[----:B------:R-:W-:Y:S02]  /*14d40*/  HADD2.F32 R45, -RZ, R45.H1_H1 ;  /* 0x3000002dff2d7230 */ /* 0x000fe40000004100 */
[C---:B------:R-:W-:Y:S01]  /*14d50*/  FMUL.FTZ R63, R42.reuse, R61 ;  /* 0x0000003d2a3f7220 */ /* 0x040fe20000410000 */
[----:B------:R-:W-:Y:S02]  /*14d60*/  HADD2.F32 R40, -RZ, R46.H0_H0 ;  /* 0x2000002eff287230 */ /* 0x000fe40000004100 */
[----:B------:R-:W-:Y:S01]  /*14d70*/  FMUL.FTZ R42, R42, R55 ;  /* 0x000000372a2a7220 */ /* 0x000fe20000410000 */
[----:B------:R-:W-:Y:S01]  /*14d80*/  F2FP.F16.E4M3.UNPACK_B R53, R53.H1 ;  /* 0x00000035ff35723e */ /* 0x000fe200030006ff */
[----:B------:R-:W-:Y:S01]  /*14d90*/  FFMA.FTZ R58, R45, R58, R47 ;  /* 0x0000003a2d3a7223 */ /* 0x000fe2000001002f */
[----:B------:R-:W-:-:S02]  /*14da0*/  HADD2.F32 R54, -RZ, R54.H1_H1 ;  /* 0x30000036ff367230 */ /* 0x000fc40000004100 */
[C---:B------:R-:W-:Y:S01]  /*14db0*/  FFMA.FTZ R61, R40.reuse, R61, R42 ;  /* 0x0000003d283d7223 */ /* 0x040fe2000001002a */
[----:B------:R-:W-:Y:S02]  /*14dc0*/  HADD2.F32 R57, -RZ, R57.H1_H1 ;  /* 0x30000039ff397230 */ /* 0x000fe40000004100 */
[----:B------:R-:W-:Y:S01]  /*14dd0*/  FFMA.FTZ R60, R45, R52, -R60 ;  /* 0x000000342d3c7223 */ /* 0x000fe2000001083c */
[----:B------:R-:W-:Y:S02]  /*14de0*/  HADD2.F32 R49, -RZ, R49.H1_H1 ;  /* 0x30000031ff317230 */ /* 0x000fe40000004100 */
[----:B------:R-:W-:Y:S01]  /*14df0*/  FFMA.FTZ R63, R40, R55, -R63 ;  /* 0x00000037283f7223 */ /* 0x000fe2000001083f */
[----:B------:R-:W-:Y:S01]  /*14e00*/  HADD2.F32 R47, -RZ, R59.H0_H0 ;  /* 0x2000003bff2f7230 */ /* 0x000fe20000004100 */
[----:B------:R-:W-:Y:S01]  /*14e10*/  F2FP.SATFINITE.E4M3.F32.PACK_AB_MERGE_C R27, R58, R27, RZ ;  /* 0x0000001b3a1b723e */ /* 0x000fe200048070ff */
[----:B------:R-:W-:Y:S02]  /*14e20*/  HADD2.F32 R42, -RZ, R50.H0_H0 ;  /* 0x20000032ff2a7230 */ /* 0x000fe40000004100 */
[----:B------:R-:W-:Y:S01]  /*14e30*/  FMUL.FTZ R55, R49, R57 ;  /* 0x0000003931377220 */ /* 0x000fe20000410000 */
[----:B------:R-:W-:-:S02]  /*14e40*/  HADD2.F32 R45, -RZ, R53.H0_H0 ;  /* 0x20000035ff2d7230 */ /* 0x000fc40000004100 */
[----:B------:R-:W-:Y:S01]  /*14e50*/  FMUL.FTZ R52, R49, R54 ;  /* 0x0000003631347220 */ /* 0x000fe20000410000 */
[----:B------:R-:W-:Y:S02]  /*14e60*/  HADD2.F32 R46, -RZ, R46.H1_H1 ;  /* 0x3000002eff2e7230 */ /* 0x000fe40000004100 */
[C---:B------:R-:W-:Y:S01]  /*14e70*/  FMUL.FTZ R49, R42.reuse, R47 ;  /* 0x0000002f2a317220 */ /* 0x040fe20000410000 */
[----:B------:R-:W-:Y:S02]  /*14e80*/  HADD2.F32 R40, -RZ, R39.H0_H0 ;  /* 0x20000027ff287230 */ /* 0x000fe40000004100 */
[----:B------:R-:W-:Y:S01]  /*14e90*/  FMUL.FTZ R42, R42, R45 ;  /* 0x0000002d2a2a7220 */ /* 0x000fe20000410000 */
[----:B------:R-:W-:Y:S02]  /*14ea0*/  HADD2.F32 R53, -RZ, R53.H1_H1 ;  /* 0x30000035ff357230 */ /* 0x000fe40000004100 */
[----:B------:R-:W-:Y:S01]  /*14eb0*/  FFMA.FTZ R64, R46, R57, R52 ;  /* 0x000000392e407223 */ /* 0x000fe20000010034 */
[----:B------:R-:W-:-:S02]  /*14ec0*/  HADD2.F32 R59, -RZ, R59.H1_H1 ;  /* 0x3000003bff3b7230 */ /* 0x000fc40000004100 */
[C---:B------:R-:W-:Y:S01]  /*14ed0*/  FFMA.FTZ R65, R40.reuse, R47, R42 ;  /* 0x0000002f28417223 */ /* 0x040fe2000001002a */
[----:B------:R-:W-:Y:S01]  /*14ee0*/  FFMA.FTZ R57, R40, R45, -R49 ;  /* 0x0000002d28397223 */ /* 0x000fe20000010831 */
[----:B------:R-:W-:Y:S01]  /*14ef0*/  F2FP.F16.E4M3.UNPACK_B R47, R56.H1 ;  /* 0x00000038ff2f723e */ /* 0x000fe200030006ff */
[----:B------:R-:W-:Y:S01]  /*14f00*/  HADD2.F32 R50, -RZ, R50.H1_H1 ;  /* 0x30000032ff327230 */ /* 0x000fe20000004100 */
[----:B------:R-:W-:Y:S01]  /*14f10*/  F2FP.F16.E4M3.UNPACK_B R45, R51.H1 ;  /* 0x00000033ff2d723e */ /* 0x000fe200030006ff */
[----:B------:R-:W-:Y:S01]  /*14f20*/  FFMA.FTZ R62, R46, R54, -R55 ;  /* 0x000000362e3e7223 */ /* 0x000fe20000010837 */
[----:B------:R-:W-:Y:S01]  /*14f30*/  HADD2.F32 R42, -RZ, R43.H0_H0 ;  /* 0x2000002bff2a7230 */ /* 0x000fe20000004100 */
[----:B------:R-:W-:Y:S01]  /*14f40*/  F2FP.F16.E4M3.UNPACK_B R56, R56 ;  /* 0x00000038ff38723e */ /* 0x000fe200020006ff */
        /* <DEDUP_REMOVED lines=9> */
[----:B------:R-:W-:Y:S01]  /*14fe0*/  FFMA.FTZ R66, R40, R53, -R55 ;  /* 0x0000003528427223 */ /* 0x000fe20000010837 */
[----:B------:R-:W-:-:S02]  /*14ff0*/  HADD2.F32 R43, -RZ, R43.H1_H1 ;  /* 0x3000002bff2b7230 */ /* 0x000fc40000004100 */
[----:B------:R-:W-:Y:S01]  /*15000*/  FFMA.FTZ R68, R40, R59, R52 ;  /* 0x0000003b28447223 */ /* 0x000fe20000010034 */
[----:B------:R-:W-:Y:S02]  /*15010*/  HADD2.F32 R45, -RZ, R45.H1_H1 ;  /* 0x3000002dff2d7230 */ /* 0x000fe40000004100 */
[C---:B------:R-:W-:Y:S01]  /*15020*/  FFMA.FTZ R50, R39.reuse, R46, -R50 ;  /* 0x0000002e27327223 */ /* 0x040fe20000010832 */
[----:B------:R-:W-:Y:S02]  /*15030*/  HADD2.F32 R36, -RZ, R36.H1_H1 ;  /* 0x30000024ff247230 */ /* 0x000fe40000004100 */
[----:B------:R-:W-:Y:S01]  /*15040*/  FFMA.FTZ R49, R39, R49, R42 ;  /* 0x0000003127317223 */ /* 0x000fe2000001002a */
[----:B------:R-:W-:Y:S01]  /*15050*/  F2FP.F16.E4M3.UNPACK_B R51, R51 ;  /* 0x00000033ff33723e */ /* 0x000fe200020006ff */
[C---:B------:R-:W-:Y:S01]  /*15060*/  FMUL.FTZ R53, R43.reuse, R47 ;  /* 0x0000002f2b357220 */ /* 0x040fe20000410000 */
[----:B------:R-:W-:Y:S01]  /*15070*/  FMUL.FTZ R40, R43, R45 ;  /* 0x0000002d2b287220 */ /* 0x000fe20000410000 */
[----:B------:R-:W-:Y:S01]  /*15080*/  HADD2.F32 R42, -RZ, R56.H0_H0 ;  /* 0x20000038ff2a7230 */ /* 0x000fe20000004100 */
[----:B------:R-:W-:Y:S01]  /*15090*/  F2FP.SATFINITE.E4M3.F32.PACK_AB_MERGE_C R21, R60, R21, RZ ;  /* 0x000000153c15723e */ /* 0x000fe200048070ff */
[----:B------:R-:W-:-:S02]  /*150a0*/  HADD2.F32 R39, -RZ, R41.H0_H0 ;  /* 0x20000029ff277230 */ /* 0x000fc40000004100 */
[C---:B------:R-:W-:Y:S01]  /*150b0*/  FFMA.FTZ R53, R36.reuse, R45, -R53 ;  /* 0x0000002d24357223 */ /* 0x040fe20000010835 */
[----:B------:R-:W-:Y:S01]  /*150c0*/  FFMA.FTZ R52, R36, R47, R40 ;  /* 0x0000002f24347223 */ /* 0x000fe20000010028 */
[----:B------:R-:W-:Y:S01]  /*150d0*/  HADD2.F32 R40, -RZ, R51.H0_H0 ;  /* 0x20000033ff287230 */ /* 0x000fe20000004100 */
[----:B------:R-:W-:Y:S01]  /*150e0*/  F2FP.SATFINITE.E4M3.F32.PACK_AB_MERGE_C R65, R68, R65, RZ ;  /* 0x000000414441723e */ /* 0x000fe200048070ff */
[----:B------:R-:W-:Y:S02]  /*150f0*/  HADD2.F32 R36, -RZ, R37.H0_H0 ;  /* 0x20000025ff247230 */ /* 0x000fe40000004100 */
[C---:B------:R-:W-:Y:S01]  /*15100*/  FMUL.FTZ R43, R39.reuse, R42 ;  /* 0x0000002a272b7220 */ /* 0x040fe20000410000 */
[----:B------:R-:W-:Y:S02]  /*15110*/  HADD2.F32 R56, -RZ, R56.H1_H1 ;  /* 0x30000038ff387230 */ /* 0x000fe40000004100 */
[----:B------:R-:W-:Y:S01]  /*15120*/  FMUL.FTZ R39, R39, R40 ;  /* 0x0000002827277220 */ /* 0x000fe20000410000 */
[----:B------:R-:W-:-:S02]  /*15130*/  HADD2.F32 R41, -RZ, R41.H1_H1 ;  /* 0x30000029ff297230 */ /* 0x000fc40000004100 */
[C---:B------:R-:W-:Y:S01]  /*15140*/  FFMA.FTZ R45, R36.reuse, R40, -R43 ;  /* 0x00000028242d7223 */ /* 0x040fe2000001082b */
[----:B------:R-:W-:Y:S01]  /*15150*/  HADD2.F32 R40, -RZ, R51.H1_H1 ;  /* 0x30000033ff287230 */ /* 0x000fe20000004100 */
[----:B------:R-:W-:Y:S01]  /*15160*/  F2FP.F16.E4M3.UNPACK_B R43, R6.H1 ;  /* 0x00000006ff2b723e */ /* 0x000fe200030006ff */
[----:B------:R-:W-:Y:S02]  /*15170*/  HADD2.F32 R37, -RZ, R37.H1_H1 ;  /* 0x30000025ff257230 */ /* 0x000fe40000004100 */
[C---:B------:R-:W-:Y:S01]  /*15180*/  FMUL.FTZ R46, R41.reuse, R56 ;  /* 0x00000038292e7220 */ /* 0x040fe20000410000 */
[----:B------:R-:W-:Y:S01]  /*15190*/  FFMA.FTZ R42, R36, R42, R39 ;  /* 0x0000002a242a7223 */ /* 0x000fe20000010027 */
[----:B------:R-:W-:Y:S01]  /*151a0*/  F2FP.F16.E4M3.UNPACK_B R36, R20.H1 ;  /* 0x00000014ff24723e */ /* 0x000fe200030006ff */
[-C--:B------:R-:W-:Y:S01]  /*151b0*/  FMUL.FTZ R41, R41, R40.reuse ;  /* 0x0000002829297220 */ /* 0x080fe20000410000 */
[----:B------:R-:W-:Y:S01]  /*151c0*/  FFMA.FTZ R46, R37, R40, -R46 ;  /* 0x00000028252e7223 */ /* 0x000fe2000001082e */
[----:B------:R-:W-:Y:S01]  /*151d0*/  HADD2.F32 R40, -RZ, R43.H0_H0 ;  /* 0x2000002bff287230 */ /* 0x000fe20000004100 */
[----:B------:R-:W-:Y:S01]  /*151e0*/  F2FP.F16.E4M3.UNPACK_B R20, R20 ;  /* 0x00000014ff14723e */ /* 0x000fe200020006ff */
[----:B------:R-:W-:-:S02]  /*151f0*/  HADD2.F32 R39, -RZ, R48.H0_H0 ;  /* 0x20000030ff277230 */ /* 0x000fc40000004100 */
[----:B------:R-:W-:Y:S01]  /*15200*/  FFMA.FTZ R47, R37, R56, R41 ;  /* 0x00000038252f7223 */ /* 0x000fe20000010029 */
[--C-:B------:R-:W-:Y:S01]  /*15210*/  HADD2.F32 R37, -RZ, R36.reuse.H0_H0 ;  /* 0x20000024ff257230 */ /* 0x100fe20000004100 */
[----:B------:R-:W-:Y:S01]  /*15220*/  F2FP.F16.E4M3.UNPACK_B R6, R6 ;  /* 0x00000006ff06723e */ /* 0x000fe200020006ff */
[----:B------:R-:W-:Y:S02]  /*15230*/  HADD2.F32 R41, -RZ, R36.H1_H1 ;  /* 0x30000024ff297230 */ /* 0x000fe40000004100 */
[C---:B------:R-:W-:Y:S01]  /*15240*/  FMUL.FTZ R51, R39.reuse, R40 ;  /* 0x0000002827337220 */ /* 0x040fe20000410000 */
[----:B------:R-:W-:Y:S02]  /*15250*/  HADD2.F32 R36, -RZ, R38.H0_H0 ;  /* 0x20000026ff247230 */ /* 0x000fe40000004100 */
[----:B------:R-:W-:Y:S01]  /*15260*/  FMUL.FTZ R39, R39, R37 ;  /* 0x0000002527277220 */ /* 0x000fe20000410000 */
[----:B------:R-:W-:Y:S01]  /*15270*/  HADD2.F32 R43, -RZ, R43.H1_H1 ;  /* 0x3000002bff2b7230 */ /* 0x000fe20000004100 */
[----:B------:R-:W-:Y:S01]  /*15280*/  F2FP.SATFINITE.E4M3.F32.PACK_AB_MERGE_C R49, R52, R49, RZ ;  /* 0x000000313431723e */ /* 0x000fe200048070ff */
[----:B------:R-:W-:-:S02]  /*15290*/  HADD2.F32 R48, -RZ, R48.H1_H1 ;  /* 0x30000030ff307230 */ /* 0x000fc40000004100 */
[C---:B------:R-:W-:Y:S01]  /*152a0*/  FFMA.FTZ R51, R36.reuse, R37, -R51 ;  /* 0x0000002524337223 */ /* 0x040fe20000010833 */
[----:B------:R-:W-:Y:S02]  /*152b0*/  HADD2.F32 R38, -RZ, R38.H1_H1 ;  /* 0x30000026ff267230 */ /* 0x000fe40000004100 */
[----:B------:R-:W-:Y:S01]  /*152c0*/  FFMA.FTZ R40, R36, R40, R39 ;  /* 0x0000002824287223 */ /* 0x000fe20000010027 */
[----:B------:R-:W-:Y:S02]  /*152d0*/  HADD2.F32 R36, -RZ, R20.H1_H1 ;  /* 0x30000014ff247230 */ /* 0x000fe40000004100 */
[C---:B------:R-:W-:Y:S01]  /*152e0*/  FMUL.FTZ R37, R48.reuse, R43 ;  /* 0x0000002b30257220 */ /* 0x040fe20000410000 */
[----:B------:R-:W-:Y:S01]  /*152f0*/  FMUL.FTZ R54, R48, R41 ;  /* 0x0000002930367220 */ /* 0x000fe20000410000 */
[----:B------:R-:W-:Y:S01]  /*15300*/  HADD2.F32 R39, -RZ, R6.H0_H0 ;  /* 0x20000006ff277230 */ /* 0x000fe20000004100 */
[----:B------:R-:W-:Y:S01]  /*15310*/  F2FP.SATFINITE.E4M3.F32.PACK_AB_MERGE_C R5, R24, R5, R21 ;  /* 0x000000051805723e */ /* 0x000fe20004807015 */
[----:B------:R-:W-:Y:S01]  /*15320*/  FFMA.FTZ R48, R38, R41, -R37 ;  /* 0x0000002926307223 */ /* 0x000fe20000010825 */
[----:B------:R-:W-:-:S02]  /*15330*/  HADD2.F32 R37, -RZ, R20.H0_H0 ;  /* 0x20000014ff257230 */ /* 0x000fc40000004100 */
[----:B------:R-:W-:Y:S01]  /*15340*/  FFMA.FTZ R55, R38, R43, R54 ;  /* 0x0000002b26377223 */ /* 0x000fe20000010036 */
[--C-:B------:R-:W-:Y:S01]  /*15350*/  HADD2.F32 R20, -RZ, R7.reuse.H0_H0 ;  /* 0x20000007ff147230 */ /* 0x100fe20000004100 */
[----:B------:R-:W-:Y:S01]  /*15360*/  F2FP.SATFINITE.E4M3.F32.PACK_AB_MERGE_C R25, R26, R25, R27 ;  /* 0x000000191a19723e */ /* 0x000fe2000480701b */
[----:B------:R-:W-:Y:S01]  /*15370*/  HADD2.F32 R38, -RZ, R6.H1_H1 ;  /* 0x30000006ff267230 */ /* 0x000fe20000004100 */
[----:B------:R-:W-:Y:S01]  /*15380*/  F2FP.SATFINITE.E4M3.F32.PACK_AB_MERGE_C R48, R48, R51, RZ ;  /* 0x000000333030723e */ /* 0x000fe200048070ff */
[----:B------:R-:W-:Y:S02]  /*15390*/  HADD2.F32 R7, -RZ, R7.H1_H1 ;  /* 0x30000007ff077230 */ /* 0x000fe40000004100 */
[C---:B------:R-:W-:Y:S01]  /*153a0*/  FMUL.FTZ R41, R20.reuse, R39 ;  /* 0x0000002714297220 */ /* 0x040fe20000410000 */
[--C-:B------:R-:W-:Y:S02]  /*153b0*/  HADD2.F32 R6, -RZ, R4.reuse.H0_H0 ;  /* 0x20000004ff067230 */ /* 0x100fe40000004100 */
[----:B------:R-:W-:Y:S01]  /*153c0*/  FMUL.FTZ R20, R20, R37 ;  /* 0x0000002514147220 */ /* 0x000fe20000410000 */
[----:B------:R-:W-:-:S02]  /*153d0*/  HADD2.F32 R4, -RZ, R4.H1_H1 ;  /* 0x30000004ff047230 */ /* 0x000fc40000004100 */
[C---:B------:R-:W-:Y:S01]  /*153e0*/  FMUL.FTZ R43, R7.reuse, R38 ;  /* 0x00000026072b7220 */ /* 0x040fe20000410000 */
[-C--:B------:R-:W-:Y:S01]  /*153f0*/  FMUL.FTZ R7, R7, R36.reuse ;  /* 0x0000002407077220 */ /* 0x080fe20000410000 */
[C---:B------:R-:W-:Y:S01]  /*15400*/  FFMA.FTZ R41, R6.reuse, R37, -R41 ;  /* 0x0000002506297223 */ /* 0x040fe20000010829 */
[----:B------:R-:W-:Y:S01]  /*15410*/  FFMA.FTZ R20, R6, R39, R20 ;  /* 0x0000002706147223 */ /* 0x000fe20000010014 */
[C---:B------:R-:W-:Y:S01]  /*15420*/  FFMA.FTZ R6, R4.reuse, R36, -R43 ;  /* 0x0000002404067223 */ /* 0x040fe2000001082b */
[----:B------:R-:W-:Y:S01]  /*15430*/  FFMA.FTZ R37, R4, R38, R7 ;  /* 0x0000002604257223 */ /* 0x000fe20000010007 */
[----:B------:R-:W-:Y:S02]  /*15440*/  F2FP.SATFINITE.E4M3.F32.PACK_AB_MERGE_C R7, R66, R57, RZ ;  /* 0x000000394207723e */ /* 0x000fe400048070ff */
[----:B------:R-:W-:Y:S02]  /*15450*/  F2FP.SATFINITE.E4M3.F32.PACK_AB_MERGE_C R4, R53, R50, RZ ;  /* 0x000000323504723e */ /* 0x000fe400048070ff */
[----:B------:R-:W-:-:S02]  /*15460*/  F2FP.SATFINITE.E4M3.F32.PACK_AB_MERGE_C R40, R55, R40, RZ ;  /* 0x000000283728723e */ /* 0x000fc400048070ff */
[----:B------:R-:W-:Y:S02]  /*15470*/  F2FP.SATFINITE.E4M3.F32.PACK_AB_MERGE_C R7, R62, R63, R7 ;  /* 0x0000003f3e07723e */ /* 0x000fe40004807007 */
[----:B------:R-:W-:Y:S02]  /*15480*/  F2FP.SATFINITE.E4M3.F32.PACK_AB_MERGE_C R4, R46, R45, R4 ;  /* 0x0000002d2e04723e */ /* 0x000fe40004807004 */
[----:B------:R-:W-:Y:S02]  /*15490*/  F2FP.SATFINITE.E4M3.F32.PACK_AB_MERGE_C R6, R6, R41, R48 ;  /* 0x000000290606723e */ /* 0x000fe40004807030 */
[----:B------:R-:W-:Y:S02]  /*154a0*/  F2FP.SATFINITE.E4M3.F32.PACK_AB_MERGE_C R27, R64, R61, R65 ;  /* 0x0000003d401b723e */ /* 0x000fe40004807041 */
[----:B------:R-:W-:Y:S01]  /*154b0*/  F2FP.SATFINITE.E4M3.F32.PACK_AB_MERGE_C R24, R47, R42, R49 ;  /* 0x0000002a2f18723e */ /* 0x000fe20004807031 */
[----:B------:R1:W-:Y:S01]  /*154c0*/  STS.128 [R67+0x14400], R4 ;  /* 0x0144000443007388 */ /* 0x0003e20000000c00 */
[----:B------:R-:W-:-:S05]  /*154d0*/  F2FP.SATFINITE.E4M3.F32.PACK_AB_MERGE_C R26, R37, R20, R40 ;  /* 0x00000014251a723e */ /* 0x000fca0004807028 */
[----:B------:R1:W-:Y:S02]  /*154e0*/  STS.128 [R0+0x14400], R24 ;  /* 0x0144001800007388 */ /* 0x0003e40000000c00 */
.L_x_580:
[----:B------:R-:W-:Y:S05]  /*154f0*/  BSYNC B1 ;  /* 0x0000000000017941 */ /* 0x000fea0003800000 */
.L_x_579:
[----:B------:R-:W-:Y:S04]  /*15500*/  BSSY B1, `(.L_x_581) ;  /* 0x0000101000017945 */ /* 0x000fe80003800000 */
[----:B------:R-:W-:Y:S05]  /*15510*/  @P1 BRA `(.L_x_582) ;  /* 0x0000000c00fc1947 */ /* 0x000fea0003800000 */
[----:B------:R-:W3:Y:S01]  /*15520*/  LDL R61, [R1+0x20] ;  /* 0x00002000013d7983 */ /* 0x000ee20000100800 */
[----:B-1---5:R-:W-:Y:S02]  /*15530*/  SHF.R.U32.HI R0, RZ, 0x8, R28 ;  /* 0x00000008ff007819 */ /* 0x022fe4000001161c */
[----:B------:R-:W-:Y:S02]  /*15540*/  LOP3.LUT R5, R28, 0xff, RZ, 0xc0, !PT ;  /* 0x000000ff1c057812 */ /* 0x000fe400078ec0ff */
[----:B------:R-:W-:Y:S02]  /*15550*/  LOP3.LUT R4, R0, 0xff, RZ, 0xc0, !PT ;  /* 0x000000ff00047812 */ /* 0x000fe400078ec0ff */
[----:B------:R-:W-:Y:S02]  /*15560*/  LEA.HI R0, R3, R173, RZ, 0x1c ;  /* 0x000000ad03007211 */ /* 0x000fe400078fe0ff */
[----:B----4-:R-:W-:Y:S02]  /*15570*/  PRMT R37, R4, 0x7604, R5 ;  /* 0x0000760404257816 */ /* 0x010fe40000000005 */
[----:B------:R-:W-:-:S02]  /*15580*/  SHF.R.S32.HI R5, RZ, 0x1f, R0 ;  /* 0x0000001fff057819 */ /* 0x000fc40000011400 */
[----:B------:R-:W-:Y:S02]  /*15590*/  SHF.R.U32.HI R20, RZ, 0x8, R31 ;  /* 0x00000008ff147819 */ /* 0x000fe4000001161f */
[----:B------:R-:W-:Y:S01]  /*155a0*/  LEA.HI R4, R5, R0, RZ, 0x2 ;  /* 0x0000000005047211 */ /* 0x000fe200078f10ff */
[----:B------:R-:W-:Y:S01]  /*155b0*/  IMAD.SHL.U32 R5, R0, 0x10, RZ ;  /* 0x0000001000057824 */ /* 0x000fe200078e00ff */
[----:B0-----:R-:W-:Y:S02]  /*155c0*/  LOP3.LUT R21, R31, 0xff, RZ, 0xc0, !PT ;  /* 0x000000ff1f157812 */ /* 0x001fe400078ec0ff */
[----:B------:R-:W-:Y:S02]  /*155d0*/  SHF.L.U32 R4, R4, 0xb, RZ ;  /* 0x0000000b04047819 */ /* 0x000fe400000006ff */
[----:B------:R-:W-:Y:S02]  /*155e0*/  LOP3.LUT R0, R208, 0x30, R5, 0xf8, !PT ;  /* 0x00000030d0007812 */ /* 0x000fe400078ef805 */
[----:B------:R-:W-:-:S02]  /*155f0*/  LOP3.LUT R20, R20, 0xff, RZ, 0xc0, !PT ;  /* 0x000000ff14147812 */ /* 0x000fc400078ec0ff */
[----:B------:R-:W-:Y:S02]  /*15600*/  SHF.R.U32.HI R24, RZ, 0x8, R8 ;  /* 0x00000008ff187819 */ /* 0x000fe40000011608 */
[----:B------:R-:W-:Y:S02]  /*15610*/  LOP3.LUT R0, R0, R209, RZ, 0x3c, !PT ;  /* 0x000000d100007212 */ /* 0x000fe400078e3cff */
[----:B------:R-:W-:Y:S02]  /*15620*/  LOP3.LUT R5, R4, 0xffffe000, RZ, 0xc0, !PT ;  /* 0xffffe00004057812 */ /* 0x000fe400078ec0ff */
[----:B------:R-:W-:Y:S02]  /*15630*/  PRMT R41, R20, 0x7604, R21 ;  /* 0x0000760414297816 */ /* 0x000fe40000000015 */
[----:B------:R-:W-:Y:S02]  /*15640*/  SHF.R.U32.HI R6, RZ, 0x8, R29 ;  /* 0x00000008ff067819 */ /* 0x000fe4000001161d */
[----:B------:R-:W-:-:S02]  /*15650*/  LOP3.LUT R25, R8, 0xff, RZ, 0xc0, !PT ;  /* 0x000000ff08197812 */ /* 0x000fc400078ec0ff */
[----:B------:R-:W-:Y:S02]  /*15660*/  LOP3.LUT R24, R24, 0xff, RZ, 0xc0, !PT ;  /* 0x000000ff18187812 */ /* 0x000fe400078ec0ff */
[----:B------:R-:W-:Y:S02]  /*15670*/  IADD3 R21, R0, R210, R5 ;  /* 0x000000d200157210 */ /* 0x000fe40007ffe005 */
[----:B------:R-:W-:Y:S02]  /*15680*/  SHF.R.U32.HI R0, RZ, 0x8, R9 ;  /* 0x00000008ff007819 */ /* 0x000fe40000011609 */
[----:B------:R-:W-:Y:S02]  /*15690*/  LOP3.LUT R7, R29, 0xff, RZ, 0xc0, !PT ;  /* 0x000000ff1d077812 */ /* 0x000fe400078ec0ff */
[----:B------:R-:W-:Y:S02]  /*156a0*/  LOP3.LUT R6, R6, 0xff, RZ, 0xc0, !PT ;  /* 0x000000ff06067812 */ /* 0x000fe400078ec0ff */
[----:B------:R-:W-:-:S02]  /*156b0*/  PRMT R45, R24, 0x7604, R25 ;  /* 0x00007604182d7816 */ /* 0x000fc40000000019 */
[----:B------:R-:W-:Y:S02]  /*156c0*/  LOP3.LUT R25, R9, 0xff, RZ, 0xc0, !PT ;  /* 0x000000ff09197812 */ /* 0x000fe400078ec0ff */
[----:B------:R-:W-:Y:S02]  /*156d0*/  SHF.R.U32.HI R24, RZ, 0x8, R11 ;  /* 0x00000008ff187819 */ /* 0x000fe4000001160b */
[----:B------:R-:W-:Y:S02]  /*156e0*/  LOP3.LUT R0, R0, 0xff, RZ, 0xc0, !PT ;  /* 0x000000ff00007812 */ /* 0x000fe400078ec0ff */
[----:B------:R-:W-:Y:S02]  /*156f0*/  SHF.R.U32.HI R20, RZ, 0x8, R10 ;  /* 0x00000008ff147819 */ /* 0x000fe4000001160a */
[----:B------:R-:W-:Y:S02]  /*15700*/  PRMT R36, R6, 0x7604, R7 ;  /* 0x0000760406247816 */ /* 0x000fe40000000007 */
[----:B------:R-:W-:-:S02]  /*15710*/  SHF.R.U32.HI R6, RZ, 0x8, R30 ;  /* 0x00000008ff067819 */ /* 0x000fc4000001161e */
[----:B------:R-:W-:Y:S02]  /*15720*/  LOP3.LUT R27, R10, 0xff, RZ, 0xc0, !PT ;  /* 0x000000ff0a1b7812 */ /* 0x000fe400078ec0ff */
[----:B------:R-:W-:Y:S02]  /*15730*/  LOP3.LUT R24, R24, 0xff, RZ, 0xc0, !PT ;  /* 0x000000ff18187812 */ /* 0x000fe400078ec0ff */
[----:B------:R-:W-:Y:S01]  /*15740*/  PRMT R49, R0, 0x7604, R25 ;  /* 0x0000760400317816 */ /* 0x000fe20000000019 */
[----:B------:R-:W-:Y:S01]  /*15750*/  IMAD.IADD R0, R18, 0x1, R21 ;  /* 0x0000000112007824 */ /* 0x000fe200078e0215 */
[----:B------:R-:W-:Y:S02]  /*15760*/  LOP3.LUT R20, R20, 0xff, RZ, 0xc0, !PT ;  /* 0x000000ff14147812 */ /* 0x000fe400078ec0ff */
[----:B------:R-:W-:Y:S02]  /*15770*/  LOP3.LUT R43, R11, 0xff, RZ, 0xc0, !PT ;  /* 0x000000ff0b2b7812 */ /* 0x000fe400078ec0ff */
[----:B------:R-:W-:-:S02]  /*15780*/  LOP3.LUT R7, R30, 0xff, RZ, 0xc0, !PT ;  /* 0x000000ff1e077812 */ /* 0x000fc400078ec0ff */
[----:B------:R-:W-:Y:S02]  /*15790*/  LOP3.LUT R6, R6, 0xff, RZ, 0xc0, !PT ;  /* 0x000000ff06067812 */ /* 0x000fe400078ec0ff */
[----:B------:R-:W-:Y:S02]  /*157a0*/  PRMT R51, R20, 0x7604, R27 ;  /* 0x0000760414337816 */ /* 0x000fe4000000001b */
[----:B------:R-:W-:Y:S02]  /*157b0*/  PRMT R53, R24, 0x7604, R43 ;  /* 0x0000760418357816 */ /* 0x000fe4000000002b */
[----:B------:R-:W0:Y:S01]  /*157c0*/  LDS.128 R24, [R0+0x14400] ;  /* 0x0144000000187984 */ /* 0x000e220000000c00 */
[----:B--2---:R-:W-:Y:S02]  /*157d0*/  PRMT R39, R6, 0x7604, R7 ;  /* 0x0000760406277816 */ /* 0x004fe40000000007 */
[----:B------:R-:W-:Y:S02]  /*157e0*/  SHF.R.U32.HI R21, RZ, 0x10, R29 ;  /* 0x00000010ff157819 */ /* 0x000fe4000001161d */
[----:B------:R-:W-:-:S02]  /*157f0*/  SHF.R.U32.HI R20, RZ, 0x10, R28 ;  /* 0x00000010ff147819 */ /* 0x000fc4000001161c */
[----:B------:R-:W-:Y:S02]  /*15800*/  LOP3.LUT R21, R21, 0xff, RZ, 0xc0, !PT ;  /* 0x000000ff15157812 */ /* 0x000fe400078ec0ff */
[----:B------:R-:W-:Y:S02]  /*15810*/  SHF.R.U32.HI R38, RZ, 0x10, R30 ;  /* 0x00000010ff267819 */ /* 0x000fe4000001161e */
[----:B------:R-:W-:Y:S02]  /*15820*/  PRMT R21, R21, 0x7054, R36 ;  /* 0x0000705415157816 */ /* 0x000fe40000000024 */
[----:B------:R-:W-:Y:S02]  /*15830*/  SHF.R.U32.HI R36, RZ, 0x10, R9 ;  /* 0x00000010ff247819 */ /* 0x000fe40000011609 */
[----:B------:R-:W-:Y:S02]  /*15840*/  LOP3.LUT R20, R20, 0xff, RZ, 0xc0, !PT ;  /* 0x000000ff14147812 */ /* 0x000fe400078ec0ff */
[----:B------:R-:W-:-:S02]  /*15850*/  LOP3.LUT R38, R38, 0xff, RZ, 0xc0, !PT ;  /* 0x000000ff26267812 */ /* 0x000fc400078ec0ff */
[----:B------:R-:W-:Y:S02]  /*15860*/  LOP3.LUT R36, R36, 0xff, RZ, 0xc0, !PT ;  /* 0x000000ff24247812 */ /* 0x000fe400078ec0ff */
[----:B------:R-:W-:Y:S02]  /*15870*/  PRMT R37, R20, 0x7054, R37 ;  /* 0x0000705414257816 */ /* 0x000fe40000000025 */
[----:B------:R-:W-:Y:S02]  /*15880*/  SHF.R.U32.HI R40, RZ, 0x10, R31 ;  /* 0x00000010ff287819 */ /* 0x000fe4000001161f */
[----:B------:R-:W-:Y:S02]  /*15890*/  PRMT R39, R38, 0x7054, R39 ;  /* 0x0000705426277816 */ /* 0x000fe40000000027 */
[----:B------:R-:W-:Y:S02]  /*158a0*/  SHF.R.U32.HI R20, RZ, 0x10, R8 ;  /* 0x00000010ff147819 */ /* 0x000fe40000011608 */
[----:B------:R-:W-:-:S02]  /*158b0*/  SHF.R.U32.HI R38, RZ, 0x10, R10 ;  /* 0x00000010ff267819 */ /* 0x000fc4000001160a */
[----:B------:R-:W-:Y:S02]  /*158c0*/  PRMT R49, R36, 0x7054, R49 ;  /* 0x0000705424317816 */ /* 0x000fe40000000031 */
[----:B------:R-:W-:Y:S02]  /*158d0*/  LOP3.LUT R40, R40, 0xff, RZ, 0xc0, !PT ;  /* 0x000000ff28287812 */ /* 0x000fe400078ec0ff */
[----:B------:R-:W-:Y:S02]  /*158e0*/  LOP3.LUT R20, R20, 0xff, RZ, 0xc0, !PT ;  /* 0x000000ff14147812 */ /* 0x000fe400078ec0ff */
[----:B------:R-:W-:Y:S02]  /*158f0*/  LOP3.LUT R38, R38, 0xff, RZ, 0xc0, !PT ;  /* 0x000000ff26267812 */ /* 0x000fe400078ec0ff */
[----:B------:R-:W-:Y:S02]  /*15900*/  LOP3.LUT R49, R49, 0xff000000, R9, 0xf8, !PT ;  /* 0xff00000031317812 */ /* 0x000fe400078ef809 */
[----:B------:R-:W-:-:S02]  /*15910*/  PRMT R43, R40, 0x7054, R41 ;  /* 0x00007054282b7816 */ /* 0x000fc40000000029 */
[----:B------:R-:W-:Y:S02]  /*15920*/  PRMT R47, R20, 0x7054, R45 ;  /* 0x00007054142f7816 */ /* 0x000fe4000000002d */
[----:B------:R-:W-:Y:S02]  /*15930*/  PRMT R51, R38, 0x7054, R51 ;  /* 0x0000705426337816 */ /* 0x000fe40000000033 */
[----:B------:R-:W-:Y:S02]  /*15940*/  LOP3.LUT R41, R21, 0xff000000, R29, 0xf8, !PT ;  /* 0xff00000015297812 */ /* 0x000fe400078ef81d */
[----:B------:R-:W-:Y:S02]  /*15950*/  F2FP.F16.E4M3.UNPACK_B R48, R49 ;  /* 0x00000031ff30723e */ /* 0x000fe400020006ff */
[----:B0-----:R-:W-:Y:S02]  /*15960*/  F2FP.F16.E4M3.UNPACK_B R36, R25 ;  /* 0x00000019ff24723e */ /* 0x001fe400020006ff */
[----:B------:R-:W-:Y:S01]  /*15970*/  SHF.R.U32.HI R40, RZ, 0x10, R11 ;  /* 0x00000010ff287819 */ /* 0x000fe2000001160b */
[----:B------:R-:W-:Y:S01]  /*15980*/  HADD2.F32 R50, -RZ, R48.H0_H0 ;  /* 0x20000030ff327230 */ /* 0x000fe20000004100 */
[----:B------:R-:W-:-:S02]  /*15990*/  LOP3.LUT R47, R47, 0xff000000, R8, 0xf8, !PT ;  /* 0xff0000002f2f7812 */ /* 0x000fc400078ef808 */
[----:B------:R-:W-:Y:S01]  /*159a0*/  LOP3.LUT R8, R51, 0xff000000, R10, 0xf8, !PT ;  /* 0xff00000033087812 */ /* 0x000fe200078ef80a */
[----:B------:R-:W-:Y:S01]  /*159b0*/  HADD2.F32 R51, -RZ, R48.H1_H1 ;  /* 0x30000030ff337230 */ /* 0x000fe20000004100 */
[----:B------:R-:W-:Y:S02]  /*159c0*/  F2FP.F16.E4M3.UNPACK_B R42, R41 ;  /* 0x00000029ff2a723e */ /* 0x000fe400020006ff */
[----:B------:R-:W-:Y:S02]  /*159d0*/  LOP3.LUT R40, R40, 0xff, RZ, 0xc0, !PT ;  /* 0x000000ff28287812 */ /* 0x000fe400078ec0ff */
[----:B------:R-:W-:Y:S01]  /*159e0*/  LOP3.LUT R20, R39, 0xff000000, R30, 0xf8, !PT ;  /* 0xff00000027147812 */ /* 0x000fe200078ef81e */
[--C-:B------:R-:W-:Y:S01]  /*159f0*/  HADD2.F32 R46, -RZ, R42.reuse.H0_H0 ;  /* 0x2000002aff2e7230 */ /* 0x100fe20000004100 */
[----:B------:R-:W-:Y:S01]  /*15a00*/  LOP3.LUT R45, R43, 0xff000000, R31, 0xf8, !PT ;  /* 0xff0000002b2d7812 */ /* 0x000fe200078ef81f */
[----:B------:R-:W-:Y:S01]  /*15a10*/  HADD2.F32 R43, -RZ, R42.H1_H1 ;  /* 0x3000002aff2b7230 */ /* 0x000fe20000004100 */
[----:B------:R-:W-:-:S02]  /*15a20*/  F2FP.F16.E4M3.UNPACK_B R38, R27 ;  /* 0x0000001bff26723e */ /* 0x000fc400020006ff */
[----:B------:R-:W-:Y:S02]  /*15a30*/  F2FP.F16.E4M3.UNPACK_B R39, R27.H1 ;  /* 0x0000001bff27723e */ /* 0x000fe400030006ff */
[----:B------:R-:W-:Y:S02]  /*15a40*/  PRMT R53, R40, 0x7054, R53 ;  /* 0x0000705428357816 */ /* 0x000fe40000000035 */
[-C--:B------:R-:W-:Y:S02]  /*15a50*/  F2FP.F16.E4M3.UNPACK_B R27, R24.reuse ;  /* 0x00000018ff1b723e */ /* 0x080fe400020006ff */
[----:B------:R-:W-:Y:S02]  /*15a60*/  F2FP.F16.E4M3.UNPACK_B R31, R24.H1 ;  /* 0x00000018ff1f723e */ /* 0x000fe400030006ff */
[----:B------:R-:W-:Y:S02]  /*15a70*/  LOP3.LUT R40, R37, 0xff000000, R28, 0xf8, !PT ;  /* 0xff00000025287812 */ /* 0x000fe400078ef81c */
[----:B------:R-:W-:-:S02]  /*15a80*/  F2FP.F16.E4M3.UNPACK_B R37, R25.H1 ;  /* 0x00000019ff25723e */ /* 0x000fc400030006ff */
[----:B------:R-:W-:Y:S02]  /*15a90*/  F2FP.F16.E4M3.UNPACK_B R49, R49.H1 ;  /* 0x00000031ff31723e */ /* 0x000fe400030006ff */
[----:B------:R-:W-:Y:S02]  /*15aa0*/  F2FP.F16.E4M3.UNPACK_B R41, R41.H1 ;  /* 0x00000029ff29723e */ /* 0x000fe400030006ff */
[----:B------:R-:W-:-:S03]  /*15ab0*/  LOP3.LUT R53, R53, 0xff000000, R11, 0xf8, !PT ;  /* 0xff00000035357812 */ /* 0x000fc600078ef80b */
[----:B------:R-:W-:Y:S01]  /*15ac0*/  HADD2.F32 R42, -RZ, R41.H0_H0 ;  /* 0x20000029ff2a7230 */ /* 0x000fe20000004100 */
[----:B---3--:R-:W0:Y:S02]  /*15ad0*/  LDS.128 R4, [R61+0x14400] ;  /* 0x014400003d047984 */ /* 0x008e240000000c00 */
[-C--:B0-----:R-:W-:Y:S02]  /*15ae0*/  F2FP.F16.E4M3.UNPACK_B R10, R5.reuse ;  /* 0x00000005ff0a723e */ /* 0x081fe400020006ff */
[----:B------:R-:W-:Y:S01]  /*15af0*/  F2FP.F16.E4M3.UNPACK_B R21, R5.H1 ;  /* 0x00000005ff15723e */ /* 0x000fe200030006ff */
[----:B------:R-:W-:Y:S01]  /*15b00*/  HADD2.F32 R5, -RZ, R36.H0_H0 ;  /* 0x20000024ff057230 */ /* 0x000fe20000004100 */
[-C--:B------:R-:W-:Y:S01]  /*15b10*/  F2FP.F16.E4M3.UNPACK_B R29, R7.reuse ;  /* 0x00000007ff1d723e */ /* 0x080fe200020006ff */
[----:B------:R-:W-:Y:S01]  /*15b20*/  HADD2.F32 R9, -RZ, R10.H0_H0 ;  /* 0x2000000aff097230 */ /* 0x000fe20000004100 */
[----:B------:R-:W-:Y:S01]  /*15b30*/  F2FP.F16.E4M3.UNPACK_B R30, R7.H1 ;  /* 0x00000007ff1e723e */ /* 0x000fe200030006ff */
[----:B------:R-:W-:-:S02]  /*15b40*/  HADD2.F32 R36, -RZ, R36.H1_H1 ;  /* 0x30000024ff247230 */ /* 0x000fc40000004100 */
[C---:B------:R-:W-:Y:S01]  /*15b50*/  FMUL.FTZ R24, R5.reuse, R50 ;  /* 0x0000003205187220 */ /* 0x040fe20000410000 */
[----:B------:R-:W-:Y:S01]  /*15b60*/  FMUL.FTZ R25, R5, R46 ;  /* 0x0000002e05197220 */ /* 0x000fe20000410000 */
[----:B------:R-:W-:Y:S02]  /*15b70*/  F2FP.F16.E4M3.UNPACK_B R11, R4.H1 ;  /* 0x00000004ff0b723e */ /* 0x000fe400030006ff */
[C---:B------:R-:W-:Y:S01]  /*15b80*/  FFMA.FTZ R5, R9.reuse, R46, -R24 ;  /* 0x0000002e09057223 */ /* 0x040fe20000010818 */
[----:B------:R-:W-:Y:S02]  /*15b90*/  HADD2.F32 R24, -RZ, R10.H1_H1 ;  /* 0x3000000aff187230 */ /* 0x000fe40000004100 */
[----:B------:R-:W-:Y:S01]  /*15ba0*/  FFMA.FTZ R9, R9, R50, R25 ;  /* 0x0000003209097223 */ /* 0x000fe20000010019 */
[----:B------:R-:W-:Y:S02]  /*15bb0*/  HADD2.F32 R46, -RZ, R49.H0_H0 ;  /* 0x20000031ff2e7230 */ /* 0x000fe40000004100 */
[----:B------:R-:W-:Y:S01]  /*15bc0*/  FMUL.FTZ R55, R36, R51 ;  /* 0x0000003324377220 */ /* 0x000fe20000410000 */
[----:B------:R-:W-:-:S02]  /*15bd0*/  HADD2.F32 R10, -RZ, R37.H0_H0 ;  /* 0x20000025ff0a7230 */ /* 0x000fc40000004100 */
[-C--:B------:R-:W-:Y:S01]  /*15be0*/  FMUL.FTZ R36, R36, R43.reuse ;  /* 0x0000002b24247220 */ /* 0x080fe20000410000 */
[----:B------:R-:W-:Y:S01]  /*15bf0*/  HADD2.F32 R25, -RZ, R21.H0_H0 ;  /* 0x20000015ff197230 */ /* 0x000fe20000004100 */
[----:B------:R-:W-:Y:S01]  /*15c00*/  F2FP.F16.E4M3.UNPACK_B R7, R4 ;  /* 0x00000004ff07723e */ /* 0x000fe200020006ff */
[----:B------:R-:W-:Y:S02]  /*15c10*/  HADD2.F32 R37, -RZ, R37.H1_H1 ;  /* 0x30000025ff257230 */ /* 0x000fe40000004100 */
[C---:B------:R-:W-:Y:S01]  /*15c20*/  FMUL.FTZ R48, R10.reuse, R46 ;  /* 0x0000002e0a307220 */ /* 0x040fe20000410000 */
[-C--:B------:R-:W-:Y:S01]  /*15c30*/  FMUL.FTZ R57, R10, R42.reuse ;  /* 0x0000002a0a397220 */ /* 0x080fe20000410000 */
[C---:B------:R-:W-:Y:S01]  /*15c40*/  FFMA.FTZ R10, R24.reuse, R43, -R55 ;  /* 0x0000002b180a7223 */ /* 0x040fe20000010837 */
[----:B------:R-:W-:Y:S01]  /*15c50*/  FFMA.FTZ R24, R24, R51, R36 ;  /* 0x0000003318187223 */ /* 0x000fe20000010024 */
[C---:B------:R-:W-:Y:S01]  /*15c60*/  FFMA.FTZ R51, R25.reuse, R42, -R48 ;  /* 0x0000002a19337223 */ /* 0x040fe20000010830 */
[----:B------:R-:W-:Y:S01]  /*15c70*/  HADD2.F32 R42, -RZ, R41.H1_H1 ;  /* 0x30000029ff2a7230 */ /* 0x000fe20000004100 */
[----:B------:R-:W-:Y:S01]  /*15c80*/  F2FP.F16.E4M3.UNPACK_B R48, R53 ;  /* 0x00000035ff30723e */ /* 0x000fe200020006ff */
[----:B------:R-:W-:Y:S01]  /*15c90*/  FFMA.FTZ R57, R25, R46, R57 ;  /* 0x0000002e19397223 */ /* 0x000fe20000010039 */
[----:B------:R-:W-:Y:S01]  /*15ca0*/  F2FP.F16.E4M3.UNPACK_B R41, R45 ;  /* 0x0000002dff29723e */ /* 0x000fe200020006ff */
[----:B------:R-:W-:Y:S01]  /*15cb0*/  HADD2.F32 R46, -RZ, R49.H1_H1 ;  /* 0x30000031ff2e7230 */ /* 0x000fe20000004100 */
[----:B------:R-:W-:Y:S01]  /*15cc0*/  F2FP.F16.E4M3.UNPACK_B R53, R53.H1 ;  /* 0x00000035ff35723e */ /* 0x000fe200030006ff */
        /* <DEDUP_REMOVED lines=10> */
[----:B------:R-:W-:-:S02]  /*15d70*/  HADD2.F32 R41, -RZ, R41.H1_H1 ;  /* 0x30000029ff297230 */ /* 0x000fc40000004100 */
[----:B------:R-:W-:Y:S01]  /*15d80*/  FFMA.FTZ R52, R21, R42, -R50 ;  /* 0x0000002a15347223 */ /* 0x000fe20000010832 */
[----:B------:R-:W-:Y:S02]  /*15d90*/  HADD2.F32 R38, -RZ, R38.H1_H1 ;  /* 0x30000026ff267230 */ /* 0x000fe40000004100 */
[C---:B------:R-:W-:Y:S01]  /*15da0*/  FFMA.FTZ R56, R25.reuse, R43, -R56 ;  /* 0x0000002b19387223 */ /* 0x040fe20000010838 */
[----:B------:R-:W-:Y:S02]  /*15db0*/  HADD2.F32 R48, -RZ, R48.H1_H1 ;  /* 0x30000030ff307230 */ /* 0x000fe40000004100 */
[----:B------:R-:W-:Y:S01]  /*15dc0*/  FFMA.FTZ R49, R25, R49, R36 ;  /* 0x0000003119317223 */ /* 0x000fe20000010024 */
[----:B------:R-:W-:Y:S01]  /*15dd0*/  FFMA.FTZ R54, R21, R46, R37 ;  /* 0x0000002e15367223 */ /* 0x000fe20000010025 */
[----:B------:R-:W-:Y:S02]  /*15de0*/  HADD2.F32 R29, -RZ, R29.H1_H1 ;  /* 0x3000001dff1d7230 */ /* 0x000fe40000004100 */
[----:B------:R-:W-:Y:S01]  /*15df0*/  FMUL.FTZ R37, R38, R41 ;  /* 0x0000002926257220 */ /* 0x000fe20000410000 */
[----:B------:R-:W-:-:S02]  /*15e00*/  HADD2.F32 R42, -RZ, R53.H0_H0 ;  /* 0x20000035ff2a7230 */ /* 0x000fc40000004100 */
[-C--:B------:R-:W-:Y:S01]  /*15e10*/  FMUL.FTZ R46, R38, R48.reuse ;  /* 0x00000030262e7220 */ /* 0x080fe20000410000 */
[----:B------:R-:W-:Y:S02]  /*15e20*/  HADD2.F32 R25, -RZ, R39.H0_H0 ;  /* 0x20000027ff197230 */ /* 0x000fe40000004100 */
[C---:B------:R-:W-:Y:S01]  /*15e30*/  FFMA.FTZ R58, R29.reuse, R48, R37 ;  /* 0x000000301d3a7223 */ /* 0x040fe20000010025 */
[----:B------:R-:W-:Y:S02]  /*15e40*/  HADD2.F32 R36, -RZ, R45.H0_H0 ;  /* 0x2000002dff247230 */ /* 0x000fe40000004100 */
[----:B------:R-:W-:Y:S01]  /*15e50*/  FFMA.FTZ R55, R29, R41, -R46 ;  /* 0x000000291d377223 */ /* 0x000fe2000001082e */
[----:B------:R-:W-:Y:S02]  /*15e60*/  HADD2.F32 R21, -RZ, R30.H0_H0 ;  /* 0x2000001eff157230 */ /* 0x000fe40000004100 */
[C---:B------:R-:W-:Y:S01]  /*15e70*/  FMUL.FTZ R38, R25.reuse, R42 ;  /* 0x0000002a19267220 */ /* 0x040fe20000410000 */
[----:B------:R-:W-:Y:S01]  /*15e80*/  F2FP.F16.E4M3.UNPACK_B R37, R47.H1 ;  /* 0x0000002fff25723e */ /* 0x000fe200030006ff */
[----:B------:R-:W-:Y:S01]  /*15e90*/  FMUL.FTZ R25, R25, R36 ;  /* 0x0000002419197220 */ /* 0x000fe20000410000 */
[----:B------:R-:W-:Y:S01]  /*15ea0*/  F2FP.F16.E4M3.UNPACK_B R29, R40.H1 ;  /* 0x00000028ff1d723e */ /* 0x000fe200030006ff */
[----:B------:R-:W-:Y:S01]  /*15eb0*/  FFMA.FTZ R59, R21, R36, -R38 ;  /* 0x00000024153b7223 */ /* 0x000fe20000010826 */
[----:B------:R-:W-:-:S02]  /*15ec0*/  HADD2.F32 R53, -RZ, R53.H1_H1 ;  /* 0x30000035ff357230 */ /* 0x000fc40000004100 */
[----:B------:R-:W-:Y:S01]  /*15ed0*/  FFMA.FTZ R60, R21, R42, R25 ;  /* 0x0000002a153c7223 */ /* 0x000fe20000010019 */
[----:B------:R-:W-:Y:S01]  /*15ee0*/  HADD2.F32 R39, -RZ, R39.H1_H1 ;  /* 0x30000027ff277230 */ /* 0x000fe20000004100 */
[----:B------:R-:W-:Y:S01]  /*15ef0*/  F2FP.F16.E4M3.UNPACK_B R47, R47 ;  /* 0x0000002fff2f723e */ /* 0x000fe200020006ff */
[----:B------:R-:W-:Y:S01]  /*15f00*/  HADD2.F32 R38, -RZ, R37.H0_H0 ;  /* 0x20000025ff267230 */ /* 0x000fe20000004100 */
[----:B------:R-:W-:Y:S01]  /*15f10*/  F2FP.F16.E4M3.UNPACK_B R40, R40 ;  /* 0x00000028ff28723e */ /* 0x000fe200020006ff */
[----:B------:R-:W-:Y:S02]  /*15f20*/  HADD2.F32 R25, -RZ, R31.H0_H0 ;  /* 0x2000001fff197230 */ /* 0x000fe40000004100 */
[----:B------:R-:W-:Y:S01]  /*15f30*/  FMUL.FTZ R41, R39, R53 ;  /* 0x0000003527297220 */ /* 0x000fe20000410000 */
[----:B------:R-:W-:Y:S01]  /*15f40*/  HADD2.F32 R36, -RZ, R29.H0_H0 ;  /* 0x2000001dff247230 */ /* 0x000fe20000004100 */
[----:B------:R-:W-:Y:S01]  /*15f50*/  F2FP.F16.E4M3.UNPACK_B R4, R6 ;  /* 0x00000006ff04723e */ /* 0x000fe200020006ff */
[----:B------:R-:W-:-:S02]  /*15f60*/  HADD2.F32 R45, -RZ, R45.H1_H1 ;  /* 0x3000002dff2d7230 */ /* 0x000fc40000004100 */
[C---:B------:R-:W-:Y:S01]  /*15f70*/  FMUL.FTZ R42, R25.reuse, R38 ;  /* 0x00000026192a7220 */ /* 0x040fe20000410000 */
[----:B------:R-:W-:Y:S02]  /*15f80*/  HADD2.F32 R30, -RZ, R30.H1_H1 ;  /* 0x3000001eff1e7230 */ /* 0x000fe40000004100 */
[----:B------:R-:W-:Y:S01]  /*15f90*/  FMUL.FTZ R25, R25, R36 ;  /* 0x0000002419197220 */ /* 0x000fe20000410000 */
[----:B------:R-:W-:Y:S02]  /*15fa0*/  HADD2.F32 R21, -RZ, R11.H0_H0 ;  /* 0x2000000bff157230 */ /* 0x000fe40000004100 */
[-C--:B------:R-:W-:Y:S01]  /*15fb0*/  FMUL.FTZ R46, R39, R45.reuse ;  /* 0x0000002d272e7220 */ /* 0x080fe20000410000 */
[----:B------:R-:W-:Y:S02]  /*15fc0*/  HADD2.F32 R31, -RZ, R31.H1_H1 ;  /* 0x3000001fff1f7230 */ /* 0x000fe40000004100 */
[----:B------:R-:W-:Y:S01]  /*15fd0*/  FFMA.FTZ R62, R30, R45, -R41 ;  /* 0x0000002d1e3e7223 */ /* 0x000fe20000010829 */
[----:B------:R-:W-:-:S02]  /*15fe0*/  HADD2.F32 R11, -RZ, R11.H1_H1 ;  /* 0x3000000bff0b7230 */ /* 0x000fc40000004100 */
[C---:B------:R-:W-:Y:S01]  /*15ff0*/  FFMA.FTZ R41, R21.reuse, R38, R25 ;  /* 0x0000002615297223 */ /* 0x040fe20000010019 */
[----:B------:R-:W-:Y:S01]  /*16000*/  FFMA.FTZ R53, R30, R53, R46 ;  /* 0x000000351e357223 */ /* 0x000fe2000001002e */
[----:B------:R-:W-:Y:S02]  /*16010*/  HADD2.F32 R38, -RZ, R37.H1_H1 ;  /* 0x30000025ff267230 */ /* 0x000fe40000004100 */
[----:B------:R-:W-:Y:S01]  /*16020*/  FFMA.FTZ R39, R21, R36, -R42 ;  /* 0x0000002415277223 */ /* 0x000fe2000001082a */
[----:B------:R-:W-:Y:S01]  /*16030*/  HADD2.F32 R30, -RZ, R29.H1_H1 ;  /* 0x3000001dff1e7230 */ /* 0x000fe20000004100 */
[----:B------:R-:W-:Y:S01]  /*16040*/  F2FP.F16.E4M3.UNPACK_B R28, R6.H1 ;  /* 0x00000006ff1c723e */ /* 0x000fe200030006ff */
[----:B------:R-:W-:Y:S02]  /*16050*/  HADD2.F32 R36, -RZ, R47.H0_H0 ;  /* 0x2000002fff247230 */ /* 0x000fe40000004100 */
[----:B------:R-:W-:Y:S01]  /*16060*/  FMUL.FTZ R42, R31, R38 ;  /* 0x000000261f2a7220 */ /* 0x000fe20000410000 */
[----:B------:R-:W-:-:S02]  /*16070*/  HADD2.F32 R21, -RZ, R27.H0_H0 ;  /* 0x2000001bff157230 */ /* 0x000fc40000004100 */
[-C--:B------:R-:W-:Y:S01]  /*16080*/  FMUL.FTZ R31, R31, R30.reuse ;  /* 0x0000001e1f1f7220 */ /* 0x080fe20000410000 */
[----:B------:R-:W-:Y:S02]  /*16090*/  HADD2.F32 R27, -RZ, R27.H1_H1 ;  /* 0x3000001bff1b7230 */ /* 0x000fe40000004100 */
[C---:B------:R-:W-:Y:S01]  /*160a0*/  FFMA.FTZ R48, R11.reuse, R30, -R42 ;  /* 0x0000001e0b307223 */ /* 0x040fe2000001082a */
[--C-:B------:R-:W-:Y:S02]  /*160b0*/  HADD2.F32 R30, -RZ, R40.reuse.H0_H0 ;  /* 0x20000028ff1e7230 */ /* 0x100fe40000004100 */
[----:B------:R-:W-:Y:S01]  /*160c0*/  FFMA.FTZ R50, R11, R38, R31 ;  /* 0x000000260b327223 */ /* 0x000fe2000001001f */
[----:B------:R-:W-:Y:S02]  /*160d0*/  HADD2.F32 R11, -RZ, R7.H0_H0 ;  /* 0x20000007ff0b7230 */ /* 0x000fe40000004100 */
[----:B------:R-:W-:Y:S01]  /*160e0*/  FMUL.FTZ R42, R21, R36 ;  /* 0x00000024152a7220 */ /* 0x000fe20000410000 */
[----:B------:R-:W-:Y:S01]  /*160f0*/  HADD2.F32 R38, -RZ, R47.H1_H1 ;  /* 0x3000002fff267230 */ /* 0x000fe20000004100 */
[----:B------:R-:W-:Y:S01]  /*16100*/  F2FP.F16.E4M3.UNPACK_B R6, R26 ;  /* 0x0000001aff06723e */ /* 0x000fe200020006ff */
[----:B------:R-:W-:-:S02]  /*16110*/  HADD2.F32 R40, -RZ, R40.H1_H1 ;  /* 0x30000028ff287230 */ /* 0x000fc40000004100 */
[-C--:B------:R-:W-:Y:S01]  /*16120*/  FMUL.FTZ R46, R21, R30.reuse ;  /* 0x0000001e152e7220 */ /* 0x080fe20000410000 */
[----:B------:R-:W-:Y:S01]  /*16130*/  FFMA.FTZ R42, R11, R30, -R42 ;  /* 0x0000001e0b2a7223 */ /* 0x000fe2000001082a */
[----:B------:R-:W-:Y:S01]  /*16140*/  HADD2.F32 R7, -RZ, R7.H1_H1 ;  /* 0x30000007ff077230 */ /* 0x000fe20000004100 */
[----:B------:R-:W-:Y:S01]  /*16150*/  F2FP.F16.E4M3.UNPACK_B R26, R26.H1 ;  /* 0x0000001aff1a723e */ /* 0x000fe200030006ff */
[C---:B------:R-:W-:Y:S01]  /*16160*/  FMUL.FTZ R30, R27.reuse, R38 ;  /* 0x000000261b1e7220 */ /* 0x040fe20000410000 */
[----:B------:R-:W-:Y:S01]  /*16170*/  F2FP.F16.E4M3.UNPACK_B R25, R8.H1 ;  /* 0x00000008ff19723e */ /* 0x000fe200030006ff */
[----:B------:R-:W-:Y:S01]  /*16180*/  FMUL.FTZ R29, R27, R40 ;  /* 0x000000281b1d7220 */ /* 0x000fe20000410000 */
[----:B------:R-:W-:Y:S01]  /*16190*/  F2FP.F16.E4M3.UNPACK_B R21, R20.H1 ;  /* 0x00000014ff15723e */ /* 0x000fe200030006ff */
[----:B------:R-:W-:Y:S01]  /*161a0*/  FFMA.FTZ R46, R11, R36, R46 ;  /* 0x000000240b2e7223 */ /* 0x000fe2000001002e */
[----:B------:R-:W-:Y:S01]  /*161b0*/  FFMA.FTZ R27, R7, R40, -R30 ;  /* 0x00000028071b7223 */ /* 0x000fe2000001081e */
[----:B------:R-:W-:-:S02]  /*161c0*/  HADD2.F32 R36, -RZ, R25.H0_H0 ;  /* 0x20000019ff247230 */ /* 0x000fc40000004100 */
[----:B------:R-:W-:Y:S01]  /*161d0*/  FFMA.FTZ R29, R7, R38, R29 ;  /* 0x00000026071d7223 */ /* 0x000fe2000001001d */
[--C-:B------:R-:W-:Y:S01]  /*161e0*/  HADD2.F32 R11, -RZ, R26.reuse.H0_H0 ;  /* 0x2000001aff0b7230 */ /* 0x100fe20000004100 */
[----:B------:R-:W-:Y:S01]  /*161f0*/  F2FP.F16.E4M3.UNPACK_B R20, R20 ;  /* 0x00000014ff14723e */ /* 0x000fe200020006ff */
[----:B------:R-:W-:Y:S01]  /*16200*/  HADD2.F32 R30, -RZ, R21.H0_H0 ;  /* 0x20000015ff1e7230 */ /* 0x000fe20000004100 */
[----:B------:R-:W-:Y:S01]  /*16210*/  F2FP.F16.E4M3.UNPACK_B R8, R8 ;  /* 0x00000008ff08723e */ /* 0x000fe200020006ff */
[----:B------:R-:W-:Y:S02]  /*16220*/  HADD2.F32 R25, -RZ, R25.H1_H1 ;  /* 0x30000019ff197230 */ /* 0x000fe40000004100 */
[C---:B------:R-:W-:Y:S01]  /*16230*/  FMUL.FTZ R38, R11.reuse, R36 ;  /* 0x000000240b267220 */ /* 0x040fe20000410000 */
[----:B------:R-:W-:Y:S02]  /*16240*/  HADD2.F32 R26, -RZ, R26.H1_H1 ;  /* 0x3000001aff1a7230 */ /* 0x000fe40000004100 */
[----:B------:R-:W-:Y:S01]  /*16250*/  FMUL.FTZ R40, R11, R30 ;  /* 0x0000001e0b287220 */ /* 0x000fe20000410000 */
[----:B------:R-:W-:Y:S01]  /*16260*/  HADD2.F32 R21, -RZ, R21.H1_H1 ;  /* 0x30000015ff157230 */ /* 0x000fe20000004100 */
[----:B------:R-:W-:Y:S01]  /*16270*/  F2FP.SATFINITE.E4M3.F32.PACK_AB_MERGE_C R51, R52, R51, RZ ;  /* 0x000000333433723e */ /* 0x000fe200048070ff */
[----:B------:R-:W-:-:S02]  /*16280*/  HADD2.F32 R7, -RZ, R28.H0_H0 ;  /* 0x2000001cff077230 */ /* 0x000fc40000004100 */
[C---:B------:R-:W-:Y:S01]  /*16290*/  FMUL.FTZ R11, R26.reuse, R25 ;  /* 0x000000191a0b7220 */ /* 0x040fe20000410000 */
[----:B------:R-:W-:Y:S02]  /*162a0*/  HADD2.F32 R28, -RZ, R28.H1_H1 ;  /* 0x3000001cff1c7230 */ /* 0x000fe40000004100 */
[----:B------:R-:W-:Y:S01]  /*162b0*/  FMUL.FTZ R26, R26, R21 ;  /* 0x000000151a1a7220 */ /* 0x000fe20000410000 */
[----:B------:R-:W-:Y:S01]  /*162c0*/  F2FP.SATFINITE.E4M3.F32.PACK_AB_MERGE_C R54, R54, R57, RZ ;  /* 0x000000393636723e */ /* 0x000fe200048070ff */
[C---:B------:R-:W-:Y:S01]  /*162d0*/  FFMA.FTZ R38, R7.reuse, R30, -R38 ;  /* 0x0000001e07267223 */ /* 0x040fe20000010826 */
[----:B------:R-:W-:Y:S01]  /*162e0*/  FFMA.FTZ R40, R7, R36, R40 ;  /* 0x0000002407287223 */ /* 0x000fe20000010028 */
[C---:B------:R-:W-:Y:S01]  /*162f0*/  FFMA.FTZ R43, R28.reuse, R21, -R11 ;  /* 0x000000151c2b7223 */ /* 0x040fe2000001080b */
[----:B------:R-:W-:Y:S01]  /*16300*/  FFMA.FTZ R45, R28, R25, R26 ;  /* 0x000000191c2d7223 */ /* 0x000fe2000001001a */
[--C-:B------:R-:W-:Y:S01]  /*16310*/  HADD2.F32 R11, -RZ, R20.reuse.H0_H0 ;  /* 0x20000014ff0b7230 */ /* 0x100fe20000004100 */
[----:B------:R-:W-:Y:S01]  /*16320*/  F2FP.SATFINITE.E4M3.F32.PACK_AB_MERGE_C R5, R10, R5, R51 ;  /* 0x000000050a05723e */ /* 0x000fe20004807033 */
[----:B------:R-:W-:Y:S01]  /*16330*/  HADD2.F32 R21, -RZ, R20.H1_H1 ;  /* 0x30000014ff157230 */ /* 0x000fe20000004100 */
[----:B------:R-:W-:Y:S01]  /*16340*/  F2FP.SATFINITE.E4M3.F32.PACK_AB_MERGE_C R38, R43, R38, RZ ;  /* 0x000000262b26723e */ /* 0x000fe200048070ff */
[----:B------:R-:W-:Y:S01]  /*16350*/  HADD2.F32 R20, -RZ, R8.H0_H0 ;  /* 0x20000008ff147230 */ /* 0x000fe20000004100 */
[----:B------:R-:W-:Y:S01]  /*16360*/  F2FP.SATFINITE.E4M3.F32.PACK_AB_MERGE_C R40, R45, R40, RZ ;  /* 0x000000282d28723e */ /* 0x000fe200048070ff */
[----:B------:R-:W-:Y:S01]  /*16370*/  HADD2.F32 R7, -RZ, R6.H0_H0 ;  /* 0x20000006ff077230 */ /* 0x000fe20000004100 */
[----:B------:R-:W-:Y:S01]  /*16380*/  F2FP.SATFINITE.E4M3.F32.PACK_AB_MERGE_C R9, R24, R9, R54 ;  /* 0x000000091809723e */ /* 0x000fe20004807036 */
[----:B------:R-:W-:-:S02]  /*16390*/  HADD2.F32 R25, -RZ, R8.H1_H1 ;  /* 0x30000008ff197230 */ /* 0x000fc40000004100 */
[----:B------:R-:W-:Y:S02]  /*163a0*/  HADD2.F32 R8, -RZ, R6.H1_H1 ;  /* 0x30000006ff087230 */ /* 0x000fe40000004100 */
[CC--:B------:R-:W-:Y:S01]  /*163b0*/  FMUL.FTZ R31, R7.reuse, R20.reuse ;  /* 0x00000014071f7220 */ /* 0x0c0fe20000410000 */
[--C-:B------:R-:W-:Y:S02]  /*163c0*/  HADD2.F32 R6, -RZ, R4.reuse.H0_H0 ;  /* 0x20000004ff067230 */ /* 0x100fe40000004100 */
[----:B------:R-:W-:Y:S01]  /*163d0*/  FMUL.FTZ R7, R7, R11 ;  /* 0x0000000b07077220 */ /* 0x000fe20000410000 */
[----:B------:R-:W-:Y:S02]  /*163e0*/  HADD2.F32 R4, -RZ, R4.H1_H1 ;  /* 0x30000004ff047230 */ /* 0x000fe40000004100 */
[C---:B------:R-:W-:Y:S01]  /*163f0*/  FMUL.FTZ R37, R8.reuse, R25 ;  /* 0x0000001908257220 */ /* 0x040fe20000410000 */
[----:B------:R-:W-:Y:S01]  /*16400*/  FMUL.FTZ R8, R8, R21 ;  /* 0x0000001508087220 */ /* 0x000fe20000410000 */
        /* <DEDUP_REMOVED lines=11> */
[----:B------:R-:W-:Y:S02]  /*164c0*/  F2FP.SATFINITE.E4M3.F32.PACK_AB_MERGE_C R11, R58, R49, R11 ;  /* 0x000000313a0b723e */ /* 0x000fe4000480700b */
[----:B------:R-:W-:Y:S01]  /*164d0*/  F2FP.SATFINITE.E4M3.F32.PACK_AB_MERGE_C R8, R29, R46, R8 ;  /* 0x0000002e1d08723e */ /* 0x000fe20004807008 */
[----:B------:R3:W-:Y:S01]  /*164e0*/  STS.128 [R61+0x14400], R4 ;  /* 0x014400043d007388 */ /* 0x0007e20000000c00 */
[----:B------:R-:W-:-:S05]  /*164f0*/  F2FP.SATFINITE.E4M3.F32.PACK_AB_MERGE_C R10, R25, R20, R40 ;  /* 0x00000014190a723e */ /* 0x000fca0004807028 */
[----:B------:R3:W-:Y:S02]  /*16500*/  STS.128 [R0+0x14400], R8 ;  /* 0x0144000800007388 */ /* 0x0007e40000000c00 */
.L_x_582:
[----:B------:R-:W-:Y:S05]  /*16510*/  BSYNC B1 ;  /* 0x0000000000017941 */ /* 0x000fea0003800000 */
.L_x_581:
[----:B------:R-:W-:Y:S05]  /*16520*/  @P2 BRA `(.L_x_563) ;  /* 0x0000000c00dc2947 */ /* 0x000fea0003800000 */
[----:B------:R-:W4:Y:S01]  /*16530*/  LDL R49, [R1+0x1c] ;  /* 0x00001c0001317983 */ /* 0x000f220000100800 */
[----:B-1-3-5:R-:W-:Y:S02]  /*16540*/  SHF.R.U32.HI R4, RZ, 0x8, R32 ;  /* 0x00000008ff047819 */ /* 0x02afe40000011620 */
[----:B------:R-:W-:Y:S02]  /*16550*/  LOP3.LUT R0, R32, 0xff, RZ, 0xc0, !PT ;  /* 0x000000ff20007812 */ /* 0x000fe400078ec0ff */
[----:B------:R-:W-:Y:S02]  /*16560*/  SHF.R.U32.HI R8, RZ, 0x8, R34 ;  /* 0x00000008ff087819 */ /* 0x000fe40000011622 */
[----:B------:R-:W-:Y:S02]  /*16570*/  LOP3.LUT R5, R4, 0xff, RZ, 0xc0, !PT ;  /* 0x000000ff04057812 */ /* 0x000fe400078ec0ff */
[----:B------:R-:W-:Y:S02]  /*16580*/  LEA.HI R3, R3, R174, RZ, 0x1c ;  /* 0x000000ae03037211 */ /* 0x000fe400078fe0ff */
[----:B------:R-:W-:-:S02]  /*16590*/  LOP3.LUT R4, R34, 0xff, RZ, 0xc0, !PT ;  /* 0x000000ff22047812 */ /* 0x000fc400078ec0ff */
[----:B------:R-:W-:Y:S02]  /*165a0*/  LOP3.LUT R9, R8, 0xff, RZ, 0xc0, !PT ;  /* 0x000000ff08097812 */ /* 0x000fe400078ec0ff */
[----:B0-----:R-:W-:Y:S02]  /*165b0*/  PRMT R21, R5, 0x7604, R0 ;  /* 0x0000760405157816 */ /* 0x001fe40000000000 */
[----:B------:R-:W-:Y:S02]  /*165c0*/  SHF.R.S32.HI R0, RZ, 0x1f, R3 ;  /* 0x0000001fff007819 */ /* 0x000fe40000011403 */
[----:B------:R-:W-:Y:S02]  /*165d0*/  PRMT R25, R9, 0x7604, R4 ;  /* 0x0000760409197816 */ /* 0x000fe40000000004 */
[----:B------:R-:W-:Y:S01]  /*165e0*/  LEA.HI R4, R0, R3, RZ, 0x2 ;  /* 0x0000000300047211 */ /* 0x000fe200078f10ff */
[----:B------:R-:W-:Y:S01]  /*165f0*/  IMAD.SHL.U32 R3, R3, 0x10, RZ ;  /* 0x0000001003037824 */ /* 0x000fe200078e00ff */
[----:B------:R-:W-:-:S02]  /*16600*/  SHF.R.U32.HI R7, RZ, 0x8, R33 ;  /* 0x00000008ff077819 */ /* 0x000fc40000011621 */
[----:B------:R-:W-:Y:S01]  /*16610*/  LOP3.LUT R6, R33, 0xff, RZ, 0xc0, !PT ;  /* 0x000000ff21067812 */ /* 0x000fe200078ec0ff */
[----:B------:R-:W-:Y:S01]  /*16620*/  IMAD.SHL.U32 R4, R4, 0x800, RZ ;  /* 0x0000080004047824 */ /* 0x000fe200078e00ff */
[----:B------:R-:W-:Y:S02]  /*16630*/  LOP3.LUT R0, R208, 0x30, R3, 0xf8, !PT ;  /* 0x00000030d0007812 */ /* 0x000fe400078ef803 */
[----:B------:R-:W-:Y:S02]  /*16640*/  LOP3.LUT R7, R7, 0xff, RZ, 0xc0, !PT ;  /* 0x000000ff07077812 */ /* 0x000fe400078ec0ff */
[----:B------:R-:W-:Y:S02]  /*16650*/  SHF.R.U32.HI R8, RZ, 0x8, R12 ;  /* 0x00000008ff087819 */ /* 0x000fe4000001160c */
[----:B------:R-:W-:Y:S02]  /*16660*/  LOP3.LUT R0, R0, R209, RZ, 0x3c, !PT ;  /* 0x000000d100007212 */ /* 0x000fe400078e3cff */
[----:B------:R-:W-:-:S02]  /*16670*/  LOP3.LUT R3, R4, 0xffffe000, RZ, 0xc0, !PT ;  /* 0xffffe00004037812 */ /* 0x000fc400078ec0ff */
[----:B------:R-:W-:Y:S02]  /*16680*/  PRMT R20, R7, 0x7604, R6 ;  /* 0x0000760407147816 */ /* 0x000fe40000000006 */
[----:B------:R-:W-:Y:S02]  /*16690*/  SHF.R.U32.HI R6, RZ, 0x8, R35 ;  /* 0x00000008ff067819 */ /* 0x000fe40000011623 */
[----:B------:R-:W-:Y:S02]  /*166a0*/  LOP3.LUT R7, R12, 0xff, RZ, 0xc0, !PT ;  /* 0x000000ff0c077812 */ /* 0x000fe400078ec0ff */
[----:B------:R-:W-:Y:S02]  /*166b0*/  LOP3.LUT R8, R8, 0xff, RZ, 0xc0, !PT ;  /* 0x000000ff08087812 */ /* 0x000fe400078ec0ff */
[----:B------:R-:W-:Y:S02]  /*166c0*/  IADD3 R3, R0, R210, R3 ;  /* 0x000000d200037210 */ /* 0x000fe40007ffe003 */
[----:B------:R-:W-:-:S02]  /*166d0*/  LOP3.LUT R5, R35, 0xff, RZ, 0xc0, !PT ;  /* 0x000000ff23057812 */ /* 0x000fc400078ec0ff */
[----:B------:R-:W-:Y:S02]  /*166e0*/  LOP3.LUT R6, R6, 0xff, RZ, 0xc0, !PT ;  /* 0x000000ff06067812 */ /* 0x000fe400078ec0ff */
[----:B------:R-:W-:Y:S02]  /*166f0*/  PRMT R29, R8, 0x7604, R7 ;  /* 0x00007604081d7816 */ /* 0x000fe40000000007 */
[----:B------:R-:W-:Y:S02]  /*16700*/  SHF.R.U32.HI R8, RZ, 0x8, R13 ;  /* 0x00000008ff087819 */ /* 0x000fe4000001160d */
[----:B------:R-:W-:Y:S02]  /*16710*/  IADD3 R0, R18, R3, RZ ;  /* 0x0000000312007210 */ /* 0x000fe40007ffe0ff */
[----:B------:R-:W-:Y:S02]  /*16720*/  PRMT R24, R6, 0x7604, R5 ;  /* 0x0000760406187816 */ /* 0x000fe40000000005 */
[----:B------:R-:W-:-:S02]  /*16730*/  LOP3.LUT R3, R8, 0xff, RZ, 0xc0, !PT ;  /* 0x000000ff08037812 */ /* 0x000fc400078ec0ff */
[----:B------:R-:W0:Y:S01]  /*16740*/  LDS.128 R8, [R0+0x14400] ;  /* 0x0144000000087984 */ /* 0x000e220000000c00 */
[----:B------:R-:W-:Y:S02]  /*16750*/  SHF.R.U32.HI R31, RZ, 0x8, R15 ;  /* 0x00000008ff1f7819 */ /* 0x000fe4000001160f */
[----:B------:R-:W-:Y:S02]  /*16760*/  LOP3.LUT R26, R13, 0xff, RZ, 0xc0, !PT ;  /* 0x000000ff0d1a7812 */ /* 0x000fe400078ec0ff */
[----:B------:R-:W-:Y:S02]  /*16770*/  LOP3.LUT R30, R15, 0xff, RZ, 0xc0, !PT ;  /* 0x000000ff0f1e7812 */ /* 0x000fe400078ec0ff */
[----:B------:R-:W-:Y:S02]  /*16780*/  LOP3.LUT R31, R31, 0xff, RZ, 0xc0, !PT ;  /* 0x000000ff1f1f7812 */ /* 0x000fe400078ec0ff */
[----:B------:R-:W-:Y:S02]  /*16790*/  PRMT R26, R3, 0x7604, R26 ;  /* 0x00007604031a7816 */ /* 0x000fe4000000001a */
[----:B------:R-:W-:-:S02]  /*167a0*/  SHF.R.U32.HI R3, RZ, 0x10, R33 ;  /* 0x00000010ff037819 */ /* 0x000fc40000011621 */
[----:B------:R-:W-:Y:S02]  /*167b0*/  PRMT R30, R31, 0x7604, R30 ;  /* 0x000076041f1e7816 */ /* 0x000fe4000000001e */
[----:B------:R-:W-:Y:S01]  /*167c0*/  SHF.R.U32.HI R28, RZ, 0x8, R14 ;  /* 0x00000008ff1c7819 */ /* 0x000fe2000001160e */
[----:B------:R-:W-:Y:S01]  /*167d0*/  IMAD.U32 R3, R3, 0x10000, RZ ;  /* 0x0001000003037824 */ /* 0x000fe200078e00ff */
[----:B------:R-:W-:Y:S02]  /*167e0*/  SHF.R.U32.HI R31, RZ, 0x10, R13 ;  /* 0x00000010ff1f7819 */ /* 0x000fe4000001160d */
[----:B------:R-:W-:Y:S02]  /*167f0*/  LOP3.LUT R27, R14, 0xff, RZ, 0xc0, !PT ;  /* 0x000000ff0e1b7812 */ /* 0x000fe400078ec0ff */
[----:B------:R-:W-:Y:S01]  /*16800*/  LOP3.LUT R28, R28, 0xff, RZ, 0xc0, !PT ;  /* 0x000000ff1c1c7812 */ /* 0x000fe200078ec0ff */
[----:B------:R-:W-:Y:S01]  /*16810*/  IMAD.U32 R31, R31, 0x10000, RZ ;  /* 0x000100001f1f7824 */ /* 0x000fe200078e00ff */
[----:B--2---:R-:W-:-:S02]  /*16820*/  SHF.R.U32.HI R39, RZ, 0x10, R15 ;  /* 0x00000010ff277819 */ /* 0x004fc4000001160f */
[----:B------:R-:W-:Y:S02]  /*16830*/  LOP3.LUT R3, R20, 0xff0000, R3, 0xf8, !PT ;  /* 0x00ff000014037812 */ /* 0x000fe400078ef803 */
[----:B----4-:R-:W-:Y:S02]  /*16840*/  PRMT R37, R28, 0x7604, R27 ;  /* 0x000076041c257816 */ /* 0x010fe4000000001b */
[----:B------:R-:W-:Y:S02]  /*16850*/  SHF.R.U32.HI R27, RZ, 0x10, R35 ;  /* 0x00000010ff1b7819 */ /* 0x000fe40000011623 */
[----:B------:R-:W-:Y:S02]  /*16860*/  SHF.L.U32 R39, R39, 0x10, RZ ;  /* 0x0000001027277819 */ /* 0x000fe400000006ff */
[----:B------:R-:W-:Y:S01]  /*16870*/  LOP3.LUT R31, R26, 0xff0000, R31, 0xf8, !PT ;  /* 0x00ff00001a1f7812 */ /* 0x000fe200078ef81f */
[----:B------:R-:W-:Y:S01]  /*16880*/  IMAD.U32 R27, R27, 0x10000, RZ ;  /* 0x000100001b1b7824 */ /* 0x000fe200078e00ff */
        /* <DEDUP_REMOVED lines=12> */
[----:B------:R-:W-:-:S02]  /*16950*/  F2FP.F16.E4M3.UNPACK_B R39, R37 ;  /* 0x00000025ff27723e */ /* 0x000fc400020006ff */
[----:B------:R-:W-:Y:S02]  /*16960*/  LOP3.LUT R27, R24, 0xff0000, R27, 0xf8, !PT ;  /* 0x00ff0000181b7812 */ /* 0x000fe400078ef81b */
[----:B------:R-:W-:Y:S01]  /*16970*/  F2FP.F16.E4M3.UNPACK_B R34, R33 ;  /* 0x00000021ff22723e */ /* 0x000fe200020006ff */
[--C-:B------:R-:W-:Y:S01]  /*16980*/  HADD2.F32 R40, -RZ, R39.reuse.H0_H0 ;  /* 0x20000027ff287230 */ /* 0x100fe20000004100 */
[----:B------:R-:W-:Y:S01]  /*16990*/  LOP3.LUT R36, R27, 0xff000000, R35, 0xf8, !PT ;  /* 0xff0000001b247812 */ /* 0x000fe200078ef823 */
[----:B------:R-:W-:Y:S01]  /*169a0*/  HADD2.F32 R39, -RZ, R39.H1_H1 ;  /* 0x30000027ff277230 */ /* 0x000fe20000004100 */
[----:B0-----:R-:W-:Y:S01]  /*169b0*/  F2FP.F16.E4M3.UNPACK_B R27, R9.H1 ;  /* 0x00000009ff1b723e */ /* 0x001fe200030006ff */
[----:B------:R-:W-:Y:S01]  /*169c0*/  HADD2.F32 R35, -RZ, R34.H0_H0 ;  /* 0x20000022ff237230 */ /* 0x000fe20000004100 */
[-C--:B------:R-:W-:Y:S02]  /*169d0*/  F2FP.F16.E4M3.UNPACK_B R28, R10.reuse ;  /* 0x0000000aff1c723e */ /* 0x080fe400020006ff */
[----:B------:R-:W-:-:S02]  /*169e0*/  F2FP.F16.E4M3.UNPACK_B R29, R10.H1 ;  /* 0x0000000aff1d723e */ /* 0x000fc400030006ff */
[----:B------:R-:W-:Y:S02]  /*169f0*/  F2FP.F16.E4M3.UNPACK_B R10, R37.H1 ;  /* 0x00000025ff0a723e */ /* 0x000fe400030006ff */
[----:B------:R-:W-:Y:S02]  /*16a00*/  F2FP.F16.E4M3.UNPACK_B R33, R33.H1 ;  /* 0x00000021ff21723e */ /* 0x000fe400030006ff */
[-C--:B------:R-:W-:Y:S02]  /*16a10*/  F2FP.F16.E4M3.UNPACK_B R30, R11.reuse ;  /* 0x0000000bff1e723e */ /* 0x080fe400020006ff */
[----:B------:R-:W-:Y:S01]  /*16a20*/  F2FP.F16.E4M3.UNPACK_B R31, R11.H1 ;  /* 0x0000000bff1f723e */ /* 0x000fe200030006ff */
[----:B------:R-:W-:Y:S01]  /*16a30*/  HADD2.F32 R37, -RZ, R33.H0_H0 ;  /* 0x20000021ff257230 */ /* 0x000fe20000004100 */
[-C--:B------:R-:W-:Y:S02]  /*16a40*/  F2FP.F16.E4M3.UNPACK_B R11, R8.reuse ;  /* 0x00000008ff0b723e */ /* 0x080fe400020006ff */
[----:B------:R-:W-:Y:S01]  /*16a50*/  F2FP.F16.E4M3.UNPACK_B R26, R8.H1 ;  /* 0x00000008ff1a723e */ /* 0x000fe200030006ff */
[----:B------:R-:W0:Y:S02]  /*16a60*/  LDS.128 R4, [R49+0x14400] ;  /* 0x0144000031047984 */ /* 0x000e240000000c00 */
[----:B0-----:R-:W-:-:S02]  /*16a70*/  F2FP.F16.E4M3.UNPACK_B R3, R6 ;  /* 0x00000006ff03723e */ /* 0x001fc400020006ff */
[----:B------:R-:W-:Y:S02]  /*16a80*/  F2FP.F16.E4M3.UNPACK_B R21, R6.H1 ;  /* 0x00000006ff15723e */ /* 0x000fe400030006ff */
[----:B------:R-:W-:Y:S02]  /*16a90*/  F2FP.F16.E4M3.UNPACK_B R6, R9 ;  /* 0x00000009ff06723e */ /* 0x000fe400020006ff */
[-C--:B------:R-:W-:Y:S02]  /*16aa0*/  F2FP.F16.E4M3.UNPACK_B R14, R5.reuse ;  /* 0x00000005ff0e723e */ /* 0x080fe400020006ff */
[----:B------:R-:W-:Y:S01]  /*16ab0*/  F2FP.F16.E4M3.UNPACK_B R15, R5.H1 ;  /* 0x00000005ff0f723e */ /* 0x000fe200030006ff */
[--C-:B------:R-:W-:Y:S01]  /*16ac0*/  HADD2.F32 R5, -RZ, R6.reuse.H0_H0 ;  /* 0x20000006ff057230 */ /* 0x100fe20000004100 */
[-C--:B------:R-:W-:Y:S01]  /*16ad0*/  F2FP.F16.E4M3.UNPACK_B R24, R7.reuse ;  /* 0x00000007ff18723e */ /* 0x080fe200020006ff */
[----:B------:R-:W-:Y:S01]  /*16ae0*/  HADD2.F32 R6, -RZ, R6.H1_H1 ;  /* 0x30000006ff067230 */ /* 0x000fe20000004100 */
[----:B------:R-:W-:Y:S01]  /*16af0*/  F2FP.F16.E4M3.UNPACK_B R25, R7.H1 ;  /* 0x00000007ff19723e */ /* 0x000fe200030006ff */
[----:B------:R-:W-:Y:S01]  /*16b00*/  HADD2.F32 R8, -RZ, R15.H0_H0 ;  /* 0x2000000fff087230 */ /* 0x000fe20000004100 */
[----:B------:R-:W-:Y:S01]  /*16b10*/  F2FP.F16.E4M3.UNPACK_B R7, R4 ;  /* 0x00000004ff07723e */ /* 0x000fe200020006ff */
[----:B------:R-:W-:Y:S01]  /*16b20*/  FMUL.FTZ R9, R5, R40 ;  /* 0x0000002805097220 */ /* 0x000fe20000410000 */
[----:B------:R-:W-:Y:S01]  /*16b30*/  F2FP.F16.E4M3.UNPACK_B R13, R4.H1 ;  /* 0x00000004ff0d723e */ /* 0x000fe200030006ff */
[----:B------:R-:W-:-:S02]  /*16b40*/  HADD2.F32 R4, -RZ, R14.H0_H0 ;  /* 0x2000000eff047230 */ /* 0x000fc40000004100 */
[----:B------:R-:W-:Y:S01]  /*16b50*/  FMUL.FTZ R41, R5, R35 ;  /* 0x0000002305297220 */ /* 0x000fe20000410000 */
[----:B------:R-:W-:Y:S02]  /*16b60*/  HADD2.F32 R14, -RZ, R14.H1_H1 ;  /* 0x3000000eff0e7230 */ /* 0x000fe40000004100 */
[----:B------:R-:W-:Y:S01]  /*16b70*/  FMUL.FTZ R43, R6, R39 ;  /* 0x00000027062b7220 */ /* 0x000fe20000410000 */
[----:B------:R-:W-:Y:S02]  /*16b80*/  HADD2.F32 R15, -RZ, R15.H1_H1 ;  /* 0x3000000fff0f7230 */ /* 0x000fe40000004100 */
[C---:B------:R-:W-:Y:S01]  /*16b90*/  FFMA.FTZ R5, R4.reuse, R35, -R9 ;  /* 0x0000002304057223 */ /* 0x040fe20000010809 */
[----:B------:R-:W-:Y:S01]  /*16ba0*/  FFMA.FTZ R9, R4, R40, R41 ;  /* 0x0000002804097223 */ /* 0x000fe20000010029 */
[----:B------:R-:W-:Y:S02]  /*16bb0*/  HADD2.F32 R35, -RZ, R34.H1_H1 ;  /* 0x30000022ff237230 */ /* 0x000fe40000004100 */
[----:B------:R-:W-:-:S02]  /*16bc0*/  HADD2.F32 R41, -RZ, R10.H0_H0 ;  /* 0x2000000aff297230 */ /* 0x000fc40000004100 */
        /* <DEDUP_REMOVED lines=20> */
[----:B------:R-:W-:Y:S02]  /*16d10*/  HADD2.F32 R8, -RZ, R24.H0_H0 ;  /* 0x20000018ff087230 */ /* 0x000fe40000004100 */
[C---:B------:R-:W-:Y:S01]  /*16d20*/  FMUL.FTZ R43, R10.reuse, R39 ;  /* 0x000000270a2b7220 */ /* 0x040fe20000410000 */
[----:B------:R-:W-:Y:S02]  /*16d30*/  HADD2.F32 R37, -RZ, R37.H1_H1 ;  /* 0x30000025ff257230 */ /* 0x000fe40000004100 */
[----:B------:R-:W-:Y:S01]  /*16d40*/  FMUL.FTZ R10, R10, R35 ;  /* 0x000000230a0a7220 */ /* 0x000fe20000410000 */
[----:B------:R-:W-:-:S02]  /*16d50*/  HADD2.F32 R30, -RZ, R30.H1_H1 ;  /* 0x3000001eff1e7230 */ /* 0x000fc40000004100 */
[C---:B------:R-:W-:Y:S01]  /*16d60*/  FFMA.FTZ R34, R15.reuse, R34, R27 ;  /* 0x000000220f227223 */ /* 0x040fe2000001001b */
[----:B------:R-:W-:Y:S02]  /*16d70*/  HADD2.F32 R33, -RZ, R33.H1_H1 ;  /* 0x30000021ff217230 */ /* 0x000fe40000004100 */
[C---:B------:R-:W-:Y:S01]  /*16d80*/  FFMA.FTZ R43, R8.reuse, R35, -R43 ;  /* 0x00000023082b7223 */ /* 0x040fe2000001082b */
[----:B------:R-:W-:Y:S01]  /*16d90*/  FFMA.FTZ R39, R8, R39, R10 ;  /* 0x0000002708277223 */ /* 0x000fe2000001000a */
[----:B------:R-:W-:Y:S01]  /*16da0*/  FFMA.FTZ R40, R15, R14, -R40 ;  /* 0x0000000e0f287223 */ /* 0x000fe20000010828 */
[----:B------:R-:W-:Y:S02]  /*16db0*/  HADD2.F32 R24, -RZ, R24.H1_H1 ;  /* 0x30000018ff187230 */ /* 0x000fe40000004100 */
[C---:B------:R-:W-:Y:S01]  /*16dc0*/  FMUL.FTZ R35, R30.reuse, R37 ;  /* 0x000000251e237220 */ /* 0x040fe20000410000 */
[----:B------:R-:W-:Y:S02]  /*16dd0*/  HADD2.F32 R27, -RZ, R42.H0_H0 ;  /* 0x2000002aff1b7230 */ /* 0x000fe40000004100 */
[----:B------:R-:W-:Y:S01]  /*16de0*/  FMUL.FTZ R30, R30, R33 ;  /* 0x000000211e1e7220 */ /* 0x000fe20000410000 */
[----:B------:R-:W-:-:S02]  /*16df0*/  HADD2.F32 R10, -RZ, R31.H0_H0 ;  /* 0x2000001fff0a7230 */ /* 0x000fc40000004100 */
[C---:B------:R-:W-:Y:S01]  /*16e00*/  FFMA.FTZ R46, R24.reuse, R33, -R35 ;  /* 0x00000021182e7223 */ /* 0x040fe20000010823 */
[--C-:B------:R-:W-:Y:S02]  /*16e10*/  HADD2.F32 R15, -RZ, R36.reuse.H0_H0 ;  /* 0x20000024ff0f7230 */ /* 0x100fe40000004100 */
[----:B------:R-:W-:Y:S01]  /*16e20*/  FFMA.FTZ R48, R24, R37, R30 ;  /* 0x0000002518307223 */ /* 0x000fe2000001001e */
[----:B------:R-:W-:Y:S02]  /*16e30*/  HADD2.F32 R8, -RZ, R25.H0_H0 ;  /* 0x20000019ff087230 */ /* 0x000fe40000004100 */
[C---:B------:R-:W-:Y:S01]  /*16e40*/  FMUL.FTZ R47, R10.reuse, R27 ;  /* 0x0000001b0a2f7220 */ /* 0x040fe20000410000 */
[----:B------:R-:W-:Y:S01]  /*16e50*/  F2FP.F16.E4M3.UNPACK_B R24, R38.H1 ;  /* 0x00000026ff18723e */ /* 0x000fe200030006ff */
[----:B------:R-:W-:Y:S01]  /*16e60*/  FMUL.FTZ R10, R10, R15 ;  /* 0x0000000f0a0a7220 */ /* 0x000fe20000410000 */
[----:B------:R-:W-:Y:S01]  /*16e70*/  F2FP.F16.E4M3.UNPACK_B R14, R32.H1 ;  /* 0x00000020ff0e723e */ /* 0x000fe200030006ff */
[----:B------:R-:W-:-:S02]  /*16e80*/  HADD2.F32 R36, -RZ, R36.H1_H1 ;  /* 0x30000024ff247230 */ /* 0x000fc40000004100 */
[C---:B------:R-:W-:Y:S01]  /*16e90*/  FFMA.FTZ R47, R8.reuse, R15, -R47 ;  /* 0x0000000f082f7223 */ /* 0x040fe2000001082f */
[----:B------:R-:W-:Y:S01]  /*16ea0*/  FFMA.FTZ R37, R8, R27, R10 ;  /* 0x0000001b08257223 */ /* 0x000fe2000001000a */
[----:B------:R-:W-:Y:S01]  /*16eb0*/  HADD2.F32 R42, -RZ, R42.H1_H1 ;  /* 0x3000002aff2a7230 */ /* 0x000fe20000004100 */
[----:B------:R-:W-:Y:S01]  /*16ec0*/  F2FP.F16.E4M3.UNPACK_B R38, R38 ;  /* 0x00000026ff26723e */ /* 0x000fe200020006ff */
[----:B------:R-:W-:Y:S01]  /*16ed0*/  HADD2.F32 R31, -RZ, R31.H1_H1 ;  /* 0x3000001fff1f7230 */ /* 0x000fe20000004100 */
[----:B------:R-:W-:Y:S01]  /*16ee0*/  F2FP.F16.E4M3.UNPACK_B R32, R32 ;  /* 0x00000020ff20723e */ /* 0x000fe200020006ff */
[----:B------:R-:W-:Y:S01]  /*16ef0*/  HADD2.F32 R27, -RZ, R24.H0_H0 ;  /* 0x20000018ff1b7230 */ /* 0x000fe20000004100 */
[----:B------:R-:W-:Y:S01]  /*16f00*/  F2FP.SATFINITE.E4M3.F32.PACK_AB_MERGE_C R40, R40, R45, RZ ;  /* 0x0000002d2828723e */ /* 0x000fe200048070ff */
[----:B------:R-:W-:Y:S02]  /*16f10*/  HADD2.F32 R10, -RZ, R26.H0_H0 ;  /* 0x2000001aff0a7230 */ /* 0x000fe40000004100 */
[----:B------:R-:W-:Y:S01]  /*16f20*/  FMUL.FTZ R30, R31, R42 ;  /* 0x0000002a1f1e7220 */ /* 0x000fe20000410000 */
[----:B------:R-:W-:-:S02]  /*16f30*/  HADD2.F32 R15, -RZ, R14.H0_H0 ;  /* 0x2000000eff0f7230 */ /* 0x000fc40000004100 */
[-C--:B------:R-:W-:Y:S01]  /*16f40*/  FMUL.FTZ R33, R31, R36.reuse ;  /* 0x000000241f217220 */ /* 0x080fe20000410000 */
        /* <DEDUP_REMOVED lines=10> */
[----:B------:R-:W-:Y:S01]  /*16ff0*/  FFMA.FTZ R30, R8, R27, R10 ;  /* 0x0000001b081e7223 */ /* 0x000fe2000001000a */
[----:B------:R-:W-:Y:S02]  /*17000*/  HADD2.F32 R13, -RZ, R13.H1_H1 ;  /* 0x3000000dff0d7230 */ /* 0x000fe40000004100 */
        /* <DEDUP_REMOVED lines=8> */
[----:B------:R-:W-:Y:S01]  /*17090*/  F2FP.SATFINITE.E4M3.F32.PACK_AB_MERGE_C R5, R4, R5, R40 ;  /* 0x000000050405723e */ /* 0x000fe20004807028 */
        /* <DEDUP_REMOVED lines=11> */
[----:B------:R-:W-:Y:S01]  /*17150*/  FMUL.FTZ R11, R11, R32 ;  /* 0x000000200b0b7220 */ /* 0x000fe20000410000 */
[----:B------:R-:W-:Y:S01]  /*17160*/  F2FP.F16.E4M3.UNPACK_B R10, R20.H1 ;  /* 0x00000014ff0a723e */ /* 0x000fe200030006ff */
[----:B------:R-:W-:Y:S01]  /*17170*/  FFMA.FTZ R32, R7, R32, -R14 ;  /* 0x0000002007207223 */ /* 0x000fe2000001080e */
[----:B------:R-:W-:-:S02]  /*17180*/  HADD2.F32 R14, -RZ, R13.H0_H0 ;  /* 0x2000000dff0e7230 */ /* 0x000fc40000004100 */
[----:B------:R-:W-:Y:S01]  /*17190*/  FFMA.FTZ R38, R7, R38, R11 ;  /* 0x0000002607267223 */ /* 0x000fe2000001000b */
[----:B------:R-:W-:Y:S01]  /*171a0*/  HADD2.F32 R8, -RZ, R29.H0_H0 ;  /* 0x2000001dff087230 */ /* 0x000fe20000004100 */
[----:B------:R-:W-:Y:S01]  /*171b0*/  F2FP.F16.E4M3.UNPACK_B R12, R12 ;  /* 0x0000000cff0c723e */ /* 0x000fe200020006ff */
[----:B------:R-:W-:Y:S01]  /*171c0*/  HADD2.F32 R11, -RZ, R10.H0_H0 ;  /* 0x2000000aff0b7230 */ /* 0x000fe20000004100 */
[----:B------:R-:W-:Y:S01]  /*171d0*/  F2FP.F16.E4M3.UNPACK_B R20, R20 ;  /* 0x00000014ff14723e */ /* 0x000fe200020006ff */
[----:B------:R-:W-:Y:S02]  /*171e0*/  HADD2.F32 R7, -RZ, R21.H0_H0 ;  /* 0x20000015ff077230 */ /* 0x000fe40000004100 */
[C---:B------:R-:W-:Y:S01]  /*171f0*/  FMUL.FTZ R36, R8.reuse, R14 ;  /* 0x0000000e08247220 */ /* 0x040fe20000410000 */
[----:B------:R-:W-:Y:S02]  /*17200*/  HADD2.F32 R24, -RZ, R13.H1_H1 ;  /* 0x3000000dff187230 */ /* 0x000fe40000004100 */
[----:B------:R-:W-:Y:S01]  /*17210*/  FMUL.FTZ R8, R8, R11 ;  /* 0x0000000b08087220 */ /* 0x000fe20000410000 */
[----:B------:R-:W-:-:S02]  /*17220*/  HADD2.F32 R29, -RZ, R29.H1_H1 ;  /* 0x3000001dff1d7230 */ /* 0x000fc40000004100 */
[----:B------:R-:W-:Y:S01]  /*17230*/  FFMA.FTZ R36, R7, R11, -R36 ;  /* 0x0000000b07247223 */ /* 0x000fe20000010824 */
[----:B------:R-:W-:Y:S01]  /*17240*/  HADD2.F32 R10, -RZ, R10.H1_H1 ;  /* 0x3000000aff0a7230 */ /* 0x000fe20000004100 */
[----:B------:R-:W-:Y:S01]  /*17250*/  F2FP.SATFINITE.E4M3.F32.PACK_AB_MERGE_C R26, R26, R31, RZ ;  /* 0x0000001f1a1a723e */ /* 0x000fe200048070ff */
[----:B------:R-:W-:Y:S02]  /*17260*/  HADD2.F32 R21, -RZ, R21.H1_H1 ;  /* 0x30000015ff157230 */ /* 0x000fe40000004100 */
[C---:B------:R-:W-:Y:S01]  /*17270*/  FMUL.FTZ R42, R29.reuse, R24 ;  /* 0x000000181d2a7220 */ /* 0x040fe20000410000 */
[----:B------:R-:W-:Y:S01]  /*17280*/  F2FP.SATFINITE.E4M3.F32.PACK_AB_MERGE_C R9, R6, R9, R34 ;  /* 0x000000090609723e */ /* 0x000fe20004807022 */
[----:B------:R-:W-:Y:S01]  /*17290*/  FMUL.FTZ R11, R29, R10 ;  /* 0x0000000a1d0b7220 */ /* 0x000fe20000410000 */
[----:B------:R-:W-:Y:S01]  /*172a0*/  FFMA.FTZ R29, R7, R14, R8 ;  /* 0x0000000e071d7223 */ /* 0x000fe20000010008 */
[----:B------:R-:W-:Y:S01]  /*172b0*/  FFMA.FTZ R35, R21, R10, -R42 ;  /* 0x0000000a15237223 */ /* 0x000fe2000001082a */
[----:B------:R-:W-:-:S02]  /*172c0*/  HADD2.F32 R8, -RZ, R28.H0_H0 ;  /* 0x2000001cff087230 */ /* 0x000fc40000004100 */
[----:B------:R-:W-:Y:S01]  /*172d0*/  FFMA.FTZ R42, R21, R24, R11 ;  /* 0x00000018152a7223 */ /* 0x000fe2000001000b */
[----:B------:R-:W-:Y:S01]  /*172e0*/  HADD2.F32 R11, -RZ, R12.H0_H0 ;  /* 0x2000000cff0b7230 */ /* 0x000fe20000004100 */
[----:B------:R-:W-:Y:S01]  /*172f0*/  F2FP.SATFINITE.E4M3.F32.PACK_AB_MERGE_C R4, R32, R25, R26 ;  /* 0x000000192004723e */ /* 0x000fe2000480701a */
[----:B------:R-:W-:Y:S01]  /*17300*/  HADD2.F32 R10, -RZ, R20.H0_H0 ;  /* 0x20000014ff0a7230 */ /* 0x000fe20000004100 */
[----:B------:R-:W-:Y:S01]  /*17310*/  F2FP.SATFINITE.E4M3.F32.PACK_AB_MERGE_C R35, R35, R36, RZ ;  /* 0x000000242323723e */ /* 0x000fe200048070ff */
        /* <DEDUP_REMOVED lines=10> */
[C---:B------:R-:W-:Y:S01]  /*173c0*/  FFMA.FTZ R14, R7.reuse, R10, -R14 ;  /* 0x0000000a070e7223 */ /* 0x040fe2000001080e */
[----:B------:R-:W-:Y:S01]  /*173d0*/  FFMA.FTZ R10, R7, R11, R8 ;  /* 0x0000000b070a7223 */ /* 0x000fe20000010008 */
[C---:B------:R-:W-:Y:S01]  /*173e0*/  FFMA.FTZ R13, R3.reuse, R20, -R24 ;  /* 0x00000014030d7223 */ /* 0x040fe20000010818 */
[----:B------:R-:W-:Y:S01]  /*173f0*/  FFMA.FTZ R15, R3, R12, R15 ;  /* 0x0000000c030f7223 */ /* 0x000fe2000001000f */
[----:B------:R-:W-:Y:S02]  /*17400*/  F2FP.SATFINITE.E4M3.F32.PACK_AB_MERGE_C R7, R50, R47, RZ ;  /* 0x0000002f3207723e */ /* 0x000fe400048070ff */
[----:B------:R-:W-:-:S02]  /*17410*/  F2FP.SATFINITE.E4M3.F32.PACK_AB_MERGE_C R11, R52, R37, RZ ;  /* 0x00000025340b723e */ /* 0x000fc400048070ff */
[----:B------:R-:W-:Y:S02]  /*17420*/  F2FP.SATFINITE.E4M3.F32.PACK_AB_MERGE_C R8, R33, R30, RZ ;  /* 0x0000001e2108723e */ /* 0x000fe400048070ff */
[----:B------:R-:W-:Y:S02]  /*17430*/  F2FP.SATFINITE.E4M3.F32.PACK_AB_MERGE_C R7, R46, R43, R7 ;  /* 0x0000002b2e07723e */ /* 0x000fe40004807007 */
[----:B------:R-:W-:Y:S02]  /*17440*/  F2FP.SATFINITE.E4M3.F32.PACK_AB_MERGE_C R6, R13, R14, R35 ;  /* 0x0000000e0d06723e */ /* 0x000fe40004807023 */
[----:B------:R-:W-:Y:S02]  /*17450*/  F2FP.SATFINITE.E4M3.F32.PACK_AB_MERGE_C R11, R48, R39, R11 ;  /* 0x00000027300b723e */ /* 0x000fe4000480700b */
[----:B------:R-:W-:Y:S01]  /*17460*/  F2FP.SATFINITE.E4M3.F32.PACK_AB_MERGE_C R8, R38, R27, R8 ;  /* 0x0000001b2608723e */ /* 0x000fe20004807008 */
[----:B------:R0:W-:Y:S01]  /*17470*/  STS.128 [R49+0x14400], R4 ;  /* 0x0144000431007388 */ /* 0x0001e20000000c00 */
[----:B------:R-:W-:-:S05]  /*17480*/  F2FP.SATFINITE.E4M3.F32.PACK_AB_MERGE_C R10, R15, R10, R29 ;  /* 0x0000000a0f0a723e */ /* 0x000fca000480701d */
[----:B------:R0:W-:Y:S02]  /*17490*/  STS.128 [R0+0x14400], R8 ;  /* 0x0144000800007388 */ /* 0x0001e40000000c00 */
.L_x_563:
[----:B------:R-:W-:Y:S05]  /*174a0*/  BSYNC B0 ;  /* 0x0000000000007941 */ /* 0x000fea0003800000 */
.L_x_556:
[----:B------:R-:W-:Y:S01]  /*174b0*/  @!PT LDS RZ, [RZ] ;  /* 0x00000000fffff984 */ /* 0x000fe20000000800 */
[----:B------:R-:W-:Y:S01]  /*174c0*/  @!PT LDS RZ, [RZ] ;  /* 0x00000000fffff984 */ /* 0x000fe20000000800 */
[----:B------:R-:W-:Y:S01]  /*174d0*/  @!PT LDS RZ, [RZ] ;  /* 0x00000000fffff984 */ /* 0x000fe20000000800 */
[----:B------:R-:W-:Y:S01]  /*174e0*/  @!PT LDS RZ, [RZ] ;  /* 0x00000000fffff984 */ /* 0x000fe20000000800 */
[----:B------:R1:W-:Y:S06]  /*174f0*/  MEMBAR.ALL.CTA ;  /* 0x0000000000007992 */ /* 0x0003ec0000008000 */
[----:B-1----:R-:W1:Y:S01]  /*17500*/  FENCE.VIEW.ASYNC.S ;  /* 0x00000000000073c6 */ /* 0x002e620000000000 */
[----:B------:R-:W-:Y:S05]  /*17510*/  WARPSYNC.ALL ;  /* 0x0000000000007948 */ /* 0x000fea0003800000 */
[----:B-1----:R-:W-:Y:S06]  /*17520*/  BAR.SYNC.DEFER_BLOCKING 0xd, 0x100 ;  /* 0x0344000000007b1d */ /* 0x002fec0000010000 */
.L_x_554:
[----:B0--3--:R-:W-:-:S05]  /*17530*/  IMAD.U32 R0, RZ, RZ, UR48 ;  /* 0x00000030ff007e24 */ /* 0x009fca000f8e00ff */
[----:B------:R-:W-:-:S13]  /*17540*/  ISETP.NE.AND P0, PT, R0, 0x3, PT ;  /* 0x000000030000780c */ /* 0x000fda0003f05270 */
[----:B------:R-:W-:Y:S05]  /*17550*/  @!P0 BRA `(.L_x_583) ;  /* 0x0000000000048947 */ /* 0x000fea0003800000 */
[----:B------:R-:W-:Y:S01]  /*17560*/  BPT.TRAP 0x1 ;  /* 0x000000040000795c */ /* 0x000fe20000300000 */
.L_x_583:
[----:B------:R-:W-:Y:S01]  /*17570*/  IMAD R0, R205, 0x8, R18 ;  /* 0x00000008cd007824 */ /* 0x000fe200078e0212 */
[----:B-1----:R-:W-:-:S04]  /*17580*/  SHF.L.U32 R3, R211, 0x1f, RZ ;  /* 0x0000001fd3037819 */ /* 0x002fc800000006ff */
[----:B------:R0:W1:Y:S01]  /*17590*/  SYNCS.PHASECHK.TRANS64.TRYWAIT P1, [R0+URZ+0x29830], R3 ;  /* 0x02983003000075a7 */ /* 0x000062000802017f */
[----:B------:R-:W-:Y:S05]  /*175a0*/  @!P0 BRA `(.L_x_584) ;  /* 0x0000000000048947 */ /* 0x000fea0003800000 */
[----:B------:R-:W-:Y:S01]  /*175b0*/  BPT.TRAP 0x1 ;  /* 0x000000040000795c */ /* 0x000fe20000300000 */
.L_x_584:
[----:B------:R-:W-:Y:S01]  /*175c0*/  IMAD.MOV.U32 R87, RZ, RZ, RZ ;  /* 0x000000ffff577224 */ /* 0x000fe200078e00ff */
[----:B-1----:R-:W-:Y:S06]  /*175d0*/  @P1 BRA `(.L_x_585) ;  /* 0x0000000000081947 */ /* 0x002fec0003800000 */
[----:B------:R-:W1:Y:S02]  /*175e0*/  SYNCS.PHASECHK.TRANS64.TRYWAIT P1, [R0+URZ+0x29830], R3 ;  /* 0x02983003000075a7 */ /* 0x000e64000802017f */
[----:B-1----:R-:W-:Y:S05]  /*175f0*/  @!P1 BRA `(.L_x_586) ;  /* 0x0000013400ec9947 */ /* 0x002fea0003800000 */
.L_x_585:
[----:B------:R-:W-:Y:S05]  /*17600*/  WARPSYNC.ALL ;  /* 0x0000000000007948 */ /* 0x000fea0003800000 */
[----:B01----:R-:W-:Y:S01]  /*17610*/  IADD3 R3, R18, 0x1a400, RZ ;  /* 0x0001a40012037810 */ /* 0x003fe20007ffe0ff */
[----:B-----5:R-:W-:Y:S01]  /*17620*/  IMAD.MOV.U32 R5, RZ, RZ, -0x7fffffe0 ;  /* 0x80000020ff057424 */ /* 0x020fe200078e00ff */
[----:B------:R-:W-:Y:S01]  /*17630*/  R2UR UR28, R44 ;  /* 0x000000002c1c72ca */ /* 0x000fe200000e0000 */
[----:B------:R-:W-:Y:S01]  /*17640*/  WARPGROUP.ARRIVE ;  /* 0x00000000000079c5 */ /* 0x000fe20000000000 */
[----:B------:R-:W-:Y:S01]  /*17650*/  SHF.R.U32.HI R3, RZ, 0x4, R3 ;  /* 0x00000004ff037819 */ /* 0x000fe20000011603 */
[----:B------:R-:W-:Y:S01]  /*17660*/  UMOV UR29, 0x80000020 ;  /* 0x80000020001d7882 */ /* 0x000fe20000000000 */
[----:B------:R-:W-:Y:S01]  /*17670*/  R2UR UR31, R5 ;  /* 0x00000000051f72ca */ /* 0x000fe200000e0000 */
[----:B------:R-:W-:Y:S01]  /*17680*/  UMOV UR5, UR29 ;  /* 0x0000001d00057c82 */ /* 0x000fe20008000000 */
[----:B------:R-:W-:Y:S01]  /*17690*/  LOP3.LUT R3, R3, 0x3fff, RZ, 0xc0, !PT ;  /* 0x00003fff03037812 */ /* 0x000fe200078ec0ff */
[----:B------:R-:W-:Y:S01]  /*176a0*/  IMAD.MOV.U32 R11, RZ, RZ, -0x7fffffe0 ;  /* 0x80000020ff0b7424 */ /* 0x000fe200078e00ff */
[----:B------:R-:W-:Y:S01]  /*176b0*/  MOV R7, 0x80000020 ;  /* 0x8000002000077802 */ /* 0x000fe20000000f00 */
[----:B------:R-:W-:Y:S01]  /*176c0*/  UMOV UR9, UR29 ;  /* 0x0000001d00097c82 */ /* 0x000fe20008000000 */
[----:B------:R-:W-:Y:S01]  /*176d0*/  LOP3.LUT R9, R3, 0x10000, RZ, 0xfc, !PT ;  /* 0x0001000003097812 */ /* 0x000fe200078efcff */
[----:B------:R-:W-:Y:S01]  /*176e0*/  UMOV UR13, UR29 ;  /* 0x0000001d000d7c82 */ /* 0x000fe20008000000 */
[----:B------:R-:W-:Y:S01]  /*176f0*/  R2UR UR7, R7 ;  /* 0x00000000070772ca */ /* 0x000fe200000e0000 */
[----:B------:R-:W-:Y:S01]  /*17700*/  ULOP3.LUT UR28, UR28, 0x10000, URZ, 0xfc, !UPT ;  /* 0x000100001c1c7892 */ /* 0x000fe2000f8efc3f */
[----:B------:R-:W-:Y:S01]  /*17710*/  R2UR UR11, R11 ;  /* 0x000000000b0b72ca */ /* 0x000fe200000e0000 */
[----:B----4-:R-:W-:Y:S01]  /*17720*/  IMAD R4, R205, 0x780, R9 ;  /* 0x00000780cd047824 */ /* 0x010fe200078e0209 */
[----:B------:R-:W-:Y:S01]  /*17730*/  R2UR UR15, R7 ;  /* 0x00000000070f72ca */ /* 0x000fe200000e0000 */
[----:B------:R-:W-:Y:S01]  /*17740*/  UMOV UR17, UR29 ;  /* 0x0000001d00117c82 */ /* 0x000fe20008000000 */
[----:B------:R-:W-:Y:S01]  /*17750*/  R2UR UR19, R11 ;  /* 0x000000000b1372ca */ /* 0x000fe200000e0000 */
[C---:B------:R-:W-:Y:S01]  /*17760*/  VIADD R6, R4.reuse, 0x80 ;  /* 0x0000008004067836 */ /* 0x040fe20000000000 */
[C---:B------:R-:W-:Y:S01]  /*17770*/  R2UR UR30, R4.reuse ;  /* 0x00000000041e72ca */ /* 0x040fe200000e0000 */
[----:B------:R-:W-:Y:S01]  /*17780*/  UMOV UR4, UR28 ;  /* 0x0000001c00047c82 */ /* 0x000fe20008000000 */
[----:B------:R-:W-:Y:S01]  /*17790*/  VIADD R10, R4, 0x100 ;  /* 0x00000100040a7836 */ /* 0x000fe20000000000 */
[----:B------:R-:W-:Y:S01]  /*177a0*/  UMOV UR8, UR28 ;  /* 0x0000001c00087c82 */ /* 0x000fe20008000000 */
[----:B------:R-:W-:Y:S01]  /*177b0*/  R2UR UR6, R6 ;  /* 0x00000000060672ca */ /* 0x000fe200000e0000 */
[----:B------:R-:W-:Y:S01]  /*177c0*/  VIADD R6, R4, 0x180 ;  /* 0x0000018004067836 */ /* 0x000fe20000000000 */
[----:B------:R-:W-:Y:S01]  /*177d0*/  UMOV UR12, UR28 ;  /* 0x0000001c000c7c82 */ /* 0x000fe20008000000 */
[----:B------:R-:W-:Y:S01]  /*177e0*/  R2UR UR10, R10 ;  /* 0x000000000a0a72ca */ /* 0x000fe200000e0000 */
[----:B------:R-:W-:Y:S01]  /*177f0*/  VIADD R10, R4, 0x200 ;  /* 0x00000200040a7836 */ /* 0x000fe20000000000 */
[----:B------:R-:W-:Y:S01]  /*17800*/  UMOV UR16, UR28 ;  /* 0x0000001c00107c82 */ /* 0x000fe20008000000 */
[----:B------:R-:W-:Y:S01]  /*17810*/  R2UR UR14, R6 ;  /* 0x00000000060e72ca */ /* 0x000fe200000e0000 */
[----:B------:R-:W-:Y:S01]  /*17820*/  IMAD.MOV.U32 R7, RZ, RZ, -0x7fffffe0 ;  /* 0x80000020ff077424 */ /* 0x000fe200078e00ff */
[----:B------:R-:W-:Y:S01]  /*17830*/  IADD3 R6, R4, 0x2, RZ ;  /* 0x0000000204067810 */ /* 0x000fe20007ffe0ff */
[----:B------:R-:W-:Y:S01]  /*17840*/  QGMMA.64x32x32.F32.E4M3.E4M3 R104, gdesc[UR28], RZ, !UPT, gsb0 ;  /* 0x006000001c6879f3 */ /* 0x000fe2000c0008ff */
[----:B------:R-:W-:Y:S01]  /*17850*/  R2UR UR18, R10 ;  /* 0x000000000a1272ca */ /* 0x000fe200000e0000 */
[----:B------:R-:W-:Y:S01]  /*17860*/  UIADD3 UR44, UR28, 0x2, URZ ;  /* 0x000000021c2c7890 */ /* 0x000fe2000fffe03f */
[----:B------:R-:W-:Y:S01]  /*17870*/  R2UR UR46, R6 ;  /* 0x00000000062e72ca */ /* 0x000fe200000e0000 */
[----:B------:R-:W-:Y:S01]  /*17880*/  UMOV UR45, 0x80000020 ;  /* 0x80000020002d7882 */ /* 0x000fe20000000000 */
[----:B------:R-:W-:Y:S01]  /*17890*/  R2UR UR47, R7 ;  /* 0x00000000072f72ca */ /* 0x000fe200000e0000 */
[C---:B------:R-:W-:Y:S01]  /*178a0*/  VIADD R10, R4.reuse, 0x82 ;  /* 0x00000082040a7836 */ /* 0x040fe20000000000 */
[----:B------:R-:W-:Y:S01]  /*178b0*/  MOV R11, 0x80000020 ;  /* 0x80000020000b7802 */ /* 0x000fe20000000f00 */
[----:B------:R-:W-:Y:S01]  /*178c0*/  VIADD R12, R4, 0x102 ;  /* 0x00000102040c7836 */ /* 0x000fe20000000000 */
[----:B------:R-:W-:Y:S01]  /*178d0*/  MOV R7, 0x80000020 ;  /* 0x8000002000077802 */ /* 0x000fe20000000f00 */
[----:B------:R-:W-:-:S02]  /*178e0*/  IMAD.MOV.U32 R13, RZ, RZ, -0x7fffffe0 ;  /* 0x80000020ff0d7424 */ /* 0x000fc400078e00ff */
[----:B------:R-:W-:Y:S02]  /*178f0*/  VIADD R6, R4, 0x182 ;  /* 0x0000018204067836 */ /* 0x000fe40000000000 */
[----:B------:R-:W-:-:S05]  /*17900*/  IMAD.MOV.U32 R5, RZ, RZ, -0x7fffffe0 ;  /* 0x80000020ff057424 */ /* 0x000fca00078e00ff */
[----:B------:R-:W-:Y:S01]  /*17910*/  R2UR UR43, R5 ;  /* 0x00000000052b72ca */ /* 0x000fe200000e0000 */
[----:B------:R-:W-:Y:S02]  /*17920*/  WARPGROUP.DEPBAR.LE gsb0, 0x0 ;  /* 0x00008000000079c5 */ /* 0x000fe40000010000 */
[----:B------:R-:W-:-:S06]  /*17930*/  WARPGROUP.ARRIVE ;  /* 0x00000000000079c5 */ /* 0x000fcc0000000000 */
[----:B------:R-:W-:Y:S01]  /*17940*/  QGMMA.64x32x32.F32.E4M3.E4M3 R88, gdesc[UR4], RZ, !UPT, gsb0 ;  /* 0x00600000045879f3 */ /* 0x000fe2000c0008ff */
[----:B------:R-:W-:Y:S01]  /*17950*/  R2UR UR6, R10 ;  /* 0x000000000a0672ca */ /* 0x000fe200000e0000 */
[----:B------:R-:W-:Y:S01]  /*17960*/  UMOV UR4, UR44 ;  /* 0x0000002c00047c82 */ /* 0x000fe20008000000 */
[----:B------:R-:W-:Y:S01]  /*17970*/  R2UR UR7, R11 ;  /* 0x000000000b0772ca */ /* 0x000fe200000e0000 */
[----:B------:R-:W-:Y:S01]  /*17980*/  UMOV UR5, UR45 ;  /* 0x0000002d00057c82 */ /* 0x000fe20008000000 */
[----:B------:R-:W-:Y:S02]  /*17990*/  VIADD R10, R4, 0x202 ;  /* 0x00000202040a7836 */ /* 0x000fe40000000000 */
[----:B------:R-:W-:Y:S01]  /*179a0*/  IMAD.MOV.U32 R11, RZ, RZ, -0x7fffffe0 ;  /* 0x80000020ff0b7424 */ /* 0x000fe200078e00ff */
[----:B------:R-:W-:Y:S02]  /*179b0*/  WARPGROUP.DEPBAR.LE gsb0, 0x0 ;  /* 0x00008000000079c5 */ /* 0x000fe40000010000 */
[----:B------:R-:W-:-:S06]  /*179c0*/  WARPGROUP.ARRIVE ;  /* 0x00000000000079c5 */ /* 0x000fcc0000000000 */
[----:B------:R-:W-:Y:S01]  /*179d0*/  QGMMA.64x32x32.F32.E4M3.E4M3 R56, gdesc[UR8], RZ, !UPT, gsb0 ;  /* 0x00600000083879f3 */ /* 0x000fe2000c0008ff */
[----:B------:R-:W-:Y:S01]  /*179e0*/  R2UR UR10, R12 ;  /* 0x000000000c0a72ca */ /* 0x000fe200000e0000 */
[----:B------:R-:W-:Y:S01]  /*179f0*/  UMOV UR8, UR44 ;  /* 0x0000002c00087c82 */ /* 0x000fe20008000000 */
[----:B------:R-:W-:Y:S01]  /*17a00*/  R2UR UR11, R13 ;  /* 0x000000000d0b72ca */ /* 0x000fe200000e0000 */
[----:B------:R-:W-:Y:S01]  /*17a10*/  UMOV UR9, UR45 ;  /* 0x0000002d00097c82 */ /* 0x000fe20008000000 */
[----:B------:R-:W-:Y:S02]  /*17a20*/  IADD3 R12, R4, 0x380, RZ ;  /* 0x00000380040c7810 */ /* 0x000fe40007ffe0ff */
[----:B------:R-:W-:Y:S01]  /*17a30*/  MOV R13, 0x80000020 ;  /* 0x80000020000d7802 */ /* 0x000fe20000000f00 */
        /* <DEDUP_REMOVED lines=10> */
[----:B--2---:R-:W-:-:S06]  /*17ae0*/  WARPGROUP.ARRIVE ;  /* 0x00000000000079c5 */ /* 0x004fcc0000000000 */
        /* <DEDUP_REMOVED lines=9> */
[----:B------:R-:W-:Y:S03]  /*17b80*/  QGMMA.64x32x32.F32.E4M3.E4M3 R104, gdesc[UR44], R104, gsb0 ;  /* 0x006000002c6879f3 */ /* 0x000fe60008000868 */
[----:B------:R-:W-:Y:S02]  /*17b90*/  WARPGROUP.DEPBAR.LE gsb0, 0x0 ;  /* 0x00008000000079c5 */ /* 0x000fe40000010000 */
[----:B------:R-:W-:-:S06]  /*17ba0*/  WARPGROUP.ARRIVE ;  /* 0x00000000000079c5 */ /* 0x000fcc0000000000 */
[----:B------:R-:W-:Y:S01]  /*17bb0*/  QGMMA.64x32x32.F32.E4M3.E4M3 R88, gdesc[UR4], R88, gsb0 ;  /* 0x00600000045879f3 */ /* 0x000fe20008000858 */
[----:B------:R-:W-:Y:S01]  /*17bc0*/  R2UR UR6, R6 ;  /* 0x00000000060672ca */ /* 0x000fe200000e0000 */
[----:B------:R-:W-:Y:S01]  /*17bd0*/  UIADD3 UR4, UR28, 0x200, URZ ;  /* 0x000002001c047890 */ /* 0x000fe2000fffe03f */
[----:B------:R-:W-:Y:S01]  /*17be0*/  R2UR UR7, R7 ;  /* 0x00000000070772ca */ /* 0x000fe200000e0000 */
[----:B------:R-:W-:Y:S01]  /*17bf0*/  UMOV UR5, 0x80000020 ;  /* 0x8000002000057882 */ /* 0x000fe20000000000 */
[----:B------:R-:W-:Y:S01]  /*17c00*/  VIADD R6, R4, 0x400 ;  /* 0x0000040004067836 */ /* 0x000fe20000000000 */
[----:B------:R-:W-:Y:S01]  /*17c10*/  UMOV UR21, UR5 ;  /* 0x0000000500157c82 */ /* 0x000fe20008000000 */
[----:B------:R-:W-:Y:S02]  /*17c20*/  IMAD.MOV.U32 R7, RZ, RZ, -0x7fffffe0 ;  /* 0x80000020ff077424 */ /* 0x000fe400078e00ff */
[----:B------:R-:W-:Y:S01]  /*17c30*/  UMOV UR20, UR4 ;  /* 0x0000000400147c82 */ /* 0x000fe20008000000 */
[----:B------:R-:W-:-:S02]  /*17c40*/  WARPGROUP.DEPBAR.LE gsb0, 0x0 ;  /* 0x00008000000079c5 */ /* 0x000fc40000010000 */
[----:B------:R-:W-:-:S06]  /*17c50*/  WARPGROUP.ARRIVE ;  /* 0x00000000000079c5 */ /* 0x000fcc0000000000 */
[----:B------:R-:W-:Y:S01]  /*17c60*/  QGMMA.64x32x32.F32.E4M3.E4M3 R56, gdesc[UR8], R56, gsb0 ;  /* 0x00600000083879f3 */ /* 0x000fe20008000838 */
[----:B------:R-:W-:Y:S01]  /*17c70*/  R2UR UR10, R10 ;  /* 0x000000000a0a72ca */ /* 0x000fe200000e0000 */
[----:B------:R-:W-:Y:S01]  /*17c80*/  UMOV UR8, UR4 ;  /* 0x0000000400087c82 */ /* 0x000fe20008000000 */
[----:B------:R-:W-:Y:S01]  /*17c90*/  R2UR UR11, R11 ;  /* 0x000000000b0b72ca */ /* 0x000fe200000e0000 */
[----:B------:R-:W-:Y:S01]  /*17ca0*/  UMOV UR9, UR5 ;  /* 0x0000000500097c82 */ /* 0x000fe20008000000 */
[----:B------:R-:W-:Y:S02]  /*17cb0*/  VIADD R10, R4, 0x480 ;  /* 0x00000480040a7836 */ /* 0x000fe40000000000 */
[----:B------:R-:W-:-:S03]  /*17cc0*/  IMAD.MOV.U32 R11, RZ, RZ, -0x7fffffe0 ;  /* 0x80000020ff0b7424 */ /* 0x000fc600078e00ff */
[----:B------:R-:W-:Y:S01]  /*17cd0*/  R2UR UR22, R10 ;  /* 0x000000000a1672ca */ /* 0x000fe200000e0000 */
[----:B------:R-:W-:Y:S01]  /*17ce0*/  VIADD R10, R4, 0x302 ;  /* 0x00000302040a7836 */ /* 0x000fe20000000000 */
[----:B------:R-:W-:Y:S02]  /*17cf0*/  R2UR UR23, R11 ;  /* 0x000000000b1772ca */ /* 0x000fe400000e0000 */
[----:B------:R-:W-:Y:S01]  /*17d00*/  MOV R11, 0x80000020 ;  /* 0x80000020000b7802 */ /* 0x000fe20000000f00 */
[----:B------:R-:W-:Y:S02]  /*17d10*/  WARPGROUP.DEPBAR.LE gsb0, 0x0 ;  /* 0x00008000000079c5 */ /* 0x000fe40000010000 */
[----:B------:R-:W-:-:S06]  /*17d20*/  WARPGROUP.ARRIVE ;  /* 0x00000000000079c5 */ /* 0x000fcc0000000000 */
[----:B------:R-:W-:Y:S01]  /*17d30*/  QGMMA.64x32x32.F32.E4M3.E4M3 R40, gdesc[UR12], R40, gsb0 ;  /* 0x006000000c2879f3 */ /* 0x000fe20008000828 */
        /* <DEDUP_REMOVED lines=8> */
[----:B------:R-:W-:Y:S01]  /*17dc0*/  QGMMA.64x32x32.F32.E4M3.E4M3 R24, gdesc[UR16], R24, gsb0 ;  /* 0x00600000101879f3 */ /* 0x000fe20008000818 */
[----:B------:R-:W-:Y:S01]  /*17dd0*/  R2UR UR18, R6 ;  /* 0x00000000061272ca */ /* 0x000fe200000e0000 */
[----:B------:R-:W-:Y:S01]  /*17de0*/  UMOV UR16, UR4 ;  /* 0x0000000400107c82 */ /* 0x000fe20008000000 */
[----:B------:R-:W-:Y:S01]  /*17df0*/  R2UR UR19, R7 ;  /* 0x00000000071372ca */ /* 0x000fe200000e0000 */
[----:B------:R-:W-:Y:S01]  /*17e00*/  UMOV UR17, UR5 ;  /* 0x0000000500117c82 */ /* 0x000fe20008000000 */
[----:B------:R-:W-:Y:S01]  /*17e10*/  IMAD.MOV.U32 R7, RZ, RZ, -0x7fffffe0 ;  /* 0x80000020ff077424 */ /* 0x000fe200078e00ff */
[----:B------:R-:W-:Y:S01]  /*17e20*/  IADD3 R6, R4, 0x282, RZ ;  /* 0x0000028204067810 */ /* 0x000fe20007ffe0ff */
        /* <DEDUP_REMOVED lines=11> */
[----:B------:R-:W-:Y:S01]  /*17ee0*/  MOV R7, 0x80000020 ;  /* 0x8000002000077802 */ /* 0x000fe20000000f00 */
[----:B------:R-:W-:Y:S02]  /*17ef0*/  UMOV UR25, UR9 ;  /* 0x0000000900197c82 */ /* 0x000fe40008000000 */
        /* <DEDUP_REMOVED lines=12> */
[----:B------:R-:W-:Y:S01]  /*17fc0*/  R2UR UR27, R11 ;  /* 0x000000000b1b72ca */ /* 0x000fe200000e0000 */
        /* <DEDUP_REMOVED lines=74> */
[C---:B------:R-:W-:Y:S01]  /*18470*/  VIADD R6, R4.reuse, 0x682 ;  /* 0x0000068204067836 */ /* 0x040fe20000000000 */
[----:B------:R-:W-:Y:S01]  /*18480*/  MOV R7, 0x80000020 ;  /* 0x8000002000077802 */ /* 0x000fe20000000f00 */
[----:B------:R-:W-:Y:S01]  /*18490*/  VIADD R4, R4, 0x702 ;  /* 0x0000070204047836 */ /* 0x000fe20000000000 */
[----:B------:R-:W-:Y:S01]  /*184a0*/  UMOV UR41, UR17 ;  /* 0x0000001100297c82 */ /* 0x000fe20008000000 */
[----:B------:R-:W-:-:S03]  /*184b0*/  UMOV UR40, UR16 ;  /* 0x0000001000287c82 */ /* 0x000fc60008000000 */
[----:B------:R-:W-:Y:S01]  /*184c0*/  R2UR UR42, R4 ;  /* 0x00000000042a72ca */ /* 0x000fe200000e0000 */
[----:B------:R-:W-:Y:S02]  /*184d0*/  WARPGROUP.DEPBAR.LE gsb0, 0x0 ;  /* 0x00008000000079c5 */ /* 0x000fe40000010000 */
[----:B------:R-:W-:-:S06]  /*184e0*/  WARPGROUP.ARRIVE ;  /* 0x00000000000079c5 */ /* 0x000fcc0000000000 */
[----:B------:R-:W-:Y:S01]  /*184f0*/  QGMMA.64x32x32.F32.E4M3.E4M3 R56, gdesc[UR20], R56, gsb0 ;  /* 0x00600000143879f3 */ /* 0x000fe20008000838 */
[----:B------:R-:W-:Y:S01]  /*18500*/  R2UR UR22, R10 ;  /* 0x000000000a1672ca */ /* 0x000fe200000e0000 */
[----:B------:R-:W-:Y:S01]  /*18510*/  UMOV UR20, UR16 ;  /* 0x0000001000147c82 */ /* 0x000fe20008000000 */
[----:B------:R-:W-:Y:S01]  /*18520*/  R2UR UR23, R11 ;  /* 0x000000000b1772ca */ /* 0x000fe200000e0000 */
[----:B------:R-:W-:Y:S01]  /*18530*/  UMOV UR21, UR17 ;  /* 0x0000001100157c82 */ /* 0x000fe20008000000 */
        /* <DEDUP_REMOVED lines=30> */
[----:B------:R-:W-:Y:S05]  /*18720*/  @!P0 BRA `(.L_x_587) ;  /* 0x0000000000048947 */ /* 0x000fea0003800000 */
[----:B------:R-:W-:Y:S01]  /*18730*/  BPT.TRAP 0x1 ;  /* 0x000000040000795c */ /* 0x000fe20000300000 */
.L_x_587:
[----:B------:R-:W2:Y:S01]  /*18740*/  LDL R120, [R1+0x38] ;  /* 0x0000380001787983 */ /* 0x000ea20000100800 */
[C---:B------:R-:W-:Y:S01]  /*18750*/  FMUL.FTZ R74, R2.reuse, R104 ;  /* 0x00000068024a7220 */ /* 0x040fe20000410000 */
        /* <DEDUP_REMOVED lines=23> */
[C---:B------:R-:W-:Y:S01]  /*188d0*/  FMUL.FTZ R72, R2.reuse, R110 ;  /* 0x0000006e02487220 */ /* 0x040fe20000410000 */
[----:B------:R-:W3:Y:S01]  /*188e0*/  MUFU.TANH R77, R77 ;  /* 0x0000004d004d7308 */ /* 0x000ee20000002400 */
[C---:B------:R-:W-:Y:S01]  /*188f0*/  FMUL.FTZ R41, R2.reuse, R42 ;  /* 0x0000002a02297220 */ /* 0x040fe20000410000 */
[C---:B------:R-:W-:Y:S01]  /*18900*/  FMUL.FTZ R81, R2.reuse, R116 ;  /* 0x0000007402517220 */ /* 0x040fe20000410000 */
[C---:B------:R-:W-:Y:S01]  /*18910*/  FMUL.FTZ R83, R2.reuse, R88 ;  /* 0x0000005802537220 */ /* 0x040fe20000410000 */
[C---:B------:R-:W-:Y:S01]  /*18920*/  FMUL.FTZ R85, R2.reuse, R92 ;  /* 0x0000005c02557220 */ /* 0x040fe20000410000 */
[C---:B------:R-:W-:Y:S01]  /*18930*/  FMUL.FTZ R42, R2.reuse, R47 ;  /* 0x0000002f022a7220 */ /* 0x040fe20000410000 */
[C---:B------:R-:W-:Y:S01]  /*18940*/  FMUL.FTZ R88, R2.reuse, R96 ;  /* 0x0000006002587220 */ /* 0x040fe20000410000 */
[C---:B------:R-:W-:Y:S01]  /*18950*/  FMUL.FTZ R92, R2.reuse, R56 ;  /* 0x00000038025c7220 */ /* 0x040fe20000410000 */
[----:B------:R-:W4:Y:S01]  /*18960*/  MUFU.TANH R76, R76 ;  /* 0x0000004c004c7308 */ /* 0x000f220000002400 */
[C---:B------:R-:W-:Y:S01]  /*18970*/  FMUL.FTZ R47, R2.reuse, R54 ;  /* 0x00000036022f7220 */ /* 0x040fe20000410000 */
[C---:B------:R-:W-:Y:S01]  /*18980*/  FMUL.FTZ R56, R2.reuse, R59 ;  /* 0x0000003b02387220 */ /* 0x040fe20000410000 */
[C---:B------:R-:W-:Y:S01]  /*18990*/  FMUL.FTZ R54, R2.reuse, R28 ;  /* 0x0000001c02367220 */ /* 0x040fe20000410000 */
[C---:B------:R-:W-:Y:S01]  /*189a0*/  FMUL.FTZ R96, R2.reuse, R29 ;  /* 0x0000001d02607220 */ /* 0x040fe20000410000 */
[C---:B------:R-:W-:Y:S01]  /*189b0*/  FMUL.FTZ R7, R2.reuse, R111 ;  /* 0x0000006f02077220 */ /* 0x040fe20000410000 */
[C---:B------:R-:W-:Y:S01]  /*189c0*/  FMUL.FTZ R59, R2.reuse, R62 ;  /* 0x0000003e023b7220 */ /* 0x040fe20000410000 */
[C---:B------:R-:W-:Y:S01]  /*189d0*/  FMUL.FTZ R80, R2.reuse, R117 ;  /* 0x0000007502507220 */ /* 0x040fe20000410000 */
[----:B------:R-:W5:Y:S01]  /*189e0*/  MUFU.TANH R11, R11 ;  /* 0x0000000b000b7308 */ /* 0x000f620000002400 */
        /* <DEDUP_REMOVED lines=42> */
[----:B------:R-:W-:Y:S01]  /*18c90*/  ULDC UR52, c[0x0][0x988] ;  /* 0x0002620000347ab9 */ /* 0x000fe20000000800 */
[----:B------:R-:W-:Y:S01]  /*18ca0*/  FMUL.FTZ R101, R2, R31 ;  /* 0x0000001f02657220 */ /* 0x000fe20000410000 */
[----:B------:R-:W-:-:S02]  /*18cb0*/  IMAD.U32 R100, RZ, RZ, UR52 ;  /* 0x00000034ff647e24 */ /* 0x000fc4000f8e00ff */
[----:B------:R-:W-:Y:S01]  /*18cc0*/  FMUL.FTZ R102, R2, R34 ;  /* 0x0000002202667220 */ /* 0x000fe20000410000 */
[----:B------:R-:W-:Y:S01]  /*18cd0*/  ULDC UR49, c[0x0][0x988] ;  /* 0x0002620000317ab9 */ /* 0x000fe20000000800 */
[----:B------:R-:W5:Y:S08]  /*18ce0*/  MUFU.TANH R7, R7 ;  /* 0x0000000700077308 */ /* 0x000f700000002400 */
        /* <DEDUP_REMOVED lines=25> */
[----:B------:R-:W5:Y:S01]  /*18e80*/  MUFU.TANH R57, R57 ;  /* 0x0000003900397308 */ /* 0x000f620000002400 */
[----:B--2---:R-:W-:-:S04]  /*18e90*/  IMAD.IADD R55, R120, 0x1, R152 ;  /* 0x0000000178377824 */ /* 0x004fc800078e0298 */
[----:B------:R-:W-:-:S03]  /*18ea0*/  IMAD R55, R154, -0xa0, R55 ;  /* 0xffffff609a377824 */ /* 0x000fc600078e0237 */
[----:B------:R-:W2:Y:S02]  /*18eb0*/  MUFU.TANH R95, R95 ;  /* 0x0000005f005f7308 */ /* 0x000ea40000002400 */
[C---:B------:R-:W-:Y:S02]  /*18ec0*/  ISETP.GT.AND P1, PT, R55.reuse, RZ, PT ;  /* 0x000000ff3700720c */ /* 0x040fe40003f24270 */
[C---:B------:R-:W-:Y:S02]  /*18ed0*/  ISETP.GT.AND P2, PT, R55.reuse, 0x1, PT ;  /* 0x000000013700780c */ /* 0x040fe40003f44270 */
[----:B------:R-:W-:Y:S02]  /*18ee0*/  ISETP.GT.AND P3, PT, R55, 0x8, PT ;  /* 0x000000083700780c */ /* 0x000fe40003f64270 */
[----:B------:R-:W2:Y:S01]  /*18ef0*/  MUFU.TANH R56, R56 ;  /* 0x0000003800387308 */ /* 0x000ea20000002400 */
[----:B0-----:R-:W-:Y:S02]  /*18f00*/  FSEL R28, R74, -INF , P1 ;  /* 0xff8000004a1c7808 */ /* 0x001fe40000800000 */
[----:B-1----:R-:W-:Y:S01]  /*18f10*/  FSEL R29, R75, -INF , P2 ;  /* 0xff8000004b1d7808 */ /* 0x002fe20001000000 */
[----:B------:R-:W-:Y:S01]  /*18f20*/  FMUL.FTZ R75, R2, R37 ;  /* 0x00000025024b7220 */ /* 0x000fe20000410000 */
[----:B------:R-:W-:-:S02]  /*18f30*/  ISETP.GT.AND P4, PT, R55, 0x9, PT ;  /* 0x000000093700780c */ /* 0x000fc40003f84270 */
[----:B---3--:R-:W-:Y:S01]  /*18f40*/  FSEL R32, R77, -INF , P3 ;  /* 0xff8000004d207808 */ /* 0x008fe20001800000 */
[----:B------:R-:W0:Y:S01]  /*18f50*/  MUFU.TANH R64, R64 ;  /* 0x0000004000407308 */ /* 0x000e220000002400 */
[----:B------:R-:W-:Y:S02]  /*18f60*/  FMNMX.FTZ R33, R28, R29, !PT ;  /* 0x0000001d1c217209 */ /* 0x000fe40007810000 */
[----:B------:R-:W-:Y:S02]  /*18f70*/  ISETP.GT.AND P5, PT, R55, 0x10, PT ;  /* 0x000000103700780c */ /* 0x000fe40003fa4270 */
[----:B----4-:R-:W-:Y:S02]  /*18f80*/  FSEL R30, R76, -INF , P4 ;  /* 0xff8000004c1e7808 */ /* 0x010fe40002000000 */
[----:B------:R-:W-:Y:S01]  /*18f90*/  FMNMX.FTZ R37, R32, R33, !PT ;  /* 0x0000002120257209 */ /* 0x000fe20007810000 */
[----:B------:R-:W1:Y:S01]  /*18fa0*/  MUFU.TANH R59, R59 ;  /* 0x0000003b003b7308 */ /* 0x000e620000002400 */
[----:B-----5:R-:W-:-:S02]  /*18fb0*/  FSEL R11, R11, -INF , P1 ;  /* 0xff8000000b0b7808 */ /* 0x020fc40000800000 */
[----:B------:R-:W-:Y:S02]  /*18fc0*/  ISETP.GT.AND P1, PT, R55, 0x11, PT ;  /* 0x000000113700780c */ /* 0x000fe40003f24270 */
[----:B------:R-:W-:Y:S02]  /*18fd0*/  FSEL R33, R78, -INF , P5 ;  /* 0xff8000004e217808 */ /* 0x000fe40002800000 */
[----:B------:R-:W-:Y:S01]  /*18fe0*/  FMNMX.FTZ R36, R30, R37, !PT ;  /* 0x000000251e247209 */ /* 0x000fe20007810000 */
[----:B------:R-:W3:Y:S01]  /*18ff0*/  MUFU.TANH R66, R66 ;  /* 0x0000004200427308 */ /* 0x000ee20000002400 */
[----:B------:R-:W-:Y:S02]  /*19000*/  FSEL R24, R5, -INF , P2 ;  /* 0xff80000005187808 */ /* 0x000fe40001000000 */
[----:B------:R-:W-:Y:S02]  /*19010*/  ISETP.GT.AND P2, PT, R55, 0x18, PT ;  /* 0x000000183700780c */ /* 0x000fe40003f44270 */
[----:B------:R-:W-:-:S02]  /*19020*/  FSEL R5, R79, -INF , P1 ;  /* 0xff8000004f057808 */ /* 0x000fc40000800000 */
[----:B------:R-:W-:Y:S01]  /*19030*/  FMNMX.FTZ R48, R33, R36, !PT ;  /* 0x0000002421307209 */ /* 0x000fe20007810000 */
[----:B------:R-:W4:Y:S01]  /*19040*/  MUFU.TANH R58, R58 ;  /* 0x0000003a003a7308 */ /* 0x000f220000002400 */
[----:B------:R-:W-:Y:S02]  /*19050*/  FSEL R72, R72, -INF , P3 ;  /* 0xff80000048487808 */ /* 0x000fe40001800000 */
[----:B------:R-:W-:Y:S02]  /*19060*/  ISETP.GT.AND P3, PT, R55, 0x19, PT ;  /* 0x000000193700780c */ /* 0x000fe40003f64270 */
[----:B------:R-:W-:Y:S02]  /*19070*/  FSEL R36, R81, -INF , P2 ;  /* 0xff80000051247808 */ /* 0x000fe40001000000 */
[----:B------:R-:W-:Y:S01]  /*19080*/  FMNMX.FTZ R77, R5, R48, !PT ;  /* 0x00000030054d7209 */ /* 0x000fe20007810000 */
[----:B------:R-:W5:Y:S01]  /*19090*/  MUFU.TANH R65, R65 ;  /* 0x0000004100417308 */ /* 0x000f620000002400 */
[----:B------:R-:W-:-:S02]  /*190a0*/  FSEL R7, R7, -INF , P4 ;  /* 0xff80000007077808 */ /* 0x000fc40002000000 */
[----:B------:R-:W-:Y:S02]  /*190b0*/  ISETP.GT.AND P4, PT, R55, 0x20, PT ;  /* 0x000000203700780c */ /* 0x000fe40003f84270 */
[----:B------:R-:W-:Y:S02]  /*190c0*/  FSEL R37, R80, -INF , P3 ;  /* 0xff80000050257808 */ /* 0x000fe40001800000 */
[----:B------:R-:W-:Y:S01]  /*190d0*/  FMNMX.FTZ R74, R36, R77, !PT ;  /* 0x0000004d244a7209 */ /* 0x000fe20007810000 */
[----:B------:R-:W5:Y:S01]  /*190e0*/  MUFU.TANH R63, R63 ;  /* 0x0000003f003f7308 */ /* 0x000f620000002400 */
[----:B------:R-:W-:Y:S02]  /*190f0*/  FSEL R21, R21, -INF , P5 ;  /* 0xff80000015157808 */ /* 0x000fe40002800000 */
[----:B------:R-:W-:Y:S02]  /*19100*/  ISETP.GT.AND P5, PT, R55, 0x21, PT ;  /* 0x000000213700780c */ /* 0x000fe40003fa4270 */
[----:B------:R-:W-:Y:S01]  /*19110*/  FSEL R48, R83, -INF , P4 ;  /* 0xff80000053307808 */ /* 0x000fe20002000000 */
[----:B------:R-:W-:Y:S01]  /*19120*/  FMUL.FTZ R83, R2, R39 ;  /* 0x0000002702537220 */ /* 0x000fe20000410000 */
        /* <DEDUP_REMOVED lines=9> */
[----:B------:R-:W-:-:S02]  /*191c0*/  FSEL R85, R85, -INF , P1 ;  /* 0xff80000055557808 */ /* 0x000fc40000800000 */
[----:B------:R-:W-:Y:S01]  /*191d0*/  FMNMX.FTZ R74, R82, R77, !PT ;  /* 0x0000004d524a7209 */ /* 0x000fe20007810000 */
[----:B------:R-:W5:Y:S01]  /*191e0*/  MUFU.TANH R67, R67 ;  /* 0x0000004300437308 */ /* 0x000f620000002400 */
        /* <DEDUP_REMOVED lines=47> */
[----:B--2---:R-:W-:Y:S02]  /*194e0*/  FSEL R95, R95, -INF , P1 ;  /* 0xff8000005f5f7808 */ /* 0x004fe40000800000 */
[----:B------:R-:W-:Y:S01]  /*194f0*/  FMNMX.FTZ R76, R93, R76, !PT ;  /* 0x0000004c5d4c7209 */ /* 0x000fe20007810000 */
[----:B------:R-:W2:Y:S01]  /*19500*/  MUFU.TANH R51, R51 ;  /* 0x0000003300337308 */ /* 0x000ea20000002400 */
[----:B------:R-:W-:-:S02]  /*19510*/  FSEL R56, R56, -INF , P3 ;  /* 0xff80000038387808 */ /* 0x000fc40001800000 */
[----:B------:R-:W-:Y:S02]  /*19520*/  ISETP.GT.AND P3, PT, R55, 0x58, PT ;  /* 0x000000583700780c */ /* 0x000fe40003f64270 */
[----:B0-----:R-:W-:Y:S02]  /*19530*/  FSEL R64, R64, -INF , P2 ;  /* 0xff80000040407808 */ /* 0x001fe40001000000 */
[----:B------:R-:W-:Y:S01]  /*19540*/  FMNMX.FTZ R77, R95, R76, !PT ;  /* 0x0000004c5f4d7209 */ /* 0x000fe20007810000 */
[----:B------:R-:W0:Y:S01]  /*19550*/  MUFU.TANH R42, R42 ;  /* 0x0000002a002a7308 */ /* 0x000e220000002400 */
[----:B-1----:R-:W-:Y:S02]  /*19560*/  FSEL R59, R59, -INF , P4 ;  /* 0xff8000003b3b7808 */ /* 0x002fe40002000000 */
[----:B------:R-:W-:Y:S02]  /*19570*/  ISETP.GT.AND P4, PT, R55, 0x59, PT ;  /* 0x000000593700780c */ /* 0x000fe40003f84270 */
[----:B---3--:R-:W-:-:S02]  /*19580*/  FSEL R66, R66, -INF , P3 ;  /* 0xff80000042427808 */ /* 0x008fc40001800000 */
[----:B------:R-:W-:Y:S01]  /*19590*/  FMNMX.FTZ R77, R64, R77, !PT ;  /* 0x0000004d404d7209 */ /* 0x000fe20007810000 */
[----:B------:R-:W1:Y:S01]  /*195a0*/  MUFU.TANH R50, R50 ;  /* 0x0000003200327308 */ /* 0x000e620000002400 */
[----:B----4-:R-:W-:Y:S02]  /*195b0*/  FSEL R58, R58, -INF , P5 ;  /* 0xff8000003a3a7808 */ /* 0x010fe40002800000 */
[----:B------:R-:W-:Y:S02]  /*195c0*/  ISETP.GT.AND P5, PT, R55, 0x60, PT ;  /* 0x000000603700780c */ /* 0x000fe40003fa4270 */
[----:B-----5:R-:W-:Y:S02]  /*195d0*/  FSEL R65, R65, -INF , P4 ;  /* 0xff80000041417808 */ /* 0x020fe40002000000 */
[----:B------:R-:W-:Y:S01]  /*195e0*/  FMNMX.FTZ R76, R66, R77, !PT ;  /* 0x0000004d424c7209 */ /* 0x000fe20007810000 */
[----:B------:R-:W3:Y:S01]  /*195f0*/  MUFU.TANH R45, R45 ;  /* 0x0000002d002d7308 */ /* 0x000ee20000002400 */
[----:B------:R-:W-:-:S02]  /*19600*/  FSEL R63, R63, -INF , P1 ;  /* 0xff8000003f3f7808 */ /* 0x000fc40000800000 */
[----:B------:R-:W-:Y:S02]  /*19610*/  ISETP.GT.AND P1, PT, R55, 0x61, PT ;  /* 0x000000613700780c */ /* 0x000fe40003f24270 */
[----:B------:R-:W-:Y:S02]  /*19620*/  FSEL R68, R68, -INF , P5 ;  /* 0xff80000044447808 */ /* 0x000fe40002800000 */
[----:B------:R-:W-:Y:S01]  /*19630*/  FMNMX.FTZ R77, R65, R76, !PT ;  /* 0x0000004c414d7209 */ /* 0x000fe20007810000 */
[----:B------:R-:W4:Y:S01]  /*19640*/  MUFU.TANH R53, R53 ;  /* 0x0000003500357308 */ /* 0x000f220000002400 */
        /* <DEDUP_REMOVED lines=27> */
[----:B--2---:R-:W-:Y:S02]  /*19800*/  FSEL R51, R51, -INF , P1 ;  /* 0xff80000033337808 */ /* 0x004fe40000800000 */
[----:B------:R-:W-:Y:S01]  /*19810*/  FMNMX.FTZ R76, R49, R76, !PT ;  /* 0x0000004c314c7209 */ /* 0x000fe20007810000 */
[----:B------:R-:W2:Y:S01]  /*19820*/  MUFU.TANH R96, R96 ;  /* 0x0000006000607308 */ /* 0x000ea20000002400 */
[----:B0-----:R-:W-:Y:S02]  /*19830*/  FSEL R42, R42, -INF , P3 ;  /* 0xff8000002a2a7808 */ /* 0x001fe40001800000 */
[----:B------:R-:W-:Y:S02]  /*19840*/  ISETP.GT.AND P3, PT, R55, 0x80, PT ;  /* 0x000000803700780c */ /* 0x000fe40003f64270 */
[----:B-1----:R-:W-:-:S02]  /*19850*/  FSEL R50, R50, -INF , P2 ;  /* 0xff80000032327808 */ /* 0x002fc40001000000 */
[----:B------:R-:W-:Y:S01]  /*19860*/  FMNMX.FTZ R77, R51, R76, !PT ;  /* 0x0000004c334d7209 */ /* 0x000fe20007810000 */
[----:B------:R-:W0:Y:S01]  /*19870*/  MUFU.TANH R26, R26 ;  /* 0x0000001a001a7308 */ /* 0x000e220000002400 */
[----:B---3--:R-:W-:Y:S02]  /*19880*/  FSEL R45, R45, -INF , P4 ;  /* 0xff8000002d2d7808 */ /* 0x008fe40002000000 */
        /* <DEDUP_REMOVED lines=16> */
[----:B--2---:R-:W-:Y:S02]  /*19990*/  FSEL R96, R96, -INF , P1 ;  /* 0xff80000060607808 */ /* 0x004fe40000800000 */
[----:B------:R-:W-:Y:S01]  /*199a0*/  FMNMX.FTZ R77, R54, R77, !PT ;  /* 0x0000004d364d7209 */ /* 0x000fe20007810000 */
[----:B------:R-:W2:Y:S01]  /*199b0*/  MUFU.TANH R27, R27 ;  /* 0x0000001b001b7308 */ /* 0x000ea20000002400 */
[----:B0-----:R-:W-:-:S02]  /*199c0*/  FSEL R26, R26, -INF , P3 ;  /* 0xff8000001a1a7808 */ /* 0x001fc40001800000 */
[----:B------:R-:W-:Y:S02]  /*199d0*/  ISETP.GT.AND P3, PT, R55, 0x91, PT ;  /* 0x000000913700780c */ /* 0x000fe40003f64270 */
[----:B-1----:R-:W-:Y:S02]  /*199e0*/  FSEL R97, R97, -INF , P2 ;  /* 0xff80000061617808 */ /* 0x002fe40001000000 */
[----:B------:R-:W-:Y:S01]  /*199f0*/  FMNMX.FTZ R76, R96, R77, !PT ;  /* 0x0000004d604c7209 */ /* 0x000fe20007810000 */
[----:B------:R-:W0:Y:S01]  /*19a00*/  MUFU.TANH R99, R99 ;  /* 0x0000006300637308 */ /* 0x000e220000002400 */
[----:B---3--:R-:W-:Y:S02]  /*19a10*/  FSEL R25, R25, -INF , P4 ;  /* 0xff80000019197808 */ /* 0x008fe40002000000 */
[----:B------:R-:W-:Y:S02]  /*19a20*/  ISETP.GT.AND P4, PT, R55, 0x98, PT ;  /* 0x000000983700780c */ /* 0x000fe40003f84270 */
[----:B----4-:R-:W-:-:S02]  /*19a30*/  FSEL R98, R98, -INF , P3 ;  /* 0xff80000062627808 */ /* 0x010fc40001800000 */
[----:B------:R-:W-:Y:S01]  /*19a40*/  FMNMX.FTZ R77, R97, R76, !PT ;  /* 0x0000004c614d7209 */ /* 0x000fe20007810000 */
[----:B------:R-:W1:Y:S01]  /*19a50*/  MUFU.TANH R75, R75 ;  /* 0x0000004b004b7308 */ /* 0x000e620000002400 */
[----:B--2---:R-:W-:Y:S02]  /*19a60*/  FSEL R27, R27, -INF , P5 ;  /* 0xff8000001b1b7808 */ /* 0x004fe40002800000 */
[----:B------:R-:W-:Y:S02]  /*19a70*/  ISETP.GT.AND P5, PT, R55, 0x99, PT ;  /* 0x000000993700780c */ /* 0x000fe40003fa4270 */
[----:B------:R-:W-:-:S03]  /*19a80*/  FMNMX.FTZ R77, R98, R77, !PT ;  /* 0x0000004d624d7209 */ /* 0x000fc60007810000 */
[----:B------:R-:W2:Y:S01]  /*19a90*/  MUFU.TANH R101, R101 ;  /* 0x0000006500657308 */ /* 0x000ea20000002400 */
[----:B0-----:R-:W-:Y:S01]  /*19aa0*/  FSEL R78, R99, -INF , P4 ;  /* 0xff800000634e7808 */ /* 0x001fe20002000000 */
[----:B------:R-:W-:Y:S01]  /*19ab0*/  FMUL.FTZ R99, R2, R35 ;  /* 0x0000002302637220 */ /* 0x000fe20000410000 */
[----:B------:R-:W-:Y:S02]  /*19ac0*/  FMNMX.FTZ R35, R11, R24, !PT ;  /* 0x000000180b237209 */ /* 0x000fe40007810000 */
[----:B------:R-:W-:-:S03]  /*19ad0*/  FMNMX.FTZ R77, R78, R77, !PT ;  /* 0x0000004d4e4d7209 */ /* 0x000fc60007810000 */
[----:B------:R-:W0:Y:S01]  /*19ae0*/  MUFU.TANH R102, R102 ;  /* 0x0000006600667308 */ /* 0x000e220000002400 */
[----:B-1----:R-:W-:-:S04]  /*19af0*/  FSEL R76, R75, -INF , P5 ;  /* 0xff8000004b4c7808 */ /* 0x002fc80002800000 */
[----:B------:R-:W-:-:S03]  /*19b00*/  FMNMX.FTZ R77, R76, R77, !PT ;  /* 0x0000004d4c4d7209 */ /* 0x000fc60007810000 */
[----:B------:R-:W1:Y:S01]  /*19b10*/  MUFU.TANH R99, R99 ;  /* 0x0000006300637308 */ /* 0x000e620000002400 */
[----:B--2---:R-:W-:Y:S01]  /*19b20*/  FSEL R101, R101, -INF , P1 ;  /* 0xff80000065657808 */ /* 0x004fe20000800000 */
[----:B------:R-:W2:Y:S06]  /*19b30*/  SHFL.BFLY PT, R80, R77, 0x2, 0x1f ;  /* 0x0c401f004d507f89 */ /* 0x000eac00000e0000 */
[----:B------:R-:W3:Y:S01]  /*19b40*/  MUFU.TANH R83, R83 ;  /* 0x0000005300537308 */ /* 0x000ee20000002400 */
[----:B0-----:R-:W-:Y:S02]  /*19b50*/  FSEL R102, R102, -INF , P2 ;  /* 0xff80000066667808 */ /* 0x001fe40001000000 */
[----:B-1----:R-:W-:-:S02]  /*19b60*/  FSEL R99, R99, -INF , P3 ;  /* 0xff80000063637808 */ /* 0x002fc40001800000 */
[----:B---3--:R-:W-:Y:S02]  /*19b70*/  FSEL R83, R83, -INF , P5 ;  /* 0xff80000053537808 */ /* 0x008fe40002800000 */
[----:B--2---:R-:W-:-:S05]  /*19b80*/  FMNMX.FTZ R80, R77, R80, !PT ;  /* 0x000000504d507209 */ /* 0x004fca0007810000 */
[----:B------:R-:W0:Y:S02]  /*19b90*/  SHFL.BFLY PT, R91, R80, 0x1, 0x1f ;  /* 0x0c201f00505b7f89 */ /* 0x000e2400000e0000 */
[----:B0-----:R-:W-:-:S04]  /*19ba0*/  FMNMX.FTZ R91, R80, R91, !PT ;  /* 0x0000005b505b7209 */ /* 0x001fc80007810000 */
[C---:B------:R-:W-:Y:S01]  /*19bb0*/  FSETP.NEU.FTZ.AND P6, PT, R91.reuse, -INF , PT ;  /* 0xff8000005b00780b */ /* 0x040fe20003fdd000 */
[----:B------:R-:W-:-:S01]  /*19bc0*/  FFMA.FTZ R55, R91, R100, -8 ;  /* 0xc10000005b377423 */ /* 0x000fc20000010064 */
[----:B------:R-:W-:-:S04]  /*19bd0*/  FMUL.FTZ R100, R2, R38 ;  /* 0x0000002602647220 */ /* 0x000fc80000410000 */
[----:B------:R-:W-:Y:S02]  /*19be0*/  FSEL R55, R55, RZ, P6 ;  /* 0x000000ff37377208 */ /* 0x000fe40003000000 */
[----:B------:R-:W0:Y:S03]  /*19bf0*/  MUFU.TANH R100, R100 ;  /* 0x0000006400647308 */ /* 0x000e260000002400 */
[----:B------:R-:W-:-:S01]  /*19c00*/  FFMA.FTZ R31, R32, UR52, -R55 ;  /* 0x00000034201f7c23 */ /* 0x000fc20008010837 */
[--C-:B------:R-:W-:Y:S01]  /*19c10*/  FFMA.FTZ R32, R30, UR52, -R55.reuse ;  /* 0x000000341e207c23 */ /* 0x100fe20008010837 */
[----:B------:R-:W-:-:S01]  /*19c20*/  FFMA.FTZ R30, R33, UR52, -R55 ;  /* 0x00000034211e7c23 */ /* 0x000fc20008010837 */
[--C-:B------:R-:W-:Y:S01]  /*19c30*/  FFMA.FTZ R33, R36, UR52, -R55.reuse ;  /* 0x0000003424217c23 */ /* 0x100fe20008010837 */
[----:B------:R-:W-:Y:S01]  /*19c40*/  FMNMX.FTZ R36, R72, R35, !PT ;  /* 0x0000002348247209 */ /* 0x000fe20007810000 */
        /* <DEDUP_REMOVED lines=9> */
[----:B0-----:R-:W-:Y:S01]  /*19ce0*/  FSEL R100, R100, -INF , P4 ;  /* 0xff80000064647808 */ /* 0x001fe20002000000 */
[--C-:B------:R-:W-:Y:S01]  /*19cf0*/  FFMA.FTZ R75, R90, UR52, -R55.reuse ;  /* 0x000000345a4b7c23 */ /* 0x100fe20008010837 */
[----:B------:R-:W-:Y:S01]  /*19d00*/  FMNMX.FTZ R36, R4, R37, !PT ;  /* 0x0000002504247209 */ /* 0x000fe20007810000 */
[--C-:B------:R-:W-:Y:S01]  /*19d10*/  FFMA.FTZ R88, R88, UR52, -R55.reuse ;  /* 0x0000003458587c23 */ /* 0x100fe20008010837 */
[----:B------:R-:W-:-:S01]  /*19d20*/  FFMA.FTZ R28, R28, UR52, -R55 ;  /* 0x000000341c1c7c23 */ /* 0x000fc20008010837 */
[--C-:B------:R-:W-:Y:S01]  /*19d30*/  FFMA.FTZ R29, R29, UR52, -R55.reuse ;  /* 0x000000341d1d7c23 */ /* 0x100fe20008010837 */
[----:B------:R-:W-:Y:S01]  /*19d40*/  FMNMX.FTZ R37, R13, R36, !PT ;  /* 0x000000240d257209 */ /* 0x000fe20007810000 */
[--C-:B------:R-:W-:Y:S01]  /*19d50*/  FFMA.FTZ R5, R5, UR52, -R55.reuse ;  /* 0x0000003405057c23 */ /* 0x100fe20008010837 */
[----:B------:R0:W-:Y:S01]  /*19d60*/  MUFU.EX2 R36, R82 ;  /* 0x0000005200247308 */ /* 0x0001e20000000800 */
[----:B------:R-:W-:-:S01]  /*19d70*/  FFMA.FTZ R74, R74, UR52, -R55 ;  /* 0x000000344a4a7c23 */ /* 0x000fc20008010837 */
[----:B------:R-:W-:Y:S01]  /*19d80*/  FMNMX.FTZ R37, R6, R37, !PT ;  /* 0x0000002506257209 */ /* 0x000fe20007810000 */
[----:B------:R-:W-:-:S01]  /*19d90*/  FFMA.FTZ R93, R93, UR52, -R55 ;  /* 0x000000345d5d7c23 */ /* 0x000fc20008010837 */
[--C-:B------:R-:W-:Y:S01]  /*19da0*/  FFMA.FTZ R64, R64, UR52, -R55.reuse ;  /* 0x0000003440407c23 */ /* 0x100fe20008010837 */
[----:B------:R-:W-:-:S01]  /*19db0*/  FFMA.FTZ R66, R66, UR52, -R55 ;  /* 0x0000003442427c23 */ /* 0x000fc20008010837 */
[----:B------:R-:W-:Y:S01]  /*19dc0*/  FMNMX.FTZ R38, R20, R37, !PT ;  /* 0x0000002514267209 */ /* 0x000fe20007810000 */
[----:B------:R-:W-:-:S01]  /*19dd0*/  FFMA.FTZ R65, R65, UR52, -R55 ;  /* 0x0000003441417c23 */ /* 0x000fc20008010837 */
[----:B------:R-:W-:Y:S01]  /*19de0*/  MUFU.EX2 R37, R85 ;  /* 0x0000005500257308 */ /* 0x000fe20000000800 */
[----:B------:R-:W-:-:S01]  /*19df0*/  FFMA.FTZ R68, R68, UR52, -R55 ;  /* 0x0000003444447c23 */ /* 0x000fc20008010837 */
[----:B------:R-:W-:Y:S01]  /*19e00*/  FMNMX.FTZ R39, R3, R38, !PT ;  /* 0x0000002603277209 */ /* 0x000fe20007810000 */
[----:B------:R-:W-:-:S01]  /*19e10*/  FFMA.FTZ R67, R67, UR52, -R55 ;  /* 0x0000003443437c23 */ /* 0x000fc20008010837 */
[--C-:B------:R-:W-:Y:S01]  /*19e20*/  FFMA.FTZ R70, R70, UR52, -R55.reuse ;  /* 0x0000003446467c23 */ /* 0x100fe20008010837 */
[----:B------:R-:W-:-:S01]  /*19e30*/  FFMA.FTZ R50, R50, UR52, -R55 ;  /* 0x0000003432327c23 */ /* 0x000fc20008010837 */
[----:B------:R-:W-:Y:S01]  /*19e40*/  FMNMX.FTZ R39, R14, R39, !PT ;  /* 0x000000270e277209 */ /* 0x000fe20007810000 */
[----:B------:R-:W-:-:S01]  /*19e50*/  FFMA.FTZ R52, R52, UR52, -R55 ;  /* 0x0000003434347c23 */ /* 0x000fc20008010837 */
[----:B------:R-:W-:Y:S01]  /*19e60*/  FFMA.FTZ R78, R78, UR52, -R55 ;  /* 0x000000344e4e7c23 */ /* 0x000fe20008010837 */
        /* <DEDUP_REMOVED lines=13> */
[----:B0-----:R-:W-:Y:S01]  /*19f40*/  FMNMX.FTZ R82, R58, R77, !PT ;  /* 0x0000004d3a527209 */ /* 0x001fe20007810000 */
[----:B------:R-:W-:-:S03]  /*19f50*/  FFMA.FTZ R77, R92, UR52, -R55 ;  /* 0x000000345c4d7c23 */ /* 0x000fc60008010837 */
[----:B------:R-:W-:-:S03]  /*19f60*/  FMNMX.FTZ R79, R63, R82, !PT ;  /* 0x000000523f4f7209 */ /* 0x000fc60007810000 */
[----:B------:R-:W-:Y:S01]  /*19f70*/  MUFU.EX2 R31, R31 ;  /* 0x0000001f001f7308 */ /* 0x000fe20000000800 */
[----:B------:R-:W-:-:S04]  /*19f80*/  FMNMX.FTZ R79, R60, R79, !PT ;  /* 0x0000004f3c4f7209 */ /* 0x000fc80007810000 */
[----:B------:R-:W-:Y:S01]  /*19f90*/  FMNMX.FTZ R82, R62, R79, !PT ;  /* 0x0000004f3e527209 */ /* 0x000fe20007810000 */
[----:B------:R-:W-:-:S02]  /*19fa0*/  FFMA.FTZ R79, R94, UR52, -R55 ;  /* 0x000000345e4f7c23 */ /* 0x000fc40008010837 */
[----:B------:R-:W0:Y:S01]  /*19fb0*/  MUFU.EX2 R32, R32 ;  /* 0x0000002000207308 */ /* 0x000e220000000800 */
[----:B------:R-:W-:-:S04]  /*19fc0*/  FMNMX.FTZ R82, R61, R82, !PT ;  /* 0x000000523d527209 */ /* 0x000fc80007810000 */
[----:B------:R-:W-:-:S03]  /*19fd0*/  FMNMX.FTZ R81, R41, R82, !PT ;  /* 0x0000005229517209 */ /* 0x000fc60007810000 */
[----:B------:R-:W-:Y:S01]  /*19fe0*/  MUFU.EX2 R30, R30 ;  /* 0x0000001e001e7308 */ /* 0x000fe20000000800 */
[----:B------:R-:W-:-:S04]  /*19ff0*/  FMNMX.FTZ R82, R40, R81, !PT ;  /* 0x0000005128527209 */ /* 0x000fc80007810000 */
[----:B------:R-:W-:-:S03]  /*1a000*/  FMNMX.FTZ R81, R43, R82, !PT ;  /* 0x000000522b517209 */ /* 0x000fc60007810000 */
[----:B------:R-:W-:Y:S01]  /*1a010*/  MUFU.EX2 R82, R93 ;  /* 0x0000005d00527308 */ /* 0x000fe20000000800 */
[----:B------:R-:W-:Y:S01]  /*1a020*/  FMNMX.FTZ R84, R42, R81, !PT ;  /* 0x000000512a547209 */ /* 0x000fe20007810000 */
[----:B------:R-:W-:Y:S01]  /*1a030*/  FFMA.FTZ R81, R95, UR52, -R55 ;  /* 0x000000345f517c23 */ /* 0x000fe20008010837 */
[----:B0-----:R-:W-:Y:S02]  /*1a040*/  F2FP.SATFINITE.E4M3.F32.PACK_AB_MERGE_C R176, R32, R31, RZ ;  /* 0x0000001f20b0723e */ /* 0x001fe400048070ff */
[----:B------:R-:W-:Y:S02]  /*1a050*/  FMNMX.FTZ R85, R45, R84, !PT ;  /* 0x000000542d557209 */ /* 0x000fe40007810000 */
[----:B------:R-:W-:Y:S01]  /*1a060*/  F2FP.SATFINITE.E4M3.F32.PACK_AB_MERGE_C R176, R29, R28, R176 ;  /* 0x0000001c1db0723e */ /* 0x000fe200048070b0 */
[----:B------:R-:W-:Y:S01]  /*1a070*/  MUFU.EX2 R5, R5 ;  /* 0x0000000500057308 */ /* 0x000fe20000000800 */
[----:B------:R-:W-:-:S04]  /*1a080*/  FMNMX.FTZ R84, R44, R85, !PT ;  /* 0x000000552c547209 */ /* 0x000fc80007810000 */
[----:B------:R-:W-:-:S03]  /*1a090*/  FMNMX.FTZ R85, R47, R84, !PT ;  /* 0x000000542f557209 */ /* 0x000fc60007810000 */
[----:B------:R-:W-:Y:S01]  /*1a0a0*/  MUFU.EX2 R33, R33 ;  /* 0x0000002100217308 */ /* 0x000fe20000000800 */
[----:B------:R-:W-:-:S04]  /*1a0b0*/  FMNMX.FTZ R85, R46, R85, !PT ;  /* 0x000000552e557209 */ /* 0x000fc80007810000 */
[----:B------:R-:W-:-:S03]  /*1a0c0*/  FMNMX.FTZ R84, R26, R85, !PT ;  /* 0x000000551a547209 */ /* 0x000fc60007810000 */
[----:B------:R-:W0:Y:S01]  /*1a0d0*/  MUFU.EX2 R34, R34 ;  /* 0x0000002200227308 */ /* 0x000e220000000800 */
[----:B------:R-:W-:-:S04]  /*1a0e0*/  FMNMX.FTZ R84, R25, R84, !PT ;  /* 0x0000005419547209 */ /* 0x000fc80007810000 */
[----:B------:R-:W-:-:S03]  /*1a0f0*/  FMNMX.FTZ R84, R27, R84, !PT ;  /* 0x000000541b547209 */ /* 0x000fc60007810000 */
[----:B------:R-:W-:Y:S01]  /*1a100*/  MUFU.EX2 R35, R35 ;  /* 0x0000002300237308 */ /* 0x000fe20000000800 */
[----:B------:R-:W-:-:S04]  /*1a110*/  FMNMX.FTZ R85, R101, R84, !PT ;  /* 0x0000005465557209 */ /* 0x000fc80007810000 */
[----:B------:R-:W-:-:S03]  /*1a120*/  FMNMX.FTZ R84, R102, R85, !PT ;  /* 0x0000005566547209 */ /* 0x000fc60007810000 */
[----:B------:R-:W1:Y:S01]  /*1a130*/  MUFU.EX2 R48, R48 ;  /* 0x0000003000307308 */ /* 0x000e620000000800 */
[----:B------:R-:W-:Y:S02]  /*1a140*/  FMNMX.FTZ R85, R99, R84, !PT ;  /* 0x0000005463557209 */ /* 0x000fe40007810000 */
[----:B0-----:R-:W-:Y:S02]  /*1a150*/  F2FP.SATFINITE.E4M3.F32.PACK_AB_MERGE_C R178, R34, R33, RZ ;  /* 0x0000002122b2723e */ /* 0x001fe400048070ff */
        /* <DEDUP_REMOVED lines=8> */
[----:B------:R-:W-:-:S01]  /*1a1e0*/  FFMA.FTZ R53, R54, UR52, -R55 ;  /* 0x0000003436357c23 */ /* 0x000fc20008010837 */
[----:B------:R-:W0:Y:S01]  /*1a1f0*/  SHFL.BFLY PT, R89, R86, 0x2, 0x1f ;  /* 0x0c401f0056597f89 */ /* 0x000e2200000e0000 */
[----:B------:R-:W-:-:S01]  /*1a200*/  FFMA.FTZ R54, R96, UR52, -R55 ;  /* 0x0000003460367c23 */ /* 0x000fc20008010837 */
[----:B------:R-:W2:Y:S01]  /*1a210*/  MUFU.EX2 R75, R75 ;  /* 0x0000004b004b7308 */ /* 0x000ea20000000800 */
[----:B------:R-:W-:-:S02]  /*1a220*/  F2FP.SATFINITE.E4M3.F32.PACK_AB_MERGE_C R178, R5, R30, R178 ;  /* 0x0000001e05b2723e */ /* 0x000fc400048070b2 */
[----:B-1----:R-:W-:-:S04]  /*1a230*/  F2FP.SATFINITE.E4M3.F32.PACK_AB_MERGE_C R180, R48, R37, RZ ;  /* 0x0000002530b4723e */ /* 0x002fc800048070ff */
[----:B------:R-:W-:Y:S01]  /*1a240*/  F2FP.SATFINITE.E4M3.F32.PACK_AB_MERGE_C R180, R36, R35, R180 ;  /* 0x0000002324b4723e */ /* 0x000fe200048070b4 */
[----:B------:R-:W-:Y:S08]  /*1a250*/  MUFU.EX2 R77, R77 ;  /* 0x0000004d004d7308 */ /* 0x000ff00000000800 */
[----:B------:R-:W-:Y:S01]  /*1a260*/  MUFU.EX2 R74, R74 ;  /* 0x0000004a004a7308 */ /* 0x000fe20000000800 */
[----:B--2---:R-:W-:-:S04]  /*1a270*/  F2FP.SATFINITE.E4M3.F32.PACK_AB_MERGE_C R182, R80, R75, RZ ;  /* 0x0000004b50b6723e */ /* 0x004fc800048070ff */
[----:B------:R-:W-:Y:S02]  /*1a280*/  F2FP.SATFINITE.E4M3.F32.PACK_AB_MERGE_C R182, R39, R38, R182 ;  /* 0x0000002627b6723e */ /* 0x000fe400048070b6 */
[----:B0-----:R-:W-:Y:S01]  /*1a290*/  FMNMX.FTZ R89, R86, R89, !PT ;  /* 0x0000005956597209 */ /* 0x001fe20007810000 */
[--C-:B------:R-:W-:Y:S01]  /*1a2a0*/  FFMA.FTZ R86, R98, UR52, -R55.reuse ;  /* 0x0000003462567c23 */ /* 0x100fe20008010837 */
[----:B------:R-:W-:-:S01]  /*1a2b0*/  FFMA.FTZ R55, R76, UR52, -R55 ;  /* 0x000000344c377c23 */ /* 0x000fc20008010837 */
[----:B------:R-:W0:Y:S02]  /*1a2c0*/  MUFU.EX2 R79, R79 ;  /* 0x0000004f004f7308 */ /* 0x000e240000000800 */
[----:B------:R-:W1:Y:S06]  /*1a2d0*/  SHFL.BFLY PT, R90, R89, 0x1, 0x1f ;  /* 0x0c201f00595a7f89 */ /* 0x000e6c00000e0000 */
[----:B------:R-:W-:Y:S08]  /*1a2e0*/  MUFU.EX2 R81, R81 ;  /* 0x0000005100517308 */ /* 0x000ff00000000800 */
[----:B------:R-:W-:Y:S01]  /*1a2f0*/  MUFU.EX2 R64, R64 ;  /* 0x0000004000407308 */ /* 0x000fe20000000800 */
[----:B0-----:R-:W-:-:S04]  /*1a300*/  F2FP.SATFINITE.E4M3.F32.PACK_AB_MERGE_C R184, R82, R79, RZ ;  /* 0x0000004f52b8723e */ /* 0x001fc800048070ff */
[----:B------:R-:W-:-:S03]  /*1a310*/  F2FP.SATFINITE.E4M3.F32.PACK_AB_MERGE_C R184, R74, R77, R184 ;  /* 0x0000004d4ab8723e */ /* 0x000fc600048070b8 */
[----:B------:R-:W-:Y:S01]  /*1a320*/  MUFU.EX2 R66, R66 ;  /* 0x0000004200427308 */ /* 0x000fe20000000800 */
[----:B-1----:R-:W-:Y:S02]  /*1a330*/  FMNMX.FTZ R90, R89, R90, !PT ;  /* 0x0000005a595a7209 */ /* 0x002fe40007810000 */
[----:B------:R-:W-:Y:S02]  /*1a340*/  MOV R89, UR52 ;  /* 0x0000003400597c02 */ /* 0x000fe40008000f00 */
[----:B------:R-:W-:-:S03]  /*1a350*/  FSETP.NEU.FTZ.AND P1, PT, R90, -INF , PT ;  /* 0xff8000005a00780b */ /* 0x000fc60003f3d000 */
[----:B------:R-:W-:Y:S01]  /*1a360*/  MUFU.EX2 R65, R65 ;  /* 0x0000004100417308 */ /* 0x000fe20000000800 */
[----:B------:R-:W-:-:S05]  /*1a370*/  FFMA.FTZ R88, R90, R89, -8 ;  /* 0xc10000005a587423 */ /* 0x000fca0000010059 */
[----:B------:R-:W-:Y:S02]  /*1a380*/  FSEL R76, R88, RZ, P1 ;  /* 0x000000ff584c7208 */ /* 0x000fe40000800000 */
[----:B------:R-:W-:Y:S01]  /*1a390*/  MUFU.EX2 R68, R68 ;  /* 0x0000004400447308 */ /* 0x000fe20000000800 */
[----:B------:R-:W-:Y:S02]  /*1a3a0*/  ISETP.GE.AND P1, PT, R152, 0xa1, PT ;  /* 0x000000a19800780c */ /* 0x000fe40003f26270 */
[--C-:B------:R-:W-:Y:S01]  /*1a3b0*/  FFMA.FTZ R11, R11, UR52, -R76.reuse ;  /* 0x000000340b0b7c23 */ /* 0x100fe2000801084c */
[----:B------:R-:W-:-:S01]  /*1a3c0*/  FFMA.FTZ R24, R24, UR52, -R76 ;  /* 0x0000003418187c23 */ /* 0x000fc2000801084c */
[--C-:B------:R-:W-:Y:S01]  /*1a3d0*/  FFMA.FTZ R72, R72, UR52, -R76.reuse ;  /* 0x0000003448487c23 */ /* 0x100fe2000801084c */
[----:B------:R-:W-:-:S01]  /*1a3e0*/  FFMA.FTZ R89, R7, UR52, -R76 ;  /* 0x0000003407597c23 */ /* 0x000fc2000801084c */
[--C-:B------:R-:W-:Y:S01]  /*1a3f0*/  FFMA.FTZ R7, R21, UR52, -R76.reuse ;  /* 0x0000003415077c23 */ /* 0x100fe2000801084c */
[----:B------:R-:W-:-:S01]  /*1a400*/  FFMA.FTZ R4, R4, UR52, -R76 ;  /* 0x0000003404047c23 */ /* 0x000fc2000801084c */
[----:B------:R-:W-:Y:S01]  /*1a410*/  MUFU.EX2 R11, R11 ;  /* 0x0000000b000b7308 */ /* 0x000fe20000000800 */
[----:B------:R-:W-:-:S01]  /*1a420*/  FFMA.FTZ R21, R13, UR52, -R76 ;  /* 0x000000340d157c23 */ /* 0x000fc2000801084c */
[--C-:B------:R-:W-:Y:S01]  /*1a430*/  FFMA.FTZ R88, R6, UR52, -R76.reuse ;  /* 0x0000003406587c23 */ /* 0x100fe2000801084c */
[----:B------:R-:W-:-:S01]  /*1a440*/  FFMA.FTZ R13, R10, UR52, -R76 ;  /* 0x000000340a0d7c23 */ /* 0x000fc2000801084c */
[--C-:B------:R-:W-:Y:S01]  /*1a450*/  FFMA.FTZ R6, R20, UR52, -R76.reuse ;  /* 0x0000003414067c23 */ /* 0x100fe2000801084c */
[----:B------:R-:W-:-:S01]  /*1a460*/  FFMA.FTZ R10, R57, UR52, -R76 ;  /* 0x00000034390a7c23 */ /* 0x000fc2000801084c */
[--C-:B------:R-:W-:Y:S01]  /*1a470*/  FFMA.FTZ R93, R8, UR52, -R76.reuse ;  /* 0x00000034085d7c23 */ /* 0x100fe2000801084c */
[----:B------:R-:W-:-:S01]  /*1a480*/  FFMA.FTZ R20, R12, UR52, -R76 ;  /* 0x000000340c147c23 */ /* 0x000fc2000801084c */
[----:B------:R-:W0:Y:S01]  /*1a490*/  MUFU.EX2 R24, R24 ;  /* 0x0000001800187308 */ /* 0x000e220000000800 */
[----:B------:R-:W-:-:S01]  /*1a4a0*/  FFMA.FTZ R57, R60, UR52, -R76 ;  /* 0x000000343c397c23 */ /* 0x000fc2000801084c */
[--C-:B------:R-:W-:Y:S01]  /*1a4b0*/  FFMA.FTZ R8, R15, UR52, -R76.reuse ;  /* 0x000000340f087c23 */ /* 0x100fe2000801084c */
[----:B------:R-:W-:-:S01]  /*1a4c0*/  FFMA.FTZ R12, R63, UR52, -R76 ;  /* 0x000000343f0c7c23 */ /* 0x000fc2000801084c */
[----:B------:R-:W-:Y:S01]  /*1a4d0*/  FADD.FTZ R60, R28, R29 ;  /* 0x0000001d1c3c7221 */ /* 0x000fe20000010000 */
[----:B------:R-:W-:-:S01]  /*1a4e0*/  FFMA.FTZ R15, R56, UR52, -R76 ;  /* 0x00000034380f7c23 */ /* 0x000fc2000801084c */
[--C-:B------:R-:W-:Y:S01]  /*1a4f0*/  FFMA.FTZ R56, R59, UR52, -R76.reuse ;  /* 0x000000343b387c23 */ /* 0x100fe2000801084c */
[----:B------:R-:W-:-:S01]  /*1a500*/  FFMA.FTZ R59, R58, UR52, -R76 ;  /* 0x000000343a3b7c23 */ /* 0x000fc2000801084c */
[----:B------:R-:W1:Y:S01]  /*1a510*/  MUFU.EX2 R72, R72 ;  /* 0x0000004800487308 */ /* 0x000e620000000800 */
[----:B------:R-:W-:-:S01]  /*1a520*/  FFMA.FTZ R58, R62, UR52, -R76 ;  /* 0x000000343e3a7c23 */ /* 0x000fc2000801084c */
[----:B------:R-:W-:Y:S01]  /*1a530*/  FADD.FTZ R95, R31, R60 ;  /* 0x0000003c1f5f7221 */ /* 0x000fe20000010000 */
[----:B------:R-:W-:-:S02]  /*1a540*/  VIADD R60, R0, 0x29840 ;  /* 0x00029840003c7836 */ /* 0x000fc40000000000 */
[--C-:B------:R-:W-:Y:S01]  /*1a550*/  FFMA.FTZ R0, R41, UR52, -R76.reuse ;  /* 0x0000003429007c23 */ /* 0x100fe2000801084c */
[----:B------:R-:W-:Y:S02]  /*1a560*/  IMAD.U32 R41, RZ, RZ, UR38 ;  /* 0x00000026ff297e24 */ /* 0x000fe4000f8e00ff */
[----:B------:R-:W-:Y:S01]  /*1a570*/  FADD.FTZ R95, R32, R95 ;  /* 0x0000005f205f7221 */ /* 0x000fe20000010000 */
[----:B------:R-:W-:-:S01]  /*1a580*/  FFMA.FTZ R3, R3, UR52, -R76 ;  /* 0x0000003403037c23 */ /* 0x000fc2000801084c */
[----:B------:R-:W2:Y:S01]  /*1a590*/  MUFU.EX2 R89, R89 ;  /* 0x0000005900597308 */ /* 0x000ea20000000800 */
[----:B0-----:R-:W-:-:S01]  /*1a5a0*/  FADD.FTZ R63, R11, R24 ;  /* 0x000000180b3f7221 */ /* 0x001fc20000010000 */
[----:B------:R-:W-:Y:S01]  /*1a5b0*/  FADD.FTZ R92, R30, R95 ;  /* 0x0000005f1e5c7221 */ /* 0x000fe20000010000 */
[----:B------:R-:W-:Y:S01]  /*1a5c0*/  PRMT R60, R41, 0x654, R60 ;  /* 0x00000654293c7816 */ /* 0x000fe2000000003c */
[--C-:B------:R-:W-:Y:S01]  /*1a5d0*/  FFMA.FTZ R14, R14, UR52, -R76.reuse ;  /* 0x000000340e0e7c23 */ /* 0x100fe2000801084c */
[----:B------:R-:W-:-:S01]  /*1a5e0*/  FFMA.FTZ R41, R40, UR52, -R76 ;  /* 0x0000003428297c23 */ /* 0x000fc2000801084c */
[----:B------:R-:W-:Y:S01]  /*1a5f0*/  FADD.FTZ R92, R5, R92 ;  /* 0x0000005c055c7221 */ /* 0x000fe20000010000 */
[----:B------:R0:W-:Y:S01]  /*1a600*/  SYNCS.ARRIVE.TRANS64.RED.A1T0 RZ, [R60+URZ], RZ ;  /* 0x000000ff3cff79a7 */ /* 0x0001e2000810043f */
[----:B------:R-:W3:Y:S01]  /*1a610*/  MUFU.EX2 R7, R7 ;  /* 0x0000000700077308 */ /* 0x000ee20000000800 */
[----:B-1----:R-:W-:-:S01]  /*1a620*/  FADD.FTZ R62, R72, R63 ;  /* 0x0000003f483e7221 */ /* 0x002fc20000010000 */
[--C-:B------:R-:W-:Y:S01]  /*1a630*/  FFMA.FTZ R40, R43, UR52, -R76.reuse ;  /* 0x000000342b287c23 */ /* 0x100fe2000801084c */
[----:B------:R-:W-:-:S01]  /*1a640*/  FFMA.FTZ R73, R73, UR52, -R76 ;  /* 0x0000003449497c23 */ /* 0x000fc2000801084c */
[--C-:B------:R-:W-:Y:S01]  /*1a650*/  FFMA.FTZ R42, R42, UR52, -R76.reuse ;  /* 0x000000342a2a7c23 */ /* 0x100fe2000801084c */
[----:B------:R-:W-:-:S01]  /*1a660*/  FFMA.FTZ R45, R45, UR52, -R76 ;  /* 0x000000342d2d7c23 */ /* 0x000fc2000801084c */
[----:B------:R-:W-:Y:S01]  /*1a670*/  FFMA.FTZ R61, R61, UR52, -R76 ;  /* 0x000000343d3d7c23 */ /* 0x000fe2000801084c */
[----:B------:R-:W-:Y:S01]  /*1a680*/  F2FP.SATFINITE.E4M3.F32.PACK_AB_MERGE_C R186, R65, R66, RZ ;  /* 0x0000004241ba723e */ /* 0x000fe200048070ff */
[----:B------:R-:W0:Y:S01]  /*1a690*/  MUFU.EX2 R4, R4 ;  /* 0x0000000400047308 */ /* 0x000e220000000800 */
[----:B--2---:R-:W-:-:S01]  /*1a6a0*/  FADD.FTZ R62, R89, R62 ;  /* 0x0000003e593e7221 */ /* 0x004fc20000010000 */
[--C-:B------:R-:W-:Y:S01]  /*1a6b0*/  FFMA.FTZ R44, R44, UR52, -R76.reuse ;  /* 0x000000342c2c7c23 */ /* 0x100fe2000801084c */
[----:B------:R-:W-:-:S01]  /*1a6c0*/  FFMA.FTZ R47, R47, UR52, -R76 ;  /* 0x000000342f2f7c23 */ /* 0x000fc2000801084c */
[--C-:B------:R-:W-:Y:S01]  /*1a6d0*/  FFMA.FTZ R46, R46, UR52, -R76.reuse ;  /* 0x000000342e2e7c23 */ /* 0x100fe2000801084c */
[----:B------:R-:W-:-:S01]  /*1a6e0*/  FFMA.FTZ R27, R27, UR52, -R76 ;  /* 0x000000341b1b7c23 */ /* 0x000fc2000801084c */
[--C-:B------:R-:W-:Y:S01]  /*1a6f0*/  FFMA.FTZ R101, R101, UR52, -R76.reuse ;  /* 0x0000003465657c23 */ /* 0x100fe2000801084c */
[----:B------:R-:W-:-:S01]  /*1a700*/  FFMA.FTZ R102, R102, UR52, -R76 ;  /* 0x0000003466667c23 */ /* 0x000fc2000801084c */
[----:B------:R-:W1:Y:S01]  /*1a710*/  MUFU.EX2 R21, R21 ;  /* 0x0000001500157308 */ /* 0x000e620000000800 */
[----:B---3--:R-:W-:-:S01]  /*1a720*/  FADD.FTZ R63, R7, R62 ;  /* 0x0000003e073f7221 */ /* 0x008fc20000010000 */
[----:B------:R-:W-:Y:S01]  /*1a730*/  F2FP.SATFINITE.E4M3.F32.PACK_AB_MERGE_C R177, R89, R72, RZ ;  /* 0x0000004859b1723e */ /* 0x000fe200048070ff */
[----:B------:R-:W-:-:S01]  /*1a740*/  FFMA.FTZ R99, R99, UR52, -R76 ;  /* 0x0000003463637c23 */ /* 0x000fc2000801084c */
[----:B------:R-:W-:Y:S01]  /*1a750*/  FFMA.FTZ R100, R100, UR52, -R76 ;  /* 0x0000003464647c23 */ /* 0x000fe2000801084c */
[----:B------:R-:W-:Y:S01]  /*1a760*/  F2FP.SATFINITE.E4M3.F32.PACK_AB_MERGE_C R186, R64, R81, R186 ;  /* 0x0000005140ba723e */ /* 0x000fe200048070ba */
[----:B------:R-:W-:Y:S01]  /*1a770*/  IMAD.MOV.U32 R72, RZ, RZ, R87 ;  /* 0x000000ffff487224 */ /* 0x000fe200078e0057 */
[----:B------:R-:W-:Y:S01]  /*1a780*/  F2FP.SATFINITE.E4M3.F32.PACK_AB_MERGE_C R177, R24, R11, R177 ;  /* 0x0000000b18b1723e */ /* 0x000fe200048070b1 */
[----:B------:R-:W2:Y:S01]  /*1a790*/  MUFU.EX2 R88, R88 ;  /* 0x0000005800587308 */ /* 0x000ea20000000800 */
[----:B0-----:R-:W-:-:S01]  /*1a7a0*/  FADD.FTZ R60, R4, R63 ;  /* 0x0000003f043c7221 */ /* 0x001fc20000010000 */
[----:B------:R-:W-:Y:S01]  /*1a7b0*/  FADD.FTZ R63, R33, R92 ;  /* 0x0000005c213f7221 */ /* 0x000fe20000010000 */
[----:B------:R-:W-:-:S02]  /*1a7c0*/  IMAD.MOV.U32 R30, RZ, RZ, R87 ;  /* 0x000000ffff1e7224 */ /* 0x000fc400078e0057 */
[----:B------:R-:W-:-:S03]  /*1a7d0*/  IMAD.MOV.U32 R24, RZ, RZ, R87 ;  /* 0x000000ffff187224 */ /* 0x000fc600078e0057 */
[----:B------:R-:W0:Y:S01]  /*1a7e0*/  MUFU.EX2 R6, R6 ;  /* 0x0000000600067308 */ /* 0x000e220000000800 */
[----:B-1----:R-:W-:-:S01]  /*1a7f0*/  FADD.FTZ R43, R21, R60 ;  /* 0x0000003c152b7221 */ /* 0x002fc20000010000 */
[----:B------:R-:W-:-:S04]  /*1a800*/  FADD.FTZ R60, R34, R63 ;  /* 0x0000003f223c7221 */ /* 0x000fc80000010000 */
[----:B------:R-:W-:Y:S01]  /*1a810*/  FADD.FTZ R63, R35, R60 ;  /* 0x0000003c233f7221 */ /* 0x000fe20000010000 */
[----:B------:R-:W-:Y:S01]  /*1a820*/  IMAD.MOV.U32 R35, RZ, RZ, R87 ;  /* 0x000000ffff237224 */ /* 0x000fe200078e0057 */
[----:B------:R-:W1:Y:S01]  /*1a830*/  MUFU.EX2 R3, R3 ;  /* 0x0000000300037308 */ /* 0x000e620000000800 */
[----:B--2---:R-:W-:-:S01]  /*1a840*/  FADD.FTZ R43, R88, R43 ;  /* 0x0000002b582b7221 */ /* 0x004fc20000010000 */
[----:B------:R-:W-:Y:S01]  /*1a850*/  FADD.FTZ R62, R36, R63 ;  /* 0x0000003f243e7221 */ /* 0x000fe20000010000 */
[----:B------:R-:W-:Y:S01]  /*1a860*/  F2FP.SATFINITE.E4M3.F32.PACK_AB_MERGE_C R88, R88, R21, RZ ;  /* 0x000000155858723e */ /* 0x000fe200048070ff */
[----:B------:R-:W-:Y:S02]  /*1a870*/  IMAD.MOV.U32 R36, RZ, RZ, R87 ;  /* 0x000000ffff247224 */ /* 0x000fe400078e0057 */
[----:B------:R-:W-:-:S01]  /*1a880*/  FADD.FTZ R95, R37, R62 ;  /* 0x0000003e255f7221 */ /* 0x000fc20000010000 */
[----:B------:R-:W-:Y:S01]  /*1a890*/  FFMA.FTZ R62, R25, UR52, -R76 ;  /* 0x00000034193e7c23 */ /* 0x000fe2000801084c */
[----:B------:R-:W2:Y:S01]  /*1a8a0*/  MUFU.EX2 R14, R14 ;  /* 0x0000000e000e7308 */ /* 0x000ea20000000800 */
[----:B0-----:R-:W-:-:S01]  /*1a8b0*/  FADD.FTZ R60, R6, R43 ;  /* 0x0000002b063c7221 */ /* 0x001fc20000010000 */
[----:B------:R-:W-:Y:S01]  /*1a8c0*/  FADD.FTZ R95, R48, R95 ;  /* 0x0000005f305f7221 */ /* 0x000fe20000010000 */
[----:B------:R-:W-:Y:S01]  /*1a8d0*/  F2FP.SATFINITE.E4M3.F32.PACK_AB_MERGE_C R179, R4, R7, R88 ;  /* 0x0000000704b3723e */ /* 0x000fe20004807058 */
[----:B------:R-:W-:Y:S01]  /*1a8e0*/  IMAD.MOV.U32 R48, RZ, RZ, R87 ;  /* 0x000000ffff307224 */ /* 0x000fe200078e0057 */
[----:B------:R-:W-:-:S03]  /*1a8f0*/  MOV R37, R87 ;  /* 0x0000005700257202 */ /* 0x000fc60000000f00 */
[----:B------:R-:W0:Y:S01]  /*1a900*/  MUFU.EX2 R93, R93 ;  /* 0x0000005d005d7308 */ /* 0x000e220000000800 */
[----:B-1----:R-:W-:-:S01]  /*1a910*/  FADD.FTZ R63, R3, R60 ;  /* 0x0000003c033f7221 */ /* 0x002fc20000010000 */
[--C-:B------:R-:W-:Y:S01]  /*1a920*/  FFMA.FTZ R60, R26, UR52, -R76.reuse ;  /* 0x000000341a3c7c23 */ /* 0x100fe2000801084c */
[----:B------:R-:W-:-:S01]  /*1a930*/  FFMA.FTZ R76, R83, UR52, -R76 ;  /* 0x00000034534c7c23 */ /* 0x000fc2000801084c */
[----:B------:R-:W-:-:S04]  /*1a940*/  IMAD.MOV.U32 R83, RZ, RZ, R87 ;  /* 0x000000ffff537224 */ /* 0x000fc800078e0057 */
[----:B------:R-:W1:Y:S01]  /*1a950*/  MUFU.EX2 R8, R8 ;  /* 0x0000000800087308 */ /* 0x000e620000000800 */
[----:B--2---:R-:W-:-:S07]  /*1a960*/  FADD.FTZ R26, R14, R63 ;  /* 0x0000003f0e1a7221 */ /* 0x004fce0000010000 */
[----:B------:R-:W2:Y:S01]  /*1a970*/  MUFU.EX2 R13, R13 ;  /* 0x0000000d000d7308 */ /* 0x000ea20000000800 */
[----:B0-----:R-:W-:-:S01]  /*1a980*/  FADD.FTZ R63, R93, R26 ;  /* 0x0000001a5d3f7221 */ /* 0x001fc20000010000 */
[----:B------:R-:W-:Y:S01]  /*1a990*/  FADD.FTZ R26, R38, R95 ;  /* 0x0000005f261a7221 */ /* 0x000fe20000010000 */
[----:B------:R-:W-:Y:S01]  /*1a9a0*/  F2FP.SATFINITE.E4M3.F32.PACK_AB_MERGE_C R93, R93, R14, RZ ;  /* 0x0000000e5d5d723e */ /* 0x000fe200048070ff */
[----:B------:R-:W-:Y:S02]  /*1a9b0*/  IMAD.MOV.U32 R38, RZ, RZ, R87 ;  /* 0x000000ffff267224 */ /* 0x000fe400078e0057 */
[----:B------:R-:W-:-:S01]  /*1a9c0*/  FADD.FTZ R92, R39, R26 ;  /* 0x0000001a275c7221 */ /* 0x000fc20000010000 */
[----:B------:R-:W-:Y:S01]  /*1a9d0*/  F2FP.SATFINITE.E4M3.F32.PACK_AB_MERGE_C R181, R3, R6, R93 ;  /* 0x0000000603b5723e */ /* 0x000fe2000480705d */
[----:B------:R-:W0:Y:S01]  /*1a9e0*/  MUFU.EX2 R20, R20 ;  /* 0x0000001400147308 */ /* 0x000e220000000800 */
[--C-:B------:R-:W-:Y:S02]  /*1a9f0*/  IMAD.MOV.U32 R39, RZ, RZ, R87.reuse ;  /* 0x000000ffff277224 */ /* 0x100fe400078e0057 */
[----:B------:R-:W-:Y:S01]  /*1aa00*/  FADD.FTZ R95, R75, R92 ;  /* 0x0000005c4b5f7221 */ /* 0x000fe20000010000 */
[----:B------:R-:W-:-:S03]  /*1aa10*/  IMAD.MOV.U32 R75, RZ, RZ, R87 ;  /* 0x000000ffff4b7224 */ /* 0x000fc600078e0057 */
[----:B------:R-:W-:Y:S01]  /*1aa20*/  FADD.FTZ R92, R80, R95 ;  /* 0x0000005f505c7221 */ /* 0x000fe20000010000 */
[----:B------:R-:W-:Y:S01]  /*1aa30*/  IMAD.MOV.U32 R80, RZ, RZ, R87 ;  /* 0x000000ffff507224 */ /* 0x000fe200078e0057 */
[----:B------:R-:W3:Y:S08]  /*1aa40*/  MUFU.EX2 R73, R73 ;  /* 0x0000004900497308 */ /* 0x000ef00000000800 */
[----:B------:R-:W4:Y:S08]  /*1aa50*/  MUFU.EX2 R10, R10 ;  /* 0x0000000a000a7308 */ /* 0x000f300000000800 */
[----:B------:R1:W-:Y:S08]  /*1aa60*/  MUFU.EX2 R43, R42 ;  /* 0x0000002a002b7308 */ /* 0x0003f00000000800 */
[----:B------:R-:W5:Y:S01]  /*1aa70*/  MUFU.EX2 R15, R15 ;  /* 0x0000000f000f7308 */ /* 0x000f620000000800 */
[----:B-1----:R-:W-:-:S04]  /*1aa80*/  FADD.FTZ R42, R8, R63 ;  /* 0x0000003f082a7221 */ /* 0x002fc80000010000 */
[----:B--2---:R-:W-:-:S03]  /*1aa90*/  FADD.FTZ R63, R13, R42 ;  /* 0x0000002a0d3f7221 */ /* 0x004fc60000010000 */
[----:B------:R-:W1:Y:S01]  /*1aaa0*/  MUFU.EX2 R56, R56 ;  /* 0x0000003800387308 */ /* 0x000e620000000800 */
[----:B0-----:R-:W-:-:S01]  /*1aab0*/  FADD.FTZ R42, R20, R63 ;  /* 0x0000003f142a7221 */ /* 0x001fc20000010000 */
[----:B------:R-:W-:-:S03]  /*1aac0*/  IMAD.MOV.U32 R63, RZ, RZ, R87 ;  /* 0x000000ffff3f7224 */ /* 0x000fc600078e0057 */
[C---:B---3--:R-:W-:Y:S01]  /*1aad0*/  FADD.FTZ R31, R73.reuse, R42 ;  /* 0x0000002a491f7221 */ /* 0x048fe20000010000 */
[----:B------:R-:W-:Y:S01]  /*1aae0*/  F2FP.SATFINITE.E4M3.F32.PACK_AB_MERGE_C R73, R73, R20, RZ ;  /* 0x000000144949723e */ /* 0x000fe200048070ff */
[----:B------:R-:W-:Y:S01]  /*1aaf0*/  IMAD.MOV.U32 R42, RZ, RZ, R87 ;  /* 0x000000ffff2a7224 */ /* 0x000fe200078e0057 */
[----:B------:R-:W0:Y:S01]  /*1ab00*/  MUFU.EX2 R59, R59 ;  /* 0x0000003b003b7308 */ /* 0x000e220000000800 */
[----:B----4-:R-:W-:-:S01]  /*1ab10*/  FADD.FTZ R32, R10, R31 ;  /* 0x0000001f0a207221 */ /* 0x010fc20000010000 */
[----:B------:R-:W-:Y:S02]  /*1ab20*/  F2FP.SATFINITE.E4M3.F32.PACK_AB_MERGE_C R183, R13, R8, R73 ;  /* 0x000000080db7723e */ /* 0x000fe40004807049 */
[----:B------:R-:W-:Y:S01]  /*1ab30*/  MOV R73, R87 ;  /* 0x0000005700497202 */ /* 0x000fe20000000f00 */
[----:B-----5:R-:W-:-:S03]  /*1ab40*/  FADD.FTZ R31, R15, R32 ;  /* 0x000000200f1f7221 */ /* 0x020fc60000010000 */
[----:B------:R2:W-:Y:S01]  /*1ab50*/  MUFU.EX2 R25, R45 ;  /* 0x0000002d00197308 */ /* 0x0005e20000000800 */
[----:B-1----:R-:W-:-:S07]  /*1ab60*/  FADD.FTZ R32, R56, R31 ;  /* 0x0000001f38207221 */ /* 0x002fce0000010000 */
[----:B------:R-:W1:Y:S01]  /*1ab70*/  MUFU.EX2 R12, R12 ;  /* 0x0000000c000c7308 */ /* 0x000e620000000800 */
[----:B--2---:R-:W-:-:S01]  /*1ab80*/  FADD.FTZ R45, R77, R92 ;  /* 0x0000005c4d2d7221 */ /* 0x004fc20000010000 */
[C---:B0-----:R-:W-:Y:S01]  /*1ab90*/  FADD.FTZ R21, R59.reuse, R32 ;  /* 0x000000203b157221 */ /* 0x041fe20000010000 */
[----:B------:R-:W-:Y:S01]  /*1aba0*/  F2FP.SATFINITE.E4M3.F32.PACK_AB_MERGE_C R56, R59, R56, RZ ;  /* 0x000000383b38723e */ /* 0x000fe200048070ff */
[----:B------:R-:W-:Y:S02]  /*1abb0*/  IMAD.MOV.U32 R59, RZ, RZ, R87 ;  /* 0x000000ffff3b7224 */ /* 0x000fe400078e0057 */
[----:B------:R-:W-:-:S01]  /*1abc0*/  FADD.FTZ R34, R74, R45 ;  /* 0x0000002d4a227221 */ /* 0x000fc20000010000 */
[----:B------:R-:W-:Y:S01]  /*1abd0*/  MOV R77, R87 ;  /* 0x00000057004d7202 */ /* 0x000fe20000000f00 */
[----:B------:R-:W-:Y:S01]  /*1abe0*/  IMAD.MOV.U32 R74, RZ, RZ, R87 ;  /* 0x000000ffff4a7224 */ /* 0x000fe200078e0057 */
[----:B------:R-:W0:Y:S01]  /*1abf0*/  MUFU.EX2 R57, R57 ;  /* 0x0000003900397308 */ /* 0x000e220000000800 */
[----:B------:R-:W-:-:S01]  /*1ac00*/  FADD.FTZ R33, R79, R34 ;  /* 0x000000224f217221 */ /* 0x000fc20000010000 */
[----:B------:R-:W-:Y:S01]  /*1ac10*/  F2FP.SATFINITE.E4M3.F32.PACK_AB_MERGE_C R185, R15, R10, R56 ;  /* 0x0000000a0fb9723e */ /* 0x000fe20004807038 */
[----:B------:R-:W-:Y:S01]  /*1ac20*/  IMAD.MOV.U32 R79, RZ, RZ, R87 ;  /* 0x000000ffff4f7224 */ /* 0x000fe200078e0057 */
[----:B------:R-:W-:Y:S01]  /*1ac30*/  MOV R45, R87 ;  /* 0x00000057002d7202 */ /* 0x000fe20000000f00 */
[----:B------:R-:W-:-:S01]  /*1ac40*/  FADD.FTZ R82, R82, R33 ;  /* 0x0000002152527221 */ /* 0x000fc20000010000 */
[----:B------:R-:W-:-:S02]  /*1ac50*/  IMAD.MOV.U32 R56, RZ, RZ, R87 ;  /* 0x000000ffff387224 */ /* 0x000fc400078e0057 */
[----:B------:R-:W2:Y:S01]  /*1ac60*/  MUFU.EX2 R58, R58 ;  /* 0x0000003a003a7308 */ /* 0x000ea20000000800 */
[----:B------:R-:W-:-:S01]  /*1ac70*/  FADD.FTZ R31, R81, R82 ;  /* 0x00000052511f7221 */ /* 0x000fc20000010000 */
[----:B-1----:R-:W-:Y:S01]  /*1ac80*/  FADD.FTZ R14, R12, R21 ;  /* 0x000000150c0e7221 */ /* 0x002fe20000010000 */
[----:B------:R-:W-:Y:S01]  /*1ac90*/  IMAD.MOV.U32 R82, RZ, RZ, R87 ;  /* 0x000000ffff527224 */ /* 0x000fe200078e0057 */
[----:B------:R-:W-:Y:S01]  /*1aca0*/  MOV R81, R87 ;  /* 0x0000005700517202 */ /* 0x000fe20000000f00 */
[----:B------:R-:W-:-:S01]  /*1acb0*/  FADD.FTZ R31, R64, R31 ;  /* 0x0000001f401f7221 */ /* 0x000fc20000010000 */
[----:B------:R-:W-:Y:S02]  /*1acc0*/  IMAD.MOV.U32 R64, RZ, RZ, R87 ;  /* 0x000000ffff407224 */ /* 0x000fe400078e0057 */
[----:B------:R-:W1:Y:S01]  /*1acd0*/  MUFU.EX2 R61, R61 ;  /* 0x0000003d003d7308 */ /* 0x000e620000000800 */
        /* <DEDUP_REMOVED lines=8> */
[----:B------:R-:W-:Y:S01]  /*1ad60*/  FADD.FTZ R14, R68, R65 ;  /* 0x00000041440e7221 */ /* 0x000fe20000010000 */
[-C--:B------:R-:W-:Y:S01]  /*1ad70*/  MOV R65, R87.reuse ;  /* 0x0000005700417202 */ /* 0x080fe20000000f00 */
[----:B------:R-:W-:Y:S01]  /*1ad80*/  IMAD.MOV.U32 R31, RZ, RZ, R87 ;  /* 0x000000ffff1f7224 */ /* 0x000fe200078e0057 */
[----:B------:R-:W-:-:S03]  /*1ad90*/  MOV R33, R87 ;  /* 0x0000005700217202 */ /* 0x000fc60000000f00 */
[----:B------:R-:W2:Y:S01]  /*1ada0*/  MUFU.EX2 R67, R67 ;  /* 0x0000004300437308 */ /* 0x000ea20000000800 */
[C---:B-1----:R-:W-:Y:S01]  /*1adb0*/  F2FP.SATFINITE.E4M3.F32.PACK_AB_MERGE_C R58, R61.reuse, R58, RZ ;  /* 0x0000003a3d3a723e */ /* 0x042fe200048070ff */
[----:B------:R-:W-:-:S03]  /*1adc0*/  FADD.FTZ R61, R61, R20 ;  /* 0x000000143d3d7221 */ /* 0x000fc60000010000 */
[----:B------:R-:W-:Y:S01]  /*1add0*/  F2FP.SATFINITE.E4M3.F32.PACK_AB_MERGE_C R187, R57, R12, R58 ;  /* 0x0000000c39bb723e */ /* 0x000fe2000480703a */
[----:B------:R-:W-:Y:S01]  /*1ade0*/  IMAD.MOV.U32 R58, RZ, RZ, R87 ;  /* 0x000000ffff3a7224 */ /* 0x000fe200078e0057 */
[----:B------:R-:W-:Y:S01]  /*1adf0*/  MOV R57, R87 ;  /* 0x0000005700397202 */ /* 0x000fe20000000f00 */
[----:B------:R-:W1:Y:S01]  /*1ae00*/  MUFU.EX2 R41, R41 ;  /* 0x0000002900297308 */ /* 0x000e620000000800 */
[----:B0-----:R-:W-:-:S01]  /*1ae10*/  FADD.FTZ R20, R0, R61 ;  /* 0x0000003d00147221 */ /* 0x001fc20000010000 */
[----:B------:R-:W-:-:S06]  /*1ae20*/  MOV R61, R87 ;  /* 0x00000057003d7202 */ /* 0x000fcc0000000f00 */
[----:B------:R-:W0:Y:S01]  /*1ae30*/  MUFU.EX2 R70, R70 ;  /* 0x0000004600467308 */ /* 0x000e220000000800 */
[----:B--2---:R-:W-:-:S07]  /*1ae40*/  FADD.FTZ R5, R67, R14 ;  /* 0x0000000e43057221 */ /* 0x004fce0000010000 */
[----:B------:R-:W2:Y:S01]  /*1ae50*/  MUFU.EX2 R40, R40 ;  /* 0x0000002800287308 */ /* 0x000ea20000000800 */
[----:B-1----:R-:W-:-:S07]  /*1ae60*/  FADD.FTZ R29, R41, R20 ;  /* 0x00000014291d7221 */ /* 0x002fce0000010000 */
[----:B------:R-:W1:Y:S01]  /*1ae70*/  MUFU.EX2 R85, R85 ;  /* 0x0000005500557308 */ /* 0x000e620000000800 */
[----:B0-----:R-:W-:-:S07]  /*1ae80*/  FADD.FTZ R20, R70, R5 ;  /* 0x0000000546147221 */ /* 0x001fce0000010000 */
[----:B------:R-:W0:Y:S01]  /*1ae90*/  MUFU.EX2 R69, R69 ;  /* 0x0000004500457308 */ /* 0x000e220000000800 */
[----:B--2---:R-:W-:-:S01]  /*1aea0*/  FADD.FTZ R28, R40, R29 ;  /* 0x0000001d281c7221 */ /* 0x004fc20000010000 */
[----:B------:R-:W-:-:S03]  /*1aeb0*/  F2FP.SATFINITE.E4M3.F32.PACK_AB_MERGE_C R40, R43, R40, RZ ;  /* 0x000000282b28723e */ /* 0x000fc600048070ff */
[----:B------:R-:W-:Y:S01]  /*1aec0*/  FADD.FTZ R28, R43, R28 ;  /* 0x0000001c2b1c7221 */ /* 0x000fe20000010000 */
[----:B------:R-:W-:Y:S01]  /*1aed0*/  F2FP.SATFINITE.E4M3.F32.PACK_AB_MERGE_C R189, R41, R0, R40 ;  /* 0x0000000029bd723e */ /* 0x000fe20004807028 */
[----:B------:R-:W-:Y:S01]  /*1aee0*/  IMAD.MOV.U32 R43, RZ, RZ, R87 ;  /* 0x000000ffff2b7224 */ /* 0x000fe200078e0057 */
[----:B------:R-:W2:Y:S01]  /*1aef0*/  MUFU.EX2 R84, R84 ;  /* 0x0000005400547308 */ /* 0x000ea20000000800 */
[----:B-1----:R-:W-:-:S01]  /*1af00*/  FADD.FTZ R20, R85, R20 ;  /* 0x0000001455147221 */ /* 0x002fc20000010000 */
[----:B------:R-:W-:Y:S01]  /*1af10*/  FADD.FTZ R29, R25, R28 ;  /* 0x0000001c191d7221 */ /* 0x000fe20000010000 */
[----:B------:R-:W-:Y:S01]  /*1af20*/  F2FP.SATFINITE.E4M3.F32.PACK_AB_MERGE_C R188, R85, R70, RZ ;  /* 0x0000004655bc723e */ /* 0x000fe200048070ff */
[--C-:B------:R-:W-:Y:S01]  /*1af30*/  IMAD.MOV.U32 R70, RZ, RZ, R87.reuse ;  /* 0x000000ffff467224 */ /* 0x100fe200078e0057 */
[----:B------:R-:W-:Y:S01]  /*1af40*/  MOV R85, R87 ;  /* 0x0000005700557202 */ /* 0x000fe20000000f00 */
[----:B------:R-:W-:Y:S01]  /*1af50*/  IMAD.MOV.U32 R40, RZ, RZ, R87 ;  /* 0x000000ffff287224 */ /* 0x000fe200078e0057 */
[----:B------:R-:W-:Y:S01]  /*1af60*/  F2FP.SATFINITE.E4M3.F32.PACK_AB_MERGE_C R188, R67, R68, R188 ;  /* 0x0000004443bc723e */ /* 0x000fe200048070bc */
[----:B------:R1:W3:Y:S01]  /*1af70*/  MUFU.EX2 R26, R44 ;  /* 0x0000002c001a7308 */ /* 0x0002e20000000800 */
[----:B0-----:R-:W-:-:S01]  /*1af80*/  FADD.FTZ R5, R69, R20 ;  /* 0x0000001445057221 */ /* 0x001fc20000010000 */
[--C-:B------:R-:W-:Y:S01]  /*1af90*/  IMAD.MOV.U32 R68, RZ, RZ, R87.reuse ;  /* 0x000000ffff447224 */ /* 0x100fe200078e0057 */
[----:B------:R-:W-:Y:S01]  /*1afa0*/  MOV R41, R87 ;  /* 0x0000005700297202 */ /* 0x000fe20000000f00 */
[----:B------:R-:W-:-:S04]  /*1afb0*/  IMAD.MOV.U32 R67, RZ, RZ, R87 ;  /* 0x000000ffff437224 */ /* 0x000fc800078e0057 */
[----:B------:R-:W-:Y:S01]  /*1afc0*/  MUFU.EX2 R49, R49 ;  /* 0x0000003100317308 */ /* 0x000fe20000000800 */
[----:B--2---:R-:W-:-:S01]  /*1afd0*/  FADD.FTZ R20, R84, R5 ;  /* 0x0000000554147221 */ /* 0x004fc20000010000 */
[----:B-1----:R-:W-:-:S06]  /*1afe0*/  IMAD.MOV.U32 R44, RZ, RZ, R87 ;  /* 0x000000ffff2c7224 */ /* 0x002fcc00078e0057 */
[----:B------:R-:W0:Y:S01]  /*1aff0*/  MUFU.EX2 R50, R50 ;  /* 0x0000003200327308 */ /* 0x000e220000000800 */
[----:B---3--:R-:W-:-:S01]  /*1b000*/  FADD.FTZ R28, R26, R29 ;  /* 0x0000001d1a1c7221 */ /* 0x008fc20000010000 */
[----:B------:R-:W-:-:S06]  /*1b010*/  MOV R29, R87 ;  /* 0x00000057001d7202 */ /* 0x000fcc0000000f00 */
[----:B------:R-:W1:Y:S08]  /*1b020*/  MUFU.EX2 R47, R47 ;  /* 0x0000002f002f7308 */ /* 0x000e700000000800 */
[----:B------:R-:W2:Y:S01]  /*1b030*/  MUFU.EX2 R46, R46 ;  /* 0x0000002e002e7308 */ /* 0x000ea20000000800 */
[----:B0-----:R-:W-:Y:S01]  /*1b040*/  F2FP.SATFINITE.E4M3.F32.PACK_AB_MERGE_C R190, R50, R49, RZ ;  /* 0x0000003132be723e */ /* 0x001fe200048070ff */
[----:B------:R-:W-:-:S03]  /*1b050*/  FADD.FTZ R49, R49, R20 ;  /* 0x0000001431317221 */ /* 0x000fc60000010000 */
[----:B------:R-:W-:Y:S01]  /*1b060*/  F2FP.SATFINITE.E4M3.F32.PACK_AB_MERGE_C R190, R84, R69, R190 ;  /* 0x0000004554be723e */ /* 0x000fe200048070be */
[----:B------:R-:W-:-:S01]  /*1b070*/  FADD.FTZ R50, R50, R49 ;  /* 0x0000003132327221 */ /* 0x000fc20000010000 */
[----:B------:R-:W-:Y:S01]  /*1b080*/  IMAD.MOV.U32 R84, RZ, RZ, R87 ;  /* 0x000000ffff547224 */ /* 0x000fe200078e0057 */
[----:B------:R-:W-:Y:S01]  /*1b090*/  MUFU.EX2 R53, R53 ;  /* 0x0000003500357308 */ /* 0x000fe20000000800 */
[----:B-1----:R-:W-:-:S01]  /*1b0a0*/  FADD.FTZ R5, R47, R28 ;  /* 0x0000001c2f057221 */ /* 0x002fc20000010000 */
[-C--:B------:R-:W-:Y:S01]  /*1b0b0*/  MOV R69, R87.reuse ;  /* 0x0000005700457202 */ /* 0x080fe20000000f00 */
[----:B------:R-:W-:Y:S01]  /*1b0c0*/  IMAD.MOV.U32 R28, RZ, RZ, R87 ;  /* 0x000000ffff1c7224 */ /* 0x000fe200078e0057 */
[----:B------:R-:W-:-:S04]  /*1b0d0*/  MOV R49, R87 ;  /* 0x0000005700317202 */ /* 0x000fc80000000f00 */
[----:B------:R-:W0:Y:S01]  /*1b0e0*/  MUFU.EX2 R54, R54 ;  /* 0x0000003600367308 */ /* 0x000e220000000800 */
[----:B--2---:R-:W-:-:S01]  /*1b0f0*/  FADD.FTZ R5, R46, R5 ;  /* 0x000000052e057221 */ /* 0x004fc20000010000 */
[----:B------:R-:W-:Y:S01]  /*1b100*/  F2FP.SATFINITE.E4M3.F32.PACK_AB_MERGE_C R47, R46, R47, RZ ;  /* 0x0000002f2e2f723e */ /* 0x000fe200048070ff */
[----:B------:R-:W-:-:S03]  /*1b110*/  IMAD.MOV.U32 R46, RZ, RZ, R87 ;  /* 0x000000ffff2e7224 */ /* 0x000fc600078e0057 */
[----:B------:R-:W-:Y:S01]  /*1b120*/  F2FP.SATFINITE.E4M3.F32.PACK_AB_MERGE_C R191, R26, R25, R47 ;  /* 0x000000191abf723e */ /* 0x000fe2000480702f */
[--C-:B------:R-:W-:Y:S01]  /*1b130*/  IMAD.MOV.U32 R47, RZ, RZ, R87.reuse ;  /* 0x000000ffff2f7224 */ /* 0x100fe200078e0057 */
[----:B------:R-:W1:Y:S01]  /*1b140*/  MUFU.EX2 R51, R51 ;  /* 0x0000003300337308 */ /* 0x000e620000000800 */
[----:B------:R-:W-:Y:S01]  /*1b150*/  IMAD.MOV.U32 R26, RZ, RZ, R87 ;  /* 0x000000ffff1a7224 */ /* 0x000fe200078e0057 */
[----:B------:R-:W-:-:S06]  /*1b160*/  MOV R25, R87 ;  /* 0x0000005700197202 */ /* 0x000fcc0000000f00 */
[----:B------:R-:W2:Y:S01]  /*1b170*/  MUFU.EX2 R60, R60 ;  /* 0x0000003c003c7308 */ /* 0x000ea20000000800 */
[----:B0-----:R-:W-:-:S07]  /*1b180*/  F2FP.SATFINITE.E4M3.F32.PACK_AB_MERGE_C R20, R54, R53, RZ ;  /* 0x000000353614723e */ /* 0x001fce00048070ff */
[----:B------:R-:W0:Y:S01]  /*1b190*/  MUFU.EX2 R52, R52 ;  /* 0x0000003400347308 */ /* 0x000e220000000800 */
[----:B-1----:R-:W-:-:S01]  /*1b1a0*/  FADD.FTZ R11, R51, R50 ;  /* 0x00000032330b7221 */ /* 0x002fc20000010000 */
[----:B------:R-:W-:-:S06]  /*1b1b0*/  IMAD.MOV.U32 R50, RZ, RZ, R87 ;  /* 0x000000ffff327224 */ /* 0x000fcc00078e0057 */
[----:B------:R1:W3:Y:S01]  /*1b1c0*/  MUFU.EX2 R21, R62 ;  /* 0x0000003e00157308 */ /* 0x0002e20000000800 */
[----:B--2---:R-:W-:-:S07]  /*1b1d0*/  FADD.FTZ R4, R60, R5 ;  /* 0x000000053c047221 */ /* 0x004fce0000010000 */
[----:B------:R-:W2:Y:S01]  /*1b1e0*/  MUFU.EX2 R27, R27 ;  /* 0x0000001b001b7308 */ /* 0x000ea20000000800 */
[C---:B0-----:R-:W-:Y:S01]  /*1b1f0*/  F2FP.SATFINITE.E4M3.F32.PACK_AB_MERGE_C R192, R52.reuse, R51, R20 ;  /* 0x0000003334c0723e */ /* 0x041fe20004807014 */
[----:B------:R-:W-:Y:S01]  /*1b200*/  FADD.FTZ R52, R52, R11 ;  /* 0x0000000b34347221 */ /* 0x000fe20000010000 */
[--C-:B-1----:R-:W-:Y:S02]  /*1b210*/  IMAD.MOV.U32 R62, RZ, RZ, R87.reuse ;  /* 0x000000ffff3e7224 */ /* 0x102fe400078e0057 */
[----:B------:R-:W-:Y:S02]  /*1b220*/  IMAD.MOV.U32 R51, RZ, RZ, R87 ;  /* 0x000000ffff337224 */ /* 0x000fe400078e0057 */
[----:B------:R-:W-:-:S01]  /*1b230*/  FADD.FTZ R53, R53, R52 ;  /* 0x0000003435357221 */ /* 0x000fc20000010000 */
[----:B------:R-:W-:Y:S01]  /*1b240*/  IMAD.MOV.U32 R52, RZ, RZ, R87 ;  /* 0x000000ffff347224 */ /* 0x000fe200078e0057 */
[----:B------:R-:W0:Y:S01]  /*1b250*/  MUFU.EX2 R14, R101 ;  /* 0x00000065000e7308 */ /* 0x000e220000000800 */
[----:B---3--:R-:W-:-:S01]  /*1b260*/  FADD.FTZ R4, R21, R4 ;  /* 0x0000000415047221 */ /* 0x008fc20000010000 */
[----:B------:R-:W-:Y:S01]  /*1b270*/  FADD.FTZ R54, R54, R53 ;  /* 0x0000003536367221 */ /* 0x000fe20000010000 */
[----:B------:R-:W-:-:S05]  /*1b280*/  MOV R53, R87 ;  /* 0x0000005700357202 */ /* 0x000fca0000000f00 */
[----:B------:R-:W1:Y:S01]  /*1b290*/  MUFU.EX2 R71, R71 ;  /* 0x0000004700477308 */ /* 0x000e620000000800 */
[----:B--2---:R-:W-:-:S07]  /*1b2a0*/  FADD.FTZ R5, R27, R4 ;  /* 0x000000041b057221 */ /* 0x004fce0000010000 */
[----:B------:R-:W2:Y:S01]  /*1b2b0*/  MUFU.EX2 R102, R102 ;  /* 0x0000006600667308 */ /* 0x000ea20000000800 */
[----:B0-----:R-:W-:-:S01]  /*1b2c0*/  FADD.FTZ R5, R14, R5 ;  /* 0x000000050e057221 */ /* 0x001fc20000010000 */
[----:B------:R-:W-:-:S04]  /*1b2d0*/  F2FP.SATFINITE.E4M3.F32.PACK_AB_MERGE_C R27, R14, R27, RZ ;  /* 0x0000001b0e1b723e */ /* 0x000fc800048070ff */
[----:B------:R-:W-:Y:S01]  /*1b2e0*/  F2FP.SATFINITE.E4M3.F32.PACK_AB_MERGE_C R193, R21, R60, R27 ;  /* 0x0000003c15c1723e */ /* 0x000fe2000480701b */
[----:B------:R-:W-:Y:S01]  /*1b2f0*/  IMAD.MOV.U32 R60, RZ, RZ, R87 ;  /* 0x000000ffff3c7224 */ /* 0x000fe200078e0057 */
[----:B------:R-:W0:Y:S01]  /*1b300*/  MUFU.EX2 R86, R86 ;  /* 0x0000005600567308 */ /* 0x000e220000000800 */
[----:B-1----:R-:W-:-:S01]  /*1b310*/  FADD.FTZ R7, R71, R54 ;  /* 0x0000003647077221 */ /* 0x002fc20000010000 */
[--C-:B------:R-:W-:Y:S02]  /*1b320*/  IMAD.MOV.U32 R54, RZ, RZ, R87.reuse ;  /* 0x000000ffff367224 */ /* 0x100fe400078e0057 */
[----:B------:R-:W-:-:S04]  /*1b330*/  IMAD.MOV.U32 R27, RZ, RZ, R87 ;  /* 0x000000ffff1b7224 */ /* 0x000fc800078e0057 */
[----:B------:R-:W1:Y:S01]  /*1b340*/  MUFU.EX2 R99, R99 ;  /* 0x0000006300637308 */ /* 0x000e620000000800 */
[----:B--2---:R-:W-:-:S07]  /*1b350*/  FADD.FTZ R4, R102, R5 ;  /* 0x0000000566047221 */ /* 0x004fce0000010000 */
[----:B------:R-:W2:Y:S01]  /*1b360*/  MUFU.EX2 R78, R78 ;  /* 0x0000004e004e7308 */ /* 0x000ea20000000800 */
[----:B0-----:R-:W-:-:S07]  /*1b370*/  FADD.FTZ R7, R86, R7 ;  /* 0x0000000756077221 */ /* 0x001fce0000010000 */
[----:B------:R-:W0:Y:S01]  /*1b380*/  MUFU.EX2 R55, R55 ;  /* 0x0000003700377308 */ /* 0x000e220000000800 */
[----:B-1----:R-:W-:-:S07]  /*1b390*/  FADD.FTZ R5, R99, R4 ;  /* 0x0000000463057221 */ /* 0x002fce0000010000 */
[----:B------:R-:W-:Y:S01]  /*1b3a0*/  MUFU.EX2 R100, R100 ;  /* 0x0000006400647308 */ /* 0x000fe20000000800 */
[----:B--2---:R-:W-:-:S07]  /*1b3b0*/  FADD.FTZ R0, R78, R7 ;  /* 0x000000074e007221 */ /* 0x004fce0000010000 */
[----:B------:R1:W2:Y:S01]  /*1b3c0*/  MUFU.EX2 R3, R76 ;  /* 0x0000004c00037308 */ /* 0x0002a20000000800 */
[C---:B0-----:R-:W-:Y:S01]  /*1b3d0*/  F2FP.SATFINITE.E4M3.F32.PACK_AB_MERGE_C R6, R55.reuse, R78, RZ ;  /* 0x0000004e3706723e */ /* 0x041fe200048070ff */
[----:B------:R-:W-:Y:S01]  /*1b3e0*/  FADD.FTZ R0, R55, R0 ;  /* 0x0000000037007221 */ /* 0x000fe20000010000 */
[--C-:B------:R-:W-:Y:S02]  /*1b3f0*/  IMAD.MOV.U32 R78, RZ, RZ, R87.reuse ;  /* 0x000000ffff4e7224 */ /* 0x100fe400078e0057 */
[----:B------:R-:W-:Y:S01]  /*1b400*/  F2FP.SATFINITE.E4M3.F32.PACK_AB_MERGE_C R194, R86, R71, R6 ;  /* 0x0000004756c2723e */ /* 0x000fe20004807006 */
[--C-:B------:R-:W-:Y:S02]  /*1b410*/  IMAD.MOV.U32 R86, RZ, RZ, R87.reuse ;  /* 0x000000ffff567224 */ /* 0x100fe400078e0057 */
[--C-:B------:R-:W-:Y:S02]  /*1b420*/  IMAD.MOV.U32 R71, RZ, RZ, R87.reuse ;  /* 0x000000ffff477224 */ /* 0x100fe400078e0057 */
[----:B-1----:R-:W-:-:S02]  /*1b430*/  IMAD.MOV.U32 R76, RZ, RZ, R87 ;  /* 0x000000ffff4c7224 */ /* 0x002fc400078e0057 */
[----:B------:R-:W-:Y:S01]  /*1b440*/  IMAD.MOV.U32 R55, RZ, RZ, R87 ;  /* 0x000000ffff377224 */ /* 0x000fe200078e0057 */
[----:B--2---:R-:W-:Y:S01]  /*1b450*/  F2FP.SATFINITE.E4M3.F32.PACK_AB_MERGE_C R4, R3, R100, RZ ;  /* 0x000000640304723e */ /* 0x004fe200048070ff */
[----:B------:R-:W-:-:S03]  /*1b460*/  FADD.FTZ R100, R100, R5 ;  /* 0x0000000564647221 */ /* 0x000fc60000010000 */
[----:B------:R-:W-:Y:S01]  /*1b470*/  F2FP.SATFINITE.E4M3.F32.PACK_AB_MERGE_C R195, R99, R102, R4 ;  /* 0x0000006663c3723e */ /* 0x000fe20004807004 */
[----:B------:R-:W-:-:S01]  /*1b480*/  FADD.FTZ R3, R3, R100 ;  /* 0x0000006403037221 */ /* 0x000fc20000010000 */
[----:B------:R-:W-:Y:S06]  /*1b490*/  @!P1 BRA `(.L_x_588) ;  /* 0x0000003c00a49947 */ /* 0x000fec0003800000 */
[----:B------:R-:W-:Y:S01]  /*1b4a0*/  VIADD R4, R154, 0xfffffffe ;  /* 0xfffffffe9a047836 */ /* 0x000fe20000000000 */
[----:B------:R-:W-:Y:S01]  /*1b4b0*/  MOV R6, R91 ;  /* 0x0000005b00067202 */ /* 0x000fe20000000f00 */
[----:B------:R-:W-:Y:S01]  /*1b4c0*/  IMAD.MOV.U32 R5, RZ, RZ, R90 ;  /* 0x000000ffff057224 */ /* 0x000fe200078e005a */
[----:B------:R-:W-:Y:S01]  /*1b4d0*/  CS2R R86, SRZ ;  /* 0x0000000000567805 */ /* 0x000fe2000001ff00 */
[----:B------:R-:W-:Y:S01]  /*1b4e0*/  IMAD.MOV.U32 R7, RZ, RZ, R211 ;  /* 0x000000ffff077224 */ /* 0x000fe200078e00d3 */
[----:B------:R-:W-:Y:S01]  /*1b4f0*/  CS2R R84, SRZ ;  /* 0x0000000000547805 */ /* 0x000fe2000001ff00 */
[----:B------:R-:W-:Y:S01]  /*1b500*/  IMAD.MOV.U32 R8, RZ, RZ, R205 ;  /* 0x000000ffff087224 */ /* 0x000fe200078e00cd */
        /* <DEDUP_REMOVED lines=29> */
[----:B------:R-:W-:-:S07]  /*1b6e0*/  CS2R R24, SRZ ;  /* 0x0000000000187805 */ /* 0x000fce000001ff00 */
.L_x_600:
[----:B------:R-:W-:Y:S01]  /*1b6f0*/  ISETP.NE.AND P1, PT, R8, 0x1, PT ;  /* 0x000000010800780c */ /* 0x000fe20003f25270 */
[----:B------:R-:W-:Y:S05]  /*1b700*/  YIELD ;  /* 0x0000000000007946 */ /* 0x000fea0003800000 */
[----:B------:R-:W-:Y:S02]  /*1b710*/  SEL R10, RZ, 0x1, P1 ;  /* 0x00000001ff0a7807 */ /* 0x000fe40000800000 */
[----:B------:R-:W-:Y:S02]  /*1b720*/  ISETP.NE.AND P1, PT, R168, RZ, PT ;  /* 0x000000ffa800720c */ /* 0x000fe40003f25270 */
[----:B------:R-:W-:-:S11]  /*1b730*/  LOP3.LUT R211, R7, R10, RZ, 0x3c, !PT ;  /* 0x0000000a07d37212 */ /* 0x000fd600078e3cff */
[----:B------:R-:W-:Y:S05]  /*1b740*/  @P1 BRA `(.L_x_589) ;  /* 0x00000000003c1947 */ /* 0x000fea0003800000 */
[----:B------:R-:W-:Y:S05]  /*1b750*/  @!P0 BRA `(.L_x_590) ;  /* 0x0000000000048947 */ /* 0x000fea0003800000 */
[----:B------:R-:W-:Y:S01]  /*1b760*/  BPT.TRAP 0x1 ;  /* 0x000000040000795c */ /* 0x000fe20000300000 */
.L_x_590:
[----:B------:R-:W-:-:S05]  /*1b770*/  VIADD R10, R8, 0x1 ;  /* 0x00000001080a7836 */ /* 0x000fca0000000000 */
[----:B------:R-:W-:-:S04]  /*1b780*/  ISETP.NE.AND P2, PT, R10, 0x2, PT ;  /* 0x000000020a00780c */ /* 0x000fc80003f45270 */
[----:B------:R-:W-:Y:S02]  /*1b790*/  SEL R11, R10, RZ, P2 ;  /* 0x000000ff0a0b7207 */ /* 0x000fe40001000000 */
[----:B------:R-:W-:Y:S02]  /*1b7a0*/  SHF.L.U32 R10, R211, 0x1f, RZ ;  /* 0x0000001fd30a7819 */ /* 0x000fe400000006ff */
[----:B------:R-:W-:-:S04]  /*1b7b0*/  LEA R11, R11, R18, 0x3 ;  /* 0x000000120b0b7211 */ /* 0x000fc800078e18ff */
[----:B------:R0:W1:Y:S01]  /*1b7c0*/  SYNCS.PHASECHK.TRANS64.TRYWAIT P2, [R11+URZ+0x29830], R10 ;  /* 0x0298300a0b0075a7 */ /* 0x000062000804017f */
[----:B------:R-:W-:Y:S05]  /*1b7d0*/  @!P0 BRA `(.L_x_591) ;  /* 0x0000000000048947 */ /* 0x000fea0003800000 */
[----:B------:R-:W-:Y:S01]  /*1b7e0*/  BPT.TRAP 0x1 ;  /* 0x000000040000795c */ /* 0x000fe20000300000 */
.L_x_591:
[----:B------:R-:W-:Y:S04]  /*1b7f0*/  BSSY B0, `(.L_x_589) ;  /* 0x0000004000007945 */ /* 0x000fe80003800000 */
[----:B-1----:R-:W-:Y:S05]  /*1b800*/  @P2 BRA `(.L_x_592) ;  /* 0x0000000000082947 */ /* 0x002fea0003800000 */
[----:B------:R-:W1:Y:S02]  /*1b810*/  SYNCS.PHASECHK.TRANS64.TRYWAIT P2, [R11+URZ+0x29830], R10 ;  /* 0x0298300a0b0075a7 */ /* 0x000e64000804017f */
[----:B-1----:R-:W-:Y:S05]  /*1b820*/  @!P2 BRA `(.L_x_593) ;  /* 0x000000f40074a947 */ /* 0x002fea0003800000 */
.L_x_592:
[----:B------:R-:W-:Y:S05]  /*1b830*/  BSYNC B0 ;  /* 0x0000000000007941 */ /* 0x000fea0003800000 */
.L_x_589:
[----:B01----:R-:W0:Y:S01]  /*1b840*/  S2R R10, SR_TID.X ;  /* 0x00000000000a7919 */ /* 0x003e220000002100 */
[----:B------:R-:W-:Y:S01]  /*1b850*/  VIADD R205, R8, 0x1 ;  /* 0x0000000108cd7836 */ /* 0x000fe20000000000 */
[----:B------:R-:W-:Y:S05]  /*1b860*/  WARPSYNC.ALL ;  /* 0x0000000000007948 */ /* 0x000fea0003800000 */
[C---:B------:R-:W-:Y:S01]  /*1b870*/  ISETP.NE.AND P2, PT, R205.reuse, 0x2, PT ;  /* 0x00000002cd00780c */ /* 0x040fe20003f45270 */
[----:B------:R-:W-:Y:S01]  /*1b880*/  UMOV UR20, UR28 ;  /* 0x0000001c00147c82 */ /* 0x000fe20008000000 */
[----:B------:R-:W-:Y:S01]  /*1b890*/  MOV R11, 0x80000020 ;  /* 0x80000020000b7802 */ /* 0x000fe20000000f00 */
[----:B------:R-:W-:Y:S01]  /*1b8a0*/  UMOV UR21, UR29 ;  /* 0x0000001d00157c82 */ /* 0x000fe20008000000 */
[----:B------:R-:W-:Y:S01]  /*1b8b0*/  SEL R205, R205, RZ, P2 ;  /* 0x000000ffcdcd7207 */ /* 0x000fe20001000000 */
[----:B------:R-:W-:Y:S01]  /*1b8c0*/  IMAD.MOV.U32 R13, RZ, RZ, -0x7fffffe0 ;  /* 0x80000020ff0d7424 */ /* 0x000fe200078e00ff */
[----:B------:R-:W-:Y:S01]  /*1b8d0*/  R2UR UR23, R11 ;  /* 0x000000000b1772ca */ /* 0x000fe200000e0000 */
[----:B------:R-:W-:Y:S01]  /*1b8e0*/  UMOV UR24, UR28 ;  /* 0x0000001c00187c82 */ /* 0x000fe20008000000 */
[----:B------:R-:W-:Y:S01]  /*1b8f0*/  UMOV UR25, UR29 ;  /* 0x0000001d00197c82 */ /* 0x000fe20008000000 */
[----:B------:R-:W-:Y:S01]  /*1b900*/  IMAD.MOV.U32 R21, RZ, RZ, -0x7fffffe0 ;  /* 0x80000020ff157424 */ /* 0x000fe200078e00ff */
[----:B------:R-:W-:Y:S01]  /*1b910*/  R2UR UR27, R13 ;  /* 0x000000000d1b72ca */ /* 0x000fe200000e0000 */
[----:B------:R-:W-:Y:S01]  /*1b920*/  IMAD.MOV.U32 R15, RZ, RZ, -0x7fffffe0 ;  /* 0x80000020ff0f7424 */ /* 0x000fe200078e00ff */
[----:B------:R-:W-:Y:S01]  /*1b930*/  UMOV UR32, UR28 ;  /* 0x0000001c00207c82 */ /* 0x000fe20008000000 */
[----:B------:R-:W-:Y:S01]  /*1b940*/  UMOV UR33, UR29 ;  /* 0x0000001d00217c82 */ /* 0x000fe20008000000 */
[----:B------:R-:W-:Y:S01]  /*1b950*/  R2UR UR31, R21 ;  /* 0x00000000151f72ca */ /* 0x000fe200000e0000 */
[----:B------:R-:W-:Y:S01]  /*1b960*/  UMOV UR40, UR28 ;  /* 0x0000001c00287c82 */ /* 0x000fe20008000000 */
[----:B------:R-:W-:Y:S01]  /*1b970*/  R2UR UR35, R15 ;  /* 0x000000000f2372ca */ /* 0x000fe200000e0000 */
[----:B------:R-:W-:Y:S01]  /*1b980*/  UMOV UR41, UR29 ;  /* 0x0000001d00297c82 */ /* 0x000fe20008000000 */
[----:B------:R-:W-:Y:S01]  /*1b990*/  R2UR UR43, R13 ;  /* 0x000000000d2b72ca */ /* 0x000fe200000e0000 */
[----:B------:R-:W-:Y:S01]  /*1b9a0*/  IMAD.MOV.U32 R15, RZ, RZ, -0x7fffffe0 ;  /* 0x80000020ff0f7424 */ /* 0x000fe200078e00ff */
[----:B------:R-:W-:Y:S01]  /*1b9b0*/  R2UR UR47, R21 ;  /* 0x00000000152f72ca */ /* 0x000fe200000e0000 */
[----:B------:R-:W-:Y:S01]  /*1b9c0*/  IMAD.MOV.U32 R13, RZ, RZ, -0x7fffffe0 ;  /* 0x80000020ff0d7424 */ /* 0x000fe200078e00ff */
[----:B------:R-:W-:-:S02]  /*1b9d0*/  MOV R11, 0x80000020 ;  /* 0x80000020000b7802 */ /* 0x000fc40000000f00 */
[----:B0-----:R-:W-:-:S05]  /*1b9e0*/  SHF.R.U32.HI R10, RZ, 0x7, R10 ;  /* 0x00000007ff0a7819 */ /* 0x001fca000001160a */
[----:B------:R-:W-:Y:S02]  /*1b9f0*/  VIADD R88, R10, 0x8 ;  /* 0x000000080a587836 */ /* 0x000fe40000000000 */
[----:B------:R-:W-:-:S03]  /*1ba00*/  IMAD R10, R205, 0x780, R9 ;  /* 0x00000780cd0a7824 */ /* 0x000fc600078e0209 */
[----:B------:R0:W-:Y:S01]  /*1ba10*/  BAR.SYNC.DEFER_BLOCKING R88, 0x100 ;  /* 0x000400580000751d */ /* 0x0001e20000010000 */
[C---:B------:R-:W-:Y:S01]  /*1ba20*/  VIADD R12, R10.reuse, 0x80 ;  /* 0x000000800a0c7836 */ /* 0x040fe20000000000 */
[C---:B------:R-:W-:Y:S01]  /*1ba30*/  R2UR UR22, R10.reuse ;  /* 0x000000000a1672ca */ /* 0x040fe200000e0000 */
[C---:B------:R-:W-:Y:S02]  /*1ba40*/  VIADD R20, R10.reuse, 0x100 ;  /* 0x000001000a147836 */ /* 0x040fe40000000000 */
[----:B------:R-:W-:Y:S01]  /*1ba50*/  VIADD R14, R10, 0x180 ;  /* 0x000001800a0e7836 */ /* 0x000fe20000000000 */
[----:B------:R-:W-:Y:S02]  /*1ba60*/  R2UR UR26, R12 ;  /* 0x000000000c1a72ca */ /* 0x000fe400000e0000 */
[----:B------:R-:W-:Y:S01]  /*1ba70*/  R2UR UR30, R20 ;  /* 0x00000000141e72ca */ /* 0x000fe200000e0000 */
[----:B------:R-:W-:Y:S01]  /*1ba80*/  VIADD R20, R10, 0x2 ;  /* 0x000000020a147836 */ /* 0x000fe20000000000 */
[----:B------:R-:W-:-:S02]  /*1ba90*/  R2UR UR34, R14 ;  /* 0x000000000e2272ca */ /* 0x000fc400000e0000 */
[----:B------:R-:W-:Y:S02]  /*1baa0*/  IADD3 R12, R10, 0x200, RZ ;  /* 0x000002000a0c7810 */ /* 0x000fe40007ffe0ff */
[----:B------:R-:W-:Y:S02]  /*1bab0*/  R2UR UR46, R20 ;  /* 0x00000000142e72ca */ /* 0x000fe400000e0000 */
[----:B------:R-:W-:Y:S01]  /*1bac0*/  R2UR UR42, R12 ;  /* 0x000000000c2a72ca */ /* 0x000fe200000e0000 */
[C---:B------:R-:W-:Y:S01]  /*1bad0*/  VIADD R12, R10.reuse, 0x102 ;  /* 0x000001020a0c7836 */ /* 0x040fe20000000000 */
[----:B------:R-:W-:Y:S01]  /*1bae0*/  IADD3 R14, R10, 0x82, RZ ;  /* 0x000000820a0e7810 */ /* 0x000fe20007ffe0ff */
[----:B------:R-:W-:-:S06]  /*1baf0*/  WARPGROUP.ARRIVE ;  /* 0x00000000000079c5 */ /* 0x000fcc0000000000 */
[----:B------:R-:W-:Y:S01]  /*1bb00*/  QGMMA.64x32x32.F32.E4M3.E4M3 R152, gdesc[UR20], RZ, !UPT, gsb0 ;  /* 0x00600000149879f3 */ /* 0x000fe2000c0008ff */
[----:B------:R-:W-:Y:S01]  /*1bb10*/  R2UR UR22, R14 ;  /* 0x000000000e1672ca */ /* 0x000fe200000e0000 */
[----:B------:R-:W-:Y:S01]  /*1bb20*/  UMOV UR20, UR44 ;  /* 0x0000002c00147c82 */ /* 0x000fe20008000000 */
[----:B------:R-:W-:Y:S01]  /*1bb30*/  R2UR UR23, R15 ;  /* 0x000000000f1772ca */ /* 0x000fe200000e0000 */
[----:B------:R-:W-:Y:S01]  /*1bb40*/  UMOV UR21, UR45 ;  /* 0x0000002d00157c82 */ /* 0x000fe20008000000 */
[----:B------:R-:W-:Y:S02]  /*1bb50*/  WARPGROUP.DEPBAR.LE gsb0, 0x0 ;  /* 0x00008000000079c5 */ /* 0x000fe40000010000 */
[----:B------:R-:W-:-:S06]  /*1bb60*/  WARPGROUP.ARRIVE ;  /* 0x00000000000079c5 */ /* 0x000fcc0000000000 */
[----:B------:R-:W-:Y:S01]  /*1bb70*/  QGMMA.64x32x32.F32.E4M3.E4M3 R136, gdesc[UR24], RZ, !UPT, gsb0 ;  /* 0x00600000188879f3 */ /* 0x000fe2000c0008ff */
        /* <DEDUP_REMOVED lines=8> */
[----:B------:R-:W-:Y:S03]  /*1bc00*/  QGMMA.64x32x32.F32.E4M3.E4M3 R120, gdesc[UR28], RZ, !UPT, gsb0 ;  /* 0x006000001c7879f3 */ /* 0x000fe6000c0008ff */
        /* <DEDUP_REMOVED lines=10> */
[----:B0-----:R-:W-:-:S06]  /*1bcb0*/  WARPGROUP.ARRIVE ;  /* 0x00000000000079c5 */ /* 0x001fcc0000000000 */
[----:B------:R-:W-:Y:S01]  /*1bcc0*/  QGMMA.64x32x32.F32.E4M3.E4M3 R88, gdesc[UR40], RZ, !UPT, gsb0 ;  /* 0x00600000285879f3 */ /* 0x000fe2000c0008ff */
[----:B------:R-:W-:Y:S01]  /*1bcd0*/  R2UR UR42, R12 ;  /* 0x000000000c2a72ca */ /* 0x000fe200000e0000 */
[----:B------:R-:W-:Y:S01]  /*1bce0*/  UMOV UR40, UR44 ;  /* 0x0000002c00287c82 */ /* 0x000fe20008000000 */
[----:B------:R-:W-:Y:S01]  /*1bcf0*/  R2UR UR43, R13 ;  /* 0x000000000d2b72ca */ /* 0x000fe200000e0000 */
[----:B------:R-:W-:Y:S01]  /*1bd00*/  UMOV UR41, UR45 ;  /* 0x0000002d00297c82 */ /* 0x000fe20008000000 */
[----:B------:R-:W-:Y:S01]  /*1bd10*/  IMAD.MOV.U32 R13, RZ, RZ, -0x7fffffe0 ;  /* 0x80000020ff0d7424 */ /* 0x000fe200078e00ff */
[----:B------:R-:W-:-:S04]  /*1bd20*/  IADD3 R12, R10, 0x280, RZ ;  /* 0x000002800a0c7810 */ /* 0x000fc80007ffe0ff */
[----:B------:R-:W-:Y:S01]  /*1bd30*/  R2UR UR6, R12 ;  /* 0x000000000c0672ca */ /* 0x000fe200000e0000 */
[----:B------:R-:W-:Y:S01]  /*1bd40*/  VIADD R12, R10, 0x300 ;  /* 0x000003000a0c7836 */ /* 0x000fe20000000000 */
[----:B------:R-:W-:Y:S01]  /*1bd50*/  R2UR UR7, R13 ;  /* 0x000000000d0772ca */ /* 0x000fe200000e0000 */
        /* <DEDUP_REMOVED lines=40> */
[----:B------:R-:W-:Y:S02]  /*1bfe0*/  R2UR UR10, R12 ;  /* 0x000000000c0a72ca */ /* 0x000fe400000e0000 */
[----:B------:R-:W-:Y:S01]  /*1bff0*/  R2UR UR11, R13 ;  /* 0x000000000d0b72ca */ /* 0x000fe200000e0000 */
        /* <DEDUP_REMOVED lines=108> */
[C---:B------:R-:W-:Y:S01]  /*1c6c0*/  IADD3 R12, R10.reuse, 0x682, RZ ;  /* 0x000006820a0c7810 */ /* 0x040fe20007ffe0ff */
[----:B------:R-:W-:Y:S01]  /*1c6d0*/  VIADD R10, R10, 0x702 ;  /* 0x000007020a0a7836 */ /* 0x000fe20000000000 */
        /* <DEDUP_REMOVED lines=30> */
[----:B------:R-:W-:Y:S05]  /*1c8c0*/  @P1 BRA `(.L_x_594) ;  /* 0x0000000000281947 */ /* 0x000fea0003800000 */
[----:B------:R-:W-:Y:S05]  /*1c8d0*/  @!P0 BRA `(.L_x_595) ;  /* 0x0000000000048947 */ /* 0x000fea0003800000 */
[----:B------:R-:W-:Y:S01]  /*1c8e0*/  BPT.TRAP 0x1 ;  /* 0x000000040000795c */ /* 0x000fe20000300000 */
.L_x_595:
[----:B------:R-:W-:Y:S01]  /*1c8f0*/  SHF.L.U32 R7, R7, 0x1f, RZ ;  /* 0x0000001f07077819 */ /* 0x000fe200000006ff */
[----:B------:R-:W-:-:S04]  /*1c900*/  IMAD R10, R8, 0x8, R18 ;  /* 0x00000008080a7824 */ /* 0x000fc800078e0212 */
[----:B------:R0:W1:Y:S01]  /*1c910*/  SYNCS.PHASECHK.TRANS64.TRYWAIT P1, [R10+URZ+0x29850], R7 ;  /* 0x029850070a0075a7 */ /* 0x000062000802017f */
[----:B------:R-:W-:Y:S05]  /*1c920*/  @!P0 BRA `(.L_x_596) ;  /* 0x0000000000048947 */ /* 0x000fea0003800000 */
[----:B------:R-:W-:Y:S01]  /*1c930*/  BPT.TRAP 0x1 ;  /* 0x000000040000795c */ /* 0x000fe20000300000 */
.L_x_596:
[----:B-1----:R-:W-:Y:S05]  /*1c940*/  @P1 BRA `(.L_x_594) ;  /* 0x0000000000081947 */ /* 0x002fea0003800000 */
[----:B------:R-:W1:Y:S02]  /*1c950*/  SYNCS.PHASECHK.TRANS64.TRYWAIT P1, [R10+URZ+0x29850], R7 ;  /* 0x029850070a0075a7 */ /* 0x000e64000802017f */
[----:B-1----:R-:W-:Y:S05]  /*1c960*/  @!P1 BRA `(.L_x_597) ;  /* 0x000000e400389947 */ /* 0x002fea0003800000 */
.L_x_594:
[----:B01----:R-:W-:Y:S01]  /*1c970*/  VIADD R7, R18, 0x400 ;  /* 0x0000040012077836 */ /* 0x003fe20000000000 */
[----:B------:R-:W-:Y:S01]  /*1c980*/  MOV R11, 0xc0000010 ;  /* 0xc0000010000b7802 */ /* 0x000fe20000000f00 */
[----:B------:R-:W-:Y:S05]  /*1c990*/  WARPSYNC.ALL ;  /* 0x0000000000007948 */ /* 0x000fea0003800000 */
[----:B------:R-:W-:Y:S01]  /*1c9a0*/  SHF.R.U32.HI R7, RZ, 0x4, R7 ;  /* 0x00000004ff077819 */ /* 0x000fe20000011607 */
[----:B------:R-:W-:Y:S01]  /*1c9b0*/  WARPGROUP.ARRIVE ;  /* 0x00000000000079c5 */ /* 0x000fe20000000000 */
[----:B------:R-:W-:Y:S01]  /*1c9c0*/  R2UR UR7, R11 ;  /* 0x000000000b0772ca */ /* 0x000fe200000e0000 */
[----:B------:R-:W-:Y:S01]  /*1c9d0*/  IMAD.MOV.U32 R13, RZ, RZ, -0x3ffffff0 ;  /* 0xc0000010ff0d7424 */ /* 0x000fe200078e00ff */
[----:B------:R-:W-:Y:S01]  /*1c9e0*/  LOP3.LUT R7, R7, 0x3fff, RZ, 0xc0, !PT ;  /* 0x00003fff07077812 */ /* 0x000fe200078ec0ff */
[----:B------:R-:W-:-:S02]  /*1c9f0*/  IMAD.MOV.U32 R11, RZ, RZ, -0x3ffffff0 ;  /* 0xc0000010ff0b7424 */ /* 0x000fc400078e00ff */
[----:B------:R-:W0:Y:S01]  /*1ca00*/  S2R R14, SR_TID.X ;  /* 0x00000000000e7919 */ /* 0x000e220000002100 */
[----:B------:R-:W-:-:S05]  /*1ca10*/  LOP3.LUT R7, R7, 0x10000, RZ, 0xfc, !PT ;  /* 0x0001000007077812 */ /* 0x000fca00078efcff */
[----:B------:R-:W-:-:S04]  /*1ca20*/  IMAD R10, R8, 0x500, R7 ;  /* 0x00000500080a7824 */ /* 0x000fc800078e0207 */
[C---:B------:R-:W-:Y:S01]  /*1ca30*/  VIADD R12, R10.reuse, 0x100 ;  /* 0x000001000a0c7836 */ /* 0x040fe20000000000 */
[----:B------:R-:W-:-:S13]  /*1ca40*/  R2UR UR6, R10 ;  /* 0x000000000a0672ca */ /* 0x000fda00000e0000 */
[----:B------:R-:W-:Y:S01]  /*1ca50*/  QGMMA.64x128x32.F32.E4M3.E4M3 R24, R176, gdesc[UR4], R24, gsb0 ;  /* 0x01e00004b0187df3 */ /* 0x000fe20008000818 */
[----:B------:R-:W-:Y:S02]  /*1ca60*/  R2UR UR6, R12 ;  /* 0x000000000c0672ca */ /* 0x000fe400000e0000 */
[----:B------:R-:W-:Y:S01]  /*1ca70*/  R2UR UR7, R13 ;  /* 0x000000000d0772ca */ /* 0x000fe200000e0000 */
[----:B------:R-:W-:Y:S01]  /*1ca80*/  IMAD.MOV.U32 R13, RZ, RZ, -0x3ffffff0 ;  /* 0xc0000010ff0d7424 */ /* 0x000fe200078e00ff */
[----:B------:R-:W-:Y:S02]  /*1ca90*/  IADD3 R12, R10, 0x200, RZ ;  /* 0x000002000a0c7810 */ /* 0x000fe40007ffe0ff */
[----:B0-----:R-:W-:-:S04]  /*1caa0*/  SHF.R.U32.HI R14, RZ, 0x7, R14 ;  /* 0x00000007ff0e7819 */ /* 0x001fc8000001160e */
[----:B------:R-:W-:Y:S01]  /*1cab0*/  IADD3 R7, -R14, 0xb, RZ ;  /* 0x0000000b0e077810 */ /* 0x000fe20007ffe1ff */
[----:B------:R-:W-:Y:S02]  /*1cac0*/  WARPGROUP.DEPBAR.LE gsb0, 0x0 ;  /* 0x00008000000079c5 */ /* 0x000fe40000010000 */
[----:B------:R-:W-:-:S06]  /*1cad0*/  WARPGROUP.ARRIVE ;  /* 0x00000000000079c5 */ /* 0x000fcc0000000000 */
[----:B------:R-:W-:Y:S01]  /*1cae0*/  QGMMA.64x128x32.F32.E4M3.E4M3 R24, R180, gdesc[UR4], R24, gsb0 ;  /* 0x01e00004b4187df3 */ /* 0x000fe20008000818 */
[----:B------:R-:W-:Y:S01]  /*1caf0*/  R2UR UR6, R12 ;  /* 0x000000000c0672ca */ /* 0x000fe200000e0000 */
[C---:B------:R-:W-:Y:S01]  /*1cb00*/  VIADD R12, R10.reuse, 0x300 ;  /* 0x000003000a0c7836 */ /* 0x040fe20000000000 */
[----:B------:R-:W-:Y:S01]  /*1cb10*/  R2UR UR7, R13 ;  /* 0x000000000d0772ca */ /* 0x000fe200000e0000 */
[----:B------:R-:W-:Y:S01]  /*1cb20*/  VIADD R10, R10, 0x400 ;  /* 0x000004000a0a7836 */ /* 0x000fe20000000000 */
[----:B------:R-:W-:Y:S01]  /*1cb30*/  MOV R13, 0xc0000010 ;  /* 0xc0000010000d7802 */ /* 0x000fe20000000f00 */
[----:B------:R-:W-:Y:S02]  /*1cb40*/  WARPGROUP.DEPBAR.LE gsb0, 0x0 ;  /* 0x00008000000079c5 */ /* 0x000fe40000010000 */
[----:B------:R-:W-:-:S08]  /*1cb50*/  WARPGROUP.ARRIVE ;  /* 0x00000000000079c5 */ /* 0x000fd00000000000 */
[----:B------:R-:W-:Y:S01]  /*1cb60*/  QGMMA.64x128x32.F32.E4M3.E4M3 R24, R184, gdesc[UR4], R24, gsb0 ;  /* 0x01e00004b8187df3 */ /* 0x000fe20008000818 */
[----:B------:R-:W-:Y:S02]  /*1cb70*/  R2UR UR6, R12 ;  /* 0x000000000c0672ca */ /* 0x000fe400000e0000 */
[----:B------:R-:W-:Y:S01]  /*1cb80*/  R2UR UR7, R13 ;  /* 0x000000000d0772ca */ /* 0x000fe200000e0000 */
[----:B------:R-:W-:Y:S02]  /*1cb90*/  WARPGROUP.DEPBAR.LE gsb0, 0x0 ;  /* 0x00008000000079c5 */ /* 0x000fe40000010000 */
[----:B------:R-:W-:-:S10]  /*1cba0*/  WARPGROUP.ARRIVE ;  /* 0x00000000000079c5 */ /* 0x000fd40000000000 */
[----:B------:R-:W-:Y:S01]  /*1cbb0*/  QGMMA.64x128x32.F32.E4M3.E4M3 R24, R188, gdesc[UR4], R24, gsb0 ;  /* 0x01e00004bc187df3 */ /* 0x000fe20008000818 */
[----:B------:R-:W-:Y:S02]  /*1cbc0*/  R2UR UR6, R10 ;  /* 0x000000000a0672ca */ /* 0x000fe400000e0000 */
[----:B------:R-:W-:Y:S01]  /*1cbd0*/  R2UR UR7, R11 ;  /* 0x000000000b0772ca */ /* 0x000fe200000e0000 */
[----:B------:R-:W-:Y:S02]  /*1cbe0*/  WARPGROUP.DEPBAR.LE gsb0, 0x0 ;  /* 0x00008000000079c5 */ /* 0x000fe40000010000 */
[----:B------:R-:W-:-:S10]  /*1cbf0*/  WARPGROUP.ARRIVE ;  /* 0x00000000000079c5 */ /* 0x000fd40000000000 */
[----:B------:R-:W-:Y:S03]  /*1cc00*/  QGMMA.64x128x32.F32.E4M3.E4M3 R24, R192, gdesc[UR4], R24, gsb0 ;  /* 0x01e00004c0187df3 */ /* 0x000fe60008000818 */
[----:B------:R-:W-:Y:S02]  /*1cc10*/  WARPGROUP.DEPBAR.LE gsb0, 0x0 ;  /* 0x00008000000079c5 */ /* 0x000fe40000010000 */
[----:B------:R0:W-:Y:S06]  /*1cc20*/  BAR.ARV R7, 0x100 ;  /* 0x000400070000751d */ /* 0x0001ec0000002000 */
[----:B------:R-:W-:Y:S05]  /*1cc30*/  @!P0 BRA `(.L_x_598) ;  /* 0x0000000000048947 */ /* 0x000fea0003800000 */
[----:B------:R-:W-:Y:S01]  /*1cc40*/  BPT.TRAP 0x1 ;  /* 0x000000040000795c */ /* 0x000fe20000300000 */
.L_x_598:
[C---:B0-----:R-:W-:Y:S01]  /*1cc50*/  FMUL.FTZ R7, R2.reuse, R152 ;  /* 0x0000009802077220 */ /* 0x041fe20000410000 */
        /* <DEDUP_REMOVED lines=52> */
[C---:B------:R-:W-:Y:S01]  /*1cfa0*/  FMUL.FTZ R131, R2.reuse, R131 ;  /* 0x0000008302837220 */ /* 0x040fe20000410000 */
[----:B------:R-:W0:Y:S01]  /*1cfb0*/  MUFU.TANH R14, R14 ;  /* 0x0000000e000e7308 */ /* 0x000e220000002400 */
[----:B-1----:R-:W-:Y:S01]  /*1cfc0*/  FMNMX.FTZ R159, R13, R162, !PT ;  /* 0x000000a20d9f7209 */ /* 0x002fe20007810000 */
[C---:B------:R-:W-:Y:S01]  /*1cfd0*/  FMUL.FTZ R132, R2.reuse, R132 ;  /* 0x0000008402847220 */ /* 0x040fe20000410000 */
[C---:B------:R-:W-:Y:S01]  /*1cfe0*/  FMUL.FTZ R134, R2.reuse, R134 ;  /* 0x0000008602867220 */ /* 0x040fe20000410000 */
[C---:B------:R-:W-:Y:S01]  /*1cff0*/  FMUL.FTZ R133, R2.reuse, R133 ;  /* 0x0000008502857220 */ /* 0x040fe20000410000 */
[C---:B------:R-:W-:Y:S01]  /*1d000*/  FMUL.FTZ R135, R2.reuse, R135 ;  /* 0x0000008702877220 */ /* 0x040fe20000410000 */
[C---:B------:R-:W-:Y:S01]  /*1d010*/  FMUL.FTZ R104, R2.reuse, R104 ;  /* 0x0000006802687220 */ /* 0x040fe20000410000 */
[C---:B------:R-:W-:Y:S01]  /*1d020*/  FMUL.FTZ R106, R2.reuse, R106 ;  /* 0x0000006a026a7220 */ /* 0x040fe20000410000 */
        /* <DEDUP_REMOVED lines=37> */
[----:B------:R-:W-:Y:S01]  /*1d280*/  FMUL.FTZ R103, R2, R103 ;  /* 0x0000006702677220 */ /* 0x000fe20000410000 */
[----:B------:R-:W-:-:S02]  /*1d290*/  UMOV UR52, UR49 ;  /* 0x0000003100347c82 */ /* 0x000fc40008000000 */
        /* <DEDUP_REMOVED lines=13> */
[----:B-1----:R-:W-:Y:S01]  /*1d370*/  FMNMX.FTZ R160, R136, R159, !PT ;  /* 0x0000009f88a07209 */ /* 0x002fe20007810000 */
[----:B------:R-:W-:-:S06]  /*1d380*/  FMUL.FTZ R159, R2, R90 ;  /* 0x0000005a029f7220 */ /* 0x000fcc0000410000 */
[----:B------:R-:W1:Y:S01]  /*1d390*/  MUFU.TANH R139, R139 ;  /* 0x0000008b008b7308 */ /* 0x000e620000002400 */
[----:B--2---:R-:W-:-:S07]  /*1d3a0*/  FMNMX.FTZ R90, R138, R161, !PT ;  /* 0x000000a18a5a7209 */ /* 0x004fce0007810000 */
[----:B------:R-:W2:Y:S01]  /*1d3b0*/  MUFU.TANH R140, R140 ;  /* 0x0000008c008c7308 */ /* 0x000ea20000002400 */
[----:B0-----:R-:W-:Y:S01]  /*1d3c0*/  FMNMX.FTZ R161, R137, R160, !PT ;  /* 0x000000a089a17209 */ /* 0x001fe20007810000 */
[----:B------:R-:W-:-:S06]  /*1d3d0*/  FMUL.FTZ R160, R2, R91 ;  /* 0x0000005b02a07220 */ /* 0x000fcc0000410000 */
        /* <DEDUP_REMOVED lines=117> */
[----:B--2---:R-:W-:Y:S02]  /*1db30*/  FMNMX.FTZ R162, R102, R161, !PT ;  /* 0x000000a166a27209 */ /* 0x004fe40007810000 */
[----:B0-----:R-:W-:-:S05]  /*1db40*/  FMNMX.FTZ R161, R101, R90, !PT ;  /* 0x0000005a65a17209 */ /* 0x001fca0007810000 */
[----:B------:R-:W0:Y:S01]  /*1db50*/  SHFL.BFLY PT, R90, R161, 0x2, 0x1f ;  /* 0x0c401f00a15a7f89 */ /* 0x000e2200000e0000 */
[----:B-1----:R-:W-:-:S05]  /*1db60*/  FMNMX.FTZ R162, R103, R162, !PT ;  /* 0x000000a267a27209 */ /* 0x002fca0007810000 */
[----:B------:R-:W1:Y:S01]  /*1db70*/  SHFL.BFLY PT, R91, R162, 0x2, 0x1f ;  /* 0x0c401f00a25b7f89 */ /* 0x000e6200000e0000 */
[----:B0-----:R-:W-:-:S05]  /*1db80*/  FMNMX.FTZ R163, R161, R90, !PT ;  /* 0x0000005aa1a37209 */ /* 0x001fca0007810000 */
[----:B------:R-:W0:Y:S01]  /*1db90*/  SHFL.BFLY PT, R90, R163, 0x1, 0x1f ;  /* 0x0c201f00a35a7f89 */ /* 0x000e2200000e0000 */
[----:B-1----:R-:W-:Y:S02]  /*1dba0*/  FMNMX.FTZ R164, R162, R91, !PT ;  /* 0x0000005ba2a47209 */ /* 0x002fe40007810000 */
[----:B------:R-:W-:-:S03]  /*1dbb0*/  MOV R162, UR52 ;  /* 0x0000003400a27c02 */ /* 0x000fc60008000f00 */
[----:B------:R-:W1:Y:S01]  /*1dbc0*/  SHFL.BFLY PT, R165, R164, 0x1, 0x1f ;  /* 0x0c201f00a4a57f89 */ /* 0x000e6200000e0000 */
[----:B0-----:R-:W-:-:S05]  /*1dbd0*/  FMNMX.FTZ R91, R163, R90, !PT ;  /* 0x0000005aa35b7209 */ /* 0x001fca0007810000 */
[C---:B------:R-:W-:Y:S01]  /*1dbe0*/  FFMA.FTZ R161, R91.reuse, R162, -8 ;  /* 0xc10000005ba17423 */ /* 0x040fe200000100a2 */
[----:B------:R-:W-:-:S01]  /*1dbf0*/  FADD.FTZ R6, -R91, R6 ;  /* 0x000000065b067221 */ /* 0x000fc20000010100 */
[----:B-1----:R-:W-:Y:S02]  /*1dc00*/  FMNMX.FTZ R90, R164, R165, !PT ;  /* 0x000000a5a45a7209 */ /* 0x002fe40007810000 */
[----:B------:R-:W-:-:S01]  /*1dc10*/  FFMA.FTZ R162, R7, UR52, -R161 ;  /* 0x0000003407a27c23 */ /* 0x000fc200080108a1 */
[--C-:B------:R-:W-:Y:S01]  /*1dc20*/  FFMA.FTZ R7, R10, UR52, -R161.reuse ;  /* 0x000000340a077c23 */ /* 0x100fe200080108a1 */
        /* <DEDUP_REMOVED lines=37> */
[----:B------:R-:W-:Y:S01]  /*1de80*/  FFMA.FTZ R100, R101, UR52, -R161 ;  /* 0x0000003465647c23 */ /* 0x000fe200080108a1 */
[----:B------:R-:W-:-:S02]  /*1de90*/  IMAD.U32 R161, RZ, RZ, UR52 ;  /* 0x00000034ffa17e24 */ /* 0x000fc4000f8e00ff */
[----:B------:R-:W-:Y:S01]  /*1dea0*/  FMUL.FTZ R165, R6, UR52 ;  /* 0x0000003406a57c20 */ /* 0x000fe20008410000 */
[----:B------:R-:W-:-:S01]  /*1deb0*/  FADD.FTZ R6, -R90, R5 ;  /* 0x000000055a067221 */ /* 0x000fc20000010100 */
[----:B------:R-:W-:Y:S01]  /*1dec0*/  MUFU.EX2 R162, R162 ;  /* 0x000000a200a27308 */ /* 0x000fe20000000800 */
[----:B------:R-:W-:-:S01]  /*1ded0*/  FFMA.FTZ R156, R90, R161, -8 ;  /* 0xc10000005a9c7423 */ /* 0x000fc200000100a1 */
[----:B------:R-:W-:Y:S02]  /*1dee0*/  IMAD.U32 R164, RZ, RZ, UR38 ;  /* 0x00000026ffa47e24 */ /* 0x000fe4000f8e00ff */
[----:B------:R-:W-:Y:S01]  /*1def0*/  FMUL.FTZ R6, R6, UR52 ;  /* 0x0000003406067c20 */ /* 0x000fe20008410000 */
[--C-:B------:R-:W-:Y:S01]  /*1df00*/  FFMA.FTZ R161, R12, UR52, -R156.reuse ;  /* 0x000000340ca17c23 */ /* 0x100fe2000801089c */
[----:B------:R-:W-:-:S01]  /*1df10*/  FFMA.FTZ R12, R11, UR52, -R156 ;  /* 0x000000340b0c7c23 */ /* 0x000fc2000801089c */
[--C-:B------:R-:W-:Y:S01]  /*1df20*/  FFMA.FTZ R11, R15, UR52, -R156.reuse ;  /* 0x000000340f0b7c23 */ /* 0x100fe2000801089c */
[----:B------:R-:W0:Y:S01]  /*1df30*/  MUFU.EX2 R5, R165 ;  /* 0x000000a500057308 */ /* 0x000e220000000800 */
[----:B------:R-:W-:-:S01]  /*1df40*/  FFMA.FTZ R15, R153, UR52, -R156 ;  /* 0x00000034990f7c23 */ /* 0x000fc2000801089c */
[--C-:B------:R-:W-:Y:S01]  /*1df50*/  FFMA.FTZ R153, R157, UR52, -R156.reuse ;  /* 0x000000349d997c23 */ /* 0x100fe2000801089c */
[----:B------:R-:W-:-:S01]  /*1df60*/  FFMA.FTZ R20, R20, UR52, -R156 ;  /* 0x0000003414147c23 */ /* 0x000fc2000801089c */
[----:B------:R-:W-:-:S02]  /*1df70*/  IMAD R157, R205, 0x8, R18 ;  /* 0x00000008cd9d7824 */ /* 0x000fc400078e0212 */
[----:B------:R-:W-:-:S01]  /*1df80*/  FFMA.FTZ R154, R154, UR52, -R156 ;  /* 0x000000349a9a7c23 */ /* 0x000fc2000801089c */
[--C-:B------:R-:W-:Y:S01]  /*1df90*/  FFMA.FTZ R158, R158, UR52, -R156.reuse ;  /* 0x000000349e9e7c23 */ /* 0x100fe2000801089c */
[----:B------:R-:W-:-:S01]  /*1dfa0*/  FFMA.FTZ R138, R138, UR52, -R156 ;  /* 0x000000348a8a7c23 */ /* 0x000fc2000801089c */
[----:B------:R-:W-:Y:S01]  /*1dfb0*/  MUFU.EX2 R6, R6 ;  /* 0x0000000600067308 */ /* 0x000fe20000000800 */
[----:B------:R-:W-:Y:S01]  /*1dfc0*/  IADD3 R157, R157, 0x29840, RZ ;  /* 0x000298409d9d7810 */ /* 0x000fe20007ffe0ff */
[--C-:B------:R-:W-:Y:S01]  /*1dfd0*/  FFMA.FTZ R139, R139, UR52, -R156.reuse ;  /* 0x000000348b8b7c23 */ /* 0x100fe2000801089c */
[----:B------:R-:W-:-:S01]  /*1dfe0*/  FFMA.FTZ R142, R142, UR52, -R156 ;  /* 0x000000348e8e7c23 */ /* 0x000fc2000801089c */
[--C-:B------:R-:W-:Y:S01]  /*1dff0*/  FFMA.FTZ R143, R143, UR52, -R156.reuse ;  /* 0x000000348f8f7c23 */ /* 0x100fe2000801089c */
[----:B------:R-:W-:Y:S01]  /*1e000*/  PRMT R157, R164, 0x654, R157 ;  /* 0x00000654a49d7816 */ /* 0x000fe2000000009d */
[--C-:B------:R-:W-:Y:S01]  /*1e010*/  FFMA.FTZ R146, R146, UR52, -R156.reuse ;  /* 0x0000003492927c23 */ /* 0x100fe2000801089c */
[----:B------:R-:W-:-:S01]  /*1e020*/  FFMA.FTZ R147, R147, UR52, -R156 ;  /* 0x0000003493937c23 */ /* 0x000fc2000801089c */
[----:B------:R-:W1:Y:S01]  /*1e030*/  MUFU.EX2 R161, R161 ;  /* 0x000000a100a17308 */ /* 0x000e620000000800 */
[----:B0-----:R-:W-:-:S01]  /*1e040*/  FFMA.FTZ R0, R5, R0, R162 ;  /* 0x0000000005007223 */ /* 0x001fc200000100a2 */
[----:B------:R0:W-:Y:S01]  /*1e050*/  SYNCS.ARRIVE.TRANS64.RED.A1T0 RZ, [R157+URZ], RZ ;  /* 0x000000ff9dff79a7 */ /* 0x0001e2000810043f */
        /* <DEDUP_REMOVED lines=9> */
[--C-:B------:R-:W-:Y:S01]  /*1e0f0*/  FFMA.FTZ R134, R134, UR52, -R156.reuse ;  /* 0x0000003486867c23 */ /* 0x100fe2000801089c */
[----:B------:R-:W-:-:S01]  /*1e100*/  FFMA.FTZ R135, R135, UR52, -R156 ;  /* 0x0000003487877c23 */ /* 0x000fc2000801089c */
[--C-:B------:R-:W-:Y:S01]  /*1e110*/  FFMA.FTZ R106, R106, UR52, -R156.reuse ;  /* 0x000000346a6a7c23 */ /* 0x100fe2000801089c */
[----:B------:R-:W-:-:S01]  /*1e120*/  FFMA.FTZ R107, R107, UR52, -R156 ;  /* 0x000000346b6b7c23 */ /* 0x000fc2000801089c */
[----:B------:R-:W2:Y:S01]  /*1e130*/  MUFU.EX2 R12, R12 ;  /* 0x0000000c000c7308 */ /* 0x000ea20000000800 */
[----:B-1----:R-:W-:-:S01]  /*1e140*/  FFMA.FTZ R3, R6, R3, R161 ;  /* 0x0000000306037223 */ /* 0x002fc200000100a1 */
[--C-:B------:R-:W-:Y:S01]  /*1e150*/  FFMA.FTZ R110, R110, UR52, -R156.reuse ;  /* 0x000000346e6e7c23 */ /* 0x100fe2000801089c */
[----:B------:R-:W-:-:S01]  /*1e160*/  FFMA.FTZ R111, R111, UR52, -R156 ;  /* 0x000000346f6f7c23 */ /* 0x000fc2000801089c */
[--C-:B------:R-:W-:Y:S01]  /*1e170*/  FFMA.FTZ R114, R114, UR52, -R156.reuse ;  /* 0x0000003472727c23 */ /* 0x100fe2000801089c */
[----:B------:R-:W-:-:S01]  /*1e180*/  FFMA.FTZ R115, R115, UR52, -R156 ;  /* 0x0000003473737c23 */ /* 0x000fc2000801089c */
[--C-:B------:R-:W-:Y:S01]  /*1e190*/  FFMA.FTZ R118, R118, UR52, -R156.reuse ;  /* 0x0000003476767c23 */ /* 0x100fe2000801089c */
[----:B------:R-:W-:-:S01]  /*1e1a0*/  FFMA.FTZ R119, R119, UR52, -R156 ;  /* 0x0000003477777c23 */ /* 0x000fc2000801089c */
[----:B------:R-:W1:Y:S01]  /*1e1b0*/  MUFU.EX2 R10, R10 ;  /* 0x0000000a000a7308 */ /* 0x000e620000000800 */
[----:B0-----:R-:W-:-:S01]  /*1e1c0*/  FADD.FTZ R157, R7, R0 ;  /* 0x00000000079d7221 */ /* 0x001fc20000010000 */
[--C-:B------:R-:W-:Y:S01]  /*1e1d0*/  FFMA.FTZ R159, R159, UR52, -R156.reuse ;  /* 0x000000349f9f7c23 */ /* 0x100fe2000801089c */
[----:B------:R-:W-:-:S01]  /*1e1e0*/  FFMA.FTZ R160, R160, UR52, -R156 ;  /* 0x00000034a0a07c23 */ /* 0x000fc2000801089c */
[--C-:B------:R-:W-:Y:S01]  /*1e1f0*/  FFMA.FTZ R94, R94, UR52, -R156.reuse ;  /* 0x000000345e5e7c23 */ /* 0x100fe2000801089c */
[----:B------:R-:W-:-:S01]  /*1e200*/  FFMA.FTZ R95, R95, UR52, -R156 ;  /* 0x000000345f5f7c23 */ /* 0x000fc2000801089c */
[--C-:B------:R-:W-:Y:S01]  /*1e210*/  FFMA.FTZ R98, R98, UR52, -R156.reuse ;  /* 0x0000003462627c23 */ /* 0x100fe2000801089c */
[----:B------:R-:W-:-:S01]  /*1e220*/  FFMA.FTZ R99, R99, UR52, -R156 ;  /* 0x0000003463637c23 */ /* 0x000fc2000801089c */
[----:B------:R-:W0:Y:S01]  /*1e230*/  MUFU.EX2 R11, R11 ;  /* 0x0000000b000b7308 */ /* 0x000e220000000800 */
[----:B--2---:R-:W-:-:S01]  /*1e240*/  FADD.FTZ R0, R12, R3 ;  /* 0x000000030c007221 */ /* 0x004fc20000010000 */
[--C-:B------:R-:W-:Y:S01]  /*1e250*/  FFMA.FTZ R102, R102, UR52, -R156.reuse ;  /* 0x0000003466667c23 */ /* 0x100fe2000801089c */
[----:B------:R-:W-:-:S05]  /*1e260*/  FFMA.FTZ R103, R103, UR52, -R156 ;  /* 0x0000003467677c23 */ /* 0x000fca000801089c */
[----:B------:R-:W2:Y:S01]  /*1e270*/  MUFU.EX2 R13, R13 ;  /* 0x0000000d000d7308 */ /* 0x000ea20000000800 */
[----:B-1----:R-:W-:-:S07]  /*1e280*/  FADD.FTZ R156, R10, R157 ;  /* 0x0000009d0a9c7221 */ /* 0x002fce0000010000 */
[----:B------:R-:W1:Y:S01]  /*1e290*/  MUFU.EX2 R20, R20 ;  /* 0x0000001400147308 */ /* 0x000e620000000800 */
[----:B0-----:R-:W-:-:S07]  /*1e2a0*/  FADD.FTZ R3, R11, R0 ;  /* 0x000000000b037221 */ /* 0x001fce0000010000 */
[----:B------:R-:W0:Y:S01]  /*1e2b0*/  MUFU.EX2 R14, R14 ;  /* 0x0000000e000e7308 */ /* 0x000e220000000800 */
[----:B--2---:R-:W-:-:S07]  /*1e2c0*/  FADD.FTZ R157, R13, R156 ;  /* 0x0000009c0d9d7221 */ /* 0x004fce0000010000 */
        /* <DEDUP_REMOVED lines=141> */
[----:B0-----:R-:W-:-:S01]  /*1eba0*/  FADD.FTZ R156, R102, R3 ;  /* 0x00000003669c7221 */ /* 0x001fc20000010000 */
[----:B--2---:R-:W-:-:S03]  /*1ebb0*/  FADD.FTZ R0, R100, R157 ;  /* 0x0000009d64007221 */ /* 0x004fc60000010000 */
[----:B-1----:R-:W-:Y:S01]  /*1ebc0*/  FADD.FTZ R3, R103, R156 ;  /* 0x0000009c67037221 */ /* 0x002fe20000010000 */
[----:B------:R-:W-:Y:S06]  /*1ebd0*/  @!P0 BRA `(.L_x_599) ;  /* 0x0000000000048947 */ /* 0x000fec0003800000 */
[----:B------:R-:W-:Y:S01]  /*1ebe0*/  BPT.TRAP 0x1 ;  /* 0x000000040000795c */ /* 0x000fe20000300000 */
.L_x_599:
[----:B------:R-:W-:Y:S01]  /*1ebf0*/  F2FP.SATFINITE.E4M3.F32.PACK_AB_MERGE_C R10, R13, R10, RZ ;  /* 0x0000000a0d0a723e */ /* 0x000fe200048070ff */
[-C--:B------:R-:W-:Y:S01]  /*1ec00*/  FMUL.FTZ R24, R24, R5.reuse ;  /* 0x0000000518187220 */ /* 0x080fe20000410000 */
[----:B------:R-:W-:Y:S01]  /*1ec10*/  ISETP.GT.AND P1, PT, R4, RZ, PT ;  /* 0x000000ff0400720c */ /* 0x000fe20003f24270 */
[-C--:B------:R-:W-:Y:S01]  /*1ec20*/  FMUL.FTZ R25, R25, R5.reuse ;  /* 0x0000000519197220 */ /* 0x080fe20000410000 */
[----:B------:R-:W-:Y:S01]  /*1ec30*/  F2FP.SATFINITE.E4M3.F32.PACK_AB_MERGE_C R176, R7, R162, R10 ;  /* 0x000000a207b0723e */ /* 0x000fe2000480700a */
[----:B------:R-:W-:Y:S01]  /*1ec40*/  IMAD R7, R8, 0x8, R18 ;  /* 0x0000000808077824 */ /* 0x000fe200078e0212 */
[----:B------:R-:W-:Y:S01]  /*1ec50*/  MOV R8, UR38 ;  /* 0x0000002600087c02 */ /* 0x000fe20008000f00 */
[----:B------:R-:W-:Y:S01]  /*1ec60*/  FMUL.FTZ R28, R28, R5 ;  /* 0x000000051c1c7220 */ /* 0x000fe20000410000 */
[----:B------:R-:W-:Y:S01]  /*1ec70*/  F2FP.SATFINITE.E4M3.F32.PACK_AB_MERGE_C R11, R20, R11, RZ ;  /* 0x0000000b140b723e */ /* 0x000fe200048070ff */
[----:B------:R-:W-:Y:S01]  /*1ec80*/  VIADD R7, R7, 0x29860 ;  /* 0x0002986007077836 */ /* 0x000fe20000000000 */
[----:B------:R-:W-:Y:S01]  /*1ec90*/  F2FP.SATFINITE.E4M3.F32.PACK_AB_MERGE_C R152, R155, R152, RZ ;  /* 0x000000989b98723e */ /* 0x000fe200048070ff */
[----:B------:R-:W-:Y:S01]  /*1eca0*/  FMUL.FTZ R29, R29, R5 ;  /* 0x000000051d1d7220 */ /* 0x000fe20000410000 */
[----:B------:R-:W-:Y:S01]  /*1ecb0*/  F2FP.SATFINITE.E4M3.F32.PACK_AB_MERGE_C R153, R158, R153, RZ ;  /* 0x000000999e99723e */ /* 0x000fe200048070ff */
[-C--:B------:R-:W-:Y:S01]  /*1ecc0*/  FMUL.FTZ R32, R32, R5.reuse ;  /* 0x0000000520207220 */ /* 0x080fe20000410000 */
[----:B------:R-:W-:Y:S01]  /*1ecd0*/  PRMT R7, R8, 0x654, R7 ;  /* 0x0000065408077816 */ /* 0x000fe20000000007 */
[-C--:B------:R-:W-:Y:S01]  /*1ece0*/  FMUL.FTZ R33, R33, R5.reuse ;  /* 0x0000000521217220 */ /* 0x080fe20000410000 */
[----:B------:R-:W-:Y:S01]  /*1ecf0*/  F2FP.SATFINITE.E4M3.F32.PACK_AB_MERGE_C R140, R141, R140, RZ ;  /* 0x0000008c8d8c723e */ /* 0x000fe200048070ff */
[-C--:B------:R-:W-:Y:S01]  /*1ed00*/  FMUL.FTZ R36, R36, R5.reuse ;  /* 0x0000000524247220 */ /* 0x080fe20000410000 */
[----:B------:R-:W-:Y:S01]  /*1ed10*/  F2FP.SATFINITE.E4M3.F32.PACK_AB_MERGE_C R142, R143, R142, RZ ;  /* 0x0000008e8f8e723e */ /* 0x000fe200048070ff */
[----:B------:R0:W-:Y:S01]  /*1ed20*/  SYNCS.ARRIVE.TRANS64.RED.A1T0 RZ, [R7+URZ], RZ ;  /* 0x000000ff07ff79a7 */ /* 0x0001e2000810043f */
        /* <DEDUP_REMOVED lines=72> */
[----:B------:R-:W-:Y:S01]  /*1f1b0*/  VIADD R4, R4, 0xffffffff ;  /* 0xffffffff04047836 */ /* 0x000fe20000000000 */
[----:B------:R-:W-:Y:S01]  /*1f1c0*/  F2FP.SATFINITE.E4M3.F32.PACK_AB_MERGE_C R178, R21, R14, R152 ;  /* 0x0000000e15b2723e */ /* 0x000fe20004807098 */
[----:B------:R-:W-:Y:S01]  /*1f1d0*/  IMAD.MOV.U32 R6, RZ, RZ, R91 ;  /* 0x000000ffff067224 */ /* 0x000fe200078e005b */
[----:B------:R-:W-:Y:S01]  /*1f1e0*/  F2FP.SATFINITE.E4M3.F32.PACK_AB_MERGE_C R179, R154, R15, R153 ;  /* 0x0000000f9ab3723e */ /* 0x000fe20004807099 */
[----:B0-----:R-:W-:Y:S01]  /*1f1f0*/  IMAD.MOV.U32 R7, RZ, RZ, R211 ;  /* 0x000000ffff077224 */ /* 0x001fe200078e00d3 */
        /* <DEDUP_REMOVED lines=16> */
[----:B------:R-:W-:Y:S02]  /*1f300*/  MOV R5, R90 ;  /* 0x0000005a00057202 */ /* 0x000fe40000000f00 */
[----:B------:R-:W-:Y:S01]  /*1f310*/  MOV R8, R205 ;  /* 0x000000cd00087202 */ /* 0x000fe20000000f00 */
[----:B------:R-:W-:Y:S06]  /*1f320*/  @P1 BRA `(.L_x_600) ;  /* 0xffffffc000f01947 */ /* 0x000fec000383ffff */
.L_x_588:
[----:B------:R-:W-:Y:S05]  /*1f330*/  WARPSYNC.ALL ;  /* 0x0000000000007948 */ /* 0x000fea0003800000 */
[----:B------:R-:W-:Y:S06]  /*1f340*/  BAR.ARV 0x8, 0x180 ;  /* 0x0206000000007b1d */ /* 0x000fec0000002000 */
[----:B------:R-:W-:Y:S05]  /*1f350*/  @!P0 BRA `(.L_x_601) ;  /* 0x0000000000048947 */ /* 0x000fea0003800000 */
[----:B------:R-:W-:Y:S01]  /*1f360*/  BPT.TRAP 0x1 ;  /* 0x000000040000795c */ /* 0x000fe20000300000 */
.L_x_601:
[----:B------:R-:W-:Y:S01]  /*1f370*/  IMAD R11, R205, 0x8, R18 ;  /* 0x00000008cd0b7824 */ /* 0x000fe200078e0212 */
[----:B------:R-:W-:-:S04]  /*1f380*/  SHF.L.U32 R2, R211, 0x1f, RZ ;  /* 0x0000001fd3027819 */ /* 0x000fc800000006ff */
[----:B------:R0:W1:Y:S01]  /*1f390*/  SYNCS.PHASECHK.TRANS64.TRYWAIT P1, [R11+URZ+0x29850], R2 ;  /* 0x029850020b0075a7 */ /* 0x000062000802017f */
[----:B------:R-:W-:Y:S05]  /*1f3a0*/  @!P0 BRA `(.L_x_602) ;  /* 0x0000000000048947 */ /* 0x000fea0003800000 */
[----:B------:R-:W-:Y:S01]  /*1f3b0*/  BPT.TRAP 0x1 ;  /* 0x000000040000795c */ /* 0x000fe20000300000 */
.L_x_602:
[----:B------:R-:W-:-:S05]  /*1f3c0*/  VIADD R18, R18, 0x400 ;  /* 0x0000040012127836 */ /* 0x000fca0000000000 */
[----:B------:R-:W-:-:S04]  /*1f3d0*/  SHF.R.U32.HI R18, RZ, 0x4, R18 ;  /* 0x00000004ff127819 */ /* 0x000fc80000011612 */
[----:B------:R-:W-:-:S04]  /*1f3e0*/  LOP3.LUT R18, R18, 0x3fff, RZ, 0xc0, !PT ;  /* 0x00003fff12127812 */ /* 0x000fc800078ec0ff */
[----:B------:R-:W-:Y:S01]  /*1f3f0*/  LOP3.LUT R18, R18, 0x10000, RZ, 0xfc, !PT ;  /* 0x0001000012127812 */ /* 0x000fe200078efcff */
[----:B-1----:R-:W-:Y:S06]  /*1f400*/  @P1 BRA `(.L_x_603) ;  /* 0x0000000000081947 */ /* 0x002fec0003800000 */
[----:B------:R-:W1:Y:S02]  /*1f410*/  SYNCS.PHASECHK.TRANS64.TRYWAIT P1, [R11+URZ+0x29850], R2 ;  /* 0x029850020b0075a7 */ /* 0x000e64000802017f */
[----:B-1----:R-:W-:Y:S05]  /*1f420*/  @!P1 BRA `(.L_x_604) ;  /* 0x000000b8009c9947 */ /* 0x002fea0003800000 */
.L_x_603:
[----:B------:R-:W-:Y:S01]  /*1f430*/  IMAD R4, R205, 0x500, R18 ;  /* 0x00000500cd047824 */ /* 0x000fe200078e0212 */
[----:B------:R-:W-:Y:S01]  /*1f440*/  MOV R5, 0xc0000010 ;  /* 0xc000001000057802 */ /* 0x000fe20000000f00 */
[----:B------:R-:W-:Y:S05]  /*1f450*/  WARPSYNC.ALL ;  /* 0x0000000000007948 */ /* 0x000fea0003800000 */
[C---:B------:R-:W-:Y:S01]  /*1f460*/  R2UR UR6, R4.reuse ;  /* 0x00000000040672ca */ /* 0x040fe200000e0000 */
[----:B------:R-:W-:Y:S01]  /*1f470*/  WARPGROUP.ARRIVE ;  /* 0x00000000000079c5 */ /* 0x000fe20000000000 */
[----:B------:R-:W-:Y:S01]  /*1f480*/  R2UR UR7, R5 ;  /* 0x00000000050772ca */ /* 0x000fe200000e0000 */
[----:B------:R-:W-:Y:S01]  /*1f490*/  VIADD R6, R4, 0x100 ;  /* 0x0000010004067836 */ /* 0x000fe20000000000 */
[----:B------:R-:W-:Y:S01]  /*1f4a0*/  ULDC.64 UR4, c[0x0][0x9a0] ;  /* 0x0002680000047ab9 */ /* 0x000fe20000000a00 */
[----:B------:R-:W-:Y:S01]  /*1f4b0*/  IMAD.MOV.U32 R7, RZ, RZ, -0x3ffffff0 ;  /* 0xc0000010ff077424 */ /* 0x000fe200078e00ff */
[----:B------:R-:W-:-:S04]  /*1f4c0*/  ISETP.NE.U32.AND P1, PT, RZ, UR4, PT ;  /* 0x00000004ff007c0c */ /* 0x000fc8000bf25070 */
[----:B------:R-:W-:-:S05]  /*1f4d0*/  ISETP.NE.AND.EX P1, PT, RZ, UR5, PT, P1 ;  /* 0x00000005ff007c0c */ /* 0x000fca000bf25310 */
[----:B------:R-:W-:Y:S01]  /*1f4e0*/  QGMMA.64x128x32.F32.E4M3.E4M3 R24, R176, gdesc[UR4], R24, gsb0 ;  /* 0x01e00004b0187df3 */ /* 0x000fe20008000818 */
[----:B------:R-:W-:Y:S02]  /*1f4f0*/  R2UR UR6, R6 ;  /* 0x00000000060672ca */ /* 0x000fe400000e0000 */
[----:B------:R-:W-:-:S05]  /*1f500*/  R2UR UR7, R7 ;  /* 0x00000000070772ca */ /* 0x000fca00000e0000 */
[----:B------:R-:W0:Y:S01]  /*1f510*/  @P1 LDC.64 R8, c[0x0][0x9c8] ;  /* 0x00027200ff081b82 */ /* 0x000e220000000a00 */
[----:B------:R-:W-:-:S07]  /*1f520*/  @P1 SHF.R.S32.HI R13, RZ, 0x1f, R170 ;  /* 0x0000001fff0d1819 */ /* 0x000fce00000114aa */
[----:B------:R-:W2:Y:S01]  /*1f530*/  @P1 LDC.64 R6, c[0x0][0x9d0] ;  /* 0x00027400ff061b82 */ /* 0x000ea20000000a00 */
[----:B01----:R-:W-:-:S04]  /*1f540*/  @P1 IMAD R2, R224, R8, RZ ;  /* 0x00000008e0021224 */ /* 0x003fc800078e02ff */
[C---:B------:R-:W-:Y:S02]  /*1f550*/  @P1 IMAD R5, R218.reuse, R9, R2 ;  /* 0x00000009da051224 */ /* 0x040fe400078e0202 */
[----:B------:R-:W-:-:S04]  /*1f560*/  @P1 IMAD.WIDE.U32 R8, R218, R8, RZ ;  /* 0x00000008da081225 */ /* 0x000fc800078e00ff */
[----:B--2---:R-:W-:Y:S01]  /*1f570*/  @P1 IMAD R2, R13, R6, RZ ;  /* 0x000000060d021224 */ /* 0x004fe200078e02ff */
[----:B------:R-:W-:-:S03]  /*1f580*/  @P1 IADD3 R9, R9, R5, RZ ;  /* 0x0000000509091210 */ /* 0x000fc60007ffe0ff */
[C---:B------:R-:W-:Y:S02]  /*1f590*/  @P1 IMAD R5, R170.reuse, R7, R2 ;  /* 0x00000007aa051224 */ /* 0x040fe400078e0202 */
[----:B------:R-:W-:-:S04]  /*1f5a0*/  @P1 IMAD.WIDE.U32 R6, R170, R6, R8 ;  /* 0x00000006aa061225 */ /* 0x000fc800078e0008 */
[----:B------:R-:W-:Y:S01]  /*1f5b0*/  @P1 IMAD.IADD R5, R7, 0x1, R5 ;  /* 0x0000000107051824 */ /* 0x000fe200078e0205 */
[C---:B------:R-:W-:Y:S01]  /*1f5c0*/  @P1 LEA R8, P2, R6.reuse, UR4, 0x2 ;  /* 0x0000000406081c11 */ /* 0x040fe2000f8410ff */
[----:B------:R-:W-:Y:S02]  /*1f5d0*/  WARPGROUP.DEPBAR.LE gsb0, 0x0 ;  /* 0x00008000000079c5 */ /* 0x000fe40000010000 */
[----:B------:R-:W-:Y:S01]  /*1f5e0*/  WARPGROUP.ARRIVE ;  /* 0x00000000000079c5 */ /* 0x000fe20000000000 */
[----:B------:R-:W-:Y:S01]  /*1f5f0*/  @P1 LEA.HI.X R9, R6, UR5, R5, 0x2, P2 ;  /* 0x0000000506091c11 */ /* 0x000fe200090f1405 */
[----:B------:R-:W-:Y:S01]  /*1f600*/  IMAD.MOV.U32 R7, RZ, RZ, -0x3ffffff0 ;  /* 0xc0000010ff077424 */ /* 0x000fe200078e00ff */
[----:B------:R-:W-:Y:S01]  /*1f610*/  IADD3 R6, R4, 0x200, RZ ;  /* 0x0000020004067810 */ /* 0x000fe20007ffe0ff */
[----:B------:R-:W-:Y:S02]  /*1f620*/  IMAD.MOV.U32 R2, RZ, RZ, 0x3f800000 ;  /* 0x3f800000ff027424 */ /* 0x000fe400078e00ff */
[----:B------:R-:W-:Y:S01]  /*1f630*/  QGMMA.64x128x32.F32.E4M3.E4M3 R24, R180, gdesc[UR4], R24, gsb0 ;  /* 0x01e00004b4187df3 */ /* 0x000fe20008000818 */
[----:B------:R-:W-:-:S02]  /*1f640*/  R2UR UR6, R6 ;  /* 0x00000000060672ca */ /* 0x000fc400000e0000 */
[----:B------:R-:W-:Y:S01]  /*1f650*/  R2UR UR7, R7 ;  /* 0x00000000070772ca */ /* 0x000fe200000e0000 */
[----:B------:R0:W2:Y:S01]  /*1f660*/  @P1 LDG.E R2, desc[UR50][R8.64] ;  /* 0x0000003208021981 */ /* 0x0000a2000c1e1900 */
[----:B------:R-:W-:Y:S01]  /*1f670*/  VIADD R6, R4, 0x300 ;  /* 0x0000030004067836 */ /* 0x000fe20000000000 */
[----:B------:R-:W-:Y:S01]  /*1f680*/  MOV R7, 0xc0000010 ;  /* 0xc000001000077802 */ /* 0x000fe20000000f00 */
[----:B------:R-:W-:Y:S02]  /*1f690*/  WARPGROUP.DEPBAR.LE gsb0, 0x0 ;  /* 0x00008000000079c5 */ /* 0x000fe40000010000 */
[----:B------:R-:W-:-:S07]  /*1f6a0*/  WARPGROUP.ARRIVE ;  /* 0x00000000000079c5 */ /* 0x000fce0000000000 */
[----:B------:R-:W-:Y:S01]  /*1f6b0*/  QGMMA.64x128x32.F32.E4M3.E4M3 R24, R184, gdesc[UR4], R24, gsb0 ;  /* 0x01e00004b8187df3 */ /* 0x000fe20008000818 */
[----:B------:R-:W-:Y:S02]  /*1f6c0*/  R2UR UR6, R6 ;  /* 0x00000000060672ca */ /* 0x000fe400000e0000 */
[----:B------:R-:W-:Y:S01]  /*1f6d0*/  R2UR UR7, R7 ;  /* 0x00000000070772ca */ /* 0x000fe200000e0000 */
[----:B------:R-:W-:Y:S02]  /*1f6e0*/  VIADD R4, R4, 0x400 ;  /* 0x0000040004047836 */ /* 0x000fe40000000000 */
[----:B------:R-:W-:Y:S01]  /*1f6f0*/  IMAD.MOV.U32 R5, RZ, RZ, -0x3ffffff0 ;  /* 0xc0000010ff057424 */ /* 0x000fe200078e00ff */
[----:B------:R-:W1:Y:S04]  /*1f700*/  SHFL.BFLY PT, R7, R0, 0x2, 0x1f ;  /* 0x0c401f0000077f89 */ /* 0x000e6800000e0000 */
[----:B------:R-:W3:Y:S01]  /*1f710*/  SHFL.BFLY PT, R6, R3, 0x2, 0x1f ;  /* 0x0c401f0003067f89 */ /* 0x000ee200000e0000 */
[----:B------:R-:W-:-:S02]  /*1f720*/  WARPGROUP.DEPBAR.LE gsb0, 0x0 ;  /* 0x00008000000079c5 */ /* 0x000fc40000010000 */
[----:B------:R-:W-:-:S06]  /*1f730*/  WARPGROUP.ARRIVE ;  /* 0x00000000000079c5 */ /* 0x000fcc0000000000 */
[----:B------:R-:W-:Y:S01]  /*1f740*/  QGMMA.64x128x32.F32.E4M3.E4M3 R24, R188, gdesc[UR4], R24, gsb0 ;  /* 0x01e00004bc187df3 */ /* 0x000fe20008000818 */
[----:B------:R-:W-:Y:S02]  /*1f750*/  R2UR UR6, R4 ;  /* 0x00000000040672ca */ /* 0x000fe400000e0000 */
[----:B------:R-:W-:Y:S01]  /*1f760*/  R2UR UR7, R5 ;  /* 0x00000000050772ca */ /* 0x000fe200000e0000 */
[----:B-1----:R-:W-:-:S01]  /*1f770*/  FADD.FTZ R7, R7, R0 ;  /* 0x0000000007077221 */ /* 0x002fc20000010000 */
[----:B---3--:R-:W-:-:S04]  /*1f780*/  FADD.FTZ R6, R6, R3 ;  /* 0x0000000306067221 */ /* 0x008fc80000010000 */
[----:B------:R-:W0:Y:S04]  /*1f790*/  SHFL.BFLY PT, R4, R7, 0x1, 0x1f ;  /* 0x0c201f0007047f89 */ /* 0x000e2800000e0000 */
[----:B------:R-:W1:Y:S01]  /*1f7a0*/  SHFL.BFLY PT, R5, R6, 0x1, 0x1f ;  /* 0x0c201f0006057f89 */ /* 0x000e6200000e0000 */
[----:B------:R-:W-:Y:S01]  /*1f7b0*/  MOV R3, RZ ;  /* 0x000000ff00037202 */ /* 0x000fe20000000f00 */
[----:B0-----:R-:W-:Y:S01]  /*1f7c0*/  FADD.FTZ R8, R7, R4 ;  /* 0x0000000407087221 */ /* 0x001fe20000010000 */
[----:B-1----:R-:W-:-:S04]  /*1f7d0*/  FADD.FTZ R10, R6, R5 ;  /* 0x00000005060a7221 */ /* 0x002fc80000010000 */
[C---:B------:R-:W-:Y:S01]  /*1f7e0*/  FSETP.NE.FTZ.AND P1, PT, R8.reuse, RZ, PT ;  /* 0x000000ff0800720b */ /* 0x040fe20003f35000 */
[----:B------:R-:W-:Y:S01]  /*1f7f0*/  FMUL.FTZ R4, R8, 0.00390625 ;  /* 0x3b80000008047820 */ /* 0x000fe20000410000 */
[----:B------:R-:W-:-:S04]  /*1f800*/  FMUL.FTZ R12, R10, 0.00390625 ;  /* 0x3b8000000a0c7820 */ /* 0x000fc80000410000 */
[----:B------:R-:W-:Y:S02]  /*1f810*/  FSETP.NE.FTZ.AND P2, PT, R4, RZ, PT ;  /* 0x000000ff0400720b */ /* 0x000fe40003f55000 */
[----:B------:R-:W-:-:S05]  /*1f820*/  FSETP.NE.FTZ.AND P3, PT, R12, RZ, PT ;  /* 0x000000ff0c00720b */ /* 0x000fca0003f75000 */
[----:B------:R0:W-:Y:S01]  /*1f830*/  @P1 MUFU.RCP R3, R8 ;  /* 0x0000000800031308 */ /* 0x0001e20000001000 */
[----:B------:R-:W-:Y:S01]  /*1f840*/  FSETP.NE.FTZ.AND P1, PT, R10, RZ, PT ;  /* 0x000000ff0a00720b */ /* 0x000fe20003f35000 */
[----:B------:R-:W-:Y:S01]  /*1f850*/  IMAD.MOV.U32 R7, RZ, RZ, RZ ;  /* 0x000000ffff077224 */ /* 0x000fe200078e00ff */
[----:B------:R-:W-:Y:S02]  /*1f860*/  WARPGROUP.DEPBAR.LE gsb0, 0x0 ;  /* 0x00008000000079c5 */ /* 0x000fe40000010000 */
[----:B------:R-:W-:-:S06]  /*1f870*/  WARPGROUP.ARRIVE ;  /* 0x00000000000079c5 */ /* 0x000fcc0000000000 */
[----:B------:R-:W-:Y:S01]  /*1f880*/  QGMMA.64x128x32.F32.E4M3.E4M3 R24, R192, gdesc[UR4], R24, gsb0 ;  /* 0x01e00004c0187df3 */ /* 0x000fe20008000818 */
[----:B------:R-:W1:Y:S08]  /*1f890*/  @P2 MUFU.LG2 R4, R4 ;  /* 0x0000000400042308 */ /* 0x000e700000000c00 */
[----:B------:R-:W3:Y:S01]  /*1f8a0*/  @P3 MUFU.LG2 R6, R12 ;  /* 0x0000000c00063308 */ /* 0x000ee20000000c00 */
[----:B------:R-:W-:-:S07]  /*1f8b0*/  MOV R5, UR52 ;  /* 0x0000003400057c02 */ /* 0x000fce0008000f00 */
[----:B------:R-:W4:Y:S01]  /*1f8c0*/  @P1 MUFU.RCP R7, R10 ;  /* 0x0000000a00071308 */ /* 0x000f220000001000 */
[----:B------:R-:W-:Y:S02]  /*1f8d0*/  IMAD.U32 R0, RZ, RZ, UR52 ;  /* 0x00000034ff007e24 */ /* 0x000fe4000f8e00ff */
[----:B0-----:R-:W-:Y:S01]  /*1f8e0*/  @P3 FMUL.FTZ R8, R5, 0.69314718246459960938 ;  /* 0x3f31721805083820 */ /* 0x001fe20000410000 */
[----:B-1----:R-:W-:Y:S01]  /*1f8f0*/  @P2 FMUL.FTZ R5, R4, 0.69314718246459960938 ;  /* 0x3f31721804052820 */ /* 0x002fe20000410000 */
[----:B------:R-:W-:Y:S01]  /*1f900*/  @P2 FMUL.FTZ R0, R0, 0.69314718246459960938 ;  /* 0x3f31721800002820 */ /* 0x000fe20000410000 */
[----:B------:R-:W-:Y:S02]  /*1f910*/  IMAD.MOV.U32 R88, RZ, RZ, -0x800000 ;  /* 0xff800000ff587424 */ /* 0x000fe400078e00ff */
[----:B---3--:R-:W-:Y:S01]  /*1f920*/  @P3 FMUL.FTZ R9, R6, 0.69314718246459960938 ;  /* 0x3f31721806093820 */ /* 0x008fe20000410000 */
[----:B------:R-:W-:Y:S02]  /*1f930*/  IMAD.MOV.U32 R89, RZ, RZ, -0x800000 ;  /* 0xff800000ff597424 */ /* 0x000fe400078e00ff */
[----:B--2---:R-:W-:Y:S01]  /*1f940*/  FMUL.FTZ R3, R3, R2 ;  /* 0x0000000203037220 */ /* 0x004fe20000410000 */
[----:B------:R-:W-:-:S01]  /*1f950*/  @P2 FFMA.FTZ R88, R0, R91, R5 ;  /* 0x0000005b00582223 */ /* 0x000fc20000010005 */
[----:B------:R-:W-:Y:S01]  /*1f960*/  @P3 FFMA.FTZ R89, R8, R90, R9 ;  /* 0x0000005a08593223 */ /* 0x000fe20000010009 */
[----:B----4-:R-:W-:Y:S01]  /*1f970*/  FMUL.FTZ R2, R7, R2 ;  /* 0x0000000207027220 */ /* 0x010fe20000410000 */
[----:B------:R-:W-:-:S02]  /*1f980*/  WARPGROUP.DEPBAR.LE gsb0, 0x0 ;  /* 0x00008000000079c5 */ /* 0x000fc40000010000 */
[----:B------:R-:W-:Y:S05]  /*1f990*/  @!P0 BRA `(.L_x_605) ;  /* 0x0000000000048947 */ /* 0x000fea0003800000 */
[----:B------:R-:W-:Y:S01]  /*1f9a0*/  BPT.TRAP 0x1 ;  /* 0x000000040000795c */ /* 0x000fe20000300000 */
.L_x_605:
[----:B------:R-:W-:Y:S01]  /*1f9b0*/  IMAD.U32 R5, RZ, RZ, UR38 ;  /* 0x00000026ff057e24 */ /* 0x000fe2000f8e00ff */
[----:B------:R-:W-:Y:S01]  /*1f9c0*/  IADD3 R0, R11, 0x29860, RZ ;  /* 0x000298600b007810 */ /* 0x000fe20007ffe0ff */
[----:B------:R-:W-:Y:S02]  /*1f9d0*/  VIADD R205, R205, 0x1 ;  /* 0x00000001cdcd7836 */ /* 0x000fe40000000000 */
[-C--:B------:R-:W-:Y:S01]  /*1f9e0*/  FMUL.FTZ R91, R48, R3.reuse ;  /* 0x00000003305b7220 */ /* 0x080fe20000410000 */
[-C--:B------:R-:W-:Y:S01]  /*1f9f0*/  FMUL.FTZ R99, R32, R3.reuse ;  /* 0x0000000320637220 */ /* 0x080fe20000410000 */
[----:B------:R-:W-:Y:S01]  /*1fa00*/  PRMT R0, R5, 0x654, R0 ;  /* 0x0000065405007816 */ /* 0x000fe20000000000 */
[-C--:B------:R-:W-:Y:S01]  /*1fa10*/  FMUL.FTZ R97, R33, R3.reuse ;  /* 0x0000000321617220 */ /* 0x080fe20000410000 */
[----:B------:R-:W-:Y:S01]  /*1fa20*/  ISETP.NE.AND P0, PT, R205, 0x2, PT ;  /* 0x00000002cd00780c */ /* 0x000fe20003f05270 */
[-C--:B------:R-:W-:Y:S01]  /*1fa30*/  FMUL.FTZ R96, R36, R3.reuse ;  /* 0x0000000324607220 */ /* 0x080fe20000410000 */
[----:B------:R0:W-:Y:S01]  /*1fa40*/  SYNCS.ARRIVE.TRANS64.RED.A1T0 RZ, [R0+URZ], RZ ;  /* 0x000000ff00ff79a7 */ /* 0x0001e2000810043f */
[-C--:B------:R-:W-:Y:S01]  /*1fa50*/  FMUL.FTZ R94, R37, R3.reuse ;  /* 0x00000003255e7220 */ /* 0x080fe20000410000 */
[-C--:B------:R-:W-:Y:S01]  /*1fa60*/  FMUL.FTZ R95, R40, R3.reuse ;  /* 0x00000003285f7220 */ /* 0x080fe20000410000 */
[-C--:B------:R-:W-:Y:S01]  /*1fa70*/  FMUL.FTZ R93, R41, R3.reuse ;  /* 0x00000003295d7220 */ /* 0x080fe20000410000 */
[-C--:B------:R-:W-:Y:S01]  /*1fa80*/  FMUL.FTZ R92, R44, R3.reuse ;  /* 0x000000032c5c7220 */ /* 0x080fe20000410000 */
[-C--:B------:R-:W-:Y:S01]  /*1fa90*/  FMUL.FTZ R90, R45, R3.reuse ;  /* 0x000000032d5a7220 */ /* 0x080fe20000410000 */
[-C--:B------:R-:W-:Y:S01]  /*1faa0*/  FMUL.FTZ R48, R49, R3.reuse ;  /* 0x0000000331307220 */ /* 0x080fe20000410000 */
[-C--:B------:R-:W-:Y:S01]  /*1fab0*/  FMUL.FTZ R100, R28, R3.reuse ;  /* 0x000000031c647220 */ /* 0x080fe20000410000 */
[----:B0-----:R-:W-:Y:S01]  /*1fac0*/  SEL R0, RZ, 0x1, P0 ;  /* 0x00000001ff007807 */ /* 0x001fe20000000000 */
        /* <DEDUP_REMOVED lines=53> */
[----:B------:R-:W-:Y:S01]  /*1fe20*/  FMUL.FTZ R87, R87, R2 ;  /* 0x0000000257577220 */ /* 0x000fe20000410000 */
[----:B------:R-:W-:Y:S01]  /*1fe30*/  LOP3.LUT R211, R211, R0, RZ, 0x3c, !PT ;  /* 0x00000000d3d37212 */ /* 0x000fe200078e3cff */
[----:B------:R-:W-:Y:S01]  /*1fe40*/  UIADD3 UR37, UR37, 0x1, URZ ;  /* 0x0000000125257890 */ /* 0x000fe2000fffe03f */
[----:B------:R-:W-:-:S11]  /*1fe50*/  SEL R205, R205, RZ, P0 ;  /* 0x000000ffcdcd7207 */ /* 0x000fd60000000000 */
.L_x_547:
[----:B------:R-:W-:Y:S05]  /*1fe60*/  WARPSYNC.ALL ;  /* 0x0000000000007948 */ /* 0x000fea0003800000 */
[----:B------:R-:W0:Y:S08]  /*1fe70*/  S2UR UR38, SR_CgaCtaId ;  /* 0x00000000002679c3 */ /* 0x000e300000008800 */
[----:B------:R-:W-:Y:S06]  /*1fe80*/  BAR.SYNC.DEFER_BLOCKING 0x5, 0x180 ;  /* 0x0146000000007b1d */ /* 0x000fec0000010000 */
[----:B------:R-:W-:Y:S01]  /*1fe90*/  UMOV UR4, 0x400 ;  /* 0x0000040000047882 */ /* 0x000fe20000000000 */
[----:B------:R-:W-:Y:S01]  /*1fea0*/  BSSY B0, `(.L_x_606) ;  /* 0x0000275000007945 */ /* 0x000fe20003800000 */
[----:B0-----:R-:W-:-:S06]  /*1feb0*/  ULEA UR4, UR38, UR4, 0x18 ;  /* 0x0000000426047291 */ /* 0x001fcc000f8ec03f */
[----:B------:R-:W-:-:S05]  /*1fec0*/  MOV R18, UR4 ;  /* 0x0000000400127c02 */ /* 0x000fca0008000f00 */
[----:B------:R0:W1:Y:S01]  /*1fed0*/  LDS.128 R168, [R18+0x298d0] ;  /* 0x0298d00012a87984 */ /* 0x0000620000000c00 */
[----:B------:R-:W-:Y:S06]  /*1fee0*/  BAR.ARV 0x4, 0x180 ;  /* 0x0106000000007b1d */ /* 0x000fec0000002000 */
[----:B------:R-:W-:Y:S05]  /*1fef0*/  @P1 BRA `(.L_x_607) ;  /* 0x0000001800c41947 */ /* 0x000fea0003800000 */
[----:B------:R-:W2:Y:S01]  /*1ff00*/  S2R R55, SR_TID.X ;  /* 0x0000000000377919 */ /* 0x000ea20000002100 */
[----:B------:R-:W-:Y:S01]  /*1ff10*/  ULDC.64 UR4, c[0x4][0x40] ;  /* 0x0100100000047ab9 */ /* 0x000fe20000000a00 */
[----:B------:R-:W3:Y:S01]  /*1ff20*/  LDL R54, [R1+0x40] ;  /* 0x0000400001367983 */ /* 0x000ee20000100800 */
[----:B--2---:R-:W-:-:S05]  /*1ff30*/  IMAD.SHL.U32 R0, R55, 0x4, RZ ;  /* 0x0000000437007824 */ /* 0x004fca00078e00ff */
[----:B------:R-:W-:-:S04]  /*1ff40*/  LOP3.LUT R0, R0, 0xc, RZ, 0xc0, !PT ;  /* 0x0000000c00007812 */ /* 0x000fc800078ec0ff */
[----:B------:R-:W-:-:S05]  /*1ff50*/  IADD3 R2, P0, R0, UR4, RZ ;  /* 0x0000000400027c10 */ /* 0x000fca000ff1e0ff */
[----:B------:R-:W-:-:S05]  /*1ff60*/  IMAD.X R3, RZ, RZ, UR5, P0 ;  /* 0x00000005ff037e24 */ /* 0x000fca00080e06ff */
[----:B------:R2:W4:Y:S01]  /*1ff70*/  LDG.E.CONSTANT R0, desc[UR50][R2.64] ;  /* 0x0000003202007981 */ /* 0x000522000c1e9900 */
[----:B------:R-:W-:Y:S01]  /*1ff80*/  F2FP.BF16.F32.PACK_AB R50, R43, R50 ;  /* 0x000000322b32723e */ /* 0x000fe200000010ff */
[----:B------:R-:W-:Y:S01]  /*1ff90*/  UMOV UR4, 0xffffffff ;  /* 0xffffffff00047882 */ /* 0x000fe20000000000 */
[----:B------:R-:W-:Y:S01]  /*1ffa0*/  F2FP.BF16.F32.PACK_AB R43, R45, R48 ;  /* 0x000000302d2b723e */ /* 0x000fe200000010ff */
[----:B------:R-:W0:Y:S01]  /*1ffb0*/  S2R R51, SR_SWINHI ;  /* 0x0000000000337919 */ /* 0x000e220000002f00 */
[----:B------:R-:W-:Y:S02]  /*1ffc0*/  F2FP.BF16.F32.PACK_AB R41, R41, R44 ;  /* 0x0000002c2929723e */ /* 0x000fe400000010ff */
[----:B------:R-:W-:Y:S02]  /*1ffd0*/  F2FP.BF16.F32.PACK_AB R30, R30, R61 ;  /* 0x0000003d1e1e723e */ /* 0x000fe400000010ff */
[----:B------:R-:W-:Y:S02]  /*1ffe0*/  F2FP.BF16.F32.PACK_AB R61, R39, R46 ;  /* 0x0000002e273d723e */ /* 0x000fe400000010ff */
[----:B------:R-:W-:-:S02]  /*1fff0*/  F2FP.BF16.F32.PACK_AB R46, R4, R5 ;  /* 0x00000005042e723e */ /* 0x000fc400000010ff */
[----:B------:R-:W-:Y:S02]  /*20000*/  F2FP.BF16.F32.PACK_AB R34, R27, R34 ;  /* 0x000000221b22723e */ /* 0x000fe400000010ff */
[----:B------:R-:W-:Y:S02]  /*20010*/  F2FP.BF16.F32.PACK_AB R69, R25, R26 ;  /* 0x0000001a1945723e */ /* 0x000fe400000010ff */
        /* <DEDUP_REMOVED lines=10> */
[----:B------:R-:W-:Y:S02]  /*200c0*/  MOV R44, R18 ;  /* 0x00000012002c7202 */ /* 0x000fe40000000f00 */
[----:B0-----:R-:W-:Y:S02]  /*200d0*/  MOV R45, R51 ;  /* 0x00000033002d7202 */ /* 0x001fe40000000f00 */
[----:B------:R-:W-:Y:S02]  /*200e0*/  F2FP.BF16.F32.PACK_AB R77, R9, R10 ;  /* 0x0000000a094d723e */ /* 0x000fe400000010ff */
[----:B------:R-:W-:Y:S02]  /*200f0*/  F2FP.BF16.F32.PACK_AB R48, R87, R6 ;  /* 0x000000065730723e */ /* 0x000fe400000010ff */
[----:B--2---:R-:W-:Y:S02]  /*20100*/  LOP3.LUT P0, R2, R55, 0x3, RZ, 0xc0, !PT ;  /* 0x0000000337027812 */ /* 0x004fe4000780c0ff */
[----:B------:R-:W-:-:S02]  /*20110*/  F2FP.BF16.F32.PACK_AB R100, R100, R103 ;  /* 0x000000676464723e */ /* 0x000fc400000010ff */
[----:B------:R-:W-:Y:S02]  /*20120*/  F2FP.BF16.F32.PACK_AB R101, R98, R101 ;  /* 0x000000656265723e */ /* 0x000fe400000010ff */
[----:B------:R-:W-:Y:S02]  /*20130*/  ISETP.EQ.OR P0, PT, R2, 0x3, !P0 ;  /* 0x000000030200780c */ /* 0x000fe40004702670 */
        /* <DEDUP_REMOVED lines=10> */
[----:B------:R-:W-:Y:S02]  /*201e0*/  SEL R13, R100, R101, P0 ;  /* 0x00000065640d7207 */ /* 0x000fe40000000000 */
[----:B------:R-:W-:Y:S01]  /*201f0*/  SEL R3, R101, R100, P0 ;  /* 0x0000006465037207 */ /* 0x000fe20000000000 */
[----:B---3--:R-:W-:-:S03]  /*20200*/  IMAD.WIDE R4, R54, 0x2, R44 ;  /* 0x0000000236047825 */ /* 0x008fc600078e022c */
[C---:B------:R-:W-:Y:S02]  /*20210*/  IADD3 R27, P5, R4.reuse, 0x4060, RZ ;  /* 0x00004060041b7810 */ /* 0x040fe40007fbe0ff */
[C---:B------:R-:W-:Y:S02]  /*20220*/  IADD3 R25, P1, R4.reuse, 0x4040, RZ ;  /* 0x0000404004197810 */ /* 0x040fe40007f3e0ff */
[----:B------:R-:W-:Y:S02]  /*20230*/  LOP3.LUT R26, R27, 0x380, RZ, 0xc0, !PT ;  /* 0x000003801b1a7812 */ /* 0x000fe400078ec0ff */
[----:B------:R-:W-:Y:S02]  /*20240*/  LOP3.LUT R24, R25, 0x380, RZ, 0xc0, !PT ;  /* 0x0000038019187812 */ /* 0x000fe400078ec0ff */
[----:B------:R-:W-:Y:S02]  /*20250*/  IADD3 R7, P3, R4, 0x4000, RZ ;  /* 0x0000400004077810 */ /* 0x000fe40007f7e0ff */
[----:B------:R-:W-:-:S02]  /*20260*/  SHF.R.U64 R26, R26, 0x3, RZ ;  /* 0x000000031a1a7819 */ /* 0x000fc400000012ff */
[----:B------:R-:W-:Y:S02]  /*20270*/  SHF.R.U64 R24, R24, 0x3, RZ ;  /* 0x0000000318187819 */ /* 0x000fe400000012ff */
[----:B------:R-:W-:Y:S02]  /*20280*/  LOP3.LUT R14, R7, 0x380, RZ, 0xc0, !PT ;  /* 0x00000380070e7812 */ /* 0x000fe400078ec0ff */
[----:B------:R-:W-:Y:S02]  /*20290*/  LOP3.LUT R26, R26, R27, RZ, 0x3c, !PT ;  /* 0x0000001b1a1a7212 */ /* 0x000fe400078e3cff */
[----:B------:R-:W-:Y:S01]  /*202a0*/  LOP3.LUT R24, R24, R25, RZ, 0x3c, !PT ;  /* 0x0000001918187212 */ /* 0x000fe200078e3cff */
[----:B------:R-:W-:Y:S01]  /*202b0*/  IMAD.X R25, RZ, RZ, R5, P1 ;  /* 0x000000ffff197224 */ /* 0x000fe200008e0605 */
[----:B------:R-:W-:Y:S02]  /*202c0*/  IADD3.X R27, RZ, R5, RZ, P5, !PT ;  /* 0x00000005ff1b7210 */ /* 0x000fe40002ffe4ff */
[----:B------:R-:W-:-:S02]  /*202d0*/  SHF.R.U64 R14, R14, 0x3, RZ ;  /* 0x000000030e0e7819 */ /* 0x000fc400000012ff */
[C---:B------:R-:W-:Y:S02]  /*202e0*/  IADD3 R21, P2, R4.reuse, 0x4020, RZ ;  /* 0x0000402004157810 */ /* 0x040fe40007f5e0ff */
[C---:B------:R-:W-:Y:S02]  /*202f0*/  IADD3 R11, P5, R4.reuse, 0x40, RZ ;  /* 0x00000040040b7810 */ /* 0x040fe40007fbe0ff */
[C---:B------:R-:W-:Y:S02]  /*20300*/  IADD3 R15, P4, R4.reuse, 0x60, RZ ;  /* 0x00000060040f7810 */ /* 0x040fe40007f9e0ff */
[----:B------:R-:W-:Y:S02]  /*20310*/  IADD3 R9, P1, R4, 0x20, RZ ;  /* 0x0000002004097810 */ /* 0x000fe40007f3e0ff */
[----:B------:R-:W-:Y:S02]  /*20320*/  LOP3.LUT R14, R14, R7, RZ, 0x3c, !PT ;  /* 0x000000070e0e7212 */ /* 0x000fe400078e3cff */
[----:B------:R-:W-:-:S02]  /*20330*/  LOP3.LUT R20, R21, 0x380, RZ, 0xc0, !PT ;  /* 0x0000038015147812 */ /* 0x000fc400078ec0ff */
[----:B------:R-:W-:Y:S02]  /*20340*/  LOP3.LUT R6, R11, 0x380, RZ, 0xc0, !PT ;  /* 0x000003800b067812 */ /* 0x000fe400078ec0ff */
[----:B------:R-:W-:Y:S02]  /*20350*/  LOP3.LUT R7, R4, 0x380, RZ, 0xc0, !PT ;  /* 0x0000038004077812 */ /* 0x000fe400078ec0ff */
[----:B------:R-:W-:Y:S02]  /*20360*/  LOP3.LUT R10, R15, 0x380, RZ, 0xc0, !PT ;  /* 0x000003800f0a7812 */ /* 0x000fe400078ec0ff */
[----:B------:R-:W-:Y:S02]  /*20370*/  LOP3.LUT R8, R9, 0x380, RZ, 0xc0, !PT ;  /* 0x0000038009087812 */ /* 0x000fe400078ec0ff */
[----:B------:R-:W-:Y:S02]  /*20380*/  SHF.R.U64 R20, R20, 0x3, RZ ;  /* 0x0000000314147819 */ /* 0x000fe400000012ff */
[----:B------:R-:W-:-:S02]  /*20390*/  SHF.R.U64 R6, R6, 0x3, RZ ;  /* 0x0000000306067819 */ /* 0x000fc400000012ff */
[----:B------:R-:W-:Y:S02]  /*203a0*/  SHF.R.U64 R7, R7, 0x3, RZ ;  /* 0x0000000307077819 */ /* 0x000fe400000012ff */
[----:B------:R-:W-:Y:S02]  /*203b0*/  SHF.R.U64 R10, R10, 0x3, RZ ;  /* 0x000000030a0a7819 */ /* 0x000fe400000012ff */
[----:B------:R-:W-:Y:S02]  /*203c0*/  SHF.R.U64 R8, R8, 0x3, RZ ;  /* 0x0000000308087819 */ /* 0x000fe400000012ff */
[----:B------:R-:W-:Y:S01]  /*203d0*/  LOP3.LUT R20, R20, R21, RZ, 0x3c, !PT ;  /* 0x0000001514147212 */ /* 0x000fe200078e3cff */
[--C-:B------:R-:W-:Y:S01]  /*203e0*/  IMAD.X R21, RZ, RZ, R5.reuse, P2 ;  /* 0x000000ffff157224 */ /* 0x100fe200010e0605 */
[----:B------:R-:W-:Y:S01]  /*203f0*/  LOP3.LUT R6, R6, R11, RZ, 0x3c, !PT ;  /* 0x0000000b06067212 */ /* 0x000fe200078e3cff */
[--C-:B------:R-:W-:Y:S01]  /*20400*/  IMAD.X R11, RZ, RZ, R5.reuse, P4 ;  /* 0x000000ffff0b7224 */ /* 0x100fe200020e0605 */
[----:B------:R-:W-:Y:S01]  /*20410*/  LOP3.LUT R4, R7, R4, RZ, 0x3c, !PT ;  /* 0x0000000407047212 */ /* 0x000fe200078e3cff */
[----:B------:R-:W-:Y:S01]  /*20420*/  IMAD.X R7, RZ, RZ, R5, P5 ;  /* 0x000000ffff077224 */ /* 0x000fe200028e0605 */
[----:B------:R-:W-:-:S02]  /*20430*/  LOP3.LUT R10, R10, R15, RZ, 0x3c, !PT ;  /* 0x0000000f0a0a7212 */ /* 0x000fc400078e3cff */
[----:B------:R-:W-:Y:S02]  /*20440*/  LOP3.LUT R8, R8, R9, RZ, 0x3c, !PT ;  /* 0x0000000908087212 */ /* 0x000fe400078e3cff */
[-C--:B------:R-:W-:Y:S02]  /*20450*/  IADD3.X R15, RZ, R5.reuse, RZ, P3, !PT ;  /* 0x00000005ff0f7210 */ /* 0x080fe40001ffe4ff */
[-C--:B------:R-:W-:Y:S02]  /*20460*/  IADD3.X R9, RZ, R5.reuse, RZ, P1, !PT ;  /* 0x00000005ff097210 */ /* 0x080fe40000ffe4ff */
[----:B------:R-:W-:Y:S02]  /*20470*/  MOV R76, R4 ;  /* 0x00000004004c7202 */ /* 0x000fe40000000f00 */
[----:B------:R-:W-:Y:S02]  /*20480*/  MOV R62, R26 ;  /* 0x0000001a003e7202 */ /* 0x000fe40000000f00 */
[----:B------:R-:W-:-:S02]  /*20490*/  MOV R64, R24 ;  /* 0x0000001800407202 */ /* 0x000fc40000000f00 */
[----:B------:R-:W-:Y:S02]  /*204a0*/  MOV R66, R20 ;  /* 0x0000001400427202 */ /* 0x000fe40000000f00 */
[----:B------:R-:W-:Y:S02]  /*204b0*/  MOV R68, R14 ;  /* 0x0000000e00447202 */ /* 0x000fe40000000f00 */
[----:B------:R-:W-:Y:S02]  /*204c0*/  MOV R70, R10 ;  /* 0x0000000a00467202 */ /* 0x000fe40000000f00 */
[----:B------:R-:W-:Y:S02]  /*204d0*/  MOV R72, R6 ;  /* 0x0000000600487202 */ /* 0x000fe40000000f00 */
[----:B------:R-:W-:Y:S02]  /*204e0*/  MOV R74, R8 ;  /* 0x00000008004a7202 */ /* 0x000fe40000000f00 */
[----:B----4-:R-:W-:Y:S01]  /*204f0*/  LOP3.LUT R2, R0, 0x2, RZ, 0x3c, !PT ;  /* 0x0000000200027812 */ /* 0x010fe200078e3cff */
[----:B------:R-:W-:Y:S06]  /*20500*/  BRA.DIV UR4, `(.L_x_608) ;  /* 0x000000aa04787947 */ /* 0x000fec000b800000 */
[----:B------:R-:W-:Y:S01]  /*20510*/  SEL R33, R35, R32, P0 ;  /* 0x0000002023217207 */ /* 0x000fe20000000000 */
[----:B------:R-:W-:Y:S01]  /*20520*/  SHFL.IDX PT, R6, R13, R0, 0x1c1f ;  /* 0x001c1f000d067589 */ /* 0x000fe200000e0000 */
[----:B------:R-:W-:Y:S02]  /*20530*/  SEL R37, R39, R36, P0 ;  /* 0x0000002427257207 */ /* 0x000fe40000000000 */
[----:B------:R-:W-:Y:S01]  /*20540*/  SEL R7, R97, R96, P0 ;  /* 0x0000006061077207 */ /* 0x000fe20000000000 */
[----:B------:R-:W-:Y:S01]  /*20550*/  SHFL.IDX PT, R3, R3, R2, 0x1c1f ;  /* 0x001c1f0203037589 */ /* 0x000fe200000e0000 */
[----:B------:R-:W-:Y:S02]  /*20560*/  SEL R25, R52, R43, P0 ;  /* 0x0000002b34197207 */ /* 0x000fe40000000000 */
[----:B------:R-:W-:Y:S02]  /*20570*/  SEL R27, R43, R52, P0 ;  /* 0x000000342b1b7207 */ /* 0x000fe40000000000 */
[----:B------:R-:W-:Y:S01]  /*20580*/  SEL R29, R41, R40, P0 ;  /* 0x00000028291d7207 */ /* 0x000fe20000000000 */
[----:B------:R-:W-:Y:S01]  /*20590*/  SHFL.IDX PT, R7, R7, R2, 0x1c1f ;  /* 0x001c1f0207077589 */ /* 0x000fe200000e0000 */
[----:B------:R-:W-:-:S02]  /*205a0*/  SEL R31, R40, R41, P0 ;  /* 0x00000029281f7207 */ /* 0x000fc40000000000 */
[----:B------:R-:W-:Y:S01]  /*205b0*/  SEL R35, R32, R35, P0 ;  /* 0x0000002320237207 */ /* 0x000fe20000000000 */
[----:B------:R-:W-:Y:S01]  /*205c0*/  SHFL.IDX PT, R26, R25, R0, 0x1c1f ;  /* 0x001c1f00191a7589 */ /* 0x000fe200000e0000 */
[----:B------:R-:W-:Y:S02]  /*205d0*/  SEL R39, R36, R39, P0 ;  /* 0x0000002724277207 */ /* 0x000fe40000000000 */
[----:B------:R-:W-:Y:S01]  /*205e0*/  SEL R5, R96, R97, P0 ;  /* 0x0000006160057207 */ /* 0x000fe20000000000 */
[----:B------:R-:W-:Y:S01]  /*205f0*/  SHFL.IDX PT, R27, R27, R2, 0x1c1f ;  /* 0x001c1f021b1b7589 */ /* 0x000fe200000e0000 */
[----:B------:R-:W-:Y:S02]  /*20600*/  SEL R9, R92, R93, P0 ;  /* 0x0000005d5c097207 */ /* 0x000fe40000000000 */
[----:B------:R-:W-:Y:S01]  /*20610*/  SEL R41, R46, R47, P0 ;  /* 0x0000002f2e297207 */ /* 0x000fe20000000000 */
[----:B------:R-:W0:Y:S01]  /*20620*/  SHFL.IDX PT, R10, R5, R0, 0x1c1f ;  /* 0x001c1f00050a7589 */ /* 0x000e2200000e0000 */
        /* <DEDUP_REMOVED lines=14> */
[----:B------:R-:W2:Y:S01]  /*20710*/  SHFL.IDX PT, R20, R21, R2, 0x1c1f ;  /* 0x001c1f0215147589 */ /* 0x000ea200000e0000 */
[----:B------:R-:W-:Y:S02]  /*20720*/  SEL R53, R30, R53, P0 ;  /* 0x000000351e357207 */ /* 0x000fe40000000000 */
[----:B------:R-:W-:Y:S01]  /*20730*/  SEL R57, R56, R57, P0 ;  /* 0x0000003938397207 */ /* 0x000fe20000000000 */
[----:B------:R-:W3:Y:S01]  /*20740*/  SHFL.IDX PT, R30, R29, R0, 0x1c1f ;  /* 0x001c1f001d1e7589 */ /* 0x000ee200000e0000 */
[----:B------:R-:W-:-:S02]  /*20750*/  SEL R61, R61, R50, P0 ;  /* 0x000000323d3d7207 */ /* 0x000fc40000000000 */
[----:B------:R-:W-:Y:S01]  /*20760*/  SEL R65, R65, R42, P0 ;  /* 0x0000002a41417207 */ /* 0x000fe20000000000 */
[----:B------:R-:W-:Y:S01]  /*20770*/  SHFL.IDX PT, R43, R43, R2, 0x1c1f ;  /* 0x001c1f022b2b7589 */ /* 0x000fe200000e0000 */
[----:B------:R-:W-:Y:S02]  /*20780*/  SEL R69, R69, R34, P0 ;  /* 0x0000002245457207 */ /* 0x000fe40000000000 */
[----:B------:R-:W-:Y:S01]  /*20790*/  SEL R73, R38, R73, P0 ;  /* 0x0000004926497207 */ /* 0x000fe20000000000 */
[----:B------:R-:W4:Y:S01]  /*207a0*/  SHFL.IDX PT, R34, R33, R0, 0x1c1f ;  /* 0x001c1f0021227589 */ /* 0x000f2200000e0000 */
[----:B------:R-:W-:Y:S02]  /*207b0*/  SEL R75, R77, R48, P0 ;  /* 0x000000304d4b7207 */ /* 0x000fe40000000000 */
[----:B------:R-:W-:Y:S01]  /*207c0*/  SEL R77, R48, R77, P0 ;  /* 0x0000004d304d7207 */ /* 0x000fe20000000000 */
[----:B------:R-:W1:Y:S01]  /*207d0*/  SHFL.IDX PT, R38, R37, R0, 0x1c1f ;  /* 0x001c1f0025267589 */ /* 0x000e6200000e0000 */
[----:B0-----:R-:W-:-:S02]  /*207e0*/  SEL R8, R10, R7, P0 ;  /* 0x000000070a087207 */ /* 0x001fc40000000000 */
[----:B------:R-:W-:Y:S01]  /*207f0*/  SEL R24, R26, R27, P0 ;  /* 0x0000001b1a187207 */ /* 0x000fe20000000000 */
[----:B------:R-:W0:Y:S01]  /*20800*/  SHFL.IDX PT, R42, R41, R0, 0x1c1f ;  /* 0x001c1f00292a7589 */ /* 0x000e2200000e0000 */
[----:B------:R-:W-:Y:S02]  /*20810*/  SEL R4, R6, R3, P0 ;  /* 0x0000000306047207 */ /* 0x000fe40000000000 */
[----:B------:R-:W-:Y:S01]  /*20820*/  SEL R10, R7, R10, P0 ;  /* 0x0000000a070a7207 */ /* 0x000fe20000000000 */
[----:B------:R-:W-:Y:S01]  /*20830*/  SHFL.IDX PT, R47, R47, R0, 0x1c1f ;  /* 0x001c1f002f2f7589 */ /* 0x000fe200000e0000 */
[----:B--2---:R-:W-:Y:S02]  /*20840*/  SEL R12, R9, R20, P0 ;  /* 0x00000014090c7207 */ /* 0x004fe40000000000 */
[----:B------:R-:W-:Y:S01]  /*20850*/  SEL R14, R20, R9, P0 ;  /* 0x00000009140e7207 */ /* 0x000fe20000000000 */
[----:B------:R-:W-:Y:S01]  /*20860*/  SHFL.IDX PT, R51, R51, R0, 0x1c1f ;  /* 0x001c1f0033337589 */ /* 0x000fe200000e0000 */
[----:B---3--:R-:W-:-:S02]  /*20870*/  SEL R28, R30, R31, P0 ;  /* 0x0000001f1e1c7207 */ /* 0x008fc40000000000 */
[----:B------:R-:W-:Y:S01]  /*20880*/  SEL R26, R27, R26, P0 ;  /* 0x0000001a1b1a7207 */ /* 0x000fe20000000000 */
[----:B------:R-:W-:Y:S01]  /*20890*/  SHFL.IDX PT, R55, R55, R0, 0x1c1f ;  /* 0x001c1f0037377589 */ /* 0x000fe200000e0000 */
[----:B------:R-:W-:Y:S02]  /*208a0*/  SEL R30, R31, R30, P0 ;  /* 0x0000001e1f1e7207 */ /* 0x000fe40000000000 */
[----:B------:R-:W-:Y:S01]  /*208b0*/  SEL R6, R3, R6, P0 ;  /* 0x0000000603067207 */ /* 0x000fe20000000000 */
[----:B------:R-:W-:Y:S01]  /*208c0*/  SHFL.IDX PT, R59, R59, R0, 0x1c1f ;  /* 0x001c1f003b3b7589 */ /* 0x000fe200000e0000 */
[----:B----4-:R-:W-:Y:S02]  /*208d0*/  SEL R32, R34, R35, P0 ;  /* 0x0000002322207207 */ /* 0x010fe40000000000 */
[----:B------:R-:W-:Y:S01]  /*208e0*/  SEL R34, R35, R34, P0 ;  /* 0x0000002223227207 */ /* 0x000fe20000000000 */
[----:B------:R-:W-:Y:S01]  /*208f0*/  SHFL.IDX PT, R63, R63, R0, 0x1c1f ;  /* 0x001c1f003f3f7589 */ /* 0x000fe200000e0000 */
[----:B-1----:R-:W-:-:S02]  /*20900*/  SEL R36, R38, R39, P0 ;  /* 0x0000002726247207 */ /* 0x002fc40000000000 */
[----:B------:R-:W-:Y:S01]  /*20910*/  SEL R38, R39, R38, P0 ;  /* 0x0000002627267207 */ /* 0x000fe20000000000 */
[----:B------:R-:W-:Y:S01]  /*20920*/  SHFL.IDX PT, R67, R67, R0, 0x1c1f ;  /* 0x001c1f0043437589 */ /* 0x000fe200000e0000 */
[----:B0-----:R-:W-:Y:S02]  /*20930*/  SEL R40, R42, R43, P0 ;  /* 0x0000002b2a287207 */ /* 0x001fe40000000000 */
[----:B------:R-:W-:Y:S01]  /*20940*/  SEL R42, R43, R42, P0 ;  /* 0x0000002a2b2a7207 */ /* 0x000fe20000000000 */
[----:B------:R-:W-:Y:S04]  /*20950*/  SHFL.IDX PT, R71, R71, R0, 0x1c1f ;  /* 0x001c1f0047477589 */ /* 0x000fe800000e0000 */
[----:B------:R-:W0:Y:S04]  /*20960*/  SHFL.IDX PT, R46, R49, R2, 0x1c1f ;  /* 0x001c1f02312e7589 */ /* 0x000e2800000e0000 */
[----:B------:R-:W1:Y:S04]  /*20970*/  SHFL.IDX PT, R48, R53, R2, 0x1c1f ;  /* 0x001c1f0235307589 */ /* 0x000e6800000e0000 */
[----:B------:R-:W2:Y:S04]  /*20980*/  SHFL.IDX PT, R50, R57, R2, 0x1c1f ;  /* 0x001c1f0239327589 */ /* 0x000ea800000e0000 */
[----:B------:R-:W3:Y:S04]  /*20990*/  SHFL.IDX PT, R52, R61, R2, 0x1c1f ;  /* 0x001c1f023d347589 */ /* 0x000ee800000e0000 */
[----:B------:R-:W4:Y:S04]  /*209a0*/  SHFL.IDX PT, R54, R65, R2, 0x1c1f ;  /* 0x001c1f0241367589 */ /* 0x000f2800000e0000 */
[----:B------:R-:W4:Y:S04]  /*209b0*/  SHFL.IDX PT, R56, R69, R2, 0x1c1f ;  /* 0x001c1f0245387589 */ /* 0x000f2800000e0000 */
[----:B------:R-:W4:Y:S01]  /*209c0*/  SHFL.IDX PT, R58, R73, R2, 0x1c1f ;  /* 0x001c1f02493a7589 */ /* 0x000f2200000e0000 */
[----:B0-----:R-:W-:-:S02]  /*209d0*/  SEL R5, R47, R46, P0 ;  /* 0x0000002e2f057207 */ /* 0x001fc40000000000 */
[----:B------:R-:W-:Y:S01]  /*209e0*/  SEL R7, R46, R47, P0 ;  /* 0x0000002f2e077207 */ /* 0x000fe20000000000 */
[----:B------:R-:W0:Y:S01]  /*209f0*/  SHFL.IDX PT, R75, R75, R0, 0x1c1f ;  /* 0x001c1f004b4b7589 */ /* 0x000e2200000e0000 */
[----:B-1----:R-:W-:Y:S02]  /*20a00*/  SEL R9, R51, R48, P0 ;  /* 0x0000003033097207 */ /* 0x002fe40000000000 */
[----:B------:R-:W-:Y:S01]  /*20a10*/  SEL R11, R48, R51, P0 ;  /* 0x00000033300b7207 */ /* 0x000fe20000000000 */
[----:B------:R1:W0:Y:S01]  /*20a20*/  SHFL.IDX PT, R60, R77, R2, 0x1c1f ;  /* 0x001c1f024d3c7589 */ /* 0x00022200000e0000 */
[----:B--2---:R-:W-:Y:S02]  /*20a30*/  SEL R13, R55, R50, P0 ;  /* 0x00000032370d7207 */ /* 0x004fe40000000000 */
[----:B------:R-:W-:Y:S02]  /*20a40*/  SEL R15, R50, R55, P0 ;  /* 0x00000037320f7207 */ /* 0x000fe40000000000 */
[----:B---3--:R-:W-:-:S02]  /*20a50*/  SEL R25, R59, R52, P0 ;  /* 0x000000343b197207 */ /* 0x008fc40000000000 */
[----:B------:R-:W-:Y:S02]  /*20a60*/  SEL R27, R52, R59, P0 ;  /* 0x0000003b341b7207 */ /* 0x000fe40000000000 */
[----:B----4-:R-:W-:Y:S01]  /*20a70*/  SEL R29, R63, R54, P0 ;  /* 0x000000363f1d7207 */ /* 0x010fe20000000000 */
[----:B-1----:R-:W-:Y:S01]  /*20a80*/  IMAD.MOV.U32 R2, RZ, RZ, RZ ;  /* 0x000000ffff027224 */ /* 0x002fe200078e00ff */
[----:B------:R-:W-:Y:S02]  /*20a90*/  SEL R31, R54, R63, P0 ;  /* 0x0000003f361f7207 */ /* 0x000fe40000000000 */
[----:B------:R-:W-:Y:S02]  /*20aa0*/  SEL R33, R67, R56, P0 ;  /* 0x0000003843217207 */ /* 0x000fe40000000000 */
[----:B------:R-:W-:Y:S02]  /*20ab0*/  SEL R35, R56, R67, P0 ;  /* 0x0000004338237207 */ /* 0x000fe40000000000 */
[----:B------:R-:W-:-:S02]  /*20ac0*/  SEL R37, R71, R58, P0 ;  /* 0x0000003a47257207 */ /* 0x000fc40000000000 */
[----:B------:R-:W-:-:S07]  /*20ad0*/  SEL R39, R58, R71, P0 ;  /* 0x000000473a277207 */ /* 0x000fce0000000000 */
.L_x_848:
[----:B------:R-:W-:Y:S05]  /*20ae0*/  WARPSYNC.ALL ;  /* 0x0000000000007948 */ /* 0x000fea0003800000 */
[----:B------:R-:W-:Y:S01]  /*20af0*/  BAR.SYNC.DEFER_BLOCKING 0x1, 0x100 ;  /* 0x0044000000007b1d */ /* 0x000fe20000010000 */
[----:B0-----:R-:W-:-:S05]  /*20b00*/  SEL R41, R75, R60, P0 ;  /* 0x0000003c4b297207 */ /* 0x001fca0000000000 */
[----:B------:R-:W-:Y:S01]  /*20b10*/  ULDC.64 UR4, c[0x0][0xc00] ;  /* 0x0003000000047ab9 */ /* 0x000fe20000000a00 */
[----:B------:R-:W-:Y:S01]  /*20b20*/  SEL R43, R60, R75, P0 ;  /* 0x0000004b3c2b7207 */ /* 0x000fe20000000000 */
[----:B------:R-:W2:Y:S01]  /*20b30*/  LDL R3, [R1+0x3c] ;  /* 0x00003c0001037983 */ /* 0x000ea20000100800 */
[----:B------:R-:W-:Y:S01]  /*20b40*/  ISETP.NE.U32.AND P1, PT, RZ, UR4, PT ;  /* 0x00000004ff007c0c */ /* 0x000fe2000bf25070 */
[----:B------:R-:W0:Y:S01]  /*20b50*/  LDC R49, c[0x0][0xbe8] ;  /* 0x0002fa00ff317b82 */ /* 0x000e220000000800 */
[----:B------:R-:W-:Y:S02]  /*20b60*/  IADD3 R20, P2, R222, UR4, RZ ;  /* 0x00000004de147c10 */ /* 0x000fe4000ff5e0ff */
[----:B------:R-:W-:Y:S02]  /*20b70*/  ISETP.NE.AND.EX P1, PT, RZ, UR5, PT, P1 ;  /* 0x00000005ff007c0c */ /* 0x000fe4000bf25310 */
[----:B------:R-:W-:Y:S01]  /*20b80*/  IADD3.X R21, R223, UR5, RZ, P2, !PT ;  /* 0x00000005df157c10 */ /* 0x000fe200097fe4ff */
[----:B------:R-:W-:-:S02]  /*20b90*/  ULDC.64 UR4, c[0x0][0xc08] ;  /* 0x0003020000047ab9 */ /* 0x000fc40000000a00 */
[----:B------:R-:W-:Y:S01]  /*20ba0*/  ISETP.NE.U32.AND P0, PT, RZ, UR4, PT ;  /* 0x00000004ff007c0c */ /* 0x000fe2000bf05070 */
[----:B------:R1:W-:Y:S04]  /*20bb0*/  STSM.16.M88.4 [R76], R4 ;  /* 0x000000044c007844 */ /* 0x0003e80000000200 */
[----:B------:R-:W-:Y:S04]  /*20bc0*/  STSM.16.M88.4 [R74], R8 ;  /* 0x000000084a007844 */ /* 0x000fe80000000200 */
[----:B------:R2:W-:Y:S04]  /*20bd0*/  STSM.16.M88.4 [R72], R12 ;  /* 0x0000000c48007844 */ /* 0x0005e80000000200 */
[----:B------:R3:W-:Y:S04]  /*20be0*/  STSM.16.M88.4 [R70], R24 ;  /* 0x0000001846007844 */ /* 0x0007e80000000200 */
[----:B------:R3:W-:Y:S04]  /*20bf0*/  STSM.16.M88.4 [R68], R28 ;  /* 0x0000001c44007844 */ /* 0x0007e80000000200 */
[----:B------:R3:W-:Y:S04]  /*20c00*/  STSM.16.M88.4 [R66], R32 ;  /* 0x0000002042007844 */ /* 0x0007e80000000200 */
[----:B------:R3:W-:Y:S01]  /*20c10*/  STSM.16.M88.4 [R64], R36 ;  /* 0x0000002440007844 */ /* 0x0007e20000000200 */
[----:B------:R-:W-:-:S03]  /*20c20*/  ISETP.NE.AND.EX P0, PT, RZ, UR5, PT, P0 ;  /* 0x00000005ff007c0c */ /* 0x000fc6000bf05300 */
[----:B------:R3:W-:Y:S01]  /*20c30*/  STSM.16.M88.4 [R62], R40 ;  /* 0x000000283e007844 */ /* 0x0007e20000000200 */
[----:B------:R-:W-:Y:S09]  /*20c40*/  BAR.SYNC.DEFER_BLOCKING 0x1, 0x100 ;  /* 0x0044000000007b1d */ /* 0x000ff20000010000 */
[----:B------:R-:W-:Y:S01]  /*20c50*/  @P0 IADD3 R222, P3, R222, UR4, RZ ;  /* 0x00000004dede0c10 */ /* 0x000fe2000ff7e0ff */
[----:B------:R-:W-:-:S02]  /*20c60*/  ULDC UR4, c[0x0][0xa88] ;  /* 0x0002a20000047ab9 */ /* 0x000fc40000000800 */
[----:B------:R-:W-:Y:S01]  /*20c70*/  IMAD.U32 R0, RZ, RZ, UR4 ;  /* 0x00000004ff007e24 */ /* 0x000fe2000f8e00ff */
[----:B------:R-:W-:Y:S01]  /*20c80*/  @P0 IADD3.X R223, R223, UR5, RZ, P3, !PT ;  /* 0x00000005dfdf0c10 */ /* 0x000fe20009ffe4ff */
[----:B------:R3:W5:Y:S01]  /*20c90*/  @P1 LDG.E R2, desc[UR50][R20.64] ;  /* 0x0000003214021981 */ /* 0x000762000c1e1900 */
[----:B0-----:R-:W-:-:S03]  /*20ca0*/  ISETP.NE.AND P2, PT, R49, 0x1, PT ;  /* 0x000000013100780c */ /* 0x001fc60003f45270 */
[----:B------:R3:W5:Y:S10]  /*20cb0*/  @P0 LDG.E R0, desc[UR50][R222.64] ;  /* 0x00000032de000981 */ /* 0x000774000c1e1900 */
[----:B-1----:R-:W0:Y:S08]  /*20cc0*/  @P2 LDC R4, c[0x0][0xbec] ;  /* 0x0002fb00ff042b82 */ /* 0x002e300000000800 */
[----:B------:R-:W1:Y:S01]  /*20cd0*/  @P2 LDC R5, c[0x0][0xbf0] ;  /* 0x0002fc00ff052b82 */ /* 0x000e620000000800 */
[----:B--2---:R-:W-:Y:S01]  /*20ce0*/  LEA R13, R225, R3, 0x7 ;  /* 0x00000003e10d7211 */ /* 0x004fe200078e38ff */
[----:B01-3--:R-:W-:Y:S06]  /*20cf0*/  @P0 BRA `(.L_x_609) ;  /* 0x0000000000100947 */ /* 0x00bfec0003800000 */
[----:B------:R-:W-:Y:S05]  /*20d00*/  @!P1 BRA `(.L_x_609) ;  /* 0x00000000000c9947 */ /* 0x000fea0003800000 */
[----:B------:R-:W2:Y:S04]  /*20d10*/  LDG.E R3, desc[UR50][R20.64] ;  /* 0x0000003214037981 */ /* 0x000ea8000c1e1900 */
[----:B-----5:R-:W2:Y:S02]  /*20d20*/  LDG.E R0, desc[UR50][R20.64+0x4] ;  /* 0x0000043214007981 */ /* 0x020ea4000c1e1900 */
[----:B--2---:R-:W-:-:S07]  /*20d30*/  IMAD.IADD R0, R0, 0x1, -R3 ;  /* 0x0000000100007824 */ /* 0x004fce00078e0a03 */
.L_x_609:
[----:B------:R-:W2:Y:S01]  /*20d40*/  LDL R10, [R1+0x30] ;  /* 0x00003000010a7983 */ /* 0x000ea20000100800 */
[----:B------:R-:W-:Y:S01]  /*20d50*/  SHF.R.S32.HI R48, RZ, 0x1f, R221 ;  /* 0x0000001fff307819 */ /* 0x000fe200000114dd */
[----:B------:R-:W-:Y:S01]  /*20d60*/  @P2 IMAD.HI.U32 R4, R13, R4, RZ ;  /* 0x000000040d042227 */ /* 0x000fe200078e00ff */
[----:B------:R-:W-:Y:S01]  /*20d70*/  ULDC.64 UR4, c[0x0][0xb90] ;  /* 0x0002e40000047ab9 */ /* 0x000fe20000000a00 */
[----:B-----5:R-:W-:Y:S01]  /*20d80*/  SHF.R.S32.HI R3, RZ, 0x1f, R2 ;  /* 0x0000001fff037819 */ /* 0x020fe20000011402 */
[----:B------:R-:W0:Y:S01]  /*20d90*/  @P2 LDC R55, c[0x0][0xbec] ;  /* 0x0002fb00ff372b82 */ /* 0x000e220000000800 */
[----:B------:R-:W-:Y:S01]  /*20da0*/  IMAD R6, R48, UR4, RZ ;  /* 0x0000000430067c24 */ /* 0x000fe2000f8e02ff */
[----:B------:R-:W-:Y:S01]  /*20db0*/  SEL R224, R224, RZ, !P1 ;  /* 0x000000ffe0e07207 */ /* 0x000fe20004800000 */
[----:B------:R-:W-:Y:S01]  /*20dc0*/  IMAD.MOV.U32 R7, RZ, RZ, R13 ;  /* 0x000000ffff077224 */ /* 0x000fe200078e000d */
[----:B------:R-:W-:Y:S01]  /*20dd0*/  @P2 SHF.R.U32.HI R7, RZ, R5, R4 ;  /* 0x00000005ff072219 */ /* 0x000fe20000011604 */
[----:B------:R-:W-:Y:S01]  /*20de0*/  IMAD.WIDE.U32 R4, R221, UR4, R2 ;  /* 0x00000004dd047c25 */ /* 0x000fe2000f8e0002 */
[----:B------:R-:W-:-:S02]  /*20df0*/  SEL R51, R218, RZ, !P1 ;  /* 0x000000ffda337207 */ /* 0x000fc40004800000 */
[----:B------:R-:W-:Y:S01]  /*20e00*/  LEA R11, R227, R214, 0x6 ;  /* 0x000000d6e30b7211 */ /* 0x000fe200078e30ff */
[----:B------:R-:W-:Y:S01]  /*20e10*/  IMAD R9, R221, UR5, R6 ;  /* 0x00000005dd097c24 */ /* 0x000fe2000f8e0206 */
[----:B------:R-:W-:Y:S01]  /*20e20*/  ULDC.64 UR4, c[0x0][0xb98] ;  /* 0x0002e60000047ab9 */ /* 0x000fe20000000a00 */
[----:B------:R-:W-:Y:S02]  /*20e30*/  IMAD.MOV R6, RZ, RZ, -R7 ;  /* 0x000000ffff067224 */ /* 0x000fe400078e0a07 */
[----:B------:R-:W-:Y:S02]  /*20e40*/  IMAD.IADD R5, R5, 0x1, R9 ;  /* 0x0000000105057824 */ /* 0x000fe400078e0209 */
[----:B------:R-:W-:Y:S02]  /*20e50*/  IMAD R9, R49, R6, R13 ;  /* 0x0000000631097224 */ /* 0x000fe400078e020d */
[----:B------:R-:W-:Y:S02]  /*20e60*/  IMAD R6, R224, UR4, RZ ;  /* 0x00000004e0067c24 */ /* 0x000fe4000f8e02ff */
[----:B------:R-:W-:-:S04]  /*20e70*/  IMAD.WIDE.U32 R4, R51, UR4, R4 ;  /* 0x0000000433047c25 */ /* 0x000fc8000f8e0004 */
[----:B------:R-:W-:Y:S01]  /*20e80*/  IMAD.WIDE R44, R11, 0x2, R44 ;  /* 0x000000020b2c7825 */ /* 0x000fe200078e022c */
[----:B------:R-:W-:Y:S02]  /*20e90*/  SHF.R.S32.HI R11, RZ, 0x1f, R7 ;  /* 0x0000001fff0b7819 */ /* 0x000fe40000011407 */
[----:B------:R-:W-:Y:S01]  /*20ea0*/  IADD3 R4, P1, R7, R4, RZ ;  /* 0x0000000407047210 */ /* 0x000fe20007f3e0ff */
[----:B------:R-:W-:Y:S01]  /*20eb0*/  IMAD R8, R51, UR5, R6 ;  /* 0x0000000533087c24 */ /* 0x000fe2000f8e0206 */
[----:B------:R-:W-:Y:S01]  /*20ec0*/  SHF.R.S32.HI R6, RZ, 0x1f, R9 ;  /* 0x0000001fff067819 */ /* 0x000fe20000011409 */
[----:B------:R-:W-:Y:S01]  /*20ed0*/  ULDC.64 UR4, c[0x0][0xb88] ;  /* 0x0002e20000047ab9 */ /* 0x000fe20000000a00 */
[----:B------:R-:W-:Y:S01]  /*20ee0*/  IADD3 R13, P4, R44, 0x2000, RZ ;  /* 0x000020002c0d7810 */ /* 0x000fe20007f9e0ff */
[----:B------:R-:W-:Y:S01]  /*20ef0*/  IMAD R53, R0, R49, RZ ;  /* 0x0000003100357224 */ /* 0x000fe200078e02ff */
[----:B------:R-:W-:Y:S01]  /*20f00*/  IADD3.X R5, R11, R5, R8, P1, !PT ;  /* 0x000000050b057210 */ /* 0x000fe20000ffe408 */
[----:B------:R-:W-:Y:S01]  /*20f10*/  IMAD R6, R6, UR4, RZ ;  /* 0x0000000406067c24 */ /* 0x000fe2000f8e02ff */
[----:B------:R-:W-:-:S02]  /*20f20*/  IADD3 R29, P3, R44, 0x4000, RZ ;  /* 0x000040002c1d7810 */ /* 0x000fc40007f7e0ff */
[----:B------:R-:W-:Y:S01]  /*20f30*/  IADD3 R7, P0, R44, 0x1000, RZ ;  /* 0x000010002c077810 */ /* 0x000fe20007f1e0ff */
[----:B------:R-:W-:Y:S01]  /*20f40*/  IMAD R11, R9, UR5, R6 ;  /* 0x00000005090b7c24 */ /* 0x000fe2000f8e0206 */
[----:B------:R-:W-:Y:S01]  /*20f50*/  LOP3.LUT R12, R13, 0x380, RZ, 0xc0, !PT ;  /* 0x000003800d0c7812 */ /* 0x000fe200078ec0ff */
[----:B------:R-:W-:Y:S01]  /*20f60*/  IMAD.WIDE.U32 R4, R9, UR4, R4 ;  /* 0x0000000409047c25 */ /* 0x000fe2000f8e0004 */
[----:B------:R-:W-:Y:S01]  /*20f70*/  ULDC.64 UR4, c[0x0][0xb50] ;  /* 0x0002d40000047ab9 */ /* 0x000fe20000000a00 */
[----:B------:R-:W-:Y:S02]  /*20f80*/  LOP3.LUT R28, R29, 0x380, RZ, 0xc0, !PT ;  /* 0x000003801d1c7812 */ /* 0x000fe400078ec0ff */
[----:B------:R-:W-:Y:S01]  /*20f90*/  LOP3.LUT R8, R7, 0x380, RZ, 0xc0, !PT ;  /* 0x0000038007087812 */ /* 0x000fe200078ec0ff */
[----:B------:R-:W-:Y:S01]  /*20fa0*/  IMAD.X R9, RZ, RZ, R45, P0 ;  /* 0x000000ffff097224 */ /* 0x000fe200000e062d */
[----:B------:R-:W-:Y:S02]  /*20fb0*/  IADD3 R5, R5, R11, RZ ;  /* 0x0000000b05057210 */ /* 0x000fe40007ffe0ff */
[----:B------:R-:W-:-:S02]  /*20fc0*/  LEA R6, P1, R4, UR4, 0x2 ;  /* 0x0000000404067c11 */ /* 0x000fc4000f8210ff */
[----:B------:R-:W-:Y:S02]  /*20fd0*/  SHF.R.U64 R12, R12, 0x3, RZ ;  /* 0x000000030c0c7819 */ /* 0x000fe400000012ff */
[----:B------:R-:W-:Y:S01]  /*20fe0*/  LEA.HI.X R4, R4, UR5, R5, 0x2, P1 ;  /* 0x0000000504047c11 */ /* 0x000fe200088f1405 */
[----:B------:R-:W-:Y:S01]  /*20ff0*/  SHFL.IDX PT, R20, R6, RZ, 0x1c1f ;  /* 0x001c1fff06147589 */ /* 0x000fe200000e0000 */
[----:B------:R-:W-:Y:S01]  /*21000*/  IADD3 R25, P1, R44, 0x3000, RZ ;  /* 0x000030002c197810 */ /* 0x000fe20007f3e0ff */
[----:B------:R-:W-:Y:S01]  /*21010*/  ULDC.64 UR4, c[0x0][0xaa0] ;  /* 0x0002a80000047ab9 */ /* 0x000fe20000000a00 */
[----:B------:R-:W-:Y:S01]  /*21020*/  SHF.R.U64 R28, R28, 0x3, RZ ;  /* 0x000000031c1c7819 */ /* 0x000fe200000012ff */
[----:B------:R-:W1:Y:S01]  /*21030*/  SHFL.IDX PT, R21, R4, RZ, 0x1c1f ;  /* 0x001c1fff04157589 */ /* 0x000e6200000e0000 */
[----:B------:R-:W-:Y:S02]  /*21040*/  LOP3.LUT R24, R25, 0x380, RZ, 0xc0, !PT ;  /* 0x0000038019187812 */ /* 0x000fe400078ec0ff */
[----:B------:R-:W-:Y:S01]  /*21050*/  LOP3.LUT P0, RZ, R229, 0x3, RZ, 0xc0, !PT ;  /* 0x00000003e5ff7812 */ /* 0x000fe2000780c0ff */
[----:B------:R-:W-:Y:S01]  /*21060*/  SHFL.IDX PT, R46, R6, 0x1, 0x1c1f ;  /* 0x003c1f00062e7f89 */ /* 0x000fe200000e0000 */
[----:B------:R-:W-:-:S02]  /*21070*/  SHF.R.U64 R24, R24, 0x3, RZ ;  /* 0x0000000318187819 */ /* 0x000fc400000012ff */
[----:B------:R-:W-:Y:S01]  /*21080*/  SHF.R.U64 R8, R8, 0x3, RZ ;  /* 0x0000000308087819 */ /* 0x000fe200000012ff */
[----:B------:R-:W3:Y:S01]  /*21090*/  SHFL.IDX PT, R47, R4, 0x1, 0x1c1f ;  /* 0x003c1f00042f7f89 */ /* 0x000ee200000e0000 */
[----:B------:R-:W-:Y:S01]  /*210a0*/  LOP3.LUT R24, R24, R25, RZ, 0x3c, !PT ;  /* 0x0000001918187212 */ /* 0x000fe200078e3cff */
[----:B------:R-:W-:Y:S01]  /*210b0*/  IMAD.X R25, RZ, RZ, R45, P1 ;  /* 0x000000ffff197224 */ /* 0x000fe200008e062d */
[----:B------:R-:W-:Y:S02]  /*210c0*/  LOP3.LUT R12, R12, R13, RZ, 0x3c, !PT ;  /* 0x0000000d0c0c7212 */ /* 0x000fe400078e3cff */
[----:B------:R-:W-:Y:S02]  /*210d0*/  LOP3.LUT R28, R28, R29, RZ, 0x3c, !PT ;  /* 0x0000001d1c1c7212 */ /* 0x000fe400078e3cff */
[----:B------:R-:W-:Y:S02]  /*210e0*/  LOP3.LUT R8, R8, R7, RZ, 0x3c, !PT ;  /* 0x0000000708087212 */ /* 0x000fe400078e3cff */
[----:B------:R-:W-:-:S02]  /*210f0*/  IADD3.X R13, RZ, R45, RZ, P4, !PT ;  /* 0x0000002dff0d7210 */ /* 0x000fc400027fe4ff */
[----:B------:R-:W-:Y:S02]  /*21100*/  IADD3.X R29, RZ, R45, RZ, P3, !PT ;  /* 0x0000002dff1d7210 */ /* 0x000fe40001ffe4ff */
[C---:B------:R-:W-:Y:S02]  /*21110*/  IADD3 R33, P5, R44.reuse, 0x5000, RZ ;  /* 0x000050002c217810 */ /* 0x040fe40007fbe0ff */
[C---:B------:R-:W-:Y:S02]  /*21120*/  IADD3 R37, P4, R44.reuse, 0x6000, RZ ;  /* 0x000060002c257810 */ /* 0x040fe40007f9e0ff */
[C---:B------:R-:W-:Y:S02]  /*21130*/  LOP3.LUT R7, R44.reuse, 0x380, RZ, 0xc0, !PT ;  /* 0x000003802c077812 */ /* 0x040fe400078ec0ff */
[----:B------:R-:W-:Y:S02]  /*21140*/  IADD3 R5, P3, R44, 0x7000, RZ ;  /* 0x000070002c057810 */ /* 0x000fe40007f7e0ff */
[----:B------:R-:W-:-:S02]  /*21150*/  LOP3.LUT R32, R33, 0x380, RZ, 0xc0, !PT ;  /* 0x0000038021207812 */ /* 0x000fc400078ec0ff */
[----:B------:R-:W-:Y:S02]  /*21160*/  LOP3.LUT R36, R37, 0x380, RZ, 0xc0, !PT ;  /* 0x0000038025247812 */ /* 0x000fe400078ec0ff */
[----:B------:R-:W-:Y:S02]  /*21170*/  SHF.R.U64 R7, R7, 0x3, RZ ;  /* 0x0000000307077819 */ /* 0x000fe400000012ff */
[----:B------:R-:W-:Y:S02]  /*21180*/  SHF.R.U64 R32, R32, 0x3, RZ ;  /* 0x0000000320207819 */ /* 0x000fe400000012ff */
[----:B------:R-:W-:Y:S02]  /*21190*/  SHF.R.U64 R36, R36, 0x3, RZ ;  /* 0x0000000324247819 */ /* 0x000fe400000012ff */
[----:B------:R-:W-:Y:S02]  /*211a0*/  LOP3.LUT R44, R7, R44, RZ, 0x3c, !PT ;  /* 0x0000002c072c7212 */ /* 0x000fe400078e3cff */
[----:B------:R-:W-:Y:S01]  /*211b0*/  LOP3.LUT R32, R32, R33, RZ, 0x3c, !PT ;  /* 0x0000002120207212 */ /* 0x000fe200078e3cff */
[--C-:B------:R-:W-:Y:S01]  /*211c0*/  IMAD.X R33, RZ, RZ, R45.reuse, P5 ;  /* 0x000000ffff217224 */ /* 0x100fe200028e062d */
[----:B------:R-:W-:Y:S01]  /*211d0*/  LOP3.LUT R36, R36, R37, RZ, 0x3c, !PT ;  /* 0x0000002524247212 */ /* 0x000fe200078e3cff */
[----:B------:R-:W-:Y:S01]  /*211e0*/  IMAD.X R37, RZ, RZ, R45, P4 ;  /* 0x000000ffff257224 */ /* 0x000fe200020e062d */
[----:B------:R-:W-:Y:S01]  /*211f0*/  IADD3.X R41, RZ, R45, RZ, P3, !PT ;  /* 0x0000002dff297210 */ /* 0x000fe20001ffe4ff */
[----:B------:R-:W-:Y:S01]  /*21200*/  IMAD R3, R3, UR4, RZ ;  /* 0x0000000403037c24 */ /* 0x000fe2000f8e02ff */
[----:B------:R-:W-:Y:S01]  /*21210*/  BSSY B1, `(.L_x_610) ;  /* 0x0000053000017945 */ /* 0x000fe20003800000 */
[----:B------:R-:W-:-:S02]  /*21220*/  SHF.R.S32.HI R50, RZ, 0x1f, R219 ;  /* 0x0000001fff327819 */ /* 0x000fc400000114db */
[----:B------:R-:W-:Y:S01]  /*21230*/  SHF.R.S32.HI R52, RZ, 0x1f, R214 ;  /* 0x0000001fff347819 */ /* 0x000fe200000114d6 */
[----:B--2---:R-:W-:-:S04]  /*21240*/  IMAD R10, R225, 0x80, R10 ;  /* 0x00000080e10a7824 */ /* 0x004fc800078e020a */
[C---:B------:R-:W-:Y:S01]  /*21250*/  VIADD R0, R10.reuse, 0x8 ;  /* 0x000000080a007836 */ /* 0x040fe20000000000 */
[----:B------:R-:W-:-:S04]  /*21260*/  ISETP.GE.OR P1, PT, R10, R53, P0 ;  /* 0x000000350a00720c */ /* 0x000fc80000726670 */
[----:B------:R-:W-:Y:S02]  /*21270*/  ISETP.GE.OR P0, PT, R0, R53, P0 ;  /* 0x000000350000720c */ /* 0x000fe40000706670 */
[----:B------:R-:W-:-:S04]  /*21280*/  LOP3.LUT R0, R5, 0x380, RZ, 0xc0, !PT ;  /* 0x0000038005007812 */ /* 0x000fc800078ec0ff */
[----:B------:R-:W-:-:S03]  /*21290*/  SHF.R.U64 R0, R0, 0x3, RZ ;  /* 0x0000000300007819 */ /* 0x000fc600000012ff */
[----:B-1----:R1:W-:Y:S01]  /*212a0*/  @!P1 ST.E desc[UR50][R20.64], R88 ;  /* 0x0000005814009985 */ /* 0x0023e2000c101932 */
[----:B------:R-:W-:-:S03]  /*212b0*/  LOP3.LUT R40, R0, R5, RZ, 0x3c, !PT ;  /* 0x0000000500287212 */ /* 0x000fc600078e3cff */
[----:B---3--:R2:W-:Y:S04]  /*212c0*/  @!P0 ST.E desc[UR50][R46.64], R89 ;  /* 0x000000592e008985 */ /* 0x0085e8000c101932 */
[----:B------:R3:W5:Y:S01]  /*212d0*/  LD.E.128 R4, desc[UR50][R44.64] ;  /* 0x000000322c047980 */ /* 0x000762000c101d00 */
[----:B------:R-:W-:Y:S02]  /*212e0*/  IMAD R0, R220, 0x20, R227 ;  /* 0x00000020dc007824 */ /* 0x000fe400078e02e3 */
[C---:B-1----:R-:W-:Y:S01]  /*212f0*/  IMAD R21, R2.reuse, UR5, R3 ;  /* 0x0000000502157c24 */ /* 0x042fe2000f8e0203 */
[----:B------:R-:W5:Y:S04]  /*21300*/  LD.E.128 R8, desc[UR50][R8.64] ;  /* 0x0000003208087980 */ /* 0x000f68000c101d00 */
[----:B------:R-:W5:Y:S01]  /*21310*/  LD.E.128 R12, desc[UR50][R12.64] ;  /* 0x000000320c0c7980 */ /* 0x000f62000c101d00 */
[----:B---3--:R-:W1:Y:S01]  /*21320*/  @P2 LDC R45, c[0x0][0xbf0] ;  /* 0x0002fc00ff2d2b82 */ /* 0x008e620000000800 */
[----:B------:R-:W-:Y:S01]  /*21330*/  IMAD.WIDE.U32 R2, R2, UR4, RZ ;  /* 0x0000000402027c25 */ /* 0x000fe2000f8e00ff */
[----:B------:R-:W-:Y:S01]  /*21340*/  ULDC.64 UR4, c[0x0][0xae8] ;  /* 0x0002ba0000047ab9 */ /* 0x000fe20000000a00 */
[----:B------:R-:W-:Y:S01]  /*21350*/  LEA R44, R225, R0, 0x7 ;  /* 0x00000000e12c7211 */ /* 0x000fe200078e38ff */
[----:B------:R-:W5:Y:S01]  /*21360*/  LD.E.128 R24, desc[UR50][R24.64] ;  /* 0x0000003218187980 */ /* 0x000f62000c101d00 */
[----:B------:R-:W-:-:S02]  /*21370*/  IMAD.IADD R3, R3, 0x1, R21 ;  /* 0x0000000103037824 */ /* 0x000fc400078e0215 */
[----:B------:R-:W-:Y:S01]  /*21380*/  IMAD R20, R48, UR4, RZ ;  /* 0x0000000430147c24 */ /* 0x000fe2000f8e02ff */
[----:B------:R-:W5:Y:S01]  /*21390*/  LD.E.128 R28, desc[UR50][R28.64] ;  /* 0x000000321c1c7980 */ /* 0x000f62000c101d00 */
[----:B------:R-:W-:-:S03]  /*213a0*/  IMAD.WIDE.U32 R2, R221, UR4, R2 ;  /* 0x00000004dd027c25 */ /* 0x000fc6000f8e0002 */
[----:B------:R-:W5:Y:S01]  /*213b0*/  LD.E.128 R32, desc[UR50][R32.64] ;  /* 0x0000003220207980 */ /* 0x000f62000c101d00 */
[----:B------:R-:W-:Y:S01]  /*213c0*/  IMAD R21, R221, UR5, R20 ;  /* 0x00000005dd157c24 */ /* 0x000fe2000f8e0214 */
[----:B------:R-:W-:Y:S01]  /*213d0*/  ULDC.64 UR4, c[0x0][0xaf0] ;  /* 0x0002bc0000047ab9 */ /* 0x000fe20000000a00 */
[----:B0-----:R-:W-:Y:S01]  /*213e0*/  @P2 IMAD.HI.U32 R0, R44, R55, RZ ;  /* 0x000000372c002227 */ /* 0x001fe200078e00ff */
[----:B------:R-:W5:Y:S03]  /*213f0*/  LD.E.128 R36, desc[UR50][R36.64] ;  /* 0x0000003224247980 */ /* 0x000f66000c101d00 */
[----:B------:R-:W-:Y:S01]  /*21400*/  IMAD.IADD R3, R3, 0x1, R21 ;  /* 0x0000000103037824 */ /* 0x000fe200078e0215 */
[----:B------:R-:W5:Y:S01]  /*21410*/  LD.E.128 R40, desc[UR50][R40.64] ;  /* 0x0000003228287980 */ /* 0x000f62000c101d00 */
[----:B------:R-:W-:Y:S02]  /*21420*/  IMAD.MOV.U32 R21, RZ, RZ, R44 ;  /* 0x000000ffff157224 */ /* 0x000fe400078e002c */
[----:B------:R-:W-:Y:S01]  /*21430*/  IMAD R20, R224, UR4, RZ ;  /* 0x00000004e0147c24 */ /* 0x000fe2000f8e02ff */
[----:B-1----:R-:W-:Y:S01]  /*21440*/  @P2 SHF.R.U32.HI R21, RZ, R45, R0 ;  /* 0x0000002dff152219 */ /* 0x002fe20000011600 */
[C---:B------:R-:W-:Y:S01]  /*21450*/  IMAD.WIDE.U32 R2, R51.reuse, UR4, R2 ;  /* 0x0000000433027c25 */ /* 0x040fe2000f8e0002 */
[----:B------:R-:W-:Y:S01]  /*21460*/  @!PT LDS RZ, [RZ] ;  /* 0x00000000fffff984 */ /* 0x000fe20000000800 */
[----:B------:R-:W-:Y:S01]  /*21470*/  @!PT LDS RZ, [RZ] ;  /* 0x00000000fffff984 */ /* 0x000fe20000000800 */
[----:B------:R-:W-:Y:S01]  /*21480*/  @!PT LDS RZ, [RZ] ;  /* 0x00000000fffff984 */ /* 0x000fe20000000800 */
[----:B------:R-:W-:Y:S01]  /*21490*/  @!PT LDS RZ, [RZ] ;  /* 0x00000000fffff984 */ /* 0x000fe20000000800 */
[----:B------:R0:W-:Y:S06]  /*214a0*/  MEMBAR.ALL.CTA ;  /* 0x0000000000007992 */ /* 0x0001ec0000008000 */
[----:B0-----:R-:W0:Y:S01]  /*214b0*/  FENCE.VIEW.ASYNC.S ;  /* 0x00000000000073c6 */ /* 0x001e220000000000 */
[----:B------:R-:W-:Y:S01]  /*214c0*/  SHF.R.S32.HI R0, RZ, 0x1f, R21 ;  /* 0x0000001fff007819 */ /* 0x000fe20000011415 */
[----:B------:R-:W-:Y:S01]  /*214d0*/  IMAD R45, R51, UR5, R20 ;  /* 0x00000005332d7c24 */ /* 0x000fe2000f8e0214 */
[----:B------:R-:W-:Y:S01]  /*214e0*/  IADD3 R20, -R21, RZ, RZ ;  /* 0x000000ff15147210 */ /* 0x000fe20007ffe1ff */
[----:B------:R-:W-:Y:S01]  /*214f0*/  ULDC.64 UR4, c[0x0][0xae0] ;  /* 0x0002b80000047ab9 */ /* 0x000fe20000000a00 */
[----:B--2---:R-:W-:-:S02]  /*21500*/  IMAD R46, R225, 0x80, R227 ;  /* 0x00000080e12e7824 */ /* 0x004fc400078e02e3 */
[----:B------:R-:W-:Y:S02]  /*21510*/  IMAD.IADD R3, R3, 0x1, R45 ;  /* 0x0000000103037824 */ /* 0x000fe400078e022d */
[----:B------:R-:W-:Y:S01]  /*21520*/  IMAD R0, R0, UR4, RZ ;  /* 0x0000000400007c24 */ /* 0x000fe2000f8e02ff */
[----:B------:R-:W-:Y:S01]  /*21530*/  ISETP.GE.AND P2, PT, R46, R53, PT ;  /* 0x000000352e00720c */ /* 0x000fe20003f46270 */
[----:B------:R-:W-:Y:S02]  /*21540*/  IMAD R45, R49, R20, R44 ;  /* 0x00000014312d7224 */ /* 0x000fe400078e022c */
[C---:B------:R-:W-:Y:S02]  /*21550*/  IMAD R47, R21.reuse, UR5, R0 ;  /* 0x00000005152f7c24 */ /* 0x040fe4000f8e0200 */
[----:B------:R-:W-:Y:S01]  /*21560*/  IMAD.WIDE.U32 R2, R21, UR4, R2 ;  /* 0x0000000415027c25 */ /* 0x000fe2000f8e0002 */
[----:B------:R-:W-:Y:S01]  /*21570*/  SHF.R.S32.HI R0, RZ, 0x1f, R45 ;  /* 0x0000001fff007819 */ /* 0x000fe2000001142d */
[----:B------:R-:W-:-:S03]  /*21580*/  ULDC.64 UR4, c[0x0][0xad8] ;  /* 0x0002b60000047ab9 */ /* 0x000fc60000000a00 */
[----:B------:R-:W-:Y:S01]  /*21590*/  IADD3 R3, R3, R47, RZ ;  /* 0x0000002f03037210 */ /* 0x000fe20007ffe0ff */
[----:B------:R-:W-:Y:S02]  /*215a0*/  IMAD R20, R0, UR4, RZ ;  /* 0x0000000400147c24 */ /* 0x000fe4000f8e02ff */
[C---:B------:R-:W-:Y:S02]  /*215b0*/  VIADD R0, R46.reuse, 0x20 ;  /* 0x000000202e007836 */ /* 0x040fe40000000000 */
[C---:B------:R-:W-:Y:S01]  /*215c0*/  IMAD R21, R45.reuse, UR5, R20 ;  /* 0x000000052d157c24 */ /* 0x040fe2000f8e0214 */
[----:B------:R-:W-:Y:S01]  /*215d0*/  IADD3 R20, R46, 0x40, RZ ;  /* 0x000000402e147810 */ /* 0x000fe20007ffe0ff */
[----:B------:R-:W-:Y:S01]  /*215e0*/  IMAD.WIDE.U32 R2, R45, UR4, R2 ;  /* 0x000000042d027c25 */ /* 0x000fe2000f8e0002 */
[-C--:B------:R-:W-:Y:S01]  /*215f0*/  ISETP.GE.AND P0, PT, R0, R53.reuse, PT ;  /* 0x000000350000720c */ /* 0x080fe20003f06270 */
[----:B------:R-:W-:Y:S01]  /*21600*/  ULDC.64 UR4, c[0x0][0xa80] ;  /* 0x0002a00000047ab9 */ /* 0x000fe20000000a00 */
[----:B------:R-:W-:Y:S01]  /*21610*/  ISETP.GE.AND P1, PT, R20, R53, PT ;  /* 0x000000351400720c */ /* 0x000fe20003f26270 */
[----:B------:R-:W-:Y:S01]  /*21620*/  VIADD R0, R18, 0x29820 ;  /* 0x0002982012007836 */ /* 0x000fe20000000000 */
[----:B------:R-:W-:Y:S01]  /*21630*/  LEA R44, P3, R2, UR4, 0x1 ;  /* 0x00000004022c7c11 */ /* 0x000fe2000f8608ff */
[----:B------:R-:W-:-:S03]  /*21640*/  IMAD.IADD R3, R3, 0x1, R21 ;  /* 0x0000000103037824 */ /* 0x000fc600078e0215 */
[----:B------:R-:W-:Y:S01]  /*21650*/  PRMT R0, RZ, 0x654, R0 ;  /* 0x00000654ff007816 */ /* 0x000fe20000000000 */
[----:B0-----:R0:W1:Y:S01]  /*21660*/  SHFL.IDX PT, R20, R44, RZ, 0x181f ;  /* 0x00181fff2c147589 */ /* 0x00106200000e0000 */
[----:B------:R-:W-:Y:S02]  /*21670*/  LEA.HI.X R45, R2, UR5, R3, 0x1, P3 ;  /* 0x00000005022d7c11 */ /* 0x000fe400098f0c03 */
[----:B------:R2:W-:Y:S03]  /*21680*/  SYNCS.ARRIVE.TRANS64.RED.A1T0 RZ, [R0+URZ], RZ ;  /* 0x000000ff00ff79a7 */ /* 0x0005e6000810043f */
[----:B--2---:R0:W2:Y:S01]  /*21690*/  SHFL.IDX PT, R0, R45, RZ, 0x181f ;  /* 0x00181fff2d007589 */ /* 0x0040a200000e0000 */
[----:B------:R-:W-:Y:S05]  /*216a0*/  @P2 BRA `(.L_x_611) ;  /* 0x0000000000242947 */ /* 0x000fea0003800000 */
[----:B------:R-:W-:Y:S02]  /*216b0*/  ULDC UR4, c[0x0][0xac8] ;  /* 0x0002b20000047ab9 */ /* 0x000fe40000000800 */
[----:B------:R-:W-:Y:S02]  /*216c0*/  ISETP.GE.AND P2, PT, R214, UR4, PT ;  /* 0x00000004d6007c0c */ /* 0x000fe4000bf46270 */
[----:B------:R-:W-:-:S11]  /*216d0*/  ISETP.GE.AND P3, PT, R219, UR4, PT ;  /* 0x00000004db007c0c */ /* 0x000fd6000bf66270 */
[CC--:B-1----:R-:W-:Y:S02]  /*216e0*/  @!P2 LEA R2, P4, R214.reuse, R20.reuse, 0x1 ;  /* 0x00000014d602a211 */ /* 0x0c2fe400078808ff */
[C---:B------:R-:W-:Y:S02]  /*216f0*/  @!P3 LEA R20, P5, R219.reuse, R20, 0x1 ;  /* 0x00000014db14b211 */ /* 0x040fe400078a08ff */
[-C--:B--2---:R-:W-:Y:S02]  /*21700*/  @!P2 LEA.HI.X R3, R214, R0.reuse, R52, 0x1, P4 ;  /* 0x00000000d603a211 */ /* 0x084fe400020f0c34 */
[----:B------:R-:W-:-:S03]  /*21710*/  @!P3 LEA.HI.X R21, R219, R0, R50, 0x1, P5 ;  /* 0x00000000db15b211 */ /* 0x000fc600028f0c32 */
[----:B-----5:R3:W-:Y:S04]  /*21720*/  @!P2 ST.E.128 desc[UR50][R2.64], R4 ;  /* 0x000000040200a985 */ /* 0x0207e8000c101d32 */
[----:B------:R3:W-:Y:S02]  /*21730*/  @!P3 ST.E.128 desc[UR50][R20.64], R28 ;  /* 0x0000001c1400b985 */ /* 0x0007e4000c101d32 */
.L_x_611:
[----:B------:R-:W-:Y:S05]  /*21740*/  BSYNC B1 ;  /* 0x0000000000017941 */ /* 0x000fea0003800000 */
.L_x_610:
[----:B--2---:R2:W4:Y:S01]  /*21750*/  SHFL.IDX PT, R0, R45, 0x1, 0x181f ;  /* 0x00381f002d007f89 */ /* 0x00452200000e0000 */
[----:B------:R-:W-:Y:S03]  /*21760*/  BSSY B1, `(.L_x_612) ;  /* 0x000000c000017945 */ /* 0x000fe60003800000 */
[----:B---3-5:R2:W3:Y:S01]  /*21770*/  SHFL.IDX PT, R4, R44, 0x1, 0x181f ;  /* 0x00381f002c047f89 */ /* 0x0284e200000e0000 */
[----:B------:R-:W-:Y:S05]  /*21780*/  @P0 BRA `(.L_x_613) ;  /* 0x0000000000240947 */ /* 0x000fea0003800000 */
[----:B------:R-:W-:Y:S02]  /*21790*/  ULDC UR4, c[0x0][0xac8] ;  /* 0x0002b20000047ab9 */ /* 0x000fe40000000800 */
[----:B------:R-:W-:Y:S02]  /*217a0*/  ISETP.GE.AND P3, PT, R214, UR4, PT ;  /* 0x00000004d6007c0c */ /* 0x000fe4000bf66270 */
[----:B------:R-:W-:-:S11]  /*217b0*/  ISETP.GE.AND P4, PT, R219, UR4, PT ;  /* 0x00000004db007c0c */ /* 0x000fd6000bf86270 */
[CC--:B---3--:R-:W-:Y:S02]  /*217c0*/  @!P3 LEA R2, P0, R214.reuse, R4.reuse, 0x1 ;  /* 0x00000004d602b211 */ /* 0x0c8fe400078008ff */
[C---:B------:R-:W-:Y:S02]  /*217d0*/  @!P4 LEA R4, P2, R219.reuse, R4, 0x1 ;  /* 0x00000004db04c211 */ /* 0x040fe400078408ff */
[-C--:B----4-:R-:W-:Y:S02]  /*217e0*/  @!P3 LEA.HI.X R3, R214, R0.reuse, R52, 0x1, P0 ;  /* 0x00000000d603b211 */ /* 0x090fe400000f0c34 */
[----:B------:R-:W-:-:S03]  /*217f0*/  @!P4 LEA.HI.X R5, R219, R0, R50, 0x1, P2 ;  /* 0x00000000db05c211 */ /* 0x000fc600010f0c32 */
[----:B------:R3:W-:Y:S04]  /*21800*/  @!P3 ST.E.128 desc[UR50][R2.64], R8 ;  /* 0x000000080200b985 */ /* 0x0007e8000c101d32 */
[----:B------:R3:W-:Y:S02]  /*21810*/  @!P4 ST.E.128 desc[UR50][R4.64], R32 ;  /* 0x000000200400c985 */ /* 0x0007e4000c101d32 */
.L_x_613:
[----:B------:R-:W-:Y:S05]  /*21820*/  BSYNC B1 ;  /* 0x0000000000017941 */ /* 0x000fea0003800000 */
.L_x_612:
[----:B----4-:R4:W0:Y:S01]  /*21830*/  SHFL.IDX PT, R0, R45, 0x2, 0x181f ;  /* 0x00581f002d007f89 */ /* 0x01082200000e0000 */
[----:B------:R-:W-:Y:S03]  /*21840*/  BSSY B1, `(.L_x_614) ;  /* 0x000000c000017945 */ /* 0x000fe60003800000 */
[----:B---3--:R4:W3:Y:S01]  /*21850*/  SHFL.IDX PT, R4, R44, 0x2, 0x181f ;  /* 0x00581f002c047f89 */ /* 0x0088e200000e0000 */
[----:B------:R-:W-:Y:S05]  /*21860*/  @P1 BRA `(.L_x_615) ;  /* 0x0000000000241947 */ /* 0x000fea0003800000 */
[----:B------:R-:W-:Y:S02]  /*21870*/  ULDC UR4, c[0x0][0xac8] ;  /* 0x0002b20000047ab9 */ /* 0x000fe40000000800 */
[----:B------:R-:W-:Y:S02]  /*21880*/  ISETP.GE.AND P2, PT, R214, UR4, PT ;  /* 0x00000004d6007c0c */ /* 0x000fe4000bf46270 */
[----:B------:R-:W-:-:S11]  /*21890*/  ISETP.GE.AND P3, PT, R219, UR4, PT ;  /* 0x00000004db007c0c */ /* 0x000fd6000bf66270 */
[CC--:B---3--:R-:W-:Y:S02]  /*218a0*/  @!P2 LEA R2, P0, R214.reuse, R4.reuse, 0x1 ;  /* 0x00000004d602a211 */ /* 0x0c8fe400078008ff */
[C---:B------:R-:W-:Y:S02]  /*218b0*/  @!P3 LEA R4, P1, R219.reuse, R4, 0x1 ;  /* 0x00000004db04b211 */ /* 0x040fe400078208ff */
[-C--:B0-----:R-:W-:Y:S02]  /*218c0*/  @!P2 LEA.HI.X R3, R214, R0.reuse, R52, 0x1, P0 ;  /* 0x00000000d603a211 */ /* 0x081fe400000f0c34 */
[----:B------:R-:W-:-:S03]  /*218d0*/  @!P3 LEA.HI.X R5, R219, R0, R50, 0x1, P1 ;  /* 0x00000000db05b211 */ /* 0x000fc600008f0c32 */
[----:B------:R0:W-:Y:S04]  /*218e0*/  @!P2 ST.E.128 desc[UR50][R2.64], R12 ;  /* 0x0000000c0200a985 */ /* 0x0001e8000c101d32 */
[----:B------:R0:W-:Y:S02]  /*218f0*/  @!P3 ST.E.128 desc[UR50][R4.64], R36 ;  /* 0x000000240400b985 */ /* 0x0001e4000c101d32 */
.L_x_615:
[----:B------:R-:W-:Y:S05]  /*21900*/  BSYNC B1 ;  /* 0x0000000000017941 */ /* 0x000fea0003800000 */
.L_x_614:
[----:B0-----:R-:W-:Y:S01]  /*21910*/  VIADD R0, R46, 0x60 ;  /* 0x000000602e007836 */ /* 0x001fe20000000000 */
[----:B--2-4-:R-:W0:Y:S04]  /*21920*/  SHFL.IDX PT, R45, R45, 0x3, 0x181f ;  /* 0x00781f002d2d7f89 */ /* 0x014e2800000e0000 */
[----:B------:R-:W-:Y:S01]  /*21930*/  ISETP.GE.AND P0, PT, R0, R53, PT ;  /* 0x000000350000720c */ /* 0x000fe20003f06270 */
[----:B------:R-:W2:-:S12]  /*21940*/  SHFL.IDX PT, R44, R44, 0x3, 0x181f ;  /* 0x00781f002c2c7f89 */ /* 0x000e9800000e0000 */
[----:B------:R-:W-:Y:S05]  /*21950*/  @P0 BRA `(.L_x_616) ;  /* 0x0000000c00240947 */ /* 0x000fea0003800000 */
[----:B------:R-:W-:Y:S02]  /*21960*/  ULDC UR4, c[0x0][0xac8] ;  /* 0x0002b20000047ab9 */ /* 0x000fe40000000800 */
[----:B------:R-:W-:-:S13]  /*21970*/  ISETP.GE.AND P1, PT, R214, UR4, PT ;  /* 0x00000004d6007c0c */ /* 0x000fda000bf26270 */
[----:B--2---:R-:W-:-:S04]  /*21980*/  @!P1 LEA R2, P0, R214, R44, 0x1 ;  /* 0x0000002cd6029211 */ /* 0x004fc800078008ff */
[----:B0-----:R-:W-:Y:S02]  /*21990*/  @!P1 LEA.HI.X R3, R214, R45, R52, 0x1, P0 ;  /* 0x0000002dd6039211 */ /* 0x001fe400000f0c34 */
[----:B------:R-:W-:-:S03]  /*219a0*/  ISETP.GE.AND P0, PT, R219, UR4, PT ;  /* 0x00000004db007c0c */ /* 0x000fc6000bf06270 */
[----:B------:R4:W-:Y:S10]  /*219b0*/  @!P1 ST.E.128 desc[UR50][R2.64], R24 ;  /* 0x0000001802009985 */ /* 0x0009f4000c101d32 */
[----:B------:R-:W-:Y:S05]  /*219c0*/  @P0 BRA `(.L_x_616) ;  /* 0x0000000c00080947 */ /* 0x000fea0003800000 */
[----:B----4-:R-:W-:-:S04]  /*219d0*/  LEA R2, P0, R219, R44, 0x1 ;  /* 0x0000002cdb027211 */ /* 0x010fc800078008ff */
[----:B------:R-:W-:-:S05]  /*219e0*/  LEA.HI.X R3, R219, R45, R50, 0x1, P0 ;  /* 0x0000002ddb037211 */ /* 0x000fca00000f0c32 */
[----:B------:R0:W-:Y:S01]  /*219f0*/  ST.E.128 desc[UR50][R2.64], R40 ;  /* 0x0000002802007985 */ /* 0x0001e2000c101d32 */
[----:B------:R-:W-:Y:S05]  /*21a00*/  BRA `(.L_x_616) ;  /* 0x0000000800f87947 */ /* 0x000fea0003800000 */
.L_x_607:
[----:B------:R-:W-:Y:S01]  /*21a10*/  ULDC.64 UR4, c[0x0][0xc00] ;  /* 0x0003000000047ab9 */ /* 0x000fe20000000a00 */
[----:B------:R-:W-:Y:S01]  /*21a20*/  MOV R0, RZ ;  /* 0x000000ff00007202 */ /* 0x000fe20000000f00 */
[----:B------:R-:W2:Y:S01]  /*21a30*/  LDC R21, c[0x0][0xbe8] ;  /* 0x0002fa00ff157b82 */ /* 0x000ea20000000800 */
[----:B------:R-:W-:Y:S02]  /*21a40*/  ISETP.NE.U32.AND P0, PT, RZ, UR4, PT ;  /* 0x00000004ff007c0c */ /* 0x000fe4000bf05070 */
[----:B------:R-:W-:Y:S02]  /*21a50*/  IADD3 R2, P1, R222, UR4, RZ ;  /* 0x00000004de027c10 */ /* 0x000fe4000ff3e0ff */
[----:B------:R-:W-:Y:S02]  /*21a60*/  ISETP.NE.AND.EX P0, PT, RZ, UR5, PT, P0 ;  /* 0x00000005ff007c0c */ /* 0x000fe4000bf05300 */
[----:B------:R-:W-:Y:S01]  /*21a70*/  IADD3.X R3, R223, UR5, RZ, P1, !PT ;  /* 0x00000005df037c10 */ /* 0x000fe20008ffe4ff */
[----:B------:R-:W-:-:S02]  /*21a80*/  ULDC.64 UR4, c[0x0][0xc08] ;  /* 0x0003020000047ab9 */ /* 0x000fc40000000a00 */
[----:B------:R-:W-:-:S04]  /*21a90*/  ISETP.NE.U32.AND P1, PT, RZ, UR4, PT ;  /* 0x00000004ff007c0c */ /* 0x000fc8000bf25070 */
[----:B------:R-:W-:-:S04]  /*21aa0*/  ISETP.NE.AND.EX P1, PT, RZ, UR5, PT, P1 ;  /* 0x00000005ff007c0c */ /* 0x000fc8000bf25310 */
[----:B------:R3:W5:Y:S01]  /*21ab0*/  @P0 LDG.E R0, desc[UR50][R2.64] ;  /* 0x0000003202000981 */ /* 0x000762000c1e1900 */
[----:B------:R-:W4:Y:S08]  /*21ac0*/  S2R R4, SR_TID.X ;  /* 0x0000000000047919 */ /* 0x000f300000002100 */
[----:B------:R-:W-:Y:S01]  /*21ad0*/  @P1 IADD3 R222, P2, R222, UR4, RZ ;  /* 0x00000004dede1c10 */ /* 0x000fe2000ff5e0ff */
[----:B------:R-:W-:-:S02]  /*21ae0*/  ULDC UR4, c[0x0][0xa88] ;  /* 0x0002a20000047ab9 */ /* 0x000fc40000000800 */
[----:B------:R-:W-:Y:S01]  /*21af0*/  IMAD.U32 R6, RZ, RZ, UR4 ;  /* 0x00000004ff067e24 */ /* 0x000fe2000f8e00ff */
[----:B------:R-:W-:-:S05]  /*21b00*/  @P1 IADD3.X R223, R223, UR5, RZ, P2, !PT ;  /* 0x00000005dfdf1c10 */ /* 0x000fca00097fe4ff */
[----:B------:R3:W5:Y:S01]  /*21b10*/  @P1 LDG.E R6, desc[UR50][R222.64] ;  /* 0x00000032de061981 */ /* 0x000762000c1e1900 */
[----:B--2---:R-:W-:-:S13]  /*21b20*/  ISETP.NE.AND P2, PT, R21, 0x1, PT ;  /* 0x000000011500780c */ /* 0x004fda0003f45270 */
[----:B------:R-:W2:Y:S01]  /*21b30*/  @P2 LDC R14, c[0x0][0xbec] ;  /* 0x0002fb00ff0e2b82 */ /* 0x000ea20000000800 */
[----:B----4-:R-:W-:-:S07]  /*21b40*/  VIADD R4, R4, 0xffffff80 ;  /* 0xffffff8004047836 */ /* 0x010fce0000000000 */
[----:B------:R-:W4:Y:S01]  /*21b50*/  @P2 LDC R25, c[0x0][0xbf0] ;  /* 0x0002fc00ff192b82 */ /* 0x000f220000000800 */
[----:B------:R-:W-:Y:S01]  /*21b60*/  ISETP.GE.AND P3, PT, R4, 0x80, PT ;  /* 0x000000800400780c */ /* 0x000fe20003f66270 */
[----:B---3--:R-:W-:-:S12]  /*21b70*/  @P1 BRA `(.L_x_617) ;  /* 0x0000000000101947 */ /* 0x008fd80003800000 */
[----:B------:R-:W-:Y:S05]  /*21b80*/  @!P0 BRA `(.L_x_617) ;  /* 0x00000000000c8947 */ /* 0x000fea0003800000 */
[----:B------:R-:W3:Y:S04]  /*21b90*/  LDG.E R5, desc[UR50][R2.64] ;  /* 0x0000003202057981 */ /* 0x000ee8000c1e1900 */
[----:B-----5:R-:W3:Y:S02]  /*21ba0*/  LDG.E R6, desc[UR50][R2.64+0x4] ;  /* 0x0000043202067981 */ /* 0x020ee4000c1e1900 */
[----:B---3--:R-:W-:-:S07]  /*21bb0*/  IADD3 R6, -R5, R6, RZ ;  /* 0x0000000605067210 */ /* 0x008fce0007ffe1ff */
.L_x_617:
[----:B------:R-:W-:Y:S01]  /*21bc0*/  BSSY B1, `(.L_x_618) ;  /* 0x000002e000017945 */ /* 0x000fe20003800000 */
[----:B------:R-:W-:Y:S02]  /*21bd0*/  SHF.R.S32.HI R12, RZ, 0x1f, R221 ;  /* 0x0000001fff0c7819 */ /* 0x000fe400000114dd */
[----:B------:R-:W-:Y:S02]  /*21be0*/  SEL R13, R218, RZ, !P0 ;  /* 0x000000ffda0d7207 */ /* 0x000fe40004000000 */
[----:B------:R-:W-:Y:S02]  /*21bf0*/  SEL R224, R224, RZ, !P0 ;  /* 0x000000ffe0e07207 */ /* 0x000fe40004000000 */
[----:B-----5:R-:W-:Y:S01]  /*21c00*/  SHF.R.S32.HI R11, RZ, 0x1f, R0 ;  /* 0x0000001fff0b7819 */ /* 0x020fe20000011400 */
[----:B------:R-:W-:Y:S06]  /*21c10*/  @P3 BRA `(.L_x_619) ;  /* 0x0000000000a03947 */ /* 0x000fec0003800000 */
[----:B------:R-:W3:Y:S01]  /*21c20*/  S2R R2, SR_TID.X ;  /* 0x0000000000027919 */ /* 0x000ee20000002100 */
[----:B------:R-:W5:Y:S02]  /*21c30*/  LDC R9, c[0x0][0xbe8] ;  /* 0x0002fa00ff097b82 */ /* 0x000f640000000800 */
[----:B-----5:R-:W-:Y:S02]  /*21c40*/  IMAD R3, R6, R9, RZ ;  /* 0x0000000906037224 */ /* 0x020fe400078e02ff */
[----:B---3--:R-:W-:-:S04]  /*21c50*/  IMAD R2, R225, 0x80, R2 ;  /* 0x00000080e1027824 */ /* 0x008fc800078e0202 */
[----:B------:R-:W-:-:S05]  /*21c60*/  VIADD R10, R2, 0xffffff80 ;  /* 0xffffff80020a7836 */ /* 0x000fca0000000000 */
[----:B------:R-:W-:-:S13]  /*21c70*/  ISETP.GE.AND P0, PT, R10, R3, PT ;  /* 0x000000030a00720c */ /* 0x000fda0003f06270 */
[----:B------:R-:W-:Y:S05]  /*21c80*/  @P0 BRA `(.L_x_619) ;  /* 0x0000000000840947 */ /* 0x000fea0003800000 */
[----:B------:R-:W-:Y:S01]  /*21c90*/  ISETP.NE.AND P0, PT, R9, 0x1, PT ;  /* 0x000000010900780c */ /* 0x000fe20003f05270 */
[----:B------:R-:W-:Y:S01]  /*21ca0*/  ULDC.64 UR4, c[0x0][0xb90] ;  /* 0x0002e40000047ab9 */ /* 0x000fe20000000a00 */
[----:B------:R-:W-:Y:S01]  /*21cb0*/  IMAD.MOV.U32 R2, RZ, RZ, R0 ;  /* 0x000000ffff027224 */ /* 0x000fe200078e0000 */
[----:B------:R-:W-:Y:S01]  /*21cc0*/  MOV R5, R10 ;  /* 0x0000000a00057202 */ /* 0x000fe20000000f00 */
[----:B------:R-:W-:Y:S02]  /*21cd0*/  IMAD R8, R12, UR4, RZ ;  /* 0x000000040c087c24 */ /* 0x000fe4000f8e02ff */
[----:B------:R-:W-:Y:S02]  /*21ce0*/  IMAD.MOV.U32 R3, RZ, RZ, R11 ;  /* 0x000000ffff037224 */ /* 0x000fe400078e000b */
[----:B------:R-:W-:-:S05]  /*21cf0*/  IMAD.WIDE.U32 R2, R221, UR4, R2 ;  /* 0x00000004dd027c25 */ /* 0x000fca000f8e0002 */
[----:B------:R-:W3:Y:S08]  /*21d00*/  @P0 LDC R7, c[0x0][0xbec] ;  /* 0x0002fb00ff070b82 */ /* 0x000ef00000000800 */
[----:B------:R-:W5:Y:S01]  /*21d10*/  @P0 LDC R15, c[0x0][0xbf0] ;  /* 0x0002fc00ff0f0b82 */ /* 0x000f620000000800 */
[----:B---3--:R-:W-:-:S04]  /*21d20*/  @P0 IMAD.HI.U32 R4, R10, R7, RZ ;  /* 0x000000070a040227 */ /* 0x008fc800078e00ff */
[----:B------:R-:W-:Y:S01]  /*21d30*/  IMAD R7, R221, UR5, R8 ;  /* 0x00000005dd077c24 */ /* 0x000fe2000f8e0208 */
[----:B------:R-:W-:Y:S01]  /*21d40*/  ULDC.64 UR4, c[0x0][0xb98] ;  /* 0x0002e60000047ab9 */ /* 0x000fe20000000a00 */
[----:B-----5:R-:W-:Y:S01]  /*21d50*/  @P0 SHF.R.U32.HI R5, RZ, R15, R4 ;  /* 0x0000000fff050219 */ /* 0x020fe20000011604 */
[----:B------:R-:W-:Y:S02]  /*21d60*/  IMAD R4, R224, UR4, RZ ;  /* 0x00000004e0047c24 */ /* 0x000fe4000f8e02ff */
[----:B------:R-:W-:Y:S02]  /*21d70*/  IADD3 R3, R3, R7, RZ ;  /* 0x0000000703037210 */ /* 0x000fe40007ffe0ff */
[----:B------:R-:W-:Y:S02]  /*21d80*/  IMAD.MOV R7, RZ, RZ, -R5 ;  /* 0x000000ffff077224 */ /* 0x000fe400078e0a05 */
[----:B------:R-:W-:-:S04]  /*21d90*/  IMAD.WIDE.U32 R2, R13, UR4, R2 ;  /* 0x000000040d027c25 */ /* 0x000fc8000f8e0002 */
[----:B------:R-:W-:Y:S01]  /*21da0*/  IMAD R7, R9, R7, R10 ;  /* 0x0000000709077224 */ /* 0x000fe200078e020a */
[----:B------:R-:W-:Y:S01]  /*21db0*/  SHF.R.S32.HI R9, RZ, 0x1f, R5 ;  /* 0x0000001fff097819 */ /* 0x000fe20000011405 */
[----:B------:R-:W-:Y:S01]  /*21dc0*/  IMAD R8, R13, UR5, R4 ;  /* 0x000000050d087c24 */ /* 0x000fe2000f8e0204 */
[----:B------:R-:W-:Y:S01]  /*21dd0*/  IADD3 R2, P0, R5, R2, RZ ;  /* 0x0000000205027210 */ /* 0x000fe20007f1e0ff */
[----:B------:R-:W-:Y:S01]  /*21de0*/  ULDC.64 UR4, c[0x0][0xb88] ;  /* 0x0002e20000047ab9 */ /* 0x000fe20000000a00 */
[----:B------:R-:W-:Y:S02]  /*21df0*/  SHF.R.S32.HI R4, RZ, 0x1f, R7 ;  /* 0x0000001fff047819 */ /* 0x000fe40000011407 */
[----:B------:R-:W-:-:S03]  /*21e00*/  IADD3.X R3, R9, R3, R8, P0, !PT ;  /* 0x0000000309037210 */ /* 0x000fc600007fe408 */
[----:B------:R-:W-:Y:S02]  /*21e10*/  IMAD R4, R4, UR4, RZ ;  /* 0x0000000404047c24 */ /* 0x000fe4000f8e02ff */
[----:B------:R-:W-:-:S04]  /*21e20*/  IMAD.WIDE.U32 R2, R7, UR4, R2 ;  /* 0x0000000407027c25 */ /* 0x000fc8000f8e0002 */
[----:B------:R-:W-:Y:S01]  /*21e30*/  IMAD R5, R7, UR5, R4 ;  /* 0x0000000507057c24 */ /* 0x000fe2000f8e0204 */
[----:B------:R-:W-:Y:S02]  /*21e40*/  ULDC.64 UR4, c[0x0][0xb50] ;  /* 0x0002d40000047ab9 */ /* 0x000fe40000000a00 */
[----:B------:R-:W-:Y:S01]  /*21e50*/  LEA R4, P0, R2, UR4, 0x2 ;  /* 0x0000000402047c11 */ /* 0x000fe2000f8010ff */
[----:B------:R-:W-:-:S05]  /*21e60*/  IMAD.IADD R3, R3, 0x1, R5 ;  /* 0x0000000103037824 */ /* 0x000fca00078e0205 */
[----:B------:R-:W-:Y:S02]  /*21e70*/  LEA.HI.X R5, R2, UR5, R3, 0x2, P0 ;  /* 0x0000000502057c11 */ /* 0x000fe400080f1403 */
[----:B------:R-:W-:-:S05]  /*21e80*/  MOV R3, 0xff800000 ;  /* 0xff80000000037802 */ /* 0x000fca0000000f00 */
[----:B------:R3:W-:Y:S02]  /*21e90*/  STG.E desc[UR50][R4.64], R3 ;  /* 0x0000000304007986 */ /* 0x0007e4000c101932 */
.L_x_619:
[----:B------:R-:W-:Y:S05]  /*21ea0*/  BSYNC B1 ;  /* 0x0000000000017941 */ /* 0x000fea0003800000 */
.L_x_618:
[----:B------:R-:W-:Y:S02]  /*21eb0*/  ULDC.64 UR4, c[0x0][0xaa0] ;  /* 0x0002a80000047ab9 */ /* 0x000fe40000000a00 */
[----:B---3--:R-:W-:-:S04]  /*21ec0*/  IMAD R3, R11, UR4, RZ ;  /* 0x000000040b037c24 */ /* 0x008fc8000f8e02ff */
[C---:B------:R-:W-:Y:S02]  /*21ed0*/  IMAD R5, R0.reuse, UR5, R3 ;  /* 0x0000000500057c24 */ /* 0x040fe4000f8e0203 */
[----:B------:R-:W-:Y:S01]  /*21ee0*/  IMAD.WIDE.U32 R2, R0, UR4, RZ ;  /* 0x0000000400027c25 */ /* 0x000fe2000f8e00ff */
[----:B------:R-:W-:-:S03]  /*21ef0*/  ULDC.64 UR4, c[0x0][0xae8] ;  /* 0x0002ba0000047ab9 */ /* 0x000fc60000000a00 */
[----:B------:R-:W-:Y:S02]  /*21f00*/  IMAD R0, R220, 0x20, R227 ;  /* 0x00000020dc007824 */ /* 0x000fe400078e02e3 */
[----:B------:R-:W-:Y:S02]  /*21f10*/  IMAD.IADD R3, R3, 0x1, R5 ;  /* 0x0000000103037824 */ /* 0x000fe400078e0205 */
[----:B------:R-:W-:Y:S01]  /*21f20*/  IMAD R4, R12, UR4, RZ ;  /* 0x000000040c047c24 */ /* 0x000fe2000f8e02ff */
[----:B------:R-:W-:Y:S01]  /*21f30*/  LEA R9, R225, R0, 0x7 ;  /* 0x00000000e1097211 */ /* 0x000fe200078e38ff */
[----:B------:R-:W-:-:S04]  /*21f40*/  IMAD.WIDE.U32 R2, R221, UR4, R2 ;  /* 0x00000004dd027c25 */ /* 0x000fc8000f8e0002 */
[----:B--2---:R-:W-:-:S04]  /*21f50*/  @P2 IMAD.HI.U32 R0, R9, R14, RZ ;  /* 0x0000000e09002227 */ /* 0x004fc800078e00ff */
[----:B------:R-:W-:Y:S01]  /*21f60*/  IMAD R7, R221, UR5, R4 ;  /* 0x00000005dd077c24 */ /* 0x000fe2000f8e0204 */
[----:B------:R-:W-:Y:S01]  /*21f70*/  ULDC.64 UR4, c[0x0][0xaf0] ;  /* 0x0002bc0000047ab9 */ /* 0x000fe20000000a00 */
[----:B------:R-:W-:Y:S01]  /*21f80*/  IMAD.MOV.U32 R5, RZ, RZ, R9 ;  /* 0x000000ffff057224 */ /* 0x000fe200078e0009 */
[----:B----4-:R-:W-:Y:S01]  /*21f90*/  @P2 SHF.R.U32.HI R5, RZ, R25, R0 ;  /* 0x00000019ff052219 */ /* 0x010fe20000011600 */
[----:B------:R-:W-:Y:S02]  /*21fa0*/  IMAD R4, R224, UR4, RZ ;  /* 0x00000004e0047c24 */ /* 0x000fe4000f8e02ff */
[----:B------:R-:W-:Y:S01]  /*21fb0*/  IMAD.IADD R3, R3, 0x1, R7 ;  /* 0x0000000103037824 */ /* 0x000fe200078e0207 */
[----:B------:R-:W-:Y:S01]  /*21fc0*/  SHF.R.S32.HI R0, RZ, 0x1f, R5 ;  /* 0x0000001fff007819 */ /* 0x000fe20000011405 */
[----:B------:R-:W-:Y:S01]  /*21fd0*/  IMAD R7, R13, UR5, R4 ;  /* 0x000000050d077c24 */ /* 0x000fe2000f8e0204 */
[----:B------:R-:W-:Y:S01]  /*21fe0*/  IADD3 R4, -R5, RZ, RZ ;  /* 0x000000ff05047210 */ /* 0x000fe20007ffe1ff */
[----:B------:R-:W-:Y:S01]  /*21ff0*/  IMAD.WIDE.U32 R2, R13, UR4, R2 ;  /* 0x000000040d027c25 */ /* 0x000fe2000f8e0002 */
[----:B------:R-:W-:-:S03]  /*22000*/  ULDC.64 UR4, c[0x0][0xae0] ;  /* 0x0002b80000047ab9 */ /* 0x000fc60000000a00 */
[----:B------:R-:W-:Y:S02]  /*22010*/  IMAD.IADD R3, R3, 0x1, R7 ;  /* 0x0000000103037824 */ /* 0x000fe400078e0207 */
[----:B------:R-:W-:Y:S02]  /*22020*/  IMAD R0, R0, UR4, RZ ;  /* 0x0000000400007c24 */ /* 0x000fe4000f8e02ff */
[----:B------:R-:W-:Y:S02]  /*22030*/  IMAD R7, R21, R4, R9 ;  /* 0x0000000415077224 */ /* 0x000fe400078e0209 */
[C---:B------:R-:W-:Y:S02]  /*22040*/  IMAD R9, R5.reuse, UR5, R0 ;  /* 0x0000000505097c24 */ /* 0x040fe4000f8e0200 */
[----:B------:R-:W-:Y:S01]  /*22050*/  IMAD.WIDE.U32 R2, R5, UR4, R2 ;  /* 0x0000000405027c25 */ /* 0x000fe2000f8e0002 */
[----:B------:R-:W-:Y:S01]  /*22060*/  SHF.R.S32.HI R0, RZ, 0x1f, R7 ;  /* 0x0000001fff007819 */ /* 0x000fe20000011407 */
[----:B------:R-:W-:-:S02]  /*22070*/  ULDC.64 UR4, c[0x0][0xad8] ;  /* 0x0002b60000047ab9 */ /* 0x000fc40000000a00 */
[----:B------:R-:W-:Y:S02]  /*22080*/  IMAD.IADD R3, R3, 0x1, R9 ;  /* 0x0000000103037824 */ /* 0x000fe400078e0209 */
[----:B------:R-:W-:Y:S02]  /*22090*/  IMAD R0, R0, UR4, RZ ;  /* 0x0000000400007c24 */ /* 0x000fe4000f8e02ff */
[----:B------:R-:W-:-:S04]  /*220a0*/  IMAD.WIDE.U32 R4, R7, UR4, R2 ;  /* 0x0000000407047c25 */ /* 0x000fc8000f8e0002 */
[----:B------:R-:W-:Y:S01]  /*220b0*/  IMAD R3, R7, UR5, R0 ;  /* 0x0000000507037c24 */ /* 0x000fe2000f8e0200 */
[----:B------:R-:W-:Y:S02]  /*220c0*/  ULDC.64 UR4, c[0x0][0xa80] ;  /* 0x0002a00000047ab9 */ /* 0x000fe40000000a00 */
[----:B------:R-:W-:Y:S01]  /*220d0*/  LEA R2, P0, R4, UR4, 0x1 ;  /* 0x0000000404027c11 */ /* 0x000fe2000f8008ff */
[----:B------:R-:W-:Y:S01]  /*220e0*/  UMOV UR4, 0xffffffff ;  /* 0xffffffff00047882 */ /* 0x000fe20000000000 */
[----:B------:R-:W-:-:S04]  /*220f0*/  IADD3 R3, R5, R3, RZ ;  /* 0x0000000305037210 */ /* 0x000fc80007ffe0ff */
[----:B------:R-:W-:Y:S01]  /*22100*/  LEA.HI.X R3, R4, UR5, R3, 0x1, P0 ;  /* 0x0000000504037c11 */ /* 0x000fe200080f0c03 */
[----:B------:R-:W-:Y:S06]  /*22110*/  BRA.DIV UR4, `(.L_x_620) ;  /* 0x0000009e04707947 */ /* 0x000fec000b800000 */
[----:B------:R2:W3:Y:S04]  /*22120*/  SHFL.IDX PT, R0, R3, RZ, 0x181f ;  /* 0x00181fff03007589 */ /* 0x0004e800000e0000 */
[----:B------:R2:W4:Y:S02]  /*22130*/  SHFL.IDX PT, R14, R2, RZ, 0x181f ;  /* 0x00181fff020e7589 */ /* 0x00052400000e0000 */
.L_x_851:
[----:B------:R-:W-:Y:S01]  /*22140*/  IMAD R21, R6, R21, RZ ;  /* 0x0000001506157224 */ /* 0x000fe200078e02ff */
[----:B------:R-:W-:Y:S01]  /*22150*/  BSSY B1, `(.L_x_621) ;  /* 0x000000f000017945 */ /* 0x000fe20003800000 */
[----:B------:R-:W-:-:S05]  /*22160*/  IMAD R6, R225, 0x80, R227 ;  /* 0x00000080e1067824 */ /* 0x000fca00078e02e3 */
[----:B------:R-:W-:-:S13]  /*22170*/  ISETP.GE.AND P0, PT, R6, R21, PT ;  /* 0x000000150600720c */ /* 0x000fda0003f06270 */
[----:B------:R-:W-:Y:S05]  /*22180*/  @P0 BRA `(.L_x_622) ;  /* 0x00000000002c0947 */ /* 0x000fea0003800000 */
[----:B------:R-:W-:Y:S01]  /*22190*/  ULDC UR4, c[0x0][0xac8] ;  /* 0x0002b20000047ab9 */ /* 0x000fe20000000800 */
[----:B------:R-:W-:Y:S02]  /*221a0*/  SHF.R.S32.HI R8, RZ, 0x1f, R214 ;  /* 0x0000001fff087819 */ /* 0x000fe400000114d6 */
[----:B------:R-:W-:Y:S02]  /*221b0*/  ISETP.GE.AND P2, PT, R214, UR4, PT ;  /* 0x00000004d6007c0c */ /* 0x000fe4000bf46270 */
[----:B------:R-:W-:Y:S02]  /*221c0*/  ISETP.GE.AND P3, PT, R219, UR4, PT ;  /* 0x00000004db007c0c */ /* 0x000fe4000bf66270 */
[----:B------:R-:W-:-:S09]  /*221d0*/  SHF.R.S32.HI R7, RZ, 0x1f, R219 ;  /* 0x0000001fff077819 */ /* 0x000fd200000114db */
[CC--:B----4-:R-:W-:Y:S02]  /*221e0*/  @!P2 LEA R4, P0, R214.reuse, R14.reuse, 0x1 ;  /* 0x0000000ed604a211 */ /* 0x0d0fe400078008ff */
[C---:B------:R-:W-:Y:S02]  /*221f0*/  @!P3 LEA R14, P1, R219.reuse, R14, 0x1 ;  /* 0x0000000edb0eb211 */ /* 0x040fe400078208ff */
[-C--:B---3--:R-:W-:Y:S02]  /*22200*/  @!P2 LEA.HI.X R5, R214, R0.reuse, R8, 0x1, P0 ;  /* 0x00000000d605a211 */ /* 0x088fe400000f0c08 */
[----:B------:R-:W-:-:S03]  /*22210*/  @!P3 LEA.HI.X R15, R219, R0, R7, 0x1, P1 ;  /* 0x00000000db0fb211 */ /* 0x000fc600008f0c07 */
[----:B------:R3:W-:Y:S04]  /*22220*/  @!P2 ST.E.128 desc[UR50][R4.64], RZ ;  /* 0x000000ff0400a985 */ /* 0x0007e8000c101d32 */
[----:B------:R3:W-:Y:S02]  /*22230*/  @!P3 ST.E.128 desc[UR50][R14.64], RZ ;  /* 0x000000ff0e00b985 */ /* 0x0007e4000c101d32 */
.L_x_622:
[----:B------:R-:W-:Y:S05]  /*22240*/  BSYNC B1 ;  /* 0x0000000000017941 */ /* 0x000fea0003800000 */
.L_x_621:
[----:B------:R-:W-:-:S03]  /*22250*/  UMOV UR4, 0xffffffff ;  /* 0xffffffff00047882 */ /* 0x000fc60000000000 */
[----:B------:R-:W-:Y:S05]  /*22260*/  BRA.DIV UR4, `(.L_x_623) ;  /* 0x0000009e04507947 */ /* 0x000fea000b800000 */
[----:B---3--:R3:W0:Y:S04]  /*22270*/  SHFL.IDX PT, R0, R3, 0x1, 0x181f ;  /* 0x00381f0003007f89 */ /* 0x00862800000e0000 */
[----:B----4-:R3:W4:Y:S02]  /*22280*/  SHFL.IDX PT, R14, R2, 0x1, 0x181f ;  /* 0x00381f00020e7f89 */ /* 0x01072400000e0000 */
.L_x_855:
[----:B------:R-:W-:Y:S01]  /*22290*/  VIADD R4, R6, 0x20 ;  /* 0x0000002006047836 */ /* 0x000fe20000000000 */
[----:B------:R-:W-:Y:S04]  /*222a0*/  BSSY B1, `(.L_x_624) ;  /* 0x000000e000017945 */ /* 0x000fe80003800000 */
        /* <DEDUP_REMOVED lines=9> */
[-C--:B0-----:R-:W-:Y:S02]  /*22340*/  @!P2 LEA.HI.X R5, R214, R0.reuse, R8, 0x1, P0 ;  /* 0x00000000d605a211 */ /* 0x081fe400000f0c08 */
[----:B------:R-:W-:-:S03]  /*22350*/  @!P3 LEA.HI.X R15, R219, R0, R7, 0x1, P1 ;  /* 0x00000000db0fb211 */ /* 0x000fc600008f0c07 */
[----:B------:R0:W-:Y:S04]  /*22360*/  @!P2 ST.E.128 desc[UR50][R4.64], RZ ;  /* 0x000000ff0400a985 */ /* 0x0001e8000c101d32 */
[----:B------:R0:W-:Y:S02]  /*22370*/  @!P3 ST.E.128 desc[UR50][R14.64], RZ ;  /* 0x000000ff0e00b985 */ /* 0x0001e4000c101d32 */
.L_x_625:
[----:B------:R-:W-:Y:S05]  /*22380*/  BSYNC B1 ;  /* 0x0000000000017941 */ /* 0x000fea0003800000 */
.L_x_624:
[----:B------:R-:W-:-:S03]  /*22390*/  UMOV UR4, 0xffffffff ;  /* 0xffffffff00047882 */ /* 0x000fc60000000000 */
[----:B------:R-:W-:Y:S05]  /*223a0*/  BRA.DIV UR4, `(.L_x_626) ;  /* 0x0000009e04487947 */ /* 0x000fea000b800000 */
[----:B0-----:R0:W0:Y:S04]  /*223b0*/  SHFL.IDX PT, R0, R3, 0x2, 0x181f ;  /* 0x00581f0003007f89 */ /* 0x00102800000e0000 */
[----:B----4-:R4:W0:Y:S02]  /*223c0*/  SHFL.IDX PT, R14, R2, 0x2, 0x181f ;  /* 0x00581f00020e7f89 */ /* 0x01082400000e0000 */
.L_x_859:
[----:B------:R-:W-:Y:S01]  /*223d0*/  IADD3 R4, R6, 0x40, RZ ;  /* 0x0000004006047810 */ /* 0x000fe20007ffe0ff */
[----:B------:R-:W-:Y:S03]  /*223e0*/  BSSY B1, `(.L_x_627) ;  /* 0x000000e000017945 */ /* 0x000fe60003800000 */
[----:B------:R-:W-:-:S13]  /*223f0*/  ISETP.GE.AND P0, PT, R4, R21, PT ;  /* 0x000000150400720c */ /* 0x000fda0003f06270 */
[----:B------:R-:W-:Y:S05]  /*22400*/  @P0 BRA `(.L_x_628) ;  /* 0x00000000002c0947 */ /* 0x000fea0003800000 */
[----:B------:R-:W-:Y:S01]  /*22410*/  ULDC UR4, c[0x0][0xac8] ;  /* 0x0002b20000047ab9 */ /* 0x000fe20000000800 */
[----:B------:R-:W-:Y:S02]  /*22420*/  SHF.R.S32.HI R8, RZ, 0x1f, R214 ;  /* 0x0000001fff087819 */ /* 0x000fe400000114d6 */
[----:B------:R-:W-:Y:S02]  /*22430*/  ISETP.GE.AND P2, PT, R214, UR4, PT ;  /* 0x00000004d6007c0c */ /* 0x000fe4000bf46270 */
[----:B------:R-:W-:Y:S02]  /*22440*/  ISETP.GE.AND P3, PT, R219, UR4, PT ;  /* 0x00000004db007c0c */ /* 0x000fe4000bf66270 */
[----:B------:R-:W-:-:S09]  /*22450*/  SHF.R.S32.HI R7, RZ, 0x1f, R219 ;  /* 0x0000001fff077819 */ /* 0x000fd200000114db */
[CC--:B0-----:R-:W-:Y:S02]  /*22460*/  @!P2 LEA R4, P0, R214.reuse, R14.reuse, 0x1 ;  /* 0x0000000ed604a211 */ /* 0x0c1fe400078008ff */
[C---:B------:R-:W-:Y:S02]  /*22470*/  @!P3 LEA R14, P1, R219.reuse, R14, 0x1 ;  /* 0x0000000edb0eb211 */ /* 0x040fe400078208ff */
[-C--:B------:R-:W-:Y:S02]  /*22480*/  @!P2 LEA.HI.X R5, R214, R0.reuse, R8, 0x1, P0 ;  /* 0x00000000d605a211 */ /* 0x080fe400000f0c08 */
[----:B------:R-:W-:-:S03]  /*22490*/  @!P3 LEA.HI.X R15, R219, R0, R7, 0x1, P1 ;  /* 0x00000000db0fb211 */ /* 0x000fc600008f0c07 */
[----:B------:R0:W-:Y:S04]  /*224a0*/  @!P2 ST.E.128 desc[UR50][R4.64], RZ ;  /* 0x000000ff0400a985 */ /* 0x0001e8000c101d32 */
[----:B------:R0:W-:Y:S02]  /*224b0*/  @!P3 ST.E.128 desc[UR50][R14.64], RZ ;  /* 0x000000ff0e00b985 */ /* 0x0001e4000c101d32 */
.L_x_628:
[----:B------:R-:W-:Y:S05]  /*224c0*/  BSYNC B1 ;  /* 0x0000000000017941 */ /* 0x000fea0003800000 */
.L_x_627:
[----:B------:R-:W-:-:S03]  /*224d0*/  UMOV UR4, 0xffffffff ;  /* 0xffffffff00047882 */ /* 0x000fc60000000000 */
[----:B------:R-:W-:Y:S05]  /*224e0*/  BRA.DIV UR4, `(.L_x_629) ;  /* 0x0000009e04407947 */ /* 0x000fea000b800000 */
[----:B0-----:R0:W0:Y:S04]  /*224f0*/  SHFL.IDX PT, R0, R3, 0x3, 0x181f ;  /* 0x00781f0003007f89 */ /* 0x00102800000e0000 */
[----:B------:R0:W0:Y:S02]  /*22500*/  SHFL.IDX PT, R14, R2, 0x3, 0x181f ;  /* 0x00781f00020e7f89 */ /* 0x00002400000e0000 */
.L_x_863:
[----:B0-234-:R-:W-:-:S05]  /*22510*/  VIADD R2, R6, 0x60 ;  /* 0x0000006006027836 */ /* 0x01dfca0000000000 */
[----:B------:R-:W-:-:S13]  /*22520*/  ISETP.GE.AND P0, PT, R2, R21, PT ;  /* 0x000000150200720c */ /* 0x000fda0003f06270 */
[----:B------:R-:W-:Y:S05]  /*22530*/  @P0 BRA `(.L_x_616) ;  /* 0x00000000002c0947 */ /* 0x000fea0003800000 */
[----:B------:R-:W-:Y:S01]  /*22540*/  ULDC UR4, c[0x0][0xac8] ;  /* 0x0002b20000047ab9 */ /* 0x000fe20000000800 */
[----:B------:R-:W-:Y:S02]  /*22550*/  SHF.R.S32.HI R5, RZ, 0x1f, R214 ;  /* 0x0000001fff057819 */ /* 0x000fe400000114d6 */
[----:B------:R-:W-:Y:S02]  /*22560*/  ISETP.GE.AND P2, PT, R214, UR4, PT ;  /* 0x00000004d6007c0c */ /* 0x000fe4000bf46270 */
[----:B------:R-:W-:Y:S02]  /*22570*/  ISETP.GE.AND P3, PT, R219, UR4, PT ;  /* 0x00000004db007c0c */ /* 0x000fe4000bf66270 */
[----:B------:R-:W-:-:S09]  /*22580*/  SHF.R.S32.HI R4, RZ, 0x1f, R219 ;  /* 0x0000001fff047819 */ /* 0x000fd200000114db */
[CC--:B------:R-:W-:Y:S02]  /*22590*/  @!P2 LEA R2, P0, R214.reuse, R14.reuse, 0x1 ;  /* 0x0000000ed602a211 */ /* 0x0c0fe400078008ff */
[C---:B------:R-:W-:Y:S02]  /*225a0*/  @!P3 LEA R14, P1, R219.reuse, R14, 0x1 ;  /* 0x0000000edb0eb211 */ /* 0x040fe400078208ff */
[-C--:B------:R-:W-:Y:S02]  /*225b0*/  @!P2 LEA.HI.X R3, R214, R0.reuse, R5, 0x1, P0 ;  /* 0x00000000d603a211 */ /* 0x080fe400000f0c05 */
[----:B------:R-:W-:-:S03]  /*225c0*/  @!P3 LEA.HI.X R15, R219, R0, R4, 0x1, P1 ;  /* 0x00000000db0fb211 */ /* 0x000fc600008f0c04 */
[----:B------:R0:W-:Y:S04]  /*225d0*/  @!P2 ST.E.128 desc[UR50][R2.64], RZ ;  /* 0x000000ff0200a985 */ /* 0x0001e8000c101d32 */
[----:B------:R0:W-:Y:S02]  /*225e0*/  @!P3 ST.E.128 desc[UR50][R14.64], RZ ;  /* 0x000000ff0e00b985 */ /* 0x0001e4000c101d32 */
.L_x_616:
[----:B------:R-:W-:Y:S05]  /*225f0*/  BSYNC B0 ;  /* 0x0000000000007941 */ /* 0x000fea0003800000 */
.L_x_606:
[----:B------:R-:W-:Y:S02]  /*22600*/  ULDC UR4, c[0x0][0xc3c] ;  /* 0x00030f0000047ab9 */ /* 0x000fe40000000800 */
[----:B-1----:R-:W-:-:S13]  /*22610*/  ISETP.GE.AND P0, PT, R171, UR4, PT ;  /* 0x00000004ab007c0c */ /* 0x002fda000bf06270 */
[----:B------:R-:W-:Y:S05]  /*22620*/  @!P0 BRA `(.L_x_630) ;  /* 0xfffffdec00c48947 */ /* 0x000fea000383ffff */
[----:B------:R-:W-:Y:S05]  /*22630*/  BRA `(.L_x_431) ;  /* 0x0000007800707947 */ /* 0x000fea0003800000 */
.L_x_429:
[----:B------:R-:W-:-:S08]  /*22640*/  NOP ;  /* 0x0000000000007918 */ /* 0x000fd00000000000 */
[----:B------:R-:W0:-:S00]  /*22650*/  USETMAXREG.DEALLOC.CTAPOOL 0x28 ;  /* 0x00000028000079c8 */ /* 0x000e0000080e0500 */
[----:B0-----:R-:W2:Y:S01]  /*22660*/  LDL.LU R3, [R1] ;  /* 0x0000000001037983 */ /* 0x001ea20000300800 */
[----:B------:R-:W-:-:S06]  /*22670*/  LOP3.LUT R0, R0, 0x3, RZ, 0xc0, !PT ;  /* 0x0000000300007812 */ /* 0x000fcc00078ec0ff */
[----:B------:R-:W0:Y:S02]  /*22680*/  SHFL.IDX PT, R0, R0, RZ, 0x1f ;  /* 0x00001fff00007589 */ /* 0x000e2400000e0000 */
[----:B0-----:R-:W-:-:S13]  /*22690*/  ISETP.NE.AND P0, PT, R0, RZ, PT ;  /* 0x000000ff0000720c */ /* 0x001fda0003f05270 */
[----:B------:R-:W-:Y:S01]  /*226a0*/  @P0 BAR.SYNC.DEFER_BLOCKING 0x5, 0x180 ;  /* 0x0146000000000b1d */ /* 0x000fe20000010000 */
[----:B--2---:R-:W-:-:S04]  /*226b0*/  LOP3.LUT R3, R3, 0xfffffeff, RZ, 0xc0, !PT ;  /* 0xfffffeff03037812 */ /* 0x004fc800078ec0ff */
[----:B------:R-:W-:-:S05]  /*226c0*/  @P0 LOP3.LUT R3, R3, 0x100, RZ, 0xfc, !PT ;  /* 0x0000010003030812 */ /* 0x000fca00078efcff */
[----:B------:R0:W-:Y:S02]  /*226d0*/  STL [R1], R3 ;  /* 0x0000000301007387 */ /* 0x0001e40000100800 */
[----:B0-----:R-:W-:-:S04]  /*226e0*/  @P0 MOV R3, 0x400 ;  /* 0x0000040000030802 */ /* 0x001fc80000000f00 */
[----:B------:R-:W-:-:S05]  /*226f0*/  @P0 LEA R2, R2, R3, 0x18 ;  /* 0x0000000302020211 */ /* 0x000fca00078ec0ff */
[----:B------:R0:W1:Y:S01]  /*22700*/  @P0 LDS.128 R16, [R2+0x298d0] ;  /* 0x0298d00002100984 */ /* 0x0000620000000c00 */
[----:B------:R-:W-:Y:S06]  /*22710*/  @P0 BAR.ARV 0x4, 0x180 ;  /* 0x0106000000000b1d */ /* 0x000fec0000002000 */
[----:B------:R-:W-:Y:S05]  /*22720*/  @P0 BRA `(.L_x_631) ;  /* 0x0000000800040947 */ /* 0x000fea0003800000 */
[----:B------:R-:W2:Y:S01]  /*22730*/  S2R R4, SR_TID.X ;  /* 0x0000000000047919 */ /* 0x000ea20000002100 */
[----:B------:R-:W-:Y:S01]  /*22740*/  ULDC UR4, c[0x0][0xc3c] ;  /* 0x00030f0000047ab9 */ /* 0x000fe20000000800 */
[----:B------:R-:W-:Y:S01]  /*22750*/  IMAD.MOV.U32 R0, RZ, RZ, RZ ;  /* 0x000000ffff007224 */ /* 0x000fe200078e00ff */
[----:B------:R-:W3:Y:S01]  /*22760*/  S2UR UR6, SR_CTAID.X ;  /* 0x00000000000679c3 */ /* 0x000ee20000002500 */
[----:B------:R-:W-:Y:S01]  /*22770*/  ULDC UR5, c[0x0][0xc38] ;  /* 0x00030e0000057ab9 */ /* 0x000fe20000000800 */
[----:B--2---:R-:W-:-:S04]  /*22780*/  LOP3.LUT R5, R4, 0x1f, RZ, 0xc0, !PT ;  /* 0x0000001f04057812 */ /* 0x004fc800078ec0ff */
[----:B------:R-:W-:-:S04]  /*22790*/  ISETP.NE.AND P0, PT, R5, 0x1f, PT ;  /* 0x0000001f0500780c */ /* 0x000fc80003f05270 */
[----:B------:R-:W-:-:S13]  /*227a0*/  ISETP.GE.OR P1, PT, R5, UR4, !P0 ;  /* 0x0000000405007c0c */ /* 0x000fda000c726670 */
[----:B0-----:R-:W0:Y:S02]  /*227b0*/  @!P1 LDC.64 R2, c[0x0][0xc80] ;  /* 0x00032000ff029b82 */ /* 0x001e240000000a00 */
[----:B0-----:R-:W-:-:S05]  /*227c0*/  @!P1 IMAD.WIDE.U32 R2, R5, 0x4, R2 ;  /* 0x0000000405029825 */ /* 0x001fca00078e0002 */
[----:B------:R-:W2:Y:S01]  /*227d0*/  @!P1 LDG.E R0, desc[UR50][R2.64] ;  /* 0x0000003202009981 */ /* 0x000ea2000c1e1900 */
[C---:B------:R-:W-:Y:S01]  /*227e0*/  ISETP.NE.AND P1, PT, R5.reuse, RZ, PT ;  /* 0x000000ff0500720c */ /* 0x040fe20003f25270 */
[----:B------:R-:W-:Y:S01]  /*227f0*/  UMOV UR4, URZ ;  /* 0x0000003f00047c82 */ /* 0x000fe20008000000 */
[C---:B------:R-:W-:Y:S01]  /*22800*/  ISETP.GE.U32.AND P2, PT, R5.reuse, 0x2, PT ;  /* 0x000000020500780c */ /* 0x040fe20003f46070 */
[----:B-1----:R-:W-:Y:S01]  /*22810*/  IMAD.MOV.U32 R16, RZ, RZ, RZ ;  /* 0x000000ffff107224 */ /* 0x002fe200078e00ff */
[C---:B------:R-:W-:Y:S02]  /*22820*/  ISETP.GE.U32.AND P3, PT, R5.reuse, 0x4, PT ;  /* 0x000000040500780c */ /* 0x040fe40003f66070 */
[C---:B------:R-:W-:Y:S02]  /*22830*/  ISETP.GE.U32.AND P4, PT, R5.reuse, 0x8, PT ;  /* 0x000000080500780c */ /* 0x040fe40003f86070 */
[----:B------:R-:W-:Y:S01]  /*22840*/  ISETP.GE.U32.AND P5, PT, R5, 0x10, PT ;  /* 0x000000100500780c */ /* 0x000fe20003fa6070 */
[----:B--2---:R-:W0:Y:S02]  /*22850*/  SHFL.UP PT, R4, R0, 0x1, RZ ;  /* 0x0420000000047989 */ /* 0x004e2400000e00ff */
        /* <DEDUP_REMOVED lines=14> */
[----:B------:R-:W0:Y:S02]  /*22940*/  SHFL.IDX PT, R4, R7, 0x1f, 0x1f ;  /* 0x03e01f0007047f89 */ /* 0x000e2400000e0000 */
[----:B0-----:R-:W-:-:S05]  /*22950*/  IMAD R4, R4, UR5, RZ ;  /* 0x0000000504047c24 */ /* 0x001fca000f8e02ff */
[----:B---3--:R-:W-:Y:S02]  /*22960*/  ISETP.GT.AND P6, PT, R4, UR6, PT ;  /* 0x0000000604007c0c */ /* 0x008fe4000bfc4270 */
[----:B------:R-:W-:-:S11]  /*22970*/  MOV R3, R4 ;  /* 0x0000000400037202 */ /* 0x000fd60000000f00 */
[----:B------:R-:W-:Y:S05]  /*22980*/  @P6 BRA `(.L_x_632) ;  /* 0x00000000009c6947 */ /* 0x000fea0003800000 */
[----:B------:R-:W0:Y:S01]  /*22990*/  LDC R10, c[0x0][0xc3c] ;  /* 0x00030f00ff0a7b82 */ /* 0x000e220000000800 */
[----:B------:R-:W-:Y:S01]  /*229a0*/  IMAD.MOV.U32 R4, RZ, RZ, R3 ;  /* 0x000000ffff047224 */ /* 0x000fe200078e0003 */
[----:B------:R-:W-:Y:S01]  /*229b0*/  UMOV UR4, URZ ;  /* 0x0000003f00047c82 */ /* 0x000fe20008000000 */
[----:B------:R-:W-:Y:S01]  /*229c0*/  ULDC UR7, c[0x0][0xc3c] ;  /* 0x00030f0000077ab9 */ /* 0x000fe20000000800 */
[----:B------:R-:W-:-:S05]  /*229d0*/  ULDC UR5, c[0x0][0xc38] ;  /* 0x00030e0000057ab9 */ /* 0x000fca0000000800 */
.L_x_636:
[----:B------:R-:W-:Y:S01]  /*229e0*/  UIADD3 UR4, UR4, 0x1f, URZ ;  /* 0x0000001f04047890 */ /* 0x000fe2000fffe03f */
[----:B------:R-:W-:-:S05]  /*229f0*/  IMAD.U32 R19, RZ, RZ, UR7 ;  /* 0x00000007ff137e24 */ /* 0x000fca000f8e00ff */
[----:B0-----:R-:W-:-:S13]  /*22a00*/  ISETP.LE.AND P6, PT, R10, UR4, PT ;  /* 0x000000040a007c0c */ /* 0x001fda000bfc3270 */
[----:B------:R-:W-:Y:S05]  /*22a10*/  @P6 BRA `(.L_x_633) ;  /* 0x0000000400246947 */ /* 0x000fea0003800000 */
[----:B------:R-:W-:Y:S01]  /*22a20*/  IADD3 R7, R5, UR4, RZ ;  /* 0x0000000405077c10 */ /* 0x000fe2000fffe0ff */
[----:B------:R-:W-:Y:S01]  /*22a30*/  BSSY B0, `(.L_x_634) ;  /* 0x0000007000007945 */ /* 0x000fe20003800000 */
[----:B------:R-:W-:Y:S02]  /*22a40*/  IMAD.MOV.U32 R0, RZ, RZ, RZ ;  /* 0x000000ffff007224 */ /* 0x000fe400078e00ff */
[----:B------:R-:W-:-:S13]  /*22a50*/  ISETP.GE.OR P6, PT, R7, R10, !P0 ;  /* 0x0000000a0700720c */ /* 0x000fda00047c6670 */
[----:B------:R-:W-:Y:S05]  /*22a60*/  @P6 BRA `(.L_x_635) ;  /* 0x00000000000c6947 */ /* 0x000fea0003800000 */
[----:B------:R-:W0:Y:S02]  /*22a70*/  LDC.64 R2, c[0x0][0xc80] ;  /* 0x00032000ff027b82 */ /* 0x000e240000000a00 */
[----:B0-----:R-:W-:-:S05]  /*22a80*/  IMAD.WIDE R2, R7, 0x4, R2 ;  /* 0x0000000407027825 */ /* 0x001fca00078e0202 */
[----:B------:R0:W5:Y:S02]  /*22a90*/  LDG.E R0, desc[UR50][R2.64] ;  /* 0x0000003202007981 */ /* 0x000164000c1e1900 */
.L_x_635:
[----:B------:R-:W-:Y:S05]  /*22aa0*/  BSYNC B0 ;  /* 0x0000000000007941 */ /* 0x000fea0003800000 */
.L_x_634:
        /* <DEDUP_REMOVED lines=15> */
[----:B------:R-:W0:Y:S02]  /*22ba0*/  SHFL.IDX PT, R3, R9, 0x1f, 0x1f ;  /* 0x03e01f0009037f89 */ /* 0x000e2400000e0000 */
[----:B0-----:R-:W-:-:S04]  /*22bb0*/  IMAD R3, R3, UR5, RZ ;  /* 0x0000000503037c24 */ /* 0x001fc8000f8e02ff */
[----:B------:R-:W-:-:S05]  /*22bc0*/  IMAD.IADD R4, R3, 0x1, R4 ;  /* 0x0000000103047824 */ /* 0x000fca00078e0204 */
[----:B------:R-:W-:-:S13]  /*22bd0*/  ISETP.GT.AND P6, PT, R4, UR6, PT ;  /* 0x0000000604007c0c */ /* 0x000fda000bfc4270 */
[----:B------:R-:W-:Y:S05]  /*22be0*/  @!P6 BRA `(.L_x_636) ;  /* 0xfffffffc007ce947 */ /* 0x000fea000383ffff */
[----:B------:R-:W-:-:S07]  /*22bf0*/  IMAD.MOV.U32 R7, RZ, RZ, R9 ;  /* 0x000000ffff077224 */ /* 0x000fce00078e0009 */
.L_x_632:
[----:B------:R-:W-:-:S05]  /*22c00*/  IADD3 R8, -R3, R4, RZ ;  /* 0x0000000403087210 */ /* 0x000fca0007ffe1ff */
[----:B------:R-:W-:-:S05]  /*22c10*/  IMAD R2, R7, UR5, R8 ;  /* 0x0000000507027c24 */ /* 0x000fca000f8e0208 */
[----:B------:R-:W-:-:S13]  /*22c20*/  ISETP.GT.AND P0, PT, R2, UR6, PT ;  /* 0x0000000602007c0c */ /* 0x000fda000bf04270 */
[----:B------:R-:W-:-:S04]  /*22c30*/  VOTE.ANY R4, PT, !P0 ;  /* 0x0000000000047806 */ /* 0x000fc800040e0100 */
[----:B------:R-:W0:Y:S01]  /*22c40*/  POPC R19, R4 ;  /* 0x0000000400137309 */ /* 0x000e220000000000 */
[----:B------:R-:W-:Y:S01]  /*22c50*/  ISETP.NE.AND P0, PT, R4, RZ, PT ;  /* 0x000000ff0400720c */ /* 0x000fe20003f05270 */
[----:B0-----:R-:W0:Y:S02]  /*22c60*/  SHFL.IDX PT, R10, R0, R19, 0x1f ;  /* 0x00001f13000a7589 */ /* 0x001e2400000e0000 */
[----:B0-----:R-:W-:-:S04]  /*22c70*/  IABS R9, R10 ;  /* 0x0000000a00097213 */ /* 0x001fc80000000000 */
[----:B------:R-:W0:Y:S08]  /*22c80*/  I2F.RP R6, R9 ;  /* 0x0000000900067306 */ /* 0x000e300000209400 */
[----:B0-----:R-:W0:Y:S02]  /*22c90*/  MUFU.RCP R6, R6 ;  /* 0x0000000600067308 */ /* 0x001e240000001000 */
[----:B0-----:R-:W-:-:S06]  /*22ca0*/  VIADD R2, R6, 0xffffffe ;  /* 0x0ffffffe06027836 */ /* 0x001fcc0000000000 */
[----:B------:R0:W1:Y:S01]  /*22cb0*/  F2I.FTZ.U32.TRUNC.NTZ R3, R2 ;  /* 0x0000000200037305 */ /* 0x000062000021f000 */
[----:B------:R-:W-:Y:S05]  /*22cc0*/  @!P0 BRA `(.L_x_637) ;  /* 0x0000000000088947 */ /* 0x000fea0003800000 */
[----:B------:R-:W-:-:S06]  /*22cd0*/  VIADD R16, R19, 0xffffffff ;  /* 0xffffffff13107836 */ /* 0x000fcc0000000000 */
[----:B------:R2:W3:Y:S02]  /*22ce0*/  SHFL.IDX PT, R16, R7, R16, 0x1f ;  /* 0x00001f1007107589 */ /* 0x0004e400000e0000 */
.L_x_637:
[----:B---3--:R-:W-:Y:S01]  /*22cf0*/  IMAD R16, R16, UR5, R8 ;  /* 0x0000000510107c24 */ /* 0x008fe2000f8e0208 */
[----:B0-----:R-:W-:Y:S01]  /*22d00*/  IABS R2, R10 ;  /* 0x0000000a00027213 */ /* 0x001fe20000000000 */
[----:B------:R-:W-:Y:S01]  /*22d10*/  VIADD R19, R19, UR4 ;  /* 0x0000000413137c36 */ /* 0x000fe20008000000 */
[----:B-1----:R-:W-:Y:S02]  /*22d20*/  IADD3 R0, RZ, -R3, RZ ;  /* 0x80000003ff007210 */ /* 0x002fe40007ffe0ff */
[----:B------:R-:W-:Y:S01]  /*22d30*/  IADD3 R11, -R16, UR6, RZ ;  /* 0x00000006100b7c10 */ /* 0x000fe2000fffe1ff */
[----:B------:R-:W-:Y:S02]  /*22d40*/  IMAD.MOV R4, RZ, RZ, -R2 ;  /* 0x000000ffff047224 */ /* 0x000fe400078e0a02 */
[----:B--2---:R-:W-:Y:S01]  /*22d50*/  IMAD R7, R0, R9, RZ ;  /* 0x0000000900077224 */ /* 0x004fe200078e02ff */
[----:B------:R-:W-:Y:S01]  /*22d60*/  IABS R0, R11 ;  /* 0x0000000b00007213 */ /* 0x000fe20000000000 */
[----:B------:R-:W-:-:S04]  /*22d70*/  IMAD.MOV.U32 R2, RZ, RZ, RZ ;  /* 0x000000ffff027224 */ /* 0x000fc800078e00ff */
[----:B------:R-:W-:Y:S01]  /*22d80*/  IMAD.HI.U32 R2, R3, R7, R2 ;  /* 0x0000000703027227 */ /* 0x000fe200078e0002 */
[----:B------:R-:W-:-:S03]  /*22d90*/  MOV R3, R0 ;  /* 0x0000000000037202 */ /* 0x000fc60000000f00 */
[----:B------:R-:W-:Y:S02]  /*22da0*/  IMAD.MOV.U32 R0, RZ, RZ, R4 ;  /* 0x000000ffff007224 */ /* 0x000fe400078e0004 */
[----:B------:R-:W-:-:S04]  /*22db0*/  IMAD.HI.U32 R2, R2, R3, RZ ;  /* 0x0000000302027227 */ /* 0x000fc800078e00ff */
[----:B------:R-:W-:-:S05]  /*22dc0*/  IMAD R0, R2, R0, R3 ;  /* 0x0000000002007224 */ /* 0x000fca00078e0203 */
[----:B------:R-:W-:-:S13]  /*22dd0*/  ISETP.GT.U32.AND P1, PT, R9, R0, PT ;  /* 0x000000000900720c */ /* 0x000fda0003f24070 */
[----:B------:R-:W-:Y:S01]  /*22de0*/  @!P1 IMAD.IADD R0, R0, 0x1, -R9 ;  /* 0x0000000100009824 */ /* 0x000fe200078e0a09 */
[----:B------:R-:W-:Y:S02]  /*22df0*/  @!P1 IADD3 R2, R2, 0x1, RZ ;  /* 0x0000000102029810 */ /* 0x000fe40007ffe0ff */
[----:B------:R-:W-:Y:S02]  /*22e00*/  ISETP.NE.AND P1, PT, R10, RZ, PT ;  /* 0x000000ff0a00720c */ /* 0x000fe40003f25270 */
[----:B------:R-:W-:Y:S02]  /*22e10*/  ISETP.GE.U32.AND P0, PT, R0, R9, PT ;  /* 0x000000090000720c */ /* 0x000fe40003f06070 */
[----:B------:R-:W-:-:S04]  /*22e20*/  LOP3.LUT R0, R11, R10, RZ, 0x3c, !PT ;  /* 0x0000000a0b007212 */ /* 0x000fc800078e3cff */
[----:B------:R-:W-:-:S07]  /*22e30*/  ISETP.GE.AND P2, PT, R0, RZ, PT ;  /* 0x000000ff0000720c */ /* 0x000fce0003f46270 */
[----:B------:R-:W-:-:S06]  /*22e40*/  @P0 VIADD R2, R2, 0x1 ;  /* 0x0000000102020836 */ /* 0x000fcc0000000000 */
[----:B------:R-:W-:Y:S01]  /*22e50*/  @!P2 IMAD.MOV R2, RZ, RZ, -R2 ;  /* 0x000000ffff02a224 */ /* 0x000fe200078e0a02 */
[----:B------:R-:W-:-:S04]  /*22e60*/  @!P1 LOP3.LUT R2, RZ, R10, RZ, 0x33, !PT ;  /* 0x0000000aff029212 */ /* 0x000fc800078e33ff */
[----:B------:R-:W-:Y:S01]  /*22e70*/  IADD3 R17, -R2, RZ, RZ ;  /* 0x000000ff02117210 */ /* 0x000fe20007ffe1ff */
[----:B------:R-:W-:-:S04]  /*22e80*/  IMAD.MOV.U32 R18, RZ, RZ, R2 ;  /* 0x000000ffff127224 */ /* 0x000fc800078e0002 */
[----:B------:R-:W-:Y:S01]  /*22e90*/  IMAD R17, R10, R17, R11 ;  /* 0x000000110a117224 */ /* 0x000fe200078e020b */
[----:B------:R-:W-:Y:S06]  /*22ea0*/  BRA `(.L_x_638) ;  /* 0x00000000000c7947 */ /* 0x000fec0003800000 */
.L_x_633:
[----:B------:R-:W-:Y:S01]  /*22eb0*/  MOV R17, RZ ;  /* 0x000000ff00117202 */ /* 0x000fe20000000f00 */
[----:B------:R-:W-:Y:S02]  /*22ec0*/  IMAD.U32 R16, RZ, RZ, UR6 ;  /* 0x00000006ff107e24 */ /* 0x000fe4000f8e00ff */
[----:B------:R-:W-:-:S07]  /*22ed0*/  IMAD.MOV.U32 R18, RZ, RZ, RZ ;  /* 0x000000ffff127224 */ /* 0x000fce00078e00ff */
.L_x_638:
[----:B------:R-:W-:-:S13]  /*22ee0*/  ISETP.NE.AND P0, PT, R5, RZ, PT ;  /* 0x000000ff0500720c */ /* 0x000fda0003f05270 */
[----:B------:R-:W0:Y:S01]  /*22ef0*/  @!P0 S2R R3, SR_CgaCtaId ;  /* 0x0000000000038919 */ /* 0x000e220000008800 */
[----:B------:R-:W-:-:S04]  /*22f00*/  @!P0 MOV R0, 0x400 ;  /* 0x0000040000008802 */ /* 0x000fc80000000f00 */
[----:B0-----:R-:W-:-:S05]  /*22f10*/  @!P0 LEA R0, R3, R0, 0x18 ;  /* 0x0000000003008211 */ /* 0x001fca00078ec0ff */
[----:B------:R2:W-:Y:S01]  /*22f20*/  @!P0 STS.128 [R0+0x298d0], R16 ;  /* 0x0298d01000008388 */ /* 0x0005e20000000c00 */
[----:B------:R-:W-:Y:S06]  /*22f30*/  BAR.ARV 0x5, 0x180 ;  /* 0x0146000000007b1d */ /* 0x000fec0000002000 */
.L_x_631:
[----:B------:R3:W-:Y:S01]  /*22f40*/  STL [R1+0x48], RZ ;  /* 0x000048ff01007387 */ /* 0x0007e20000100800 */
[----:B------:R-:W-:Y:S01]  /*22f50*/  ULDC UR4, c[0x0][0xc3c] ;  /* 0x00030f0000047ab9 */ /* 0x000fe20000000800 */
[----:B------:R-:W-:Y:S01]  /*22f60*/  MOV R34, 0x1 ;  /* 0x0000000100227802 */ /* 0x000fe20000000f00 */
[----:B------:R-:W-:Y:S01]  /*22f70*/  IMAD.MOV.U32 R23, RZ, RZ, RZ ;  /* 0x000000ffff177224 */ /* 0x000fe200078e00ff */
[----:B-1----:R-:W-:-:S13]  /*22f80*/  ISETP.GE.AND P0, PT, R19, UR4, PT ;  /* 0x0000000413007c0c */ /* 0x002fda000bf06270 */
[----:B---3--:R-:W-:Y:S05]  /*22f90*/  @P0 BRA `(.L_x_639) ;  /* 0x0000006c001c0947 */ /* 0x008fea0003800000 */
[----:B------:R-:W1:Y:S01]  /*22fa0*/  S2R R12, SR_TID.X ;  /* 0x00000000000c7919 */ /* 0x000e620000002100 */
[----:B------:R-:W3:Y:S01]  /*22fb0*/  S2UR UR4, SR_CgaCtaId ;  /* 0x00000000000479c3 */ /* 0x000ee20000008800 */
[----:B------:R-:W-:Y:S01]  /*22fc0*/  MOV R22, 0x400 ;  /* 0x0000040000167802 */ /* 0x000fe20000000f00 */
[----:B------:R-:W-:Y:S01]  /*22fd0*/  BSSY B7, `(.L_x_639) ;  /* 0x00006c3000077945 */ /* 0x000fe20003800000 */
[----:B------:R-:W-:Y:S01]  /*22fe0*/  IMAD.MOV.U32 R35, RZ, RZ, 0x1 ;  /* 0x00000001ff237424 */ /* 0x000fe200078e00ff */
[----:B------:R-:W-:Y:S01]  /*22ff0*/  MOV R28, RZ ;  /* 0x000000ff001c7202 */ /* 0x000fe20000000f00 */
[----:B------:R-:W-:Y:S01]  /*23000*/  IMAD.MOV.U32 R23, RZ, RZ, RZ ;  /* 0x000000ffff177224 */ /* 0x000fe200078e00ff */
[----:B------:R-:W-:Y:S01]  /*23010*/  ULDC.64 UR40, c[0x0][0x198] ;  /* 0x0000660000287ab9 */ /* 0x000fe20000000a00 */
[----:B------:R-:W-:Y:S01]  /*23020*/  IMAD.MOV.U32 R34, RZ, RZ, 0x1 ;  /* 0x00000001ff227424 */ /* 0x000fe200078e00ff */
[----:B------:R-:W-:Y:S02]  /*23030*/  ULOP3.LUT UR39, UR36, 0x2, URZ, 0xfc, !UPT ;  /* 0x0000000224277892 */ /* 0x000fe4000f8efc3f */
[----:B------:R-:W-:Y:S01]  /*23040*/  ULOP3.LUT UR37, UR36, 0x1, URZ, 0xfc, !UPT ;  /* 0x0000000124257892 */ /* 0x000fe2000f8efc3f */
[----:B------:R-:W-:Y:S01]  /*23050*/  ULDC UR38, c[0x0][0xc] ;  /* 0x0000030000267ab9 */ /* 0x000fe20000000800 */
[C---:B-1----:R-:W-:Y:S01]  /*23060*/  LOP3.LUT R10, R12.reuse, 0x7f, RZ, 0xc0, !PT ;  /* 0x0000007f0c0a7812 */ /* 0x042fe200078ec0ff */
[C---:B0-----:R-:W-:Y:S01]  /*23070*/  IMAD.SHL.U32 R2, R12.reuse, 0x10, RZ ;  /* 0x000000100c027824 */ /* 0x041fe200078e00ff */
[C---:B------:R-:W-:Y:S01]  /*23080*/  SHF.L.U32 R3, R12.reuse, 0x7, RZ ;  /* 0x000000070c037819 */ /* 0x040fe200000006ff */
[C---:B------:R-:W-:Y:S01]  /*23090*/  IMAD.SHL.U32 R11, R12.reuse, 0x2, RZ ;  /* 0x000000020c0b7824 */ /* 0x040fe200078e00ff */
[----:B------:R-:W-:Y:S01]  /*230a0*/  SHF.R.U32.HI R7, RZ, 0x5, R10 ;  /* 0x00000005ff077819 */ /* 0x000fe2000001160a */
[----:B------:R-:W-:Y:S01]  /*230b0*/  IMAD.SHL.U32 R37, R12, 0x4, RZ ;  /* 0x000000040c257824 */ /* 0x000fe200078e00ff */
[----:B--2---:R-:W-:-:S02]  /*230c0*/  LOP3.LUT R0, R2, 0x1b0, RZ, 0xc0, !PT ;  /* 0x000001b002007812 */ /* 0x004fc400078ec0ff */
[----:B------:R-:W-:Y:S01]  /*230d0*/  SHF.R.U32.HI R5, RZ, 0x1, R12 ;  /* 0x00000001ff057819 */ /* 0x000fe2000001160c */
[----:B------:R-:W-:Y:S01]  /*230e0*/  IMAD.SHL.U32 R9, R7, 0x200, RZ ;  /* 0x0000020007097824 */ /* 0x000fe200078e00ff */
[----:B------:R-:W-:Y:S02]  /*230f0*/  LOP3.LUT R4, R3, 0x380, RZ, 0xc0, !PT ;  /* 0x0000038003047812 */ /* 0x000fe400078ec0ff */
[----:B------:R-:W-:Y:S02]  /*23100*/  LOP3.LUT R11, R0, 0x30, R11, 0x78, !PT ;  /* 0x00000030000b7812 */ /* 0x000fe400078e780b */
[----:B------:R-:W-:Y:S02]  /*23110*/  SHF.L.U32 R0, R12, 0x5, RZ ;  /* 0x000000050c007819 */ /* 0x000fe400000006ff */
[----:B------:R-:W-:Y:S02]  /*23120*/  LOP3.LUT R6, R9, 0x40, R2, 0xf8, !PT ;  /* 0x0000004009067812 */ /* 0x000fe400078ef802 */
[----:B------:R-:W-:-:S02]  /*23130*/  LOP3.LUT R5, R4, 0x30, R5, 0xf8, !PT ;  /* 0x0000003004057812 */ /* 0x000fc400078ef805 */
[----:B------:R-:W-:Y:S02]  /*23140*/  LOP3.LUT R4, R0, 0x80, RZ, 0xc0, !PT ;  /* 0x0000008000047812 */ /* 0x000fe400078ec0ff */
[----:B------:R-:W-:Y:S02]  /*23150*/  LOP3.LUT R8, R6, R11, RZ, 0xfc, !PT ;  /* 0x0000000b06087212 */ /* 0x000fe400078efcff */
[----:B------:R-:W-:Y:S02]  /*23160*/  LOP3.LUT R6, R4, 0x10, R12, 0xf8, !PT ;  /* 0x0000001004067812 */ /* 0x000fe400078ef80c */
[----:B------:R-:W-:Y:S01]  /*23170*/  LOP3.LUT R9, R9, 0x60, R0, 0xf8, !PT ;  /* 0x0000006009097812 */ /* 0x000fe200078ef800 */
[----:B------:R-:W-:Y:S01]  /*23180*/  STL [R1+0x18], R8 ;  /* 0x0000180801007387 */ /* 0x000fe20000100800 */
[----:B------:R-:W-:Y:S02]  /*23190*/  LOP3.LUT R4, R5, 0x70, R2, 0x78, !PT ;  /* 0x0000007005047812 */ /* 0x000fe400078e7802 */
[----:B------:R-:W-:-:S02]  /*231a0*/  LOP3.LUT R6, R6, 0x10, R37, 0x78, !PT ;  /* 0x0000001006067812 */ /* 0x000fc400078e7825 */
[----:B------:R-:W-:Y:S02]  /*231b0*/  LOP3.LUT R9, R9, 0x100, R0, 0xf8, !PT ;  /* 0x0000010009097812 */ /* 0x000fe400078ef800 */
[----:B------:R-:W-:Y:S02]  /*231c0*/  LOP3.LUT R4, R4, 0xc00, R3, 0xf8, !PT ;  /* 0x00000c0004047812 */ /* 0x000fe400078ef803 */
[----:B------:R-:W-:Y:S02]  /*231d0*/  LOP3.LUT R3, R9, R6, RZ, 0xfc, !PT ;  /* 0x0000000609037212 */ /* 0x000fe400078efcff */
[----:B------:R-:W-:Y:S01]  /*231e0*/  R2P PR, R12, 0x14 ;  /* 0x000000140c007804 */ /* 0x000fe20000000000 */
[----:B------:R3:W-:Y:S01]  /*231f0*/  STL [R1+0x24], R4 ;  /* 0x0000240401007387 */ /* 0x0007e20000100800 */
[----:B------:R-:W-:Y:S02]  /*23200*/  LOP3.LUT R11, R0, 0x380, RZ, 0xc0, !PT ;  /* 0x00000380000b7812 */ /* 0x000fe400078ec0ff */
[----:B------:R-:W-:Y:S01]  /*23210*/  SHF.L.U32 R6, R7, 0xa, RZ ;  /* 0x0000000a07067819 */ /* 0x000fe200000006ff */
[----:B------:R0:W-:Y:S01]  /*23220*/  STL [R1+0x20], R3 ;  /* 0x0000200301007387 */ /* 0x0001e20000100800 */
[----:B------:R-:W-:-:S02]  /*23230*/  SHF.R.U32.HI R5, RZ, 0x2, R10 ;  /* 0x00000002ff057819 */ /* 0x000fc4000001160a */
[----:B------:R-:W-:Y:S02]  /*23240*/  LOP3.LUT R11, R11, 0x30, R2, 0xf8, !PT ;  /* 0x000000300b0b7812 */ /* 0x000fe400078ef802 */
[----:B------:R-:W-:Y:S01]  /*23250*/  LOP3.LUT R2, R2, 0x30, RZ, 0xc0, !PT ;  /* 0x0000003002027812 */ /* 0x000fe200078ec0ff */
[----:B---3--:R-:W-:Y:S01]  /*23260*/  IMAD.U32 R4, RZ, RZ, UR4 ;  /* 0x00000004ff047e24 */ /* 0x008fe2000f8e00ff */
[----:B------:R-:W-:Y:S02]  /*23270*/  LOP3.LUT R0, R5, 0x60, R0, 0xf8, !PT ;  /* 0x0000006005007812 */ /* 0x000fe400078ef800 */
[----:B------:R-:W-:Y:S01]  /*23280*/  LOP3.LUT R37, R11, 0x70, R37, 0x78, !PT ;  /* 0x000000700b257812 */ /* 0x000fe200078e7825 */
[----:B0-----:R-:W-:Y:S01]  /*23290*/  IMAD.MOV.U32 R3, RZ, RZ, 0x40 ;  /* 0x00000040ff037424 */ /* 0x001fe200078e00ff */
[----:B------:R-:W-:-:S04]  /*232a0*/  LEA R22, R4, R22, 0x18 ;  /* 0x0000001604167211 */ /* 0x000fc800078ec0ff */
[C---:B------:R-:W-:Y:S02]  /*232b0*/  SEL R6, R3.reuse, 0xffffffc0, !P2 ;  /* 0xffffffc003067807 */ /* 0x040fe40005000000 */
[----:B------:R-:W-:-:S03]  /*232c0*/  SEL R3, R3, 0xffffffc0, !P4 ;  /* 0xffffffc003037807 */ /* 0x000fc60006000000 */
[----:B------:R-:W-:Y:S04]  /*232d0*/  STL [R1+0x28], R6 ;  /* 0x0000280601007387 */ /* 0x000fe80000100800 */
[----:B------:R0:W-:Y:S04]  /*232e0*/  STL [R1+0x14], R4 ;  /* 0x0000140401007387 */ /* 0x0001e80000100800 */
[----:B------:R1:W-:Y:S04]  /*232f0*/  STL [R1+0x4], R3 ;  /* 0x0000040301007387 */ /* 0x0003e80000100800 */
[----:B------:R2:W-:Y:S01]  /*23300*/  STL [R1+0x48], RZ ;  /* 0x000048ff01007387 */ /* 0x0005e20000100800 */
[----:B0-----:R-:W-:-:S02]  /*23310*/  LOP3.LUT R4, R2, 0x40, RZ, 0xfc, !PT ;  /* 0x0000004002047812 */ /* 0x001fc400078efcff */
[----:B-1----:R-:W-:Y:S02]  /*23320*/  LOP3.LUT R3, R2, 0x80, RZ, 0xfc, !PT ;  /* 0x0000008002037812 */ /* 0x002fe400078efcff */
[----:B------:R-:W-:Y:S02]  /*23330*/  LOP3.LUT R2, R0, 0x80, RZ, 0xfc, !PT ;  /* 0x0000008000027812 */ /* 0x000fe400078efcff */
[----:B------:R-:W-:-:S05]  /*23340*/  IADD3 R0, R22, R8, RZ ;  /* 0x0000000816007210 */ /* 0x000fca0007ffe0ff */
[----:B------:R2:W-:Y:S02]  /*23350*/  STL [R1+0x2c], R0 ;  /* 0x00002c0001007387 */ /* 0x0005e40000100800 */
.L_x_755:
[----:B0-----:R-:W0:Y:S02]  /*23360*/  LDC.64 R24, c[0x0][0xc88] ;  /* 0x00032200ff187b82 */ /* 0x001e240000000a00 */
[----:B0-----:R-:W-:-:S06]  /*23370*/  IMAD.WIDE R24, R19, 0x4, R24 ;  /* 0x0000000413187825 */ /* 0x001fcc00078e0218 */
[----:B------:R-:W2:Y:S01]  /*23380*/  LDG.E R24, desc[UR50][R24.64] ;  /* 0x0000003218187981 */ /* 0x000ea2000c1e1900 */
[----:B------:R-:W-:Y:S05]  /*23390*/  YIELD ;  /* 0x0000000000007946 */ /* 0x000fea0003800000 */
[----:B------:R-:W-:Y:S01]  /*233a0*/  ULDC.64 UR4, c[0x0][0xa28] ;  /* 0x00028a0000047ab9 */ /* 0x000fe20000000a00 */
[----:B------:R-:W-:Y:S01]  /*233b0*/  ULDC.64 UR8, c[0x0][0xa18] ;  /* 0x0002860000087ab9 */ /* 0x000fe20000000a00 */
[----:B------:R-:W-:Y:S01]  /*233c0*/  ISETP.NE.U32.AND P0, PT, RZ, UR4, PT ;  /* 0x00000004ff007c0c */ /* 0x000fe2000bf05070 */
[----:B------:R-:W-:Y:S01]  /*233d0*/  IMAD.MOV.U32 R9, RZ, RZ, RZ ;  /* 0x000000ffff097224 */ /* 0x000fe200078e00ff */
[----:B------:R-:W-:-:S02]  /*233e0*/  ULDC.64 UR6, c[0x0][0xa10] ;  /* 0x0002840000067ab9 */ /* 0x000fc40000000a00 */
[----:B------:R-:W-:Y:S02]  /*233f0*/  ISETP.NE.AND.EX P0, PT, RZ, UR5, PT, P0 ;  /* 0x00000005ff007c0c */ /* 0x000fe4000bf05300 */
[----:B------:R-:W-:-:S04]  /*23400*/  ISETP.NE.U32.AND P2, PT, RZ, UR8, PT ;  /* 0x00000008ff007c0c */ /* 0x000fc8000bf45070 */
[----:B------:R-:W-:Y:S02]  /*23410*/  ISETP.NE.AND.EX P2, PT, RZ, UR9, PT, P2 ;  /* 0x00000009ff007c0c */ /* 0x000fe4000bf45320 */
[----:B------:R-:W-:Y:S02]  /*23420*/  MOV R29, RZ ;  /* 0x000000ff001d7202 */ /* 0x000fe40000000f00 */
[----:B-12---:R-:W-:-:S03]  /*23430*/  SHF.R.S32.HI R0, RZ, 0x1f, R24 ;  /* 0x0000001fff007819 */ /* 0x006fc60000011418 */
[C---:B---3--:R-:W-:Y:S01]  /*23440*/  @P0 LEA R2, P1, R24.reuse, UR4, 0x2 ;  /* 0x0000000418020c11 */ /* 0x048fe2000f8210ff */
[C---:B------:R-:W-:Y:S01]  /*23450*/  IMAD.SHL.U32 R26, R24.reuse, 0x4, RZ ;  /* 0x00000004181a7824 */ /* 0x040fe200078e00ff */
[C-C-:B------:R-:W-:Y:S01]  /*23460*/  SHF.L.U64.HI R27, R24.reuse, 0x2, R0.reuse ;  /* 0x00000002181b7819 */ /* 0x140fe20000010200 */
[----:B------:R0:W-:Y:S01]  /*23470*/  STL [R1+0x40], R0 ;  /* 0x0000400001007387 */ /* 0x0001e20000100800 */
[----:B------:R-:W-:Y:S01]  /*23480*/  @P0 LEA.HI.X R3, R24, UR5, R0, 0x2, P1 ;  /* 0x0000000518030c11 */ /* 0x000fe200088f1400 */
[----:B------:R-:W-:-:S04]  /*23490*/  ULDC.64 UR4, c[0x0][0xa00] ;  /* 0x0002800000047ab9 */ /* 0x000fc80000000a00 */
[----:B------:R1:W2:Y:S01]  /*234a0*/  @P0 LDG.E R9, desc[UR50][R2.64] ;  /* 0x0000003202090981 */ /* 0x0002a2000c1e1900 */
[----:B------:R-:W-:Y:S02]  /*234b0*/  ISETP.NE.U32.AND P0, PT, RZ, UR4, PT ;  /* 0x00000004ff007c0c */ /* 0x000fe4000bf05070 */
[----:B------:R-:W-:Y:S01]  /*234c0*/  ISETP.NE.U32.AND P1, PT, RZ, UR6, PT ;  /* 0x00000006ff007c0c */ /* 0x000fe2000bf25070 */
[----:B0-----:R-:W-:Y:S01]  /*234d0*/  IMAD.MOV.U32 R0, RZ, RZ, RZ ;  /* 0x000000ffff007224 */ /* 0x001fe200078e00ff */
[----:B------:R-:W-:Y:S02]  /*234e0*/  ISETP.NE.AND.EX P0, PT, RZ, UR5, PT, P0 ;  /* 0x00000005ff007c0c */ /* 0x000fe4000bf05300 */
[----:B------:R-:W-:Y:S02]  /*234f0*/  ISETP.NE.AND.EX P1, PT, RZ, UR7, PT, P1 ;  /* 0x00000007ff007c0c */ /* 0x000fe4000bf25310 */
[C---:B------:R-:W-:Y:S02]  /*23500*/  IADD3 R4, P4, R26.reuse, UR6, RZ ;  /* 0x000000061a047c10 */ /* 0x040fe4000ff9e0ff */
[----:B-1----:R-:W-:Y:S01]  /*23510*/  IADD3 R2, P3, R26, UR4, RZ ;  /* 0x000000041a027c10 */ /* 0x002fe2000ff7e0ff */
[----:B------:R-:W-:Y:S01]  /*23520*/  ULDC UR4, c[0x0][0x288] ;  /* 0x0000a20000047ab9 */ /* 0x000fe20000000800 */
[----:B------:R-:W-:-:S02]  /*23530*/  IADD3.X R5, R27, UR7, RZ, P4, !PT ;  /* 0x000000071b057c10 */ /* 0x000fc4000a7fe4ff */
[C---:B------:R-:W-:Y:S02]  /*23540*/  IADD3.X R3, R27.reuse, UR5, RZ, P3, !PT ;  /* 0x000000051b037c10 */ /* 0x040fe40009ffe4ff */
[----:B------:R-:W-:Y:S01]  /*23550*/  @P2 IADD3 R6, P3, R26, UR8, RZ ;  /* 0x000000081a062c10 */ /* 0x000fe2000ff7e0ff */
[----:B------:R-:W-:Y:S01]  /*23560*/  IMAD.U32 R8, RZ, RZ, UR4 ;  /* 0x00000004ff087e24 */ /* 0x000fe2000f8e00ff */
[----:B------:R-:W-:Y:S01]  /*23570*/  ULDC.64 UR4, c[0x0][0x418] ;  /* 0x0001060000047ab9 */ /* 0x000fe20000000a00 */
[----:B------:R-:W5:Y:S01]  /*23580*/  @P0 LDG.E R29, desc[UR50][R2.64] ;  /* 0x00000032021d0981 */ /* 0x000f62000c1e1900 */
[----:B------:R-:W-:-:S03]  /*23590*/  @P2 IADD3.X R7, R27, UR9, RZ, P3, !PT ;  /* 0x000000091b072c10 */ /* 0x000fc60009ffe4ff */
[----:B------:R-:W5:Y:S04]  /*235a0*/  @P1 LDG.E R0, desc[UR50][R4.64] ;  /* 0x0000003204001981 */ /* 0x000f68000c1e1900 */
[----:B------:R0:W3:Y:S01]  /*235b0*/  @P2 LDG.E R8, desc[UR50][R6.64] ;  /* 0x0000003206082981 */ /* 0x0000e2000c1e1900 */
[----:B------:R-:W-:-:S03]  /*235c0*/  UISETP.NE.U32.AND UP0, UPT, UR4, URZ, UPT ;  /* 0x0000003f0400728c */ /* 0x000fc6000bf05070 */
[----:B------:R-:W-:Y:S01]  /*235d0*/  ULDC UR4, c[0x0][0x424] ;  /* 0x0001090000047ab9 */ /* 0x000fe20000000800 */
[----:B------:R-:W-:-:S03]  /*235e0*/  UISETP.NE.AND.EX UP0, UPT, UR5, URZ, UPT, UP0 ;  /* 0x0000003f0500728c */ /* 0x000fc6000bf05300 */
[----:B------:R-:W-:Y:S01]  /*235f0*/  ULDC UR5, c[0x0][0x2f0] ;  /* 0x0000bc0000057ab9 */ /* 0x000fe20000000800 */
[----:B------:R-:W-:-:S04]  /*23600*/  USEL UR4, UR4, 0x1, UP0 ;  /* 0x0000000104047887 */ /* 0x000fc80008000000 */
[----:B------:R-:W-:-:S03]  /*23610*/  UIMAD UR4, UR4, UR5, URZ ;  /* 0x00000005040472a4 */ /* 0x000fc6000f8e023f */
[----:B------:R-:W-:Y:S02]  /*23620*/  ULDC UR5, c[0x0][0x348] ;  /* 0x0000d20000057ab9 */ /* 0x000fe40000000800 */
[----:B0-----:R-:W-:Y:S01]  /*23630*/  MOV R6, UR5 ;  /* 0x0000000500067c02 */ /* 0x001fe20008000f00 */
[----:B------:R-:W-:Y:S01]  /*23640*/  IMAD.U32 R7, RZ, RZ, UR4 ;  /* 0x00000004ff077e24 */ /* 0x000fe2000f8e00ff */
[----:B--2---:R0:W-:Y:S04]  /*23650*/  STL [R1+0xc], R9 ;  /* 0x00000c0901007387 */ /* 0x0041e80000100800 */
[----:B---3--:R0:W-:Y:S01]  /*23660*/  STL [R1+0x44], R8 ;  /* 0x0000440801007387 */ /* 0x0081e20000100800 */
[----:B------:R-:W-:Y:S05]  /*23670*/  @P2 BRA `(.L_x_640) ;  /* 0x0000000000142947 */ /* 0x000fea0003800000 */
[----:B------:R-:W-:Y:S05]  /*23680*/  @!P0 BRA `(.L_x_640) ;  /* 0x0000000000108947 */ /* 0x000fea0003800000 */
[----:B0-----:R-:W2:Y:S04]  /*23690*/  LDG.E R8, desc[UR50][R2.64] ;  /* 0x0000003202087981 */ /* 0x001ea8000c1e1900 */
[----:B------:R-:W2:Y:S02]  /*236a0*/  LDG.E R2, desc[UR50][R2.64+0x4] ;  /* 0x0000043202027981 */ /* 0x000ea4000c1e1900 */
[----:B--2---:R-:W-:-:S05]  /*236b0*/  IMAD.IADD R2, R2, 0x1, -R8 ;  /* 0x0000000102027824 */ /* 0x004fca00078e0a08 */
[----:B------:R1:W-:Y:S02]  /*236c0*/  STL [R1+0x44], R2 ;  /* 0x0000440201007387 */ /* 0x0003e40000100800 */
.L_x_640:
[----:B------:R-:W-:Y:S01]  /*236d0*/  ULDC.64 UR4, c[0x0][0xa20] ;  /* 0x0002880000047ab9 */ /* 0x000fe20000000a00 */
[----:B------:R-:W-:Y:S02]  /*236e0*/  MOV R33, R24 ;  /* 0x0000001800217202 */ /* 0x000fe40000000f00 */
[----:B------:R-:W-:-:S04]  /*236f0*/  ISETP.NE.U32.AND P0, PT, RZ, UR4, PT ;  /* 0x00000004ff007c0c */ /* 0x000fc8000bf05070 */
[----:B------:R-:W-:-:S13]  /*23700*/  ISETP.NE.AND.EX P0, PT, RZ, UR5, PT, P0 ;  /* 0x00000005ff007c0c */ /* 0x000fda000bf05300 */
[----:B------:R-:W-:Y:S05]  /*23710*/  @!P0 BRA `(.L_x_641) ;  /* 0x0000000000108947 */ /* 0x000fea0003800000 */
[----:B-1----:R-:W-:-:S04]  /*23720*/  IADD3 R2, P0, R26, UR4, RZ ;  /* 0x000000041a027c10 */ /* 0x002fc8000ff1e0ff */
[----:B------:R-:W-:-:S05]  /*23730*/  IADD3.X R3, R27, UR5, RZ, P0, !PT ;  /* 0x000000051b037c10 */ /* 0x000fca00087fe4ff */
[----:B------:R2:W5:Y:S01]  /*23740*/  LDG.E R7, desc[UR50][R2.64] ;  /* 0x0000003202077981 */ /* 0x000562000c1e1900 */
[----:B------:R-:W-:Y:S05]  /*23750*/  BRA `(.L_x_642) ;  /* 0x0000000000247947 */ /* 0x000fea0003800000 */
.L_x_641:
[----:B------:R-:W-:Y:S02]  /*23760*/  ULDC.64 UR4, c[0x0][0xa08] ;  /* 0x0002820000047ab9 */ /* 0x000fe40000000a00 */
[----:B------:R-:W-:-:S04]  /*23770*/  ISETP.NE.U32.AND P0, PT, RZ, UR4, PT ;  /* 0x00000004ff007c0c */ /* 0x000fc8000bf05070 */
[----:B------:R-:W-:-:S13]  /*23780*/  ISETP.NE.AND.EX P0, PT, RZ, UR5, PT, P0 ;  /* 0x00000005ff007c0c */ /* 0x000fda000bf05300 */
[----:B------:R-:W-:Y:S05]  /*23790*/  @!P0 BRA `(.L_x_642) ;  /* 0x0000000000148947 */ /* 0x000fea0003800000 */
[----:B-1----:R-:W1:Y:S02]  /*237a0*/  LDC.64 R2, c[0x0][0xa08] ;  /* 0x00028200ff027b82 */ /* 0x002e640000000a00 */
[----:B-1----:R-:W-:-:S05]  /*237b0*/  IMAD.WIDE R2, R33, 0x4, R2 ;  /* 0x0000000421027825 */ /* 0x002fca00078e0202 */
[----:B------:R-:W2:Y:S04]  /*237c0*/  LDG.E R7, desc[UR50][R2.64] ;  /* 0x0000003202077981 */ /* 0x000ea8000c1e1900 */
[----:B------:R-:W2:Y:S02]  /*237d0*/  LDG.E R2, desc[UR50][R2.64+0x4] ;  /* 0x0000043202027981 */ /* 0x000ea4000c1e1900 */
[----:B--2---:R-:W-:-:S07]  /*237e0*/  IMAD.IADD R7, R2, 0x1, -R7 ;  /* 0x0000000102077824 */ /* 0x004fce00078e0a07 */
.L_x_642:
[----:B-12---:R-:W2:Y:S04]  /*237f0*/  @P1 LDG.E R2, desc[UR50][R4.64] ;  /* 0x0000003204021981 */ /* 0x006ea8000c1e1900 */
[----:B------:R-:W2:Y:S01]  /*23800*/  @P1 LDG.E R4, desc[UR50][R4.64+0x4] ;  /* 0x0000043204041981 */ /* 0x000ea2000c1e1900 */
[----:B-----5:R-:W-:Y:S01]  /*23810*/  IADD3 R7, -R9, R7, RZ ;  /* 0x0000000709077210 */ /* 0x020fe20007ffe1ff */
[----:B------:R-:W-:Y:S01]  /*23820*/  BSSY B0, `(.L_x_643) ;  /* 0x0000118000007945 */ /* 0x000fe20003800000 */
[----:B--2---:R-:W-:-:S04]  /*23830*/  @P1 IMAD.IADD R6, R4, 0x1, -R2 ;  /* 0x0000000104061824 */ /* 0x004fc800078e0a02 */
[----:B------:R-:W-:-:S04]  /*23840*/  IMAD.IADD R25, R7, 0x1, R6 ;  /* 0x0000000107197824 */ /* 0x000fc800078e0206 */
[----:B------:R-:W-:-:S04]  /*23850*/  VIADD R32, R25, 0x9f ;  /* 0x0000009f19207836 */ /* 0x000fc80000000000 */
[----:B------:R-:W-:-:S05]  /*23860*/  IMAD.HI R32, R32, 0x66666667, RZ ;  /* 0x6666666720207827 */ /* 0x000fca00078e02ff */
[----:B------:R-:W-:-:S04]  /*23870*/  SHF.R.U32.HI R2, RZ, 0x1f, R32 ;  /* 0x0000001fff027819 */ /* 0x000fc80000011620 */
[----:B------:R-:W-:-:S05]  /*23880*/  LEA.HI.SX32 R32, R32, R2, 0x1a ;  /* 0x0000000220207211 */ /* 0x000fca00078fd2ff */
[----:B------:R-:W-:Y:S01]  /*23890*/  IMAD R2, R32, 0xa0, -R7 ;  /* 0x000000a020027824 */ /* 0x000fe200078e0a07 */
[----:B------:R-:W-:-:S04]  /*238a0*/  IADD3 R7, -R7, RZ, RZ ;  /* 0x000000ff07077210 */ /* 0x000fc80007ffe1ff */
[----:B------:R-:W-:Y:S02]  /*238b0*/  VIMNMX R2, R2, R6, PT ;  /* 0x0000000602027248 */ /* 0x000fe40003fe0100 */
[----:B------:R-:W-:-:S04]  /*238c0*/  VIMNMX R7, RZ, R7, !PT ;  /* 0x00000007ff077248 */ /* 0x000fc80007fe0100 */
[----:B------:R-:W-:Y:S01]  /*238d0*/  ISETP.GT.AND P0, PT, R2, R7, PT ;  /* 0x000000070200720c */ /* 0x000fe20003f04270 */
[----:B------:R-:W-:-:S05]  /*238e0*/  IMAD.WIDE.U32 R4, R7, -0x33333333, RZ ;  /* 0xcccccccd07047825 */ /* 0x000fca00078e00ff */
[----:B------:R-:W-:-:S05]  /*238f0*/  SHF.R.U32.HI R4, RZ, 0x7, R5 ;  /* 0x00000007ff047819 */ /* 0x000fca0000011605 */
[----:B------:R-:W-:Y:S02]  /*23900*/  IMAD.MOV.U32 R3, RZ, RZ, R4 ;  /* 0x000000ffff037224 */ /* 0x000fe400078e0004 */
[----:B------:R-:W-:-:S04]  /*23910*/  @P0 VIADD R2, R2, 0x9f ;  /* 0x0000009f02020836 */ /* 0x000fc80000000000 */
[----:B------:R-:W-:-:S05]  /*23920*/  @P0 IMAD.HI R2, R2, 0x66666667, RZ ;  /* 0x6666666702020827 */ /* 0x000fca00078e02ff */
[----:B------:R-:W-:-:S04]  /*23930*/  @P0 SHF.R.U32.HI R5, RZ, 0x1f, R2 ;  /* 0x0000001fff050819 */ /* 0x000fc80000011602 */
[----:B------:R-:W-:Y:S02]  /*23940*/  @P0 LEA.HI.SX32 R3, R2, R5, 0x1a ;  /* 0x0000000502030211 */ /* 0x000fe400078fd2ff */
[----:B------:R-:W-:Y:S02]  /*23950*/  PLOP3.LUT P0, PT, PT, PT, PT, 0x80, 0x0 ;  /* 0x000000000000781c */ /* 0x000fe40003f0f070 */
[----:B------:R-:W-:-:S13]  /*23960*/  ISETP.GT.AND P2, PT, R3, R4, PT ;  /* 0x000000040300720c */ /* 0x000fda0003f44270 */
[----:B------:R-:W-:Y:S05]  /*23970*/  @!P2 BRA `(.L_x_644) ;  /* 0x000000100008a947 */ /* 0x000fea0003800000 */
[----:B------:R-:W-:Y:S01]  /*23980*/  UMOV UR4, 0xffffffff ;  /* 0xffffffff00047882 */ /* 0x000fe20000000000 */
[----:B------:R-:W-:Y:S02]  /*23990*/  SEL R2, R33, RZ, !P1 ;  /* 0x000000ff21027207 */ /* 0x000fe40004800000 */
[----:B------:R-:W-:Y:S05]  /*239a0*/  BRA.DIV UR4, `(.L_x_645) ;  /* 0x0000008a04587947 */ /* 0x000fea000b800000 */
[----:B------:R-:W1:Y:S02]  /*239b0*/  S2R R5, SR_TID.X ;  /* 0x0000000000057919 */ /* 0x000e640000002100 */
[----:B-1----:R-:W-:-:S04]  /*239c0*/  SHF.R.U32.HI R5, RZ, 0x5, R5 ;  /* 0x00000005ff057819 */ /* 0x002fc80000011605 */
[----:B------:R-:W-:-:S05]  /*239d0*/  LOP3.LUT R5, R5, 0x3, RZ, 0xc0, !PT ;  /* 0x0000000305057812 */ /* 0x000fca00078ec0ff */
[----:B------:R1:W2:Y:S02]  /*239e0*/  SHFL.IDX PT, R14, R5, RZ, 0x1f ;  /* 0x00001fff050e7589 */ /* 0x0002a400000e0000 */
.L_x_866:
[----:B--2---:R-:W-:Y:S02]  /*239f0*/  ISETP.NE.AND P0, PT, R14, RZ, PT ;  /* 0x000000ff0e00720c */ /* 0x004fe40003f05270 */
[----:B------:R-:W-:-:S11]  /*23a00*/  PLOP3.LUT P6, PT, PT, PT, PT, 0x8, 0x0 ;  /* 0x000000000000781c */ /* 0x000fd60003fce170 */
[----:B------:R-:W-:Y:S05]  /*23a10*/  @P0 BRA `(.L_x_646) ;  /* 0x00000000000c0947 */ /* 0x000fea0003800000 */
[----:B------:R-:W-:-:S03]  /*23a20*/  UMOV UR4, 0xffffffff ;  /* 0xffffffff00047882 */ /* 0x000fc60000000000 */
[----:B------:R-:W-:Y:S05]  /*23a30*/  BRA.DIV UR4, `(.L_x_647) ;  /* 0x0000008a04687947 */ /* 0x000fea000b800000 */
[----:B------:R-:W-:-:S13]  /*23a40*/  ELECT P6, URZ, PT ;  /* 0x00000000003f782f */ /* 0x000fda00038c0000 */
.L_x_646:
[----:B-1----:R-:W2:Y:S01]  /*23a50*/  LDL R5, [R1+0x48] ;  /* 0x0000480001057983 */ /* 0x002ea20000100800 */
[----:B------:R-:W-:Y:S01]  /*23a60*/  BSSY B1, `(.L_x_648) ;  /* 0x0000008000017945 */ /* 0x000fe20003800000 */
[----:B--2---:R-:W-:-:S04]  /*23a70*/  IADD3 R5, R5, 0x1, RZ ;  /* 0x0000000105057810 */ /* 0x004fc80007ffe0ff */
[----:B------:R-:W-:-:S04]  /*23a80*/  LEA.HI R6, R5, R5, RZ, 0x1 ;  /* 0x0000000505067211 */ /* 0x000fc800078f08ff */
[----:B------:R-:W-:-:S05]  /*23a90*/  LOP3.LUT R6, R6, 0xfffffffe, RZ, 0xc0, !PT ;  /* 0xfffffffe06067812 */ /* 0x000fca00078ec0ff */
[----:B------:R-:W-:-:S05]  /*23aa0*/  IMAD.IADD R5, R5, 0x1, -R6 ;  /* 0x0000000105057824 */ /* 0x000fca00078e0a06 */
[----:B------:R-:W-:-:S04]  /*23ab0*/  SHF.L.U32 R5, R5, 0x1f, RZ ;  /* 0x0000001f05057819 */ /* 0x000fc800000006ff */
[----:B------:R-:W1:Y:S02]  /*23ac0*/  SYNCS.PHASECHK.TRANS64.TRYWAIT P0, [R22+URZ+0x29820], R5 ;  /* 0x02982005160075a7 */ /* 0x000e64000800017f */
[----:B-1----:R-:W-:Y:S05]  /*23ad0*/  @!P0 BRA `(.L_x_649) ;  /* 0x0000008800608947 */ /* 0x002fea0003800000 */
.L_x_869:
[----:B------:R-:W-:Y:S05]  /*23ae0*/  BSYNC B1 ;  /* 0x0000000000017941 */ /* 0x000fea0003800000 */
.L_x_648:
[----:B------:R-:W-:Y:S04]  /*23af0*/  BSSY B1, `(.L_x_650) ;  /* 0x000006c000017945 */ /* 0x000fe80003800000 */
[----:B------:R-:W-:Y:S05]  /*23b00*/  @!P6 BRA `(.L_x_651) ;  /* 0x0000000400a8e947 */ /* 0x000fea0003800000 */
[----:B0-----:R-:W-:Y:S01]  /*23b10*/  IMAD R9, R28, 0x8, R22 ;  /* 0x000000081c097824 */ /* 0x001fe200078e0216 */
[----:B------:R-:W-:Y:S01]  /*23b20*/  SHF.L.U32 R8, R35, 0x1f, RZ ;  /* 0x0000001f23087819 */ /* 0x000fe200000006ff */
[----:B------:R-:W0:Y:S01]  /*23b30*/  S2R R6, SR_TID.X ;  /* 0x0000000000067919 */ /* 0x000e220000002100 */
[----:B------:R-:W-:Y:S02]  /*23b40*/  BSSY B2, `(.L_x_652) ;  /* 0x0000005000027945 */ /* 0x000fe40003800000 */
[----:B------:R-:W2:Y:S01]  /*23b50*/  SYNCS.PHASECHK.TRANS64.TRYWAIT P0, [R9+URZ+0x298a0], R8 ;  /* 0x0298a008090075a7 */ /* 0x000ea2000800017f */
[----:B0-----:R-:W-:-:S04]  /*23b60*/  LOP3.LUT R6, R6, 0x7f, RZ, 0xc0, !PT ;  /* 0x0000007f06067812 */ /* 0x001fc800078ec0ff */
[----:B------:R-:W-:Y:S01]  /*23b70*/  ISETP.NE.AND P1, PT, R6, RZ, PT ;  /* 0x000000ff0600720c */ /* 0x000fe20003f25270 */
[----:B--2---:R-:W-:-:S12]  /*23b80*/  @!P0 BRA `(.L_x_653) ;  /* 0x0000008800488947 */ /* 0x004fd80003800000 */
.L_x_870:
[----:B------:R-:W-:Y:S05]  /*23b90*/  BSYNC B2 ;  /* 0x0000000000027941 */ /* 0x000fea0003800000 */
.L_x_652:
[----:B------:R-:W-:Y:S04]  /*23ba0*/  BSSY B2, `(.L_x_654) ;  /* 0x0000009000027945 */ /* 0x000fe80003800000 */
[----:B------:R-:W-:Y:S05]  /*23bb0*/  @P1 BRA `(.L_x_655) ;  /* 0x00000000001c1947 */ /* 0x000fea0003800000 */
[----:B-1----:R-:W1:Y:S02]  /*23bc0*/  S2R R5, SR_TID.X ;  /* 0x0000000000057919 */ /* 0x002e640000002100 */
[----:B-1----:R-:W-:Y:S02]  /*23bd0*/  LOP3.LUT R6, R5, 0x1f, RZ, 0xc0, !PT ;  /* 0x0000001f05067812 */ /* 0x002fe400078ec0ff */
[----:B------:R-:W-:Y:S02]  /*23be0*/  MOV R5, 0x7800 ;  /* 0x0000780000057802 */ /* 0x000fe40000000f00 */
[----:B------:R-:W-:Y:S02]  /*23bf0*/  ISETP.NE.AND P0, PT, R6, RZ, PT ;  /* 0x000000ff0600720c */ /* 0x000fe40003f05270 */
[----:B------:R2:W-:Y:S11]  /*23c00*/  SYNCS.ARRIVE.TRANS64 RZ, [R9+URZ+0x29890], R5 ;  /* 0x0298900509ff79a7 */ /* 0x0005f6000800003f */
[----:B--2---:R-:W-:Y:S05]  /*23c10*/  @!P0 BRA `(.L_x_655) ;  /* 0x0000000000048947 */ /* 0x004fea0003800000 */
[----:B------:R-:W-:Y:S01]  /*23c20*/  BPT.TRAP 0x1 ;  /* 0x000000040000795c */ /* 0x000fe20000300000 */
.L_x_655:
[----:B------:R-:W-:Y:S05]  /*23c30*/  BSYNC B2 ;  /* 0x0000000000027941 */ /* 0x000fea0003800000 */
.L_x_654:
[----:B------:R-:W-:Y:S01]  /*23c40*/  IMAD.MOV.U32 R11, RZ, RZ, RZ ;  /* 0x000000ffff0b7224 */ /* 0x000fe200078e00ff */
[----:B------:R-:W-:Y:S01]  /*23c50*/  UIADD3 UR4, UP0, UR40, 0x570, URZ ;  /* 0x0000057028047890 */ /* 0x000fe2000ff1e03f */
[----:B------:R-:W-:Y:S01]  /*23c60*/  IMAD R6, R3, 0xa0, R0 ;  /* 0x000000a003067824 */ /* 0x000fe200078e0200 */
[----:B------:R-:W-:Y:S01]  /*23c70*/  PLOP3.LUT P0, PT, PT, PT, PT, 0x80, 0x0 ;  /* 0x000000000000781c */ /* 0x000fe20003f0f070 */
[----:B------:R-:W-:Y:S01]  /*23c80*/  IMAD R7, R28, 0x7800, R22 ;  /* 0x000078001c077824 */ /* 0x000fe200078e0216 */
[----:B------:R-:W-:Y:S01]  /*23c90*/  R2UR UR10, R11 ;  /* 0x000000000b0a72ca */ /* 0x000fe200000e0000 */
[----:B------:R-:W-:Y:S01]  /*23ca0*/  VIADD R6, R6, 0xffffff60 ;  /* 0xffffff6006067836 */ /* 0x000fe20000000000 */
[----:B-1----:R-:W-:Y:S01]  /*23cb0*/  IADD3 R5, R9, 0x29890, RZ ;  /* 0x0002989009057810 */ /* 0x002fe20007ffe0ff */
[----:B------:R-:W-:Y:S01]  /*23cc0*/  VIADD R10, R7, 0x1a400 ;  /* 0x0001a400070a7836 */ /* 0x000fe20000000000 */
[----:B------:R-:W-:Y:S01]  /*23cd0*/  UIADD3.X UR5, URZ, UR41, URZ, UP0, !UPT ;  /* 0x000000293f057290 */ /* 0x000fe200087fe43f */
[----:B------:R-:W-:Y:S01]  /*23ce0*/  UMOV UR6, 0x0 ;  /* 0x0000000000067882 */ /* 0x000fe20000000000 */
[----:B------:R-:W-:-:S10]  /*23cf0*/  UMOV UR7, 0x12f00000 ;  /* 0x12f0000000077882 */ /* 0x000fd40000000000 */
.L_x_656:
[----:B------:R-:W-:-:S13]  /*23d00*/  @P0 ELECT P2, URZ, PT ;  /* 0x00000000003f082f */ /* 0x000fda0003840000 */
[----:B------:R-:W-:Y:S02]  /*23d10*/  @P2 R2UR UR13, R2 ;  /* 0x00000000020d22ca */ /* 0x000fe400000e0000 */
[----:B------:R-:W-:Y:S02]  /*23d20*/  @P2 R2UR UR12, R18 ;  /* 0x00000000120c22ca */ /* 0x000fe400000e0000 */
[----:B------:R-:W-:Y:S02]  /*23d30*/  @P2 R2UR UR11, R6 ;  /* 0x00000000060b22ca */ /* 0x000fe400000e0000 */
[----:B------:R-:W-:Y:S02]  /*23d40*/  @P2 R2UR UR9, R5 ;  /* 0x00000000050922ca */ /* 0x000fe400000e0000 */
[----:B------:R-:W-:Y:S02]  /*23d50*/  @P2 R2UR UR8, R10 ;  /* 0x000000000a0822ca */ /* 0x000fe400000e0000 */
[----:B------:R-:W-:-:S02]  /*23d60*/  @P2 PLOP3.LUT P0, PT, P2, PT, PT, 0x8, 0x0 ;  /* 0x000000000000281c */ /* 0x000fc4000170e170 */
[----:B------:R-:W-:-:S09]  /*23d70*/  PLOP3.LUT P2, PT, PT, PT, PT, 0x8, 0x0 ;  /* 0x000000000000781c */ /* 0x000fd20003f4e170 */
[----:B------:R1:W-:Y:S02]  /*23d80*/  UTMALDG.4D [UR8], [UR4], desc[UR6] ;  /* 0x00000608040075b4 */ /* 0x0003e40008019000 */
[----:B-1----:R-:W-:Y:S05]  /*23d90*/  @P0 BRA.U.ANY `(.L_x_656) ;  /* 0xfffffffd00d80947 */ /* 0x002fea000393ffff */
[----:B------:R-:W-:Y:S01]  /*23da0*/  PLOP3.LUT P0, PT, PT, PT, PT, 0x80, 0x0 ;  /* 0x000000000000781c */ /* 0x000fe20003f0f070 */
[----:B------:R-:W-:Y:S01]  /*23db0*/  VIADD R10, R7, 0x1cc00 ;  /* 0x0001cc00070a7836 */ /* 0x000fe20000000000 */
[----:B------:R-:W-:Y:S01]  /*23dc0*/  UMOV UR6, 0x0 ;  /* 0x0000000000067882 */ /* 0x000fe20000000000 */
[----:B------:R-:W-:Y:S01]  /*23dd0*/  UMOV UR7, 0x12f00000 ;  /* 0x12f0000000077882 */ /* 0x000fe20000000000 */
[----:B------:R-:W-:-:S09]  /*23de0*/  UMOV UR10, 0x40 ;  /* 0x00000040000a7882 */ /* 0x000fd20000000000 */
.L_x_657:
        /* <DEDUP_REMOVED lines=11> */
[----:B------:R-:W-:Y:S01]  /*23ea0*/  UMOV UR6, 0x0 ;  /* 0x0000000000067882 */ /* 0x000fe20000000000 */
[----:B------:R-:W-:Y:S01]  /*23eb0*/  IADD3 R7, R7, 0x1f400, RZ ;  /* 0x0001f40007077810 */ /* 0x000fe20007ffe0ff */
[----:B------:R-:W-:Y:S01]  /*23ec0*/  UMOV UR7, 0x12f00000 ;  /* 0x12f0000000077882 */ /* 0x000fe20000000000 */
[----:B------:R-:W-:-:S09]  /*23ed0*/  UMOV UR10, 0x80 ;  /* 0x00000080000a7882 */ /* 0x000fd20000000000 */
.L_x_658:
        /* <DEDUP_REMOVED lines=10> */
[----:B------:R-:W1:Y:S01]  /*23f80*/  SYNCS.PHASECHK.TRANS64.TRYWAIT P0, [R9+URZ+0x298c0], R8 ;  /* 0x0298c008090075a7 */ /* 0x000e62000800017f */
[----:B------:R-:W-:Y:S04]  /*23f90*/  BSSY B2, `(.L_x_659) ;  /* 0x0000002000027945 */ /* 0x000fe80003800000 */
[----:B-1----:R-:W-:Y:S05]  /*23fa0*/  @!P0 BRA `(.L_x_660) ;  /* 0x0000008400548947 */ /* 0x002fea0003800000 */
.L_x_871:
[----:B------:R-:W-:Y:S05]  /*23fb0*/  BSYNC B2 ;  /* 0x0000000000027941 */ /* 0x000fea0003800000 */
.L_x_659:
[----:B------:R-:W-:Y:S01]  /*23fc0*/  BSSY B2, `(.L_x_661) ;  /* 0x000000b000027945 */ /* 0x000fe20003800000 */
[----:B------:R-:W-:Y:S02]  /*23fd0*/  IMAD.MOV.U32 R12, RZ, RZ, 0x0 ;  /* 0x00000000ff0c7424 */ /* 0x000fe400078e00ff */
[----:B------:R-:W-:Y:S01]  /*23fe0*/  IMAD.MOV.U32 R13, RZ, RZ, 0x12f00000 ;  /* 0x12f00000ff0d7424 */ /* 0x000fe200078e00ff */
[----:B------:R-:W-:Y:S06]  /*23ff0*/  @P1 BRA `(.L_x_662) ;  /* 0x00000000001c1947 */ /* 0x000fec0003800000 */
[----:B------:R-:W2:Y:S02]  /*24000*/  S2R R5, SR_TID.X ;  /* 0x0000000000057919 */ /* 0x000ea40000002100 */
[----:B--2---:R-:W-:Y:S02]  /*24010*/  LOP3.LUT R7, R5, 0x1f, RZ, 0xc0, !PT ;  /* 0x0000001f05077812 */ /* 0x004fe400078ec0ff */
[----:B------:R-:W-:Y:S02]  /*24020*/  MOV R5, 0x5000 ;  /* 0x0000500000057802 */ /* 0x000fe40000000f00 */
[----:B------:R-:W-:Y:S02]  /*24030*/  ISETP.NE.AND P0, PT, R7, RZ, PT ;  /* 0x000000ff0700720c */ /* 0x000fe40003f05270 */
[----:B------:R2:W-:Y:S11]  /*24040*/  SYNCS.ARRIVE.TRANS64 RZ, [R9+URZ+0x298b0], R5 ;  /* 0x0298b00509ff79a7 */ /* 0x0005f6000800003f */
[----:B--2---:R-:W-:Y:S05]  /*24050*/  @!P0 BRA `(.L_x_662) ;  /* 0x0000000000048947 */ /* 0x004fea0003800000 */
[----:B------:R-:W-:Y:S01]  /*24060*/  BPT.TRAP 0x1 ;  /* 0x000000040000795c */ /* 0x000fe20000300000 */
.L_x_662:
[----:B------:R-:W-:Y:S05]  /*24070*/  BSYNC B2 ;  /* 0x0000000000027941 */ /* 0x000fea0003800000 */
.L_x_661:
[----:B------:R-:W-:Y:S01]  /*24080*/  R2UR UR10, R11 ;  /* 0x000000000b0a72ca */ /* 0x000fe200000e0000 */
[----:B------:R-:W-:Y:S01]  /*24090*/  IMAD R5, R28, 0x5000, R22 ;  /* 0x000050001c057824 */ /* 0x000fe200078e0216 */
[----:B------:R-:W-:Y:S01]  /*240a0*/  R2UR UR6, R12 ;  /* 0x000000000c0672ca */ /* 0x000fe200000e0000 */
[----:B------:R-:W-:Y:S01]  /*240b0*/  UIADD3 UR4, UP0, UR40, 0x670, URZ ;  /* 0x0000067028047890 */ /* 0x000fe2000ff1e03f */
[----:B------:R-:W-:Y:S01]  /*240c0*/  R2UR UR7, R13 ;  /* 0x000000000d0772ca */ /* 0x000fe200000e0000 */
[----:B01----:R-:W-:Y:S01]  /*240d0*/  VIADD R9, R9, 0x298b0 ;  /* 0x000298b009097836 */ /* 0x003fe20000000000 */
[----:B------:R-:W-:Y:S01]  /*240e0*/  PLOP3.LUT P0, PT, PT, PT, PT, 0x80, 0x0 ;  /* 0x000000000000781c */ /* 0x000fe20003f0f070 */
[----:B------:R-:W-:Y:S01]  /*240f0*/  VIADD R5, R5, 0xa400 ;  /* 0x0000a40005057836 */ /* 0x000fe20000000000 */
[----:B------:R-:W-:-:S12]  /*24100*/  UIADD3.X UR5, URZ, UR41, URZ, UP0, !UPT ;  /* 0x000000293f057290 */ /* 0x000fd800087fe43f */
.L_x_663:
        /* <DEDUP_REMOVED lines=9> */
[----:B--2---:R-:W-:Y:S05]  /*241a0*/  @P0 BRA.U.ANY `(.L_x_663) ;  /* 0xfffffffd00d80947 */ /* 0x004fea000393ffff */
.L_x_651:
[----:B------:R-:W-:Y:S05]  /*241b0*/  BSYNC B1 ;  /* 0x0000000000017941 */ /* 0x000fea0003800000 */
.L_x_650:
[----:B0-----:R-:W-:Y:S01]  /*241c0*/  VIADD R9, R3, 0xfffffffe ;  /* 0xfffffffe03097836 */ /* 0x001fe20000000000 */
[----:B------:R-:W-:Y:S02]  /*241d0*/  IADD3 R28, R28, 0x1, RZ ;  /* 0x000000011c1c7810 */ /* 0x000fe40007ffe0ff */
[----:B------:R-:W-:Y:S02]  /*241e0*/  PLOP3.LUT P0, PT, PT, PT, PT, 0x8, 0x0 ;  /* 0x000000000000781c */ /* 0x000fe40003f0e170 */
[----:B------:R-:W-:Y:S02]  /*241f0*/  ISETP.GE.AND P2, PT, R9, R4, PT ;  /* 0x000000040900720c */ /* 0x000fe40003f46270 */
[----:B------:R-:W-:-:S04]  /*24200*/  ISETP.NE.AND P1, PT, R28, 0x2, PT ;  /* 0x000000021c00780c */ /* 0x000fc80003f25270 */
[----:B------:R-:W-:Y:S02]  /*24210*/  SEL R3, RZ, 0x1, P1 ;  /* 0x00000001ff037807 */ /* 0x000fe40000800000 */
[----:B------:R-:W-:Y:S02]  /*24220*/  SEL R28, R28, RZ, P1 ;  /* 0x000000ff1c1c7207 */ /* 0x000fe40000800000 */
[----:B------:R-:W-:-:S03]  /*24230*/  LOP3.LUT R35, R35, R3, RZ, 0x3c, !PT ;  /* 0x0000000323237212 */ /* 0x000fc600078e3cff */
[----:B------:R-:W-:Y:S05]  /*24240*/  @!P2 BRA `(.L_x_644) ;  /* 0x0000000400d4a947 */ /* 0x000fea0003800000 */
.L_x_678:
[----:B------:R-:W-:Y:S05]  /*24250*/  YIELD ;  /* 0x0000000000007946 */ /* 0x000fea0003800000 */
[----:B------:R-:W-:Y:S04]  /*24260*/  BSSY B1, `(.L_x_664) ;  /* 0x000006b000017945 */ /* 0x000fe80003800000 */
[----:B------:R-:W-:Y:S05]  /*24270*/  @!P6 BRA `(.L_x_665) ;  /* 0x0000000400a4e947 */ /* 0x000fea0003800000 */
[----:B------:R-:W-:Y:S01]  /*24280*/  IMAD R8, R28, 0x8, R22 ;  /* 0x000000081c087824 */ /* 0x000fe200078e0216 */
[----:B------:R-:W-:Y:S01]  /*24290*/  SHF.L.U32 R7, R35, 0x1f, RZ ;  /* 0x0000001f23077819 */ /* 0x000fe200000006ff */
[----:B------:R-:W0:Y:S01]  /*242a0*/  S2R R3, SR_TID.X ;  /* 0x0000000000037919 */ /* 0x000e220000002100 */
[----:B------:R-:W-:Y:S02]  /*242b0*/  BSSY B2, `(.L_x_666) ;  /* 0x0000005000027945 */ /* 0x000fe40003800000 */
[----:B------:R-:W2:Y:S01]  /*242c0*/  SYNCS.PHASECHK.TRANS64.TRYWAIT P1, [R8+URZ+0x298a0], R7 ;  /* 0x0298a007080075a7 */ /* 0x000ea2000802017f */
[----:B0-----:R-:W-:-:S04]  /*242d0*/  LOP3.LUT R3, R3, 0x7f, RZ, 0xc0, !PT ;  /* 0x0000007f03037812 */ /* 0x001fc800078ec0ff */
[----:B------:R-:W-:Y:S01]  /*242e0*/  ISETP.NE.AND P2, PT, R3, RZ, PT ;  /* 0x000000ff0300720c */ /* 0x000fe20003f45270 */
[----:B--2---:R-:W-:-:S12]  /*242f0*/  @!P1 BRA `(.L_x_667) ;  /* 0x0000008000949947 */ /* 0x004fd80003800000 */
.L_x_872:
[----:B------:R-:W-:Y:S05]  /*24300*/  BSYNC B2 ;  /* 0x0000000000027941 */ /* 0x000fea0003800000 */
.L_x_666:
[----:B------:R-:W-:Y:S04]  /*24310*/  BSSY B2, `(.L_x_668) ;  /* 0x0000009000027945 */ /* 0x000fe80003800000 */
[----:B------:R-:W-:Y:S05]  /*24320*/  @P2 BRA `(.L_x_669) ;  /* 0x00000000001c2947 */ /* 0x000fea0003800000 */
[----:B------:R-:W1:Y:S02]  /*24330*/  S2R R3, SR_TID.X ;  /* 0x0000000000037919 */ /* 0x000e640000002100 */
[----:B-1----:R-:W-:Y:S02]  /*24340*/  LOP3.LUT R5, R3, 0x1f, RZ, 0xc0, !PT ;  /* 0x0000001f03057812 */ /* 0x002fe400078ec0ff */
[----:B------:R-:W-:Y:S02]  /*24350*/  MOV R3, 0x7800 ;  /* 0x0000780000037802 */ /* 0x000fe40000000f00 */
[----:B------:R-:W-:Y:S02]  /*24360*/  ISETP.NE.AND P1, PT, R5, RZ, PT ;  /* 0x000000ff0500720c */ /* 0x000fe40003f25270 */
[----:B------:R2:W-:Y:S11]  /*24370*/  SYNCS.ARRIVE.TRANS64 RZ, [R8+URZ+0x29890], R3 ;  /* 0x0298900308ff79a7 */ /* 0x0005f6000800003f */
[----:B--2---:R-:W-:Y:S05]  /*24380*/  @!P1 BRA `(.L_x_669) ;  /* 0x0000000000049947 */ /* 0x004fea0003800000 */
[----:B------:R-:W-:Y:S01]  /*24390*/  BPT.TRAP 0x1 ;  /* 0x000000040000795c */ /* 0x000fe20000300000 */
.L_x_669:
[----:B------:R-:W-:Y:S05]  /*243a0*/  BSYNC B2 ;  /* 0x0000000000027941 */ /* 0x000fea0003800000 */
.L_x_668:
[----:B------:R-:W-:Y:S01]  /*243b0*/  IMAD.MOV.U32 R11, RZ, RZ, RZ ;  /* 0x000000ffff0b7224 */ /* 0x000fe200078e00ff */
[----:B------:R-:W-:Y:S01]  /*243c0*/  UIADD3 UR4, UP0, UR40, 0x570, URZ ;  /* 0x0000057028047890 */ /* 0x000fe2000ff1e03f */
[----:B------:R-:W-:Y:S01]  /*243d0*/  IMAD R6, R28, 0x7800, R22 ;  /* 0x000078001c067824 */ /* 0x000fe200078e0216 */
[----:B------:R-:W-:Y:S01]  /*243e0*/  PLOP3.LUT P1, PT, PT, PT, PT, 0x80, 0x0 ;  /* 0x000000000000781c */ /* 0x000fe20003f2f070 */
[----:B-1----:R-:W-:Y:S01]  /*243f0*/  IMAD R5, R9, 0xa0, R0 ;  /* 0x000000a009057824 */ /* 0x002fe200078e0200 */
[----:B------:R-:W-:Y:S01]  /*24400*/  R2UR UR10, R11 ;  /* 0x000000000b0a72ca */ /* 0x000fe200000e0000 */
[----:B------:R-:W-:Y:S01]  /*24410*/  VIADD R3, R8, 0x29890 ;  /* 0x0002989008037836 */ /* 0x000fe20000000000 */
[----:B------:R-:W-:Y:S01]  /*24420*/  IADD3 R10, R6, 0x1a400, RZ ;  /* 0x0001a400060a7810 */ /* 0x000fe20007ffe0ff */
[----:B------:R-:W-:Y:S01]  /*24430*/  UIADD3.X UR5, URZ, UR41, URZ, UP0, !UPT ;  /* 0x000000293f057290 */ /* 0x000fe200087fe43f */
[----:B------:R-:W-:Y:S01]  /*24440*/  UMOV UR6, 0x0 ;  /* 0x0000000000067882 */ /* 0x000fe20000000000 */
[----:B------:R-:W-:-:S10]  /*24450*/  UMOV UR7, 0x12f00000 ;  /* 0x12f0000000077882 */ /* 0x000fd40000000000 */
.L_x_670:
        /* <DEDUP_REMOVED lines=15> */
.L_x_671:
        /* <DEDUP_REMOVED lines=15> */
.L_x_672:
        /* <DEDUP_REMOVED lines=13> */
.L_x_873:
[----:B------:R-:W-:Y:S05]  /*24710*/  BSYNC B2 ;  /* 0x0000000000027941 */ /* 0x000fea0003800000 */
.L_x_673:
[----:B------:R-:W-:Y:S01]  /*24720*/  BSSY B2, `(.L_x_675) ;  /* 0x000000b000027945 */ /* 0x000fe20003800000 */
[----:B------:R-:W-:Y:S01]  /*24730*/  MOV R6, 0x0 ;  /* 0x0000000000067802 */ /* 0x000fe20000000f00 */
[----:B01----:R-:W-:Y:S02]  /*24740*/  IMAD.MOV.U32 R7, RZ, RZ, 0x12f00000 ;  /* 0x12f00000ff077424 */ /* 0x003fe400078e00ff */
[----:B------:R-:W-:Y:S05]  /*24750*/  @P2 BRA `(.L_x_676) ;  /* 0x00000000001c2947 */ /* 0x000fea0003800000 */
[----:B------:R-:W0:Y:S02]  /*24760*/  S2R R3, SR_TID.X ;  /* 0x0000000000037919 */ /* 0x000e240000002100 */
[----:B0-----:R-:W-:Y:S01]  /*24770*/  LOP3.LUT R10, R3, 0x1f, RZ, 0xc0, !PT ;  /* 0x0000001f030a7812 */ /* 0x001fe200078ec0ff */
[----:B------:R-:W-:-:S03]  /*24780*/  IMAD.MOV.U32 R3, RZ, RZ, 0x5000 ;  /* 0x00005000ff037424 */ /* 0x000fc600078e00ff */
[----:B------:R-:W-:Y:S01]  /*24790*/  ISETP.NE.AND P1, PT, R10, RZ, PT ;  /* 0x000000ff0a00720c */ /* 0x000fe20003f25270 */
[----:B------:R0:W-:-:S12]  /*247a0*/  SYNCS.ARRIVE.TRANS64 RZ, [R8+URZ+0x298b0], R3 ;  /* 0x0298b00308ff79a7 */ /* 0x0001d8000800003f */
[----:B0-----:R-:W-:Y:S05]  /*247b0*/  @!P1 BRA `(.L_x_676) ;  /* 0x0000000000049947 */ /* 0x001fea0003800000 */
[----:B------:R-:W-:Y:S01]  /*247c0*/  BPT.TRAP 0x1 ;  /* 0x000000040000795c */ /* 0x000fe20000300000 */
.L_x_676:
[----:B------:R-:W-:Y:S05]  /*247d0*/  BSYNC B2 ;  /* 0x0000000000027941 */ /* 0x000fea0003800000 */
.L_x_675:
[----:B------:R-:W-:Y:S01]  /*247e0*/  R2UR UR10, R11 ;  /* 0x000000000b0a72ca */ /* 0x000fe200000e0000 */
[----:B------:R-:W-:Y:S01]  /*247f0*/  IMAD R3, R28, 0x5000, R22 ;  /* 0x000050001c037824 */ /* 0x000fe200078e0216 */
[----:B------:R-:W-:Y:S01]  /*24800*/  R2UR UR6, R6 ;  /* 0x00000000060672ca */ /* 0x000fe200000e0000 */
[----:B------:R-:W-:Y:S01]  /*24810*/  UIADD3 UR4, UP0, UR40, 0x670, URZ ;  /* 0x0000067028047890 */ /* 0x000fe2000ff1e03f */
[----:B------:R-:W-:Y:S01]  /*24820*/  R2UR UR7, R7 ;  /* 0x00000000070772ca */ /* 0x000fe200000e0000 */
[----:B------:R-:W-:Y:S01]  /*24830*/  VIADD R3, R3, 0xa400 ;  /* 0x0000a40003037836 */ /* 0x000fe20000000000 */
[----:B------:R-:W-:Y:S01]  /*24840*/  PLOP3.LUT P1, PT, PT, PT, PT, 0x80, 0x0 ;  /* 0x000000000000781c */ /* 0x000fe20003f2f070 */
[----:B------:R-:W-:Y:S01]  /*24850*/  UIADD3.X UR5, URZ, UR41, URZ, UP0, !UPT ;  /* 0x000000293f057290 */ /* 0x000fe200087fe43f */
[----:B------:R-:W-:-:S11]  /*24860*/  IADD3 R8, R8, 0x298b0, RZ ;  /* 0x000298b008087810 */ /* 0x000fd60007ffe0ff */
.L_x_677:
        /* <DEDUP_REMOVED lines=9> */
[----:B0-----:R-:W-:Y:S05]  /*24900*/  @P1 BRA.U.ANY `(.L_x_677) ;  /* 0xfffffffd00d81947 */ /* 0x001fea000393ffff */
.L_x_665:
[----:B------:R-:W-:Y:S05]  /*24910*/  BSYNC B1 ;  /* 0x0000000000017941 */ /* 0x000fea0003800000 */
.L_x_664:
[C---:B------:R-:W-:Y:S01]  /*24920*/  ISETP.GT.AND P2, PT, R9.reuse, R4, PT ;  /* 0x000000040900720c */ /* 0x040fe20003f44270 */
[----:B------:R-:W-:Y:S01]  /*24930*/  VIADD R28, R28, 0x1 ;  /* 0x000000011c1c7836 */ /* 0x000fe20000000000 */
[----:B------:R-:W-:-:S04]  /*24940*/  IADD3 R9, R9, -0x1, RZ ;  /* 0xffffffff09097810 */ /* 0x000fc80007ffe0ff */
[----:B------:R-:W-:-:S04]  /*24950*/  ISETP.NE.AND P1, PT, R28, 0x2, PT ;  /* 0x000000021c00780c */ /* 0x000fc80003f25270 */
[----:B------:R-:W-:Y:S02]  /*24960*/  SEL R3, RZ, 0x1, P1 ;  /* 0x00000001ff037807 */ /* 0x000fe40000800000 */
[----:B------:R-:W-:Y:S02]  /*24970*/  SEL R28, R28, RZ, P1 ;  /* 0x000000ff1c1c7207 */ /* 0x000fe40000800000 */
[----:B------:R-:W-:Y:S01]  /*24980*/  LOP3.LUT R35, R35, R3, RZ, 0x3c, !PT ;  /* 0x0000000323237212 */ /* 0x000fe200078e3cff */
[----:B------:R-:W-:Y:S06]  /*24990*/  @P2 BRA `(.L_x_678) ;  /* 0xfffffff8002c2947 */ /* 0x000fec000383ffff */
.L_x_644:
[----:B------:R-:W-:Y:S05]  /*249a0*/  BSYNC B0 ;  /* 0x0000000000007941 */ /* 0x000fea0003800000 */
.L_x_643:
[----:B------:R-:W-:Y:S05]  /*249b0*/  @!P0 WARPSYNC.ALL ;  /* 0x0000000000008948 */ /* 0x000fea0003800000 */
[----:B------:R-:W-:Y:S01]  /*249c0*/  @!P0 BAR.SYNC.DEFER_BLOCKING 0xc, 0x180 ;  /* 0x0306000000008b1d */ /* 0x000fe20000010000 */
[----:B------:R-:W-:-:S13]  /*249d0*/  ISETP.GT.AND P0, PT, R25, RZ, PT ;  /* 0x000000ff1900720c */ /* 0x000fda0003f04270 */
[----:B------:R-:W-:Y:S05]  /*249e0*/  @P0 BRA `(.L_x_679) ;  /* 0x0000000000440947 */ /* 0x000fea0003800000 */
[----:B------:R-:W2:Y:S02]  /*249f0*/  S2R R3, SR_TID.X ;  /* 0x0000000000037919 */ /* 0x000ea40000002100 */
[----:B--2---:R-:W-:-:S04]  /*24a00*/  LOP3.LUT R3, R3, 0x7f, RZ, 0xc0, !PT ;  /* 0x0000007f03037812 */ /* 0x004fc800078ec0ff */
[----:B------:R-:W-:-:S13]  /*24a10*/  ISETP.NE.AND P0, PT, R3, RZ, PT ;  /* 0x000000ff0300720c */ /* 0x000fda0003f05270 */
[----:B------:R-:W-:Y:S05]  /*24a20*/  @P0 BRA `(.L_x_680) ;  /* 0x0000004400ec0947 */ /* 0x000fea0003800000 */
[----:B-1----:R-:W1:Y:S01]  /*24a30*/  S2R R5, SR_LANEID ;  /* 0x0000000000057919 */ /* 0x002e620000000000 */
[----:B------:R-:W-:Y:S01]  /*24a40*/  VOTEU.ANY UR4, UPT, PT ;  /* 0x0000000000047886 */ /* 0x000fe200038e0100 */
[----:B------:R-:W2:Y:S01]  /*24a50*/  LDC.64 R2, c[0x0][0xc60] ;  /* 0x00031800ff027b82 */ /* 0x000ea20000000a00 */
[----:B------:R-:W1:Y:S02]  /*24a60*/  FLO.U32 R0, UR4 ;  /* 0x0000000400007d00 */ /* 0x000e6400080e0000 */
[----:B-1----:R-:W-:-:S06]  /*24a70*/  ISETP.EQ.U32.AND P0, PT, R0, R5, PT ;  /* 0x000000050000720c */ /* 0x002fcc0003f02070 */
[----:B------:R-:W2:Y:S07]  /*24a80*/  POPC R5, UR4 ;  /* 0x0000000400057d09 */ /* 0x000eae0008000000 */
[----:B--2---:R-:W2:Y:S01]  /*24a90*/  @P0 ATOMG.E.ADD.STRONG.GPU PT, R3, desc[UR50][R2.64], R5 ;  /* 0x00000005020309a8 */ /* 0x004ea200081ee1f2 */
[----:B------:R-:W1:Y:S02]  /*24aa0*/  S2R R4, SR_LTMASK ;  /* 0x0000000000047919 */ /* 0x000e640000003900 */
[----:B-1----:R-:W-:-:S04]  /*24ab0*/  LOP3.LUT R4, R4, UR4, RZ, 0xc0, !PT ;  /* 0x0000000404047c12 */ /* 0x002fc8000f8ec0ff */
[----:B------:R-:W1:Y:S01]  /*24ac0*/  POPC R7, R4 ;  /* 0x0000000400077309 */ /* 0x000e620000000000 */
[----:B--2---:R-:W1:Y:S02]  /*24ad0*/  SHFL.IDX PT, R0, R3, R0, 0x1f ;  /* 0x00001f0003007589 */ /* 0x004e6400000e0000 */
[----:B-1----:R-:W-:Y:S01]  /*24ae0*/  IADD3 R16, R0, UR38, R7 ;  /* 0x0000002600107c10 */ /* 0x002fe2000fffe007 */
[----:B------:R-:W-:Y:S06]  /*24af0*/  BRA `(.L_x_680) ;  /* 0x0000004400b87947 */ /* 0x000fec0003800000 */
.L_x_679:
        /* <DEDUP_REMOVED lines=9> */
[----:B-1----:R-:W-:Y:S01]  /*24b90*/  MOV R5, UR7 ;  /* 0x0000000700057c02 */ /* 0x002fe20008000f00 */
[----:B------:R-:W1:Y:S01]  /*24ba0*/  LDC.64 R2, c[0x4][R2] ;  /* 0x0100000002027b82 */ /* 0x000e620000000a00 */
[----:B------:R-:W-:Y:S01]  /*24bb0*/  IMAD.U32 R6, RZ, RZ, UR8 ;  /* 0x00000008ff067e24 */ /* 0x000fe2000f8e00ff */
[----:B------:R-:W-:Y:S01]  /*24bc0*/  MOV R10, UR4 ;  /* 0x00000004000a7c02 */ /* 0x000fe20008000f00 */
[----:B------:R-:W-:Y:S01]  /*24bd0*/  IMAD.U32 R7, RZ, RZ, UR9 ;  /* 0x00000009ff077e24 */ /* 0x000fe2000f8e00ff */
[----:B------:R-:W-:Y:S01]  /*24be0*/  MOV R12, 0x1 ;  /* 0x00000001000c7802 */ /* 0x000fe20000000f00 */
[----:B------:R-:W-:-:S02]  /*24bf0*/  IMAD.U32 R11, RZ, RZ, UR5 ;  /* 0x00000005ff0b7e24 */ /* 0x000fc4000f8e00ff */
[----:B0-----:R-:W-:Y:S02]  /*24c00*/  IMAD.MOV.U32 R8, RZ, RZ, 0x70 ;  /* 0x00000070ff087424 */ /* 0x001fe400078e00ff */
[----:B------:R-:W-:-:S07]  /*24c10*/  IMAD.MOV.U32 R13, RZ, RZ, RZ ;  /* 0x000000ffff0d7224 */ /* 0x000fce00078e00ff */
[----:B------:R-:W-:-:S07]  /*24c20*/  LEPC R20, `(.L_x_682) ;  /* 0x000000001014794e */ /* 0x000fce0000000000 */
[----:B-1----:R-:W-:Y:S05]  /*24c30*/  CALL.ABS.NOINC R2 ;  /* 0x0000000002007343 */ /* 0x002fea0003c00000 */
.L_x_682:
[----:B------:R-:W-:Y:S05]  /*24c40*/  BSYNC B6 ;  /* 0x0000000000067941 */ /* 0x000fea0003800000 */
.L_x_681:
[----:B------:R-:W2:Y:S01]  /*24c50*/  LDL.LU R30, [R1] ;  /* 0x00000000011e7983 */ /* 0x000ea20000300800 */
[----:B------:R-:W-:Y:S01]  /*24c60*/  VIADD R0, R22, 0xa400 ;  /* 0x0000a40016007836 */ /* 0x000fe20000000000 */
[----:B------:R-:W-:Y:S04]  /*24c70*/  BSSY B6, `(.L_x_683) ;  /* 0x0000016000067945 */ /* 0x000fe80003800000 */
[----:B------:R-:W-:Y:S02]  /*24c80*/  LOP3.LUT P0, RZ, R0, 0x3ff, RZ, 0xc0, !PT ;  /* 0x000003ff00ff7812 */ /* 0x000fe4000780c0ff */
[----:B--2---:R-:W-:-:S11]  /*24c90*/  LOP3.LUT R30, R30, 0xfffffffe, RZ, 0xc0, !PT ;  /* 0xfffffffe1e1e7812 */ /* 0x004fd600078ec0ff */
[----:B------:R-:W-:-:S05]  /*24ca0*/  @P0 LOP3.LUT R30, R30, 0x1, RZ, 0xfc, !PT ;  /* 0x000000011e1e0812 */ /* 0x000fca00078efcff */
[----:B------:R2:W-:Y:S01]  /*24cb0*/  STL [R1], R30 ;  /* 0x0000001e01007387 */ /* 0x0005e20000100800 */
[----:B------:R-:W-:Y:S05]  /*24cc0*/  @!P0 BRA `(.L_x_684) ;  /* 0x0000000000408947 */ /* 0x000fea0003800000 */
[----:B------:R-:W-:Y:S01]  /*24cd0*/  MOV R2, 0x0 ;  /* 0x0000000000027802 */ /* 0x000fe20000000f00 */
[----:B------:R-:W-:Y:S01]  /*24ce0*/  ULDC.64 UR6, c[0x4][0xc8] ;  /* 0x0100320000067ab9 */ /* 0x000fe20000000a00 */
[----:B------:R-:W-:Y:S01]  /*24cf0*/  ULDC.64 UR8, c[0x4][0xd0] ;  /* 0x0100340000087ab9 */ /* 0x000fe20000000a00 */
[----:B------:R-:W-:Y:S01]  /*24d00*/  ULDC.64 UR4, c[0x4][0x10] ;  /* 0x0100040000047ab9 */ /* 0x000fe20000000a00 */
[----:B------:R-:W-:Y:S01]  /*24d10*/  MOV R4, UR6 ;  /* 0x0000000600047c02 */ /* 0x000fe20008000f00 */
[----:B-1----:R-:W-:Y:S01]  /*24d20*/  IMAD.U32 R5, RZ, RZ, UR7 ;  /* 0x00000007ff057e24 */ /* 0x002fe2000f8e00ff */
[----:B------:R-:W1:Y:S01]  /*24d30*/  LDC.64 R2, c[0x4][R2] ;  /* 0x0100000002027b82 */ /* 0x000e620000000a00 */
[----:B------:R-:W-:Y:S01]  /*24d40*/  IMAD.U32 R6, RZ, RZ, UR8 ;  /* 0x00000008ff067e24 */ /* 0x000fe2000f8e00ff */
[----:B------:R-:W-:Y:S01]  /*24d50*/  MOV R7, UR9 ;  /* 0x0000000900077c02 */ /* 0x000fe20008000f00 */
[----:B------:R-:W-:Y:S01]  /*24d60*/  IMAD.U32 R10, RZ, RZ, UR4 ;  /* 0x00000004ff0a7e24 */ /* 0x000fe2000f8e00ff */
[----:B0-----:R-:W-:Y:S01]  /*24d70*/  MOV R8, 0x70 ;  /* 0x0000007000087802 */ /* 0x001fe20000000f00 */
[----:B------:R-:W-:-:S02]  /*24d80*/  IMAD.U32 R11, RZ, RZ, UR5 ;  /* 0x00000005ff0b7e24 */ /* 0x000fc4000f8e00ff */
[----:B------:R-:W-:Y:S02]  /*24d90*/  IMAD.MOV.U32 R12, RZ, RZ, 0x1 ;  /* 0x00000001ff0c7424 */ /* 0x000fe400078e00ff */
[----:B------:R-:W-:-:S07]  /*24da0*/  IMAD.MOV.U32 R13, RZ, RZ, RZ ;  /* 0x000000ffff0d7224 */ /* 0x000fce00078e00ff */
[----:B------:R-:W-:-:S07]  /*24db0*/  LEPC R20, `(.L_x_684) ;  /* 0x000000001014794e */ /* 0x000fce0000000000 */
[----:B-12---:R-:W-:Y:S05]  /*24dc0*/  CALL.ABS.NOINC R2 ;  /* 0x0000000002007343 */ /* 0x006fea0003c00000 */
.L_x_684:
[----:B------:R-:W-:Y:S05]  /*24dd0*/  BSYNC B6 ;  /* 0x0000000000067941 */ /* 0x000fea0003800000 */
.L_x_683:
[----:B------:R-:W-:Y:S01]  /*24de0*/  IADD3 R0, R22, 0x400, RZ ;  /* 0x0000040016007810 */ /* 0x000fe20007ffe0ff */
[----:B------:R-:W-:Y:S03]  /*24df0*/  BSSY B6, `(.L_x_685) ;  /* 0x0000013000067945 */ /* 0x000fe60003800000 */
        /* <DEDUP_REMOVED lines=8> */
[----:B------:R-:W3:Y:S01]  /*24e80*/  LDC.64 R2, c[0x4][R2] ;  /* 0x0100000002027b82 */ /* 0x000ee20000000a00 */
[----:B-1----:R-:W-:Y:S01]  /*24e90*/  IMAD.U32 R5, RZ, RZ, UR7 ;  /* 0x00000007ff057e24 */ /* 0x002fe2000f8e00ff */
[----:B------:R-:W-:Y:S01]  /*24ea0*/  MOV R11, UR5 ;  /* 0x00000005000b7c02 */ /* 0x000fe20008000f00 */
[----:B------:R-:W-:Y:S01]  /*24eb0*/  IMAD.U32 R7, RZ, RZ, UR9 ;  /* 0x00000009ff077e24 */ /* 0x000fe2000f8e00ff */
[----:B------:R-:W-:Y:S01]  /*24ec0*/  MOV R13, RZ ;  /* 0x000000ff000d7202 */ /* 0x000fe20000000f00 */
[----:B------:R-:W-:-:S02]  /*24ed0*/  IMAD.U32 R10, RZ, RZ, UR4 ;  /* 0x00000004ff0a7e24 */ /* 0x000fc4000f8e00ff */
[----:B0-----:R-:W-:Y:S02]  /*24ee0*/  IMAD.MOV.U32 R8, RZ, RZ, 0x70 ;  /* 0x00000070ff087424 */ /* 0x001fe400078e00ff */
[----:B------:R-:W-:-:S07]  /*24ef0*/  IMAD.MOV.U32 R12, RZ, RZ, 0x1 ;  /* 0x00000001ff0c7424 */ /* 0x000fce00078e00ff */
[----:B------:R-:W-:-:S07]  /*24f00*/  LEPC R20, `(.L_x_686) ;  /* 0x000000001014794e */ /* 0x000fce0000000000 */
[----:B--23--:R-:W-:Y:S05]  /*24f10*/  CALL.ABS.NOINC R2 ;  /* 0x0000000002007343 */ /* 0x00cfea0003c00000 */
.L_x_686:
[----:B------:R-:W-:Y:S05]  /*24f20*/  BSYNC B6 ;  /* 0x0000000000067941 */ /* 0x000fea0003800000 */
.L_x_685:
        /* <DEDUP_REMOVED lines=19> */
.L_x_688:
[----:B------:R-:W-:Y:S05]  /*25060*/  BSYNC B6 ;  /* 0x0000000000067941 */ /* 0x000fea0003800000 */
.L_x_687:
[----:B------:R-:W-:Y:S01]  /*25070*/  ULDC.64 UR4, c[0x0][0x9f8] ;  /* 0x00027e0000047ab9 */ /* 0x000fe20000000a00 */
[----:B------:R-:W3:Y:S01]  /*25080*/  LDL R31, [R1+0xc] ;  /* 0x00000c00011f7983 */ /* 0x000ee20000100800 */
[----:B------:R-:W-:Y:S01]  /*25090*/  ISETP.NE.U32.AND P0, PT, RZ, UR4, PT ;  /* 0x00000004ff007c0c */ /* 0x000fe2000bf05070 */
[----:B------:R-:W4:Y:S01]  /*250a0*/  LDC R11, c[0x0][0x430] ;  /* 0x00010c00ff0b7b82 */ /* 0x000f220000000800 */
[----:B------:R-:W0:Y:S02]  /*250b0*/  S2R R2, SR_TID.X ;  /* 0x0000000000027919 */ /* 0x000e240000002100 */
[----:B------:R-:W-:-:S13]  /*250c0*/  ISETP.NE.AND.EX P0, PT, RZ, UR5, PT, P0 ;  /* 0x00000005ff007c0c */ /* 0x000fda000bf05300 */
[----:B------:R-:W-:Y:S01]  /*250d0*/  @P0 IADD3 R26, P1, R26, UR4, RZ ;  /* 0x000000041a1a0c10 */ /* 0x000fe2000ff3e0ff */
[----:B------:R-:W-:Y:S01]  /*250e0*/  IMAD.MOV.U32 R0, RZ, RZ, 0xa0 ;  /* 0x000000a0ff007424 */ /* 0x000fe200078e00ff */
[----:B------:R-:W1:Y:S01]  /*250f0*/  S2R R21, SR_TID.X ;  /* 0x0000000000157919 */ /* 0x000e620000002100 */
[----:B------:R-:W-:Y:S01]  /*25100*/  ULDC UR4, c[0x0][0x2f4] ;  /* 0x0000bd0000047ab9 */ /* 0x000fe20000000800 */
[----:B------:R-:W-:Y:S01]  /*25110*/  @P0 IADD3.X R27, R27, UR5, RZ, P1, !PT ;  /* 0x000000051b1b0c10 */ /* 0x000fe20008ffe4ff */
[----:B------:R-:W-:Y:S01]  /*25120*/  IMAD R0, R32, R0, -0xa0 ;  /* 0xffffff6020007424 */ /* 0x000fe200078e0200 */
[----:B--2---:R-:W-:Y:S01]  /*25130*/  LOP3.LUT R30, R30, 0xffffffbf, RZ, 0xc0, !PT ;  /* 0xffffffbf1e1e7812 */ /* 0x004fe200078ec0ff */
[----:B------:R-:W-:Y:S02]  /*25140*/  ULDC UR5, c[0x0][0x320] ;  /* 0x0000c80000057ab9 */ /* 0x000fe40000000800 */
[----:B------:R-:W2:Y:S01]  /*25150*/  @P0 LDG.E R33, desc[UR50][R26.64] ;  /* 0x000000321a210981 */ /* 0x000ea2000c1e1900 */
[----:B----4-:R-:W-:-:S02]  /*25160*/  ISETP.NE.AND P2, PT, R11, 0x1, PT ;  /* 0x000000010b00780c */ /* 0x010fc40003f45270 */
[C---:B0-----:R-:W-:Y:S01]  /*25170*/  LOP3.LUT R20, R2.reuse, 0x7f, RZ, 0xc0, !PT ;  /* 0x0000007f02147812 */ /* 0x041fe200078ec0ff */
[----:B------:R-:W-:-:S03]  /*25180*/  IMAD.SHL.U32 R2, R2, 0x20, RZ ;  /* 0x0000002002027824 */ /* 0x000fc600078e00ff */
[----:B------:R-:W-:-:S07]  /*25190*/  SHF.R.U32.HI R20, RZ, 0x2, R20 ;  /* 0x00000002ff147819 */ /* 0x000fce0000011614 */
[----:B------:R-:W0:Y:S01]  /*251a0*/  @P2 LDC R6, c[0x0][0x434] ;  /* 0x00010d00ff062b82 */ /* 0x000e220000000800 */
[----:B------:R-:W-:Y:S02]  /*251b0*/  LOP3.LUT R2, R20, 0x60, R2, 0xf8, !PT ;  /* 0x0000006014027812 */ /* 0x000fe400078ef802 */
[----:B------:R-:W4:Y:S02]  /*251c0*/  S2R R20, SR_TID.X ;  /* 0x0000000000147919 */ /* 0x000f240000002100 */
[----:B------:R-:W-:-:S03]  /*251d0*/  IADD3 R9, R2, R0, RZ ;  /* 0x0000000002097210 */ /* 0x000fc60007ffe0ff */
[----:B------:R-:W0:Y:S01]  /*251e0*/  @P2 LDC R7, c[0x0][0x438] ;  /* 0x00010e00ff072b82 */ /* 0x000e220000000800 */
[----:B------:R-:W-:-:S13]  /*251f0*/  ISETP.GE.AND P1, PT, R9, R25, PT ;  /* 0x000000190900720c */ /* 0x000fda0003f26270 */
[----:B------:R-:W2:Y:S08]  /*25200*/  @!P1 LDC.64 R2, c[0x0][0x428] ;  /* 0x00010a00ff029b82 */ /* 0x000eb00000000a00 */
[----:B-1----:R-:W1:Y:S01]  /*25210*/  @!P1 LDC.64 R4, c[0x0][0x418] ;  /* 0x00010600ff049b82 */ /* 0x002e620000000a00 */
[----:B----4-:R-:W-:-:S04]  /*25220*/  LOP3.LUT R20, R20, 0x7f, RZ, 0xc0, !PT ;  /* 0x0000007f14147812 */ /* 0x010fc800078ec0ff */
[----:B------:R-:W-:Y:S01]  /*25230*/  SHF.R.U32.HI R12, RZ, 0x2, R20 ;  /* 0x00000002ff0c7819 */ /* 0x000fe20000011614 */
[----:B------:R-:W-:-:S05]  /*25240*/  IMAD.SHL.U32 R20, R21, 0x20, RZ ;  /* 0x0000002015147824 */ /* 0x000fca00078e00ff */
[----:B------:R-:W-:-:S04]  /*25250*/  LOP3.LUT R20, R12, 0x60, R20, 0xf8, !PT ;  /* 0x000000600c147812 */ /* 0x000fc800078ef814 */
[----:B------:R-:W-:-:S04]  /*25260*/  LOP3.LUT R20, R20, 0x80, RZ, 0xfc, !PT ;  /* 0x0000008014147812 */ /* 0x000fc800078efcff */
[----:B------:R-:W-:Y:S01]  /*25270*/  IADD3 R0, R20, R0, RZ ;  /* 0x0000000014007210 */ /* 0x000fe20007ffe0ff */
[----:B------:R-:W-:Y:S01]  /*25280*/  UMOV UR6, 0xffffffff ;  /* 0xffffffff00067882 */ /* 0x000fe20000000000 */
[----:B---3--:R-:W-:-:S04]  /*25290*/  IMAD.IADD R9, R9, 0x1, R31 ;  /* 0x0000000109097824 */ /* 0x008fc800078e021f */
[----:B0-----:R-:W-:-:S04]  /*252a0*/  @P2 IMAD.HI.U32 R6, R9, R6, RZ ;  /* 0x0000000609062227 */ /* 0x001fc800078e00ff */
[----:B------:R-:W-:Y:S01]  /*252b0*/  IMAD.MOV.U32 R8, RZ, RZ, R9 ;  /* 0x000000ffff087224 */ /* 0x000fe200078e0009 */
[----:B------:R-:W-:-:S04]  /*252c0*/  @P2 SHF.R.U32.HI R8, RZ, R7, R6 ;  /* 0x00000007ff082219 */ /* 0x000fc80000011606 */
[----:B------:R-:W-:Y:S02]  /*252d0*/  @!P1 SHF.R.S32.HI R7, RZ, 0x1f, R8 ;  /* 0x0000001fff079819 */ /* 0x000fe40000011408 */
[----:B------:R-:W-:Y:S02]  /*252e0*/  @!P1 MOV R6, R8 ;  /* 0x0000000800069202 */ /* 0x000fe40000000f00 */
[----:B--2---:R-:W-:-:S03]  /*252f0*/  SHF.R.S32.HI R14, RZ, 0x1f, R33 ;  /* 0x0000001fff0e7819 */ /* 0x004fc60000011421 */
[----:B------:R-:W-:-:S04]  /*25300*/  @!P1 IMAD.WIDE.U32 R6, R33, R2, R6 ;  /* 0x0000000221069225 */ /* 0x000fc800078e0006 */
[----:B------:R-:W-:-:S04]  /*25310*/  @!P1 IMAD R10, R14, R2, RZ ;  /* 0x000000020e0a9224 */ /* 0x000fc800078e02ff */
[----:B------:R-:W-:Y:S01]  /*25320*/  @!P1 IMAD R2, R33, R3, R10 ;  /* 0x0000000321029224 */ /* 0x000fe200078e020a */
[----:B-1----:R-:W-:Y:S02]  /*25330*/  @!P1 LEA R12, P0, R6, R4, 0x2 ;  /* 0x00000004060c9211 */ /* 0x002fe400078010ff */
[----:B------:R-:W0:Y:S01]  /*25340*/  @P2 LDC R4, c[0x0][0x434] ;  /* 0x00010d00ff042b82 */ /* 0x000e220000000800 */
[----:B------:R-:W-:-:S05]  /*25350*/  @!P1 IMAD.IADD R2, R7, 0x1, R2 ;  /* 0x0000000107029824 */ /* 0x000fca00078e0202 */
[----:B------:R-:W-:Y:S02]  /*25360*/  @!P1 LEA.HI.X R13, R6, R5, R2, 0x2, P0 ;  /* 0x00000005060d9211 */ /* 0x000fe400000f1402 */
[----:B------:R-:W-:Y:S01]  /*25370*/  ISETP.GE.AND P0, PT, R0, R25, PT ;  /* 0x000000190000720c */ /* 0x000fe20003f06270 */
[----:B------:R-:W1:Y:S03]  /*25380*/  @P2 LDC R5, c[0x0][0x438] ;  /* 0x00010e00ff052b82 */ /* 0x000e660000000800 */
[----:B------:R-:W-:Y:S01]  /*25390*/  ISETP.GT.U32.OR P0, PT, R20, 0x9f, P0 ;  /* 0x0000009f1400780c */ /* 0x000fe20000704470 */
[----:B------:R-:W-:-:S12]  /*253a0*/  IMAD.IADD R10, R0, 0x1, R31 ;  /* 0x00000001000a7824 */ /* 0x000fd800078e021f */
[----:B------:R-:W2:Y:S01]  /*253b0*/  @!P0 LDC.64 R2, c[0x0][0x428] ;  /* 0x00010a00ff028b82 */ /* 0x000ea20000000a00 */
[----:B0-----:R-:W-:-:S04]  /*253c0*/  @P2 IMAD.HI.U32 R4, R10, R4, RZ ;  /* 0x000000040a042227 */ /* 0x001fc800078e00ff */
[----:B------:R-:W-:Y:S01]  /*253d0*/  IMAD.MOV.U32 R0, RZ, RZ, R10 ;  /* 0x000000ffff007224 */ /* 0x000fe200078e000a */
[----:B-1----:R-:W-:Y:S02]  /*253e0*/  @P2 SHF.R.U32.HI R0, RZ, R5, R4 ;  /* 0x00000005ff002219 */ /* 0x002fe40000011604 */
[----:B------:R-:W-:Y:S01]  /*253f0*/  IADD3 R4, -R8, RZ, RZ ;  /* 0x000000ff08047210 */ /* 0x000fe20007ffe1ff */
[----:B------:R0:W-:Y:S04]  /*25400*/  STL [R1+0x10], R14 ;  /* 0x0000100e01007387 */ /* 0x0001e80000100800 */
[----:B------:R-:W-:Y:S02]  /*25410*/  IMAD R9, R11, R4, R9 ;  /* 0x000000040b097224 */ /* 0x000fe400078e0209 */
[----:B--2---:R-:W-:-:S02]  /*25420*/  @!P0 IMAD R4, R14, R2, RZ ;  /* 0x000000020e048224 */ /* 0x004fc400078e02ff */
[----:B0-----:R-:W0:Y:S01]  /*25430*/  S2R R14, SR_TID.X ;  /* 0x00000000000e7919 */ /* 0x001e220000002100 */
[----:B------:R-:W-:Y:S01]  /*25440*/  @!P0 SHF.R.S32.HI R5, RZ, 0x1f, R0 ;  /* 0x0000001fff058819 */ /* 0x000fe20000011400 */
[----:B------:R-:W-:Y:S02]  /*25450*/  @!P0 IMAD R6, R33, R3, R4 ;  /* 0x0000000321068224 */ /* 0x000fe400078e0204 */
[----:B------:R-:W-:-:S04]  /*25460*/  @!P0 IMAD.MOV.U32 R4, RZ, RZ, R0 ;  /* 0x000000ffff048224 */ /* 0x000fc800078e0000 */
[----:B------:R-:W-:Y:S02]  /*25470*/  @!P0 IMAD.WIDE.U32 R4, R33, R2, R4 ;  /* 0x0000000221048225 */ /* 0x000fe400078e0004 */
[----:B------:R-:W1:Y:S02]  /*25480*/  @!P0 LDC.64 R2, c[0x0][0x418] ;  /* 0x00010600ff028b82 */ /* 0x000e640000000a00 */
[----:B------:R-:W-:Y:S02]  /*25490*/  IMAD.U32 R8, RZ, RZ, UR39 ;  /* 0x00000027ff087e24 */ /* 0x000fe4000f8e00ff */
[----:B------:R-:W-:Y:S01]  /*254a0*/  @!P0 IMAD.IADD R5, R6, 0x1, R5 ;  /* 0x0000000106058824 */ /* 0x000fe200078e0205 */
[----:B------:R-:W-:Y:S02]  /*254b0*/  CS2R R6, SRZ ;  /* 0x0000000000067805 */ /* 0x000fe4000001ff00 */
[----:B------:R-:W-:-:S04]  /*254c0*/  ISETP.NE.AND P3, PT, R8, 0x3, PT ;  /* 0x000000030800780c */ /* 0x000fc80003f65270 */
[----:B------:R2:W5:Y:S01]  /*254d0*/  @!P1 LDG.E R6, desc[UR50][R12.64] ;  /* 0x000000320c069981 */ /* 0x000562000c1e1900 */
[----:B0-----:R-:W-:Y:S01]  /*254e0*/  IMAD.SHL.U32 R31, R14, 0x10, RZ ;  /* 0x000000100e1f7824 */ /* 0x001fe200078e00ff */
[----:B-1----:R-:W-:-:S04]  /*254f0*/  @!P0 LEA R2, P2, R4, R2, 0x2 ;  /* 0x0000000204028211 */ /* 0x002fc800078410ff */
[----:B------:R-:W-:Y:S02]  /*25500*/  LOP3.LUT R31, R31, 0x30, RZ, 0xc0, !PT ;  /* 0x000000301f1f7812 */ /* 0x000fe400078ec0ff */
[----:B------:R-:W-:Y:S02]  /*25510*/  @!P0 LEA.HI.X R3, R4, R3, R5, 0x2, P2 ;  /* 0x0000000304038211 */ /* 0x000fe400010f1405 */
[C---:B------:R-:W-:Y:S02]  /*25520*/  ISETP.GE.AND P1, PT, R31.reuse, UR4, PT ;  /* 0x000000041f007c0c */ /* 0x040fe4000bf26270 */
[----:B------:R-:W-:Y:S01]  /*25530*/  SHF.L.U32 R15, R14, 0x4, RZ ;  /* 0x000000040e0f7819 */ /* 0x000fe200000006ff */
[----:B------:R2:W5:Y:S01]  /*25540*/  @!P0 LDG.E R7, desc[UR50][R2.64] ;  /* 0x0000003202078981 */ /* 0x000562000c1e1900 */
[----:B------:R-:W-:Y:S02]  /*25550*/  LOP3.LUT R14, R31, 0x40, RZ, 0xfc, !PT ;  /* 0x000000401f0e7812 */ /* 0x000fe400078efcff */
[----:B------:R-:W-:-:S02]  /*25560*/  @P3 LOP3.LUT R30, R30, 0x40, RZ, 0xfc, !PT ;  /* 0x000000401e1e3812 */ /* 0x000fc400078efcff */
[----:B------:R-:W-:Y:S02]  /*25570*/  LOP3.LUT R15, R15, 0x30, RZ, 0xc0, !PT ;  /* 0x000000300f0f7812 */ /* 0x000fe400078ec0ff */
[----:B------:R-:W-:Y:S02]  /*25580*/  ISETP.GE.AND P0, PT, R14, UR4, PT ;  /* 0x000000040e007c0c */ /* 0x000fe4000bf06270 */
[----:B------:R-:W-:Y:S02]  /*25590*/  LOP3.LUT R30, R30, 0xffffffef, RZ, 0xc0, !PT ;  /* 0xffffffef1e1e7812 */ /* 0x000fe400078ec0ff */
[----:B------:R-:W-:Y:S02]  /*255a0*/  LOP3.LUT R15, R15, 0x80, RZ, 0xfc, !PT ;  /* 0x000000800f0f7812 */ /* 0x000fe400078efcff */
[----:B------:R-:W-:Y:S02]  /*255b0*/  @P1 LOP3.LUT R30, R30, 0x10, RZ, 0xfc, !PT ;  /* 0x000000101e1e1812 */ /* 0x000fe400078efcff */
[----:B------:R-:W-:-:S02]  /*255c0*/  ISETP.GE.AND P2, PT, R15, UR4, PT ;  /* 0x000000040f007c0c */ /* 0x000fc4000bf46270 */
[----:B------:R-:W-:-:S04]  /*255d0*/  LOP3.LUT R30, R30, 0xfffffff7, RZ, 0xc0, !PT ;  /* 0xfffffff71e1e7812 */ /* 0x000fc800078ec0ff */
[----:B------:R-:W-:-:S04]  /*255e0*/  @P0 LOP3.LUT R30, R30, 0x8, RZ, 0xfc, !PT ;  /* 0x000000081e1e0812 */ /* 0x000fc800078efcff */
[----:B------:R-:W-:Y:S02]  /*255f0*/  LOP3.LUT R30, R30, 0xfffffffb, RZ, 0xc0, !PT ;  /* 0xfffffffb1e1e7812 */ /* 0x000fe400078ec0ff */
[----:B------:R-:W-:Y:S02]  /*25600*/  ISETP.GE.AND P1, PT, R31, UR5, PT ;  /* 0x000000051f007c0c */ /* 0x000fe4000bf26270 */
[----:B------:R-:W-:Y:S02]  /*25610*/  @P2 LOP3.LUT R30, R30, 0x4, RZ, 0xfc, !PT ;  /* 0x000000041e1e2812 */ /* 0x000fe400078efcff */
[----:B------:R-:W-:Y:S02]  /*25620*/  ISETP.GE.AND P0, PT, R14, UR5, PT ;  /* 0x000000050e007c0c */ /* 0x000fe4000bf06270 */
[----:B------:R-:W-:-:S04]  /*25630*/  LOP3.LUT R30, R30, 0xfffffffe, RZ, 0xc0, !PT ;  /* 0xfffffffe1e1e7812 */ /* 0x000fc800078ec0ff */
[----:B------:R-:W-:-:S04]  /*25640*/  LOP3.LUT R30, R30, 0xfffffffd, RZ, 0xc0, !PT ;  /* 0xfffffffd1e1e7812 */ /* 0x000fc800078ec0ff */
[----:B------:R-:W-:-:S04]  /*25650*/  @P1 LOP3.LUT R30, R30, 0x2, RZ, 0xfc, !PT ;  /* 0x000000021e1e1812 */ /* 0x000fc800078efcff */
[----:B------:R-:W-:-:S05]  /*25660*/  @P0 LOP3.LUT R30, R30, 0x1, RZ, 0xfc, !PT ;  /* 0x000000011e1e0812 */ /* 0x000fca00078efcff */
[----:B------:R2:W-:Y:S01]  /*25670*/  STL [R1], R30 ;  /* 0x0000001e01007387 */ /* 0x0005e20000100800 */
[----:B------:R-:W-:-:S05]  /*25680*/  IADD3 R0, -R0, RZ, RZ ;  /* 0x000000ff00007210 */ /* 0x000fca0007ffe1ff */
[----:B------:R-:W-:Y:S01]  /*25690*/  IMAD R10, R11, R0, R10 ;  /* 0x000000000b0a7224 */ /* 0x000fe200078e020a */
[----:B------:R-:W-:Y:S06]  /*256a0*/  BRA.DIV UR6, `(.L_x_689) ;  /* 0x0000006e06d07947 */ /* 0x000fec000b800000 */
.L_x_876:
[----:B------:R-:W-:Y:S01]  /*256b0*/  ISETP.GT.U32.AND P0, PT, R20, 0x9f, PT ;  /* 0x0000009f1400780c */ /* 0x000fe20003f04070 */
[----:B------:R-:W-:Y:S01]  /*256c0*/  IMAD.MOV.U32 R0, RZ, RZ, R30 ;  /* 0x000000ffff007224 */ /* 0x000fe200078e001e */
[----:B------:R-:W-:Y:S01]  /*256d0*/  SHF.R.S32.HI R36, RZ, 0x1f, R18 ;  /* 0x0000001fff247819 */ /* 0x000fe20000011412 */
[----:B--2---:R-:W-:-:S03]  /*256e0*/  VIADD R12, R32, 0xffffffff ;  /* 0xffffffff200c7836 */ /* 0x004fc60000000000 */
[----:B------:R-:W-:-:S07]  /*256f0*/  LOP3.LUT R0, R0, 0xffffffdf, RZ, 0xc0, !PT ;  /* 0xffffffdf00007812 */ /* 0x000fce00078ec0ff */
[----:B------:R-:W-:-:S05]  /*25700*/  @P0 LOP3.LUT R0, R0, 0x20, RZ, 0xfc, !PT ;  /* 0x0000002000000812 */ /* 0x000fca00078efcff */
[----:B------:R0:W-:Y:S01]  /*25710*/  STL [R1], R0 ;  /* 0x0000000001007387 */ /* 0x0001e20000100800 */
[----:B------:R-:W-:Y:S05]  /*25720*/  @!P3 BRA `(.L_x_690) ;  /* 0x000000000004b947 */ /* 0x000fea0003800000 */
[----:B------:R-:W-:Y:S01]  /*25730*/  BPT.TRAP 0x1 ;  /* 0x000000040000795c */ /* 0x000fe20000300000 */
.L_x_690:
[----:B0-----:R-:W-:Y:S01]  /*25740*/  LEA R0, R23, R22, 0x3 ;  /* 0x0000001617007211 */ /* 0x001fe200078e18ff */
[----:B------:R-:W-:Y:S01]  /*25750*/  BSSY B0, `(.L_x_691) ;  /* 0x0000007000007945 */ /* 0x000fe20003800000 */
[----:B------:R-:W-:Y:S02]  /*25760*/  SHF.L.U32 R2, R34, 0x1f, RZ ;  /* 0x0000001f22027819 */ /* 0x000fe400000006ff */
[----:B------:R-:W-:Y:S02]  /*25770*/  SHF.R.S32.HI R3, RZ, 0x1f, R9 ;  /* 0x0000001fff037819 */ /* 0x000fe40000011409 */
[----:B------:R-:W0:Y:S01]  /*25780*/  SYNCS.PHASECHK.TRANS64.TRYWAIT P0, [R0+URZ+0x29880], R2 ;  /* 0x02988002000075a7 */ /* 0x000e22000800017f */
[----:B------:R1:W-:Y:S04]  /*25790*/  STL [R1+0x3c], R2 ;  /* 0x00003c0201007387 */ /* 0x0003e80000100800 */
[----:B------:R1:W-:Y:S02]  /*257a0*/  STL [R1+0x34], R3 ;  /* 0x0000340301007387 */ /* 0x0003e40000100800 */
[----:B01----:R-:W-:Y:S05]  /*257b0*/  @!P0 BRA `(.L_x_692) ;  /* 0x0000006c00bc8947 */ /* 0x003fea0003800000 */
.L_x_877:
[----:B------:R-:W-:Y:S05]  /*257c0*/  BSYNC B0 ;  /* 0x0000000000007941 */ /* 0x000fea0003800000 */
.L_x_691:
[----:B0-----:R-:W2:Y:S01]  /*257d0*/  LDL R2, [R1+0x34] ;  /* 0x0000340001027983 */ /* 0x001ea20000100800 */
[----:B------:R-:W-:-:S03]  /*257e0*/  ULDC.64 UR4, c[0x0][0x328] ;  /* 0x0000ca0000047ab9 */ /* 0x000fc60000000a00 */
[----:B------:R-:W3:Y:S01]  /*257f0*/  LDL R20, [R1] ;  /* 0x0000000001147983 */ /* 0x000ee20000100800 */
[----:B-----5:R-:W-:Y:S01]  /*25800*/  SHF.R.S32.HI R5, RZ, 0x1f, R6 ;  /* 0x0000001fff057819 */ /* 0x020fe20000011406 */
[----:B------:R-:W-:Y:S01]  /*25810*/  ULDC.64 UR6, c[0x0][0x338] ;  /* 0x0000ce0000067ab9 */ /* 0x000fe20000000a00 */
[----:B------:R-:W-:Y:S01]  /*25820*/  SHF.R.S32.HI R30, RZ, 0x1f, R10 ;  /* 0x0000001fff1e7819 */ /* 0x000fe2000001140a */
[----:B------:R-:W0:Y:S01]  /*25830*/  S2R R13, SR_TID.X ;  /* 0x00000000000d7919 */ /* 0x000e220000002100 */
[----:B------:R-:W-:Y:S01]  /*25840*/  SHF.R.S32.HI R31, RZ, 0x1f, R7 ;  /* 0x0000001fff1f7819 */ /* 0x000fe20000011407 */
[----:B------:R-:W-:Y:S01]  /*25850*/  ULDC.64 UR8, c[0x0][0x330] ;  /* 0x0000cc0000087ab9 */ /* 0x000fe20000000a00 */
[----:B------:R-:W-:Y:S01]  /*25860*/  ULDC.64 UR10, c[0x0][0x318] ;  /* 0x0000c600000a7ab9 */ /* 0x000fe20000000a00 */
[----:B------:R1:W-:Y:S01]  /*25870*/  STL [R1+0x38], R5 ;  /* 0x0000380501007387 */ /* 0x0003e20000100800 */
[----:B------:R-:W-:-:S04]  /*25880*/  IMAD R8, R36, UR8, RZ ;  /* 0x0000000824087c24 */ /* 0x000fc8000f8e02ff */
[----:B------:R-:W-:Y:S01]  /*25890*/  IMAD R8, R18, UR9, R8 ;  /* 0x0000000912087c24 */ /* 0x000fe2000f8e0208 */
[----:B0-----:R-:W-:-:S04]  /*258a0*/  LOP3.LUT R13, R13, 0x7f, RZ, 0xc0, !PT ;  /* 0x0000007f0d0d7812 */ /* 0x001fc800078ec0ff */
[--C-:B------:R-:W-:Y:S02]  /*258b0*/  SHF.R.U32.HI R14, RZ, 0x2, R13.reuse ;  /* 0x00000002ff0e7819 */ /* 0x100fe4000001160d */
[----:B------:R-:W-:-:S05]  /*258c0*/  SHF.R.U32.HI R13, RZ, 0x5, R13 ;  /* 0x00000005ff0d7819 */ /* 0x000fca000001160d */
[----:B------:R-:W-:Y:S02]  /*258d0*/  IMAD.SHL.U32 R13, R13, 0x400, RZ ;  /* 0x000004000d0d7824 */ /* 0x000fe400078e00ff */
[----:B--2---:R-:W-:-:S04]  /*258e0*/  IMAD R2, R2, UR4, RZ ;  /* 0x0000000402027c24 */ /* 0x004fc8000f8e02ff */
[C---:B------:R-:W-:Y:S01]  /*258f0*/  IMAD R4, R9.reuse, UR5, R2 ;  /* 0x0000000509047c24 */ /* 0x040fe2000f8e0202 */
[----:B---3--:R-:W-:Y:S01]  /*25900*/  LOP3.LUT P1, RZ, R20, 0x1, RZ, 0xc0, !PT ;  /* 0x0000000114ff7812 */ /* 0x008fe2000782c0ff */
[----:B------:R-:W-:-:S04]  /*25910*/  IMAD.WIDE.U32 R2, R9, UR4, RZ ;  /* 0x0000000409027c25 */ /* 0x000fc8000f8e00ff */
[----:B------:R-:W-:Y:S02]  /*25920*/  IMAD.IADD R3, R3, 0x1, R4 ;  /* 0x0000000103037824 */ /* 0x000fe400078e0204 */
[----:B------:R-:W-:Y:S02]  /*25930*/  IMAD R4, R5, UR6, RZ ;  /* 0x0000000605047c24 */ /* 0x000fe4000f8e02ff */
[----:B------:R-:W-:-:S04]  /*25940*/  IMAD.WIDE.U32 R2, R6, UR6, R2 ;  /* 0x0000000606027c25 */ /* 0x000fc8000f8e0002 */
[----:B------:R-:W-:-:S04]  /*25950*/  IMAD R4, R6, UR7, R4 ;  /* 0x0000000706047c24 */ /* 0x000fc8000f8e0204 */
[----:B------:R-:W-:Y:S02]  /*25960*/  IMAD.IADD R3, R3, 0x1, R4 ;  /* 0x0000000103037824 */ /* 0x000fe400078e0204 */
[----:B------:R-:W-:Y:S02]  /*25970*/  IMAD R4, R30, UR4, RZ ;  /* 0x000000041e047c24 */ /* 0x000fe4000f8e02ff */
[----:B------:R-:W-:-:S04]  /*25980*/  IMAD.WIDE.U32 R2, R18, UR8, R2 ;  /* 0x0000000812027c25 */ /* 0x000fc8000f8e0002 */
[----:B------:R-:W-:Y:S01]  /*25990*/  IMAD R11, R10, UR5, R4 ;  /* 0x000000050a0b7c24 */ /* 0x000fe2000f8e0204 */
[----:B------:R-:W-:Y:S01]  /*259a0*/  IADD3 R2, P0, R2, UR10, RZ ;  /* 0x0000000a02027c10 */ /* 0x000fe2000ff1e0ff */
[----:B-1----:R-:W-:Y:S01]  /*259b0*/  IMAD.WIDE.U32 R4, R10, UR4, RZ ;  /* 0x000000040a047c25 */ /* 0x002fe2000f8e00ff */
[----:B------:R-:W-:Y:S02]  /*259c0*/  UMOV UR4, 0xffffffff ;  /* 0xffffffff00047882 */ /* 0x000fe40000000000 */
[----:B------:R-:W-:Y:S02]  /*259d0*/  IADD3.X R3, R3, UR11, R8, P0, !PT ;  /* 0x0000000b03037c10 */ /* 0x000fe400087fe408 */
[----:B------:R-:W-:Y:S01]  /*259e0*/  IADD3 R5, R5, R11, RZ ;  /* 0x0000000b05057210 */ /* 0x000fe20007ffe0ff */
[----:B------:R-:W-:-:S04]  /*259f0*/  IMAD R11, R31, UR6, RZ ;  /* 0x000000061f0b7c24 */ /* 0x000fc8000f8e02ff */
[C---:B------:R-:W-:Y:S02]  /*25a00*/  IMAD R11, R7.reuse, UR7, R11 ;  /* 0x00000007070b7c24 */ /* 0x040fe4000f8e020b */
[----:B------:R-:W-:-:S04]  /*25a10*/  IMAD.WIDE.U32 R4, R7, UR6, R4 ;  /* 0x0000000607047c25 */ /* 0x000fc8000f8e0004 */
[----:B------:R-:W-:Y:S02]  /*25a20*/  IMAD.IADD R5, R5, 0x1, R11 ;  /* 0x0000000105057824 */ /* 0x000fe400078e020b */
[----:B------:R-:W-:-:S03]  /*25a30*/  IMAD.WIDE.U32 R4, R18, UR8, R4 ;  /* 0x0000000812047c25 */ /* 0x000fc6000f8e0004 */
[----:B------:R-:W-:-:S04]  /*25a40*/  IADD3 R27, P0, R4, UR10, RZ ;  /* 0x0000000a041b7c10 */ /* 0x000fc8000ff1e0ff */
[----:B------:R-:W-:Y:S01]  /*25a50*/  IADD3.X R26, R8, UR11, R5, P0, !PT ;  /* 0x0000000b081a7c10 */ /* 0x000fe200087fe405 */
[----:B------:R-:W-:Y:S02]  /*25a60*/  IMAD R8, R12, -0xa0, R25 ;  /* 0xffffff600c087824 */ /* 0x000fe400078e0219 */
[----:B------:R-:W-:-:S03]  /*25a70*/  IMAD R5, R23, 0x5000, R13 ;  /* 0x0000500017057824 */ /* 0x000fc600078e020d */
[----:B------:R-:W-:-:S04]  /*25a80*/  IADD3 R8, -R14, R8, RZ ;  /* 0x000000080e087210 */ /* 0x000fc80007ffe1ff */
[----:B------:R-:W-:Y:S01]  /*25a90*/  ISETP.GE.AND P5, PT, R8, 0x1, PT ;  /* 0x000000010800780c */ /* 0x000fe20003fa6270 */
[----:B------:R-:W-:-:S12]  /*25aa0*/  BRA.DIV UR4, `(.L_x_693) ;  /* 0x0000006e04187947 */ /* 0x000fd8000b800000 */
[----:B------:R-:W2:Y:S04]  /*25ab0*/  LDL R15, [R1+0x4] ;  /* 0x00000400010f7983 */ /* 0x000ea80000100800 */
[----:B------:R-:W3:Y:S01]  /*25ac0*/  LDL.LU R11, [R1] ;  /* 0x00000000010b7983 */ /* 0x000ee20000300800 */
[----:B------:R-:W0:Y:S03]  /*25ad0*/  S2R R12, SR_TID.X ;  /* 0x00000000000c7919 */ /* 0x000e260000002100 */
[----:B------:R-:W-:Y:S01]  /*25ae0*/  SHFL.IDX PT, R4, R3, RZ, 0x1c1f ;  /* 0x001c1fff03047589 */ /* 0x000fe200000e0000 */
[----:B0-----:R-:W-:-:S03]  /*25af0*/  IMAD.SHL.U32 R14, R12, 0x10, RZ ;  /* 0x000000100c0e7824 */ /* 0x001fc600078e00ff */
[----:B------:R-:W0:Y:S02]  /*25b00*/  SHFL.IDX PT, R12, R2, RZ, 0x1c1f ;  /* 0x001c1fff020c7589 */ /* 0x000e2400000e0000 */
[----:B------:R-:W-:-:S04]  /*25b10*/  LOP3.LUT R14, R14, 0x30, RZ, 0xc0, !PT ;  /* 0x000000300e0e7812 */ /* 0x000fc800078ec0ff */
[----:B0-----:R-:W-:-:S05]  /*25b20*/  IADD3 R12, P0, R14, R12, RZ ;  /* 0x0000000c0e0c7210 */ /* 0x001fca0007f1e0ff */
[----:B------:R-:W-:Y:S01]  /*25b30*/  IMAD.X R13, RZ, RZ, R4, P0 ;  /* 0x000000ffff0d7224 */ /* 0x000fe200000e0604 */
[----:B------:R-:W-:Y:S01]  /*25b40*/  IADD3 R4, R22, R5, R37 ;  /* 0x0000000516047210 */ /* 0x000fe20007ffe025 */
[----:B------:R-:W-:Y:S01]  /*25b50*/  SHFL.IDX PT, R21, R3, 0x1, 0x1c1f ;  /* 0x003c1f0003157f89 */ /* 0x000fe200000e0000 */
[C---:B------:R-:W-:Y:S02]  /*25b60*/  ISETP.GE.AND P4, PT, R8.reuse, 0x21, PT ;  /* 0x000000210800780c */ /* 0x040fe40003f86270 */
[C---:B------:R-:W-:Y:S02]  /*25b70*/  ISETP.GE.AND P3, PT, R8.reuse, 0x41, PT ;  /* 0x000000410800780c */ /* 0x040fe40003f66270 */
[----:B------:R-:W-:Y:S02]  /*25b80*/  ISETP.GE.AND P2, PT, R8, 0x61, PT ;  /* 0x000000610800780c */ /* 0x000fe40003f46270 */
[----:B---3--:R-:W-:-:S04]  /*25b90*/  LOP3.LUT P6, RZ, R11, 0x2, RZ, 0xc0, !PT ;  /* 0x000000020bff7812 */ /* 0x008fc800078cc0ff */
[----:B------:R-:W-:Y:S02]  /*25ba0*/  ISETP.LT.OR P0, PT, R8, 0x1, P6 ;  /* 0x000000010800780c */ /* 0x000fe40003701670 */
[----:B--2---:R-:W-:-:S11]  /*25bb0*/  IADD3 R5, R15, R4, RZ ;  /* 0x000000040f057210 */ /* 0x004fd60007ffe0ff */
[----:B------:R-:W-:Y:S01]  /*25bc0*/  LDGSTS.E.BYPASS.LTC128B.128 [R4+0xa400], desc[UR50][R12.64], !P0 ;  /* 0x0a4000000c047fae */ /* 0x000fe2000c101d72 */
[----:B------:R-:W-:-:S13]  /*25bd0*/  ISETP.LT.OR P0, PT, R8, 0x1, P1 ;  /* 0x000000010800780c */ /* 0x000fda0000f01670 */
[----:B------:R0:W-:Y:S04]  /*25be0*/  LDGSTS.E.BYPASS.LTC128B.128 [R5+0xa400], desc[UR50][R12.64+0x40], !P0 ;  /* 0x0a4000400c057fae */ /* 0x0001e8000c101d72 */
[----:B0-----:R-:W0:Y:S02]  /*25bf0*/  SHFL.IDX PT, R12, R2, 0x1, 0x1c1f ;  /* 0x003c1f00020c7f89 */ /* 0x001e2400000e0000 */
[----:B0-----:R-:W-:-:S05]  /*25c00*/  IADD3 R12, P0, R14, R12, RZ ;  /* 0x0000000c0e0c7210 */ /* 0x001fca0007f1e0ff */
[----:B------:R-:W-:Y:S01]  /*25c10*/  IMAD.X R13, RZ, RZ, R21, P0 ;  /* 0x000000ffff0d7224 */ /* 0x000fe200000e0615 */
[----:B------:R-:W-:-:S13]  /*25c20*/  ISETP.LT.OR P0, PT, R8, 0x21, P6 ;  /* 0x000000210800780c */ /* 0x000fda0003701670 */
[----:B------:R-:W-:Y:S01]  /*25c30*/  LDGSTS.E.BYPASS.LTC128B.128 [R4+0xb400], desc[UR50][R12.64], !P0 ;  /* 0x0b4000000c047fae */ /* 0x000fe2000c101d72 */
[----:B------:R-:W-:-:S03]  /*25c40*/  ISETP.LT.OR P0, PT, R8, 0x21, P1 ;  /* 0x000000210800780c */ /* 0x000fc60000f01670 */
[----:B------:R-:W-:Y:S10]  /*25c50*/  SHFL.IDX PT, R21, R3, 0x2, 0x1c1f ;  /* 0x005c1f0003157f89 */ /* 0x000ff400000e0000 */
[----:B------:R0:W-:Y:S04]  /*25c60*/  LDGSTS.E.BYPASS.LTC128B.128 [R5+0xb400], desc[UR50][R12.64+0x40], !P0 ;  /* 0x0b4000400c057fae */ /* 0x0001e8000c101d72 */
[----:B0-----:R-:W0:Y:S04]  /*25c70*/  SHFL.IDX PT, R12, R2, 0x2, 0x1c1f ;  /* 0x005c1f00020c7f89 */ /* 0x001e2800000e0000 */
[----:B------:R-:W1:Y:S04]  /*25c80*/  SHFL.IDX PT, R2, R2, 0x3, 0x1c1f ;  /* 0x007c1f0002027f89 */ /* 0x000e6800000e0000 */
[----:B------:R-:W2:Y:S01]  /*25c90*/  SHFL.IDX PT, R3, R3, 0x3, 0x1c1f ;  /* 0x007c1f0003037f89 */ /* 0x000ea200000e0000 */
[----:B0-----:R-:W-:-:S05]  /*25ca0*/  IADD3 R12, P0, R14, R12, RZ ;  /* 0x0000000c0e0c7210 */ /* 0x001fca0007f1e0ff */
[----:B------:R-:W-:Y:S01]  /*25cb0*/  IMAD.X R13, RZ, RZ, R21, P0 ;  /* 0x000000ffff0d7224 */ /* 0x000fe200000e0615 */
[----:B------:R-:W-:-:S13]  /*25cc0*/  ISETP.LT.OR P0, PT, R8, 0x41, P6 ;  /* 0x000000410800780c */ /* 0x000fda0003701670 */
[----:B------:R-:W-:Y:S01]  /*25cd0*/  LDGSTS.E.BYPASS.LTC128B.128 [R4+0xc400], desc[UR50][R12.64], !P0 ;  /* 0x0c4000000c047fae */ /* 0x000fe2000c101d72 */
[----:B------:R-:W-:-:S13]  /*25ce0*/  ISETP.LT.OR P0, PT, R8, 0x41, P1 ;  /* 0x000000410800780c */ /* 0x000fda0000f01670 */
[----:B------:R-:W-:Y:S01]  /*25cf0*/  LDGSTS.E.BYPASS.LTC128B.128 [R5+0xc400], desc[UR50][R12.64+0x40], !P0 ;  /* 0x0c4000400c057fae */ /* 0x000fe2000c101d72 */
[----:B-1----:R-:W-:-:S04]  /*25d00*/  IADD3 R2, P0, R14, R2, RZ ;  /* 0x000000020e027210 */ /* 0x002fc80007f1e0ff */
[----:B--2---:R-:W-:Y:S02]  /*25d10*/  IADD3.X R3, RZ, R3, RZ, P0, !PT ;  /* 0x00000003ff037210 */ /* 0x004fe400007fe4ff */
[----:B------:R-:W-:-:S13]  /*25d20*/  ISETP.LT.OR P0, PT, R8, 0x61, P6 ;  /* 0x000000610800780c */ /* 0x000fda0003701670 */
[----:B------:R-:W-:Y:S01]  /*25d30*/  LDGSTS.E.BYPASS.LTC128B.128 [R4+0xd400], desc[UR50][R2.64], !P0 ;  /* 0x0d40000002047fae */ /* 0x000fe2000c101d72 */
[----:B------:R-:W-:Y:S02]  /*25d40*/  ISETP.LT.OR P0, PT, R8, 0x61, P1 ;  /* 0x000000610800780c */ /* 0x000fe40000f01670 */
[----:B------:R-:W-:-:S11]  /*25d50*/  LOP3.LUT R11, R11, 0xffffff7f, RZ, 0xc0, !PT ;  /* 0xffffff7f0b0b7812 */ /* 0x000fd600078ec0ff */
[----:B------:R0:W-:Y:S01]  /*25d60*/  LDGSTS.E.BYPASS.LTC128B.128 [R5+0xd400], desc[UR50][R2.64+0x40], !P0 ;  /* 0x0d40004002057fae */ /* 0x0001e2000c101d72 */
[----:B------:R-:W-:-:S13]  /*25d70*/  ISETP.GE.AND P0, PT, R8, 0x81, PT ;  /* 0x000000810800780c */ /* 0x000fda0003f06270 */
[----:B------:R-:W-:Y:S01]  /*25d80*/  @P0 LOP3.LUT R11, R11, 0x80, RZ, 0xfc, !PT ;  /* 0x000000800b0b0812 */ /* 0x000fe200078efcff */
[----:B0-----:R0:W1:Y:S04]  /*25d90*/  SHFL.IDX PT, R3, R26, RZ, 0x1c1f ;  /* 0x001c1fff1a037589 */ /* 0x00106800000e0000 */
[----:B------:R0:W2:Y:S04]  /*25da0*/  SHFL.IDX PT, R2, R27, RZ, 0x1c1f ;  /* 0x001c1fff1b027589 */ /* 0x0000a800000e0000 */
[----:B------:R0:W-:Y:S02]  /*25db0*/  STL [R1], R11 ;  /* 0x0000000b01007387 */ /* 0x0001e40000100800 */
.L_x_889:
[----:B------:R-:W4:Y:S01]  /*25dc0*/  LDL R12, [R1] ;  /* 0x00000000010c7983 */ /* 0x000f220000100800 */
[----:B0-----:R-:W0:Y:S02]  /*25dd0*/  S2R R11, SR_TID.X ;  /* 0x00000000000b7919 */ /* 0x001e240000002100 */
[----:B0-----:R-:W-:-:S05]  /*25de0*/  IMAD.SHL.U32 R11, R11, 0x10, RZ ;  /* 0x000000100b0b7824 */ /* 0x001fca00078e00ff */
[----:B------:R-:W-:-:S04]  /*25df0*/  LOP3.LUT R11, R11, 0x30, RZ, 0xc0, !PT ;  /* 0x000000300b0b7812 */ /* 0x000fc800078ec0ff */
[----:B--2---:R-:W-:-:S05]  /*25e00*/  IADD3 R2, P0, R11, R2, RZ ;  /* 0x000000020b027210 */ /* 0x004fca0007f1e0ff */
[----:B-1----:R-:W-:Y:S01]  /*25e10*/  IMAD.X R3, RZ, RZ, R3, P0 ;  /* 0x000000ffff037224 */ /* 0x002fe200000e0603 */
[----:B----4-:R-:W-:-:S04]  /*25e20*/  LOP3.LUT P6, RZ, R12, 0x2, RZ, 0xc0, !PT ;  /* 0x000000020cff7812 */ /* 0x010fc800078cc0ff */
        /* <DEDUP_REMOVED lines=9> */
.L_x_694:
[----:B------:R-:W-:Y:S02]  /*25ec0*/  PLOP3.LUT P1, PT, P1, P0, PT, 0xa2, 0x0 ;  /* 0x000000000000781c */ /* 0x000fe40000f21472 */
[----:B------:R-:W-:-:S08]  /*25ed0*/  @P0 R2UR P1, UR4, R0 ;  /* 0x00000000000402ca */ /* 0x000fd00000020000 */
[----:B------:R-:W-:-:S05]  /*25ee0*/  @P0 PLOP3.LUT P0, PT, P1, PT, PT, 0x80, 0x0 ;  /* 0x000000000000081c */ /* 0x000fca0000f0f070 */
[----:B------:R-:W-:Y:S01]  /*25ef0*/  @!P1 SYNCS.ARRIVE.TRANS64.RED.A0T1 RZ, [UR4+0x29870], RZ ;  /* 0x029870ffffff99a7 */ /* 0x000fe20008200404 */
[----:B------:R-:W-:Y:S07]  /*25f00*/  @!P1 ARRIVES.LDGSTSBAR.64.TRANSCNT [UR4+0x29870] ;  /* 0x02987000ff0099b0 */ /* 0x000fee0008000a84 */
[----:B------:R-:W-:Y:S05]  /*25f10*/  @P0 BRA.U.ANY `(.L_x_694) ;  /* 0xfffffffd00e80947 */ /* 0x000fea000393ffff */
[----:B------:R-:W-:Y:S01]  /*25f20*/  NOP ;  /* 0x0000000000007918 */ /* 0x000fe20000000000 */
[----:B0-----:R-:W-:-:S04]  /*25f30*/  MOV R2, UR39 ;  /* 0x0000002700027c02 */ /* 0x001fc80008000f00 */
[----:B------:R-:W-:-:S13]  /*25f40*/  ISETP.NE.AND P6, PT, R2, 0x3, PT ;  /* 0x000000030200780c */ /* 0x000fda0003fc5270 */
[----:B------:R-:W-:Y:S05]  /*25f50*/  @!P6 BRA `(.L_x_695) ;  /* 0x000000000004e947 */ /* 0x000fea0003800000 */
[----:B------:R-:W-:Y:S01]  /*25f60*/  BPT.TRAP 0x1 ;  /* 0x000000040000795c */ /* 0x000fe20000300000 */
.L_x_695:
[----:B------:R0:W-:Y:S01]  /*25f70*/  SYNCS.ARRIVE.TRANS64.A1T0 RZ, [R0+URZ+0x29870], RZ ;  /* 0x029870ff00ff79a7 */ /* 0x0001e2000810003f */
[----:B------:R-:W-:Y:S05]  /*25f80*/  @!P6 BRA `(.L_x_696) ;  /* 0x000000000004e947 */ /* 0x000fea0003800000 */
[----:B------:R-:W-:Y:S01]  /*25f90*/  BPT.TRAP 0x1 ;  /* 0x000000040000795c */ /* 0x000fe20000300000 */
.L_x_696:
[----:B------:R-:W2:Y:S01]  /*25fa0*/  LDL R2, [R1+0x3c] ;  /* 0x00003c0001027983 */ /* 0x000ea20000100800 */
[----:B------:R-:W-:Y:S01]  /*25fb0*/  BSSY B0, `(.L_x_697) ;  /* 0x0000003000007945 */ /* 0x000fe20003800000 */
[----:B--2---:R-:W1:Y:S03]  /*25fc0*/  SYNCS.PHASECHK.TRANS64.TRYWAIT P0, [R0+URZ+0x29840], R2 ;  /* 0x02984002000075a7 */ /* 0x004e66000800017f */
[----:B-1----:R-:W-:Y:S05]  /*25fd0*/  @!P0 BRA `(.L_x_698) ;  /* 0x0000006c00bc8947 */ /* 0x002fea0003800000 */
.L_x_890:
[----:B------:R-:W-:Y:S05]  /*25fe0*/  BSYNC B0 ;  /* 0x0000000000007941 */ /* 0x000fea0003800000 */
.L_x_697:
[----:B-1----:R-:W2:Y:S01]  /*25ff0*/  LDL.LU R2, [R1+0x34] ;  /* 0x0000340001027983 */ /* 0x002ea20000300800 */
[----:B------:R-:W-:Y:S01]  /*26000*/  ULDC.64 UR4, c[0x0][0x300] ;  /* 0x0000c00000047ab9 */ /* 0x000fe20000000a00 */
[----:B------:R-:W-:Y:S02]  /*26010*/  ULDC.64 UR6, c[0x0][0x310] ;  /* 0x0000c40000067ab9 */ /* 0x000fe40000000a00 */
[----:B------:R-:W4:Y:S04]  /*26020*/  LDL.LU R5, [R1+0x38] ;  /* 0x0000380001057983 */ /* 0x000f280000300800 */
[----:B------:R-:W3:Y:S04]  /*26030*/  LDL R11, [R1+0x18] ;  /* 0x00001800010b7983 */ /* 0x000ee80000100800 */
[----:B------:R1:W5:Y:S01]  /*26040*/  LDL R20, [R1] ;  /* 0x0000000001147983 */ /* 0x0003620000100800 */
[----:B------:R-:W-:-:S04]  /*26050*/  IMAD R8, R31, UR6, RZ ;  /* 0x000000061f087c24 */ /* 0x000fc8000f8e02ff */
[----:B------:R-:W-:Y:S02]  /*26060*/  IMAD R8, R7, UR7, R8 ;  /* 0x0000000707087c24 */ /* 0x000fe4000f8e0208 */
[----:B--2---:R-:W-:-:S04]  /*26070*/  IMAD R2, R2, UR4, RZ ;  /* 0x0000000402027c24 */ /* 0x004fc8000f8e02ff */
[C---:B------:R-:W-:Y:S02]  /*26080*/  IMAD R4, R9.reuse, UR5, R2 ;  /* 0x0000000509047c24 */ /* 0x040fe4000f8e0202 */
[----:B------:R-:W-:-:S04]  /*26090*/  IMAD.WIDE.U32 R2, R9, UR4, RZ ;  /* 0x0000000409027c25 */ /* 0x000fc8000f8e00ff */
[----:B------:R-:W-:Y:S02]  /*260a0*/  IMAD.IADD R3, R3, 0x1, R4 ;  /* 0x0000000103037824 */ /* 0x000fe400078e0204 */
[----:B----4-:R-:W-:Y:S02]  /*260b0*/  IMAD R4, R5, UR6, RZ ;  /* 0x0000000605047c24 */ /* 0x010fe4000f8e02ff */
[----:B------:R-:W-:-:S04]  /*260c0*/  IMAD.WIDE.U32 R2, R6, UR6, R2 ;  /* 0x0000000606027c25 */ /* 0x000fc8000f8e0002 */
[----:B------:R-:W-:Y:S02]  /*260d0*/  IMAD R4, R6, UR7, R4 ;  /* 0x0000000706047c24 */ /* 0x000fe4000f8e0204 */
[----:B------:R-:W-:Y:S02]  /*260e0*/  IMAD R6, R30, UR4, RZ ;  /* 0x000000041e067c24 */ /* 0x000fe4000f8e02ff */
[----:B------:R-:W-:Y:S01]  /*260f0*/  IMAD.IADD R5, R3, 0x1, R4 ;  /* 0x0000000103057824 */ /* 0x000fe200078e0204 */
[----:B------:R-:W-:Y:S01]  /*26100*/  MOV R4, R2 ;  /* 0x0000000200047202 */ /* 0x000fe20000000f00 */
[C---:B------:R-:W-:Y:S02]  /*26110*/  IMAD R6, R10.reuse, UR5, R6 ;  /* 0x000000050a067c24 */ /* 0x040fe4000f8e0206 */
[----:B------:R-:W-:Y:S01]  /*26120*/  IMAD.WIDE.U32 R2, R10, UR4, RZ ;  /* 0x000000040a027c25 */ /* 0x000fe2000f8e00ff */
[----:B------:R-:W-:-:S03]  /*26130*/  ULDC.64 UR4, c[0x0][0x308] ;  /* 0x0000c20000047ab9 */ /* 0x000fc60000000a00 */
[----:B------:R-:W-:Y:S02]  /*26140*/  IMAD.IADD R3, R3, 0x1, R6 ;  /* 0x0000000103037824 */ /* 0x000fe400078e0206 */
[----:B------:R-:W-:Y:S01]  /*26150*/  IMAD.WIDE.U32 R2, R7, UR6, R2 ;  /* 0x0000000607027c25 */ /* 0x000fe2000f8e0002 */
[----:B------:R-:W-:-:S03]  /*26160*/  ULDC.64 UR6, c[0x0][0x2e8] ;  /* 0x0000ba0000067ab9 */ /* 0x000fc60000000a00 */
[----:B------:R-:W-:-:S04]  /*26170*/  IMAD.WIDE.U32 R6, R18, UR4, R4 ;  /* 0x0000000412067c25 */ /* 0x000fc8000f8e0004 */
[----:B------:R-:W-:Y:S02]  /*26180*/  IMAD R4, R36, UR4, RZ ;  /* 0x0000000424047c24 */ /* 0x000fe4000f8e02ff */
[----:B------:R-:W-:Y:S01]  /*26190*/  IMAD.IADD R3, R3, 0x1, R8 ;  /* 0x0000000103037824 */ /* 0x000fe200078e0208 */
[----:B------:R-:W-:Y:S01]  /*261a0*/  IADD3 R5, P0, R6, UR6, RZ ;  /* 0x0000000606057c10 */ /* 0x000fe2000ff1e0ff */
[C---:B------:R-:W-:Y:S02]  /*261b0*/  IMAD R4, R18.reuse, UR5, R4 ;  /* 0x0000000512047c24 */ /* 0x040fe4000f8e0204 */
[----:B------:R-:W-:-:S03]  /*261c0*/  IMAD.WIDE.U32 R2, R18, UR4, R2 ;  /* 0x0000000412027c25 */ /* 0x000fc6000f8e0002 */
[----:B------:R-:W-:Y:S02]  /*261d0*/  IADD3.X R6, R7, UR7, R4, P0, !PT ;  /* 0x0000000707067c10 */ /* 0x000fe400087fe404 */
[----:B------:R-:W-:Y:S01]  /*261e0*/  IADD3 R8, P0, R2, UR6, RZ ;  /* 0x0000000602087c10 */ /* 0x000fe2000ff1e0ff */
[----:B------:R-:W-:-:S03]  /*261f0*/  UMOV UR4, 0xffffffff ;  /* 0xffffffff00047882 */ /* 0x000fc60000000000 */
[----:B------:R-:W-:Y:S01]  /*26200*/  IADD3.X R7, R4, UR7, R3, P0, !PT ;  /* 0x0000000704077c10 */ /* 0x000fe200087fe403 */
[----:B---3--:R-:W-:Y:S01]  /*26210*/  IMAD R4, R23, 0x7800, R11 ;  /* 0x0000780017047824 */ /* 0x008fe200078e020b */
[----:B-1----:R-:W-:Y:S07]  /*26220*/  BRA.DIV UR4, `(.L_x_699) ;  /* 0x0000006e04407947 */ /* 0x002fee000b800000 */
[----:B------:R-:W1:Y:S01]  /*26230*/  S2R R9, SR_TID.X ;  /* 0x0000000000097919 */ /* 0x000e620000002100 */
[----:B-----5:R-:W-:Y:S01]  /*26240*/  LOP3.LUT P6, RZ, R20, 0x8, RZ, 0xc0, !PT ;  /* 0x0000000814ff7812 */ /* 0x020fe200078cc0ff */
[--C-:B------:R-:W-:Y:S01]  /*26250*/  @P4 IMAD.IADD R21, R22, 0x1, R4.reuse ;  /* 0x0000000116154824 */ /* 0x100fe200078e0204 */
[----:B------:R-:W-:Y:S01]  /*26260*/  LOP3.LUT P1, RZ, R20, 0x4, RZ, 0xc0, !PT ;  /* 0x0000000414ff7812 */ /* 0x000fe2000782c0ff */
[----:B------:R-:W2:Y:S04]  /*26270*/  SHFL.IDX PT, R3, R5, RZ, 0x1c1f ;  /* 0x001c1fff05037589 */ /* 0x000ea800000e0000 */
[----:B------:R-:W3:Y:S01]  /*26280*/  SHFL.IDX PT, R2, R6, RZ, 0x1c1f ;  /* 0x001c1fff06027589 */ /* 0x000ee200000e0000 */
[----:B-1----:R-:W-:Y:S01]  /*26290*/  SHF.L.U32 R10, R9, 0x4, RZ ;  /* 0x00000004090a7819 */ /* 0x002fe200000006ff */
[----:B------:R-:W-:-:S03]  /*262a0*/  @P5 IMAD.IADD R9, R22, 0x1, R4 ;  /* 0x0000000116095824 */ /* 0x000fc600078e0204 */
[----:B------:R-:W-:-:S04]  /*262b0*/  LOP3.LUT R10, R10, 0x30, RZ, 0xc0, !PT ;  /* 0x000000300a0a7812 */ /* 0x000fc800078ec0ff */
[----:B--2---:R-:W-:-:S05]  /*262c0*/  @P5 IADD3 R3, P0, R10, R3, RZ ;  /* 0x000000030a035210 */ /* 0x004fca0007f1e0ff */
[----:B---3--:R-:W-:Y:S01]  /*262d0*/  @P5 IMAD.X R2, RZ, RZ, R2, P0 ;  /* 0x000000ffff025224 */ /* 0x008fe200000e0602 */
[----:B------:R-:W-:-:S04]  /*262e0*/  LOP3.LUT P0, RZ, R20, 0x10, RZ, 0xc0, !PT ;  /* 0x0000001014ff7812 */ /* 0x000fc8000780c0ff */
[----:B------:R-:W-:-:S04]  /*262f0*/  @P5 LOP3.LUT R3, R3, R2, RZ, 0x3c, !PT ;  /* 0x0000000203035212 */ /* 0x000fc800078e3cff */
[----:B------:R-:W-:-:S04]  /*26300*/  @P5 LOP3.LUT R2, R3, R2, RZ, 0x3c, !PT ;  /* 0x0000000203025212 */ /* 0x000fc800078e3cff */
[----:B------:R-:W-:-:S05]  /*26310*/  @P5 LOP3.LUT R3, R3, R2, RZ, 0x3c, !PT ;  /* 0x0000000203035212 */ /* 0x000fca00078e3cff */
[----:B------:R-:W-:Y:S01]  /*26320*/  @!PT LDS RZ, [RZ] ;  /* 0x00000000fffff984 */ /* 0x000fe20000000800 */
[----:B------:R-:W-:Y:S04]  /*26330*/  @P5 LDGSTS.E.BYPASS.LTC128B.128 [R9+0x1a400], desc[UR50][R2.64], !P0 ;  /* 0x1a40000002095fae */ /* 0x000fe8000c101d72 */
[----:B------:R-:W-:Y:S04]  /*26340*/  @P5 LDGSTS.E.BYPASS.LTC128B.128 [R9+0x1cc00], desc[UR50][R2.64+0x40], !P6 ;  /* 0x1cc0004002095fae */ /* 0x000fe8000f101d72 */
[----:B------:R1:W-:Y:S01]  /*26350*/  @P5 LDGSTS.E.BYPASS.LTC128B.128 [R9+0x1f400], desc[UR50][R2.64+0x80], !P1 ;  /* 0x1f40008002095fae */ /* 0x0003e2000c901d72 */
[----:B------:R-:W-:-:S03]  /*26360*/  LOP3.LUT P5, RZ, R20, 0x10, RZ, 0xc0, !PT ;  /* 0x0000001014ff7812 */ /* 0x000fc600078ac0ff */
[----:B-1----:R-:W1:Y:S01]  /*26370*/  SHFL.IDX PT, R3, R5, 0x1, 0x1c1f ;  /* 0x003c1f0005037f89 */ /* 0x002e6200000e0000 */
[----:B------:R-:W-:-:S03]  /*26380*/  @P3 IADD3 R9, R22, R4, RZ ;  /* 0x0000000416093210 */ /* 0x000fc60007ffe0ff */
[----:B------:R-:W2:Y:S01]  /*26390*/  SHFL.IDX PT, R2, R6, 0x1, 0x1c1f ;  /* 0x003c1f0006027f89 */ /* 0x000ea200000e0000 */
[----:B-1----:R-:W-:-:S04]  /*263a0*/  @P4 IADD3 R3, P0, R10, R3, RZ ;  /* 0x000000030a034210 */ /* 0x002fc80007f1e0ff */
[----:B--2---:R-:W-:-:S04]  /*263b0*/  @P4 IADD3.X R2, RZ, R2, RZ, P0, !PT ;  /* 0x00000002ff024210 */ /* 0x004fc800007fe4ff */
[----:B------:R-:W-:-:S04]  /*263c0*/  @P4 LOP3.LUT R3, R3, R2, RZ, 0x3c, !PT ;  /* 0x0000000203034212 */ /* 0x000fc800078e3cff */
[----:B------:R-:W-:-:S04]  /*263d0*/  @P4 LOP3.LUT R2, R3, R2, RZ, 0x3c, !PT ;  /* 0x0000000203024212 */ /* 0x000fc800078e3cff */
[----:B------:R-:W-:-:S05]  /*263e0*/  @P4 LOP3.LUT R3, R3, R2, RZ, 0x3c, !PT ;  /* 0x0000000203034212 */ /* 0x000fca00078e3cff */
[----:B------:R-:W-:Y:S04]  /*263f0*/  @P4 LDGSTS.E.BYPASS.LTC128B.128 [R21+0x1ac00], desc[UR50][R2.64], !P5 ;  /* 0x1ac0000002154fae */ /* 0x000fe8000e901d72 */
[----:B------:R-:W-:Y:S04]  /*26400*/  @P4 LDGSTS.E.BYPASS.LTC128B.128 [R21+0x1d400], desc[UR50][R2.64+0x40], !P6 ;  /* 0x1d40004002154fae */ /* 0x000fe8000f101d72 */
[----:B------:R1:W-:Y:S04]  /*26410*/  @P4 LDGSTS.E.BYPASS.LTC128B.128 [R21+0x1fc00], desc[UR50][R2.64+0x80], !P1 ;  /* 0x1fc0008002154fae */ /* 0x0003e8000c901d72 */
[----:B-1----:R-:W1:Y:S01]  /*26420*/  SHFL.IDX PT, R3, R5, 0x2, 0x1c1f ;  /* 0x005c1f0005037f89 */ /* 0x002e6200000e0000 */
[----:B------:R-:W-:-:S03]  /*26430*/  @P2 IMAD.IADD R21, R22, 0x1, R4 ;  /* 0x0000000116152824 */ /* 0x000fc600078e0204 */
[----:B------:R-:W2:Y:S04]  /*26440*/  SHFL.IDX PT, R2, R6, 0x2, 0x1c1f ;  /* 0x005c1f0006027f89 */ /* 0x000ea800000e0000 */
[----:B------:R-:W-:Y:S01]  /*26450*/  SHFL.IDX PT, R6, R6, 0x3, 0x1c1f ;  /* 0x007c1f0006067f89 */ /* 0x000fe200000e0000 */
[----:B-1----:R-:W-:-:S05]  /*26460*/  @P3 IADD3 R3, P0, R10, R3, RZ ;  /* 0x000000030a033210 */ /* 0x002fca0007f1e0ff */
[----:B--2---:R-:W-:-:S05]  /*26470*/  @P3 IMAD.X R2, RZ, RZ, R2, P0 ;  /* 0x000000ffff023224 */ /* 0x004fca00000e0602 */
[----:B------:R-:W-:-:S04]  /*26480*/  @P3 LOP3.LUT R3, R3, R2, RZ, 0x3c, !PT ;  /* 0x0000000203033212 */ /* 0x000fc800078e3cff */
[----:B------:R-:W-:-:S04]  /*26490*/  @P3 LOP3.LUT R2, R3, R2, RZ, 0x3c, !PT ;  /* 0x0000000203023212 */ /* 0x000fc800078e3cff */
[----:B------:R-:W-:-:S05]  /*264a0*/  @P3 LOP3.LUT R3, R3, R2, RZ, 0x3c, !PT ;  /* 0x0000000203033212 */ /* 0x000fca00078e3cff */
[----:B------:R-:W-:Y:S04]  /*264b0*/  @P3 LDGSTS.E.BYPASS.LTC128B.128 [R9+0x1b400], desc[UR50][R2.64], !P5 ;  /* 0x1b40000002093fae */ /* 0x000fe8000e901d72 */
[----:B------:R-:W-:Y:S04]  /*264c0*/  @P3 LDGSTS.E.BYPASS.LTC128B.128 [R9+0x1dc00], desc[UR50][R2.64+0x40], !P6 ;  /* 0x1dc0004002093fae */ /* 0x000fe8000f101d72 */
[----:B------:R1:W-:Y:S04]  /*264d0*/  @P3 LDGSTS.E.BYPASS.LTC128B.128 [R9+0x20400], desc[UR50][R2.64+0x80], !P1 ;  /* 0x2040008002093fae */ /* 0x0003e8000c901d72 */
[----:B-1----:R-:W1:Y:S02]  /*264e0*/  SHFL.IDX PT, R2, R5, 0x3, 0x1c1f ;  /* 0x007c1f0005027f89 */ /* 0x002e6400000e0000 */
[----:B-1----:R-:W-:-:S05]  /*264f0*/  @P2 IADD3 R2, P0, R10, R2, RZ ;  /* 0x000000020a022210 */ /* 0x002fca0007f1e0ff */
[----:B------:R-:W-:-:S05]  /*26500*/  @P2 IMAD.X R3, RZ, RZ, R6, P0 ;  /* 0x000000ffff032224 */ /* 0x000fca00000e0606 */
[----:B------:R-:W-:Y:S04]  /*26510*/  @P2 LDGSTS.E.BYPASS.LTC128B.128 [R21+0x1bc00], desc[UR50][R2.64], !P5 ;  /* 0x1bc0000002152fae */ /* 0x000fe8000e901d72 */
[----:B------:R-:W-:Y:S04]  /*26520*/  @P2 LDGSTS.E.BYPASS.LTC128B.128 [R21+0x1e400], desc[UR50][R2.64+0x40], !P6 ;  /* 0x1e40004002152fae */ /* 0x000fe8000f101d72 */
[----:B------:R1:W-:Y:S04]  /*26530*/  @P2 LDGSTS.E.BYPASS.LTC128B.128 [R21+0x20c00], desc[UR50][R2.64+0x80], !P1 ;  /* 0x20c0008002152fae */ /* 0x0003e8000c901d72 */
[----:B-1----:R1:W2:Y:S04]  /*26540*/  SHFL.IDX PT, R3, R7, RZ, 0x1c1f ;  /* 0x001c1fff07037589 */ /* 0x0022a800000e0000 */
[----:B------:R1:W3:Y:S02]  /*26550*/  SHFL.IDX PT, R2, R8, RZ, 0x1c1f ;  /* 0x001c1fff08027589 */ /* 0x0002e400000e0000 */
.L_x_902:
[----:B------:R-:W-:Y:S01]  /*26560*/  LOP3.LUT P0, RZ, R20, 0x80, RZ, 0xc0, !PT ;  /* 0x0000008014ff7812 */ /* 0x000fe2000780c0ff */
[----:B------:R-:W-:-:S12]  /*26570*/  BSSY B0, `(.L_x_700) ;  /* 0x0000011000007945 */ /* 0x000fd80003800000 */
[----:B------:R-:W-:Y:S05]  /*26580*/  @!P0 BRA `(.L_x_701) ;  /* 0x00000000003c8947 */ /* 0x000fea0003800000 */
[----:B------:R-:W4:Y:S01]  /*26590*/  S2R R5, SR_TID.X ;  /* 0x0000000000057919 */ /* 0x000f220000002100 */
[----:B------:R-:W-:Y:S01]  /*265a0*/  LOP3.LUT P3, RZ, R20, 0x10, RZ, 0xc0, !PT ;  /* 0x0000001014ff7812 */ /* 0x000fe2000786c0ff */
[----:B------:R-:W-:Y:S01]  /*265b0*/  IMAD.IADD R4, R22, 0x1, R4 ;  /* 0x0000000116047824 */ /* 0x000fe200078e0204 */
[C---:B------:R-:W-:Y:S02]  /*265c0*/  LOP3.LUT P2, RZ, R20.reuse, 0x8, RZ, 0xc0, !PT ;  /* 0x0000000814ff7812 */ /* 0x040fe4000784c0ff */
[----:B------:R-:W-:Y:S02]  /*265d0*/  LOP3.LUT P1, RZ, R20, 0x4, RZ, 0xc0, !PT ;  /* 0x0000000414ff7812 */ /* 0x000fe4000782c0ff */
[----:B----4-:R-:W-:-:S04]  /*265e0*/  SHF.L.U32 R5, R5, 0x4, RZ ;  /* 0x0000000405057819 */ /* 0x010fc800000006ff */
[----:B------:R-:W-:-:S04]  /*265f0*/  LOP3.LUT R5, R5, 0x30, RZ, 0xc0, !PT ;  /* 0x0000003005057812 */ /* 0x000fc800078ec0ff */
[----:B---3--:R-:W-:-:S05]  /*26600*/  IADD3 R2, P0, R5, R2, RZ ;  /* 0x0000000205027210 */ /* 0x008fca0007f1e0ff */
[----:B--2---:R-:W-:-:S05]  /*26610*/  IMAD.X R3, RZ, RZ, R3, P0 ;  /* 0x000000ffff037224 */ /* 0x004fca00000e0603 */
[----:B------:R-:W-:Y:S01]  /*26620*/  @!PT LDS RZ, [RZ] ;  /* 0x00000000fffff984 */ /* 0x000fe20000000800 */
[----:B------:R-:W-:Y:S01]  /*26630*/  @!PT LDS RZ, [RZ] ;  /* 0x00000000fffff984 */ /* 0x000fe20000000800 */
[----:B------:R-:W-:Y:S01]  /*26640*/  @!PT LDS RZ, [RZ] ;  /* 0x00000000fffff984 */ /* 0x000fe20000000800 */
[----:B------:R4:W-:Y:S04]  /*26650*/  LDGSTS.E.BYPASS.LTC128B.128 [R4+0x1c400], desc[UR50][R2.64], !P3 ;  /* 0x1c40000002047fae */ /* 0x0009e8000d901d72 */
[----:B------:R4:W-:Y:S04]  /*26660*/  LDGSTS.E.BYPASS.LTC128B.128 [R4+0x1ec00], desc[UR50][R2.64+0x40], !P2 ;  /* 0x1ec0004002047fae */ /* 0x0009e8000d101d72 */
[----:B------:R4:W-:Y:S02]  /*26670*/  LDGSTS.E.BYPASS.LTC128B.128 [R4+0x21400], desc[UR50][R2.64+0x80], !P1 ;  /* 0x2140008002047fae */ /* 0x0009e4000c901d72 */
.L_x_701:
[----:B------:R-:W-:Y:S05]  /*26680*/  BSYNC B0 ;  /* 0x0000000000007941 */ /* 0x000fea0003800000 */
.L_x_700:
[----:B------:R-:W-:Y:S01]  /*26690*/  NOP ;  /* 0x0000000000007918 */ /* 0x000fe20000000000 */
[----:B------:R-:W-:-:S13]  /*266a0*/  PLOP3.LUT P0, PT, PT, PT, PT, 0x80, 0x0 ;  /* 0x000000000000781c */ /* 0x000fda0003f0f070 */
.L_x_702:
[----:B------:R-:W-:Y:S02]  /*266b0*/  PLOP3.LUT P1, PT, P1, P0, PT, 0xa2, 0x0 ;  /* 0x000000000000781c */ /* 0x000fe40000f21472 */
[----:B------:R-:W-:-:S08]  /*266c0*/  @P0 R2UR P1, UR4, R0 ;  /* 0x00000000000402ca */ /* 0x000fd00000020000 */
[----:B------:R-:W-:-:S05]  /*266d0*/  @P0 PLOP3.LUT P0, PT, P1, PT, PT, 0x80, 0x0 ;  /* 0x000000000000081c */ /* 0x000fca0000f0f070 */
[----:B------:R-:W-:Y:S01]  /*266e0*/  @!P1 SYNCS.ARRIVE.TRANS64.RED.A0T1 RZ, [UR4+0x29830], RZ ;  /* 0x029830ffffff99a7 */ /* 0x000fe20008200404 */
[----:B------:R-:W-:Y:S07]  /*266f0*/  @!P1 ARRIVES.LDGSTSBAR.64.TRANSCNT [UR4+0x29830] ;  /* 0x02983000ff0099b0 */ /* 0x000fee0008000a84 */
[----:B------:R-:W-:Y:S05]  /*26700*/  @P0 BRA.U.ANY `(.L_x_702) ;  /* 0xfffffffd00e80947 */ /* 0x000fea000393ffff */
[----:B------:R-:W-:Y:S01]  /*26710*/  NOP ;  /* 0x0000000000007918 */ /* 0x000fe20000000000 */
[----:B---34-:R-:W-:-:S04]  /*26720*/  MOV R2, UR39 ;  /* 0x0000002700027c02 */ /* 0x018fc80008000f00 */
[----:B------:R-:W-:-:S13]  /*26730*/  ISETP.NE.AND P2, PT, R2, 0x3, PT ;  /* 0x000000030200780c */ /* 0x000fda0003f45270 */
[----:B------:R-:W-:Y:S05]  /*26740*/  @!P2 BRA `(.L_x_703) ;  /* 0x000000000004a947 */ /* 0x000fea0003800000 */
[----:B------:R-:W-:Y:S01]  /*26750*/  BPT.TRAP 0x1 ;  /* 0x000000040000795c */ /* 0x000fe20000300000 */
.L_x_703:
[----:B------:R3:W5:Y:S01]  /*26760*/  LDL.LU R2, [R1+0x40] ;  /* 0x0000400001027983 */ /* 0x0007620000300800 */
[----:B------:R3:W-:Y:S02]  /*26770*/  SYNCS.ARRIVE.TRANS64.A1T0 RZ, [R0+URZ+0x29830], RZ ;  /* 0x029830ff00ff79a7 */ /* 0x0007e4000810003f */
[----:B------:R-:W-:Y:S05]  /*26780*/  WARPSYNC.ALL ;  /* 0x0000000000007948 */ /* 0x000fea0003800000 */
[----:B------:R-:W-:Y:S01]  /*26790*/  ULDC.64 UR4, c[0x0][0xa00] ;  /* 0x0002800000047ab9 */ /* 0x000fe20000000a00 */
[----:B------:R-:W-:Y:S01]  /*267a0*/  BSSY B6, `(.L_x_704) ;  /* 0x000001f000067945 */ /* 0x000fe20003800000 */
[----:B------:R-:W-:Y:S01]  /*267b0*/  BAR.SYNC.DEFER_BLOCKING 0x8, 0x180 ;  /* 0x0206000000007b1d */ /* 0x000fe20000010000 */
[----:B------:R-:W-:Y:S02]  /*267c0*/  ISETP.NE.U32.AND P0, PT, RZ, UR4, PT ;  /* 0x00000004ff007c0c */ /* 0x000fe4000bf05070 */
[----:B0--3--:R-:W-:-:S02]  /*267d0*/  SHF.R.S32.HI R0, RZ, 0x1f, R29 ;  /* 0x0000001fff007819 */ /* 0x009fc4000001141d */
[----:B------:R-:W-:Y:S01]  /*267e0*/  ISETP.NE.AND.EX P0, PT, RZ, UR5, PT, P0 ;  /* 0x00000005ff007c0c */ /* 0x000fe2000bf05300 */
[----:B------:R-:W-:Y:S02]  /*267f0*/  ULDC.64 UR4, c[0x0][0x298] ;  /* 0x0000a60000047ab9 */ /* 0x000fe40000000a00 */
[----:B------:R-:W-:Y:S01]  /*26800*/  IMAD R0, R0, UR4, RZ ;  /* 0x0000000400007c24 */ /* 0x000fe2000f8e02ff */
[----:B------:R-:W-:Y:S01]  /*26810*/  SEL R24, R24, RZ, !P0 ;  /* 0x000000ff18187207 */ /* 0x000fe20004000000 */
[----:B------:R-:W-:-:S04]  /*26820*/  IMAD.WIDE.U32 R26, R29, UR4, RZ ;  /* 0x000000041d1a7c25 */ /* 0x000fc8000f8e00ff */
[----:B------:R-:W-:-:S04]  /*26830*/  IMAD R0, R29, UR5, R0 ;  /* 0x000000051d007c24 */ /* 0x000fc8000f8e0200 */
[----:B------:R-:W-:Y:S01]  /*26840*/  IMAD.IADD R29, R27, 0x1, R0 ;  /* 0x000000011b1d7824 */ /* 0x000fe200078e0200 */
[----:B-----5:R-:W-:Y:S01]  /*26850*/  SEL R30, R2, RZ, !P0 ;  /* 0x000000ff021e7207 */ /* 0x020fe20004000000 */
[----:B------:R-:W-:-:S05]  /*26860*/  VIADD R2, R22, 0x14400 ;  /* 0x0001440016027836 */ /* 0x000fca0000000000 */
[----:B------:R-:W-:-:S13]  /*26870*/  LOP3.LUT P0, RZ, R2, 0x1bf, RZ, 0xc0, !PT ;  /* 0x000001bf02ff7812 */ /* 0x000fda000780c0ff */
[----:B------:R-:W-:Y:S05]  /*26880*/  @!P0 BRA `(.L_x_705) ;  /* 0x0000000000408947 */ /* 0x000fea0003800000 */
[----:B------:R-:W-:Y:S01]  /*26890*/  MOV R2, 0x0 ;  /* 0x0000000000027802 */ /* 0x000fe20000000f00 */
[----:B------:R-:W-:Y:S01]  /*268a0*/  ULDC.64 UR4, c[0x4][0xc8] ;  /* 0x0100320000047ab9 */ /* 0x000fe20000000a00 */
[----:B------:R-:W-:Y:S01]  /*268b0*/  ULDC.64 UR6, c[0x4][0xd0] ;  /* 0x0100340000067ab9 */ /* 0x000fe20000000a00 */
[----:B------:R-:W-:Y:S01]  /*268c0*/  ULDC.64 UR8, c[0x4][0x28] ;  /* 0x01000a0000087ab9 */ /* 0x000fe20000000a00 */
[----:B------:R-:W-:Y:S01]  /*268d0*/  MOV R4, UR4 ;  /* 0x0000000400047c02 */ /* 0x000fe20008000f00 */
[----:B------:R-:W-:Y:S01]  /*268e0*/  IMAD.U32 R5, RZ, RZ, UR5 ;  /* 0x00000005ff057e24 */ /* 0x000fe2000f8e00ff */
[----:B--2---:R-:W0:Y:S01]  /*268f0*/  LDC.64 R2, c[0x4][R2] ;  /* 0x0100000002027b82 */ /* 0x004e220000000a00 */
[----:B------:R-:W-:Y:S01]  /*26900*/  IMAD.U32 R6, RZ, RZ, UR6 ;  /* 0x00000006ff067e24 */ /* 0x000fe2000f8e00ff */
[----:B-1----:R-:W-:Y:S01]  /*26910*/  MOV R7, UR7 ;  /* 0x0000000700077c02 */ /* 0x002fe20008000f00 */
[----:B------:R-:W-:Y:S01]  /*26920*/  IMAD.U32 R10, RZ, RZ, UR8 ;  /* 0x00000008ff0a7e24 */ /* 0x000fe2000f8e00ff */
[----:B------:R-:W-:Y:S01]  /*26930*/  MOV R8, 0x70 ;  /* 0x0000007000087802 */ /* 0x000fe20000000f00 */
[----:B------:R-:W-:-:S02]  /*26940*/  IMAD.U32 R11, RZ, RZ, UR9 ;  /* 0x00000009ff0b7e24 */ /* 0x000fc4000f8e00ff */
[----:B------:R-:W-:Y:S02]  /*26950*/  IMAD.MOV.U32 R12, RZ, RZ, 0x1 ;  /* 0x00000001ff0c7424 */ /* 0x000fe400078e00ff */
[----:B------:R-:W-:-:S07]  /*26960*/  IMAD.MOV.U32 R13, RZ, RZ, RZ ;  /* 0x000000ffff0d7224 */ /* 0x000fce00078e00ff */
[----:B------:R-:W-:-:S07]  /*26970*/  LEPC R20, `(.L_x_705) ;  /* 0x000000001014794e */ /* 0x000fce0000000000 */
[----:B0-----:R-:W-:Y:S05]  /*26980*/  CALL.ABS.NOINC R2 ;  /* 0x0000000002007343 */ /* 0x001fea0003c00000 */
.L_x_705:
[----:B------:R-:W-:Y:S05]  /*26990*/  BSYNC B6 ;  /* 0x0000000000067941 */ /* 0x000fea0003800000 */
.L_x_704:
[----:B------:R-:W-:Y:S01]  /*269a0*/  ULDC.64 UR4, c[0x0][0x2d8] ;  /* 0x0000b60000047ab9 */ /* 0x000fe20000000a00 */
[----:B------:R-:W-:Y:S01]  /*269b0*/  MOV R2, R26 ;  /* 0x0000001a00027202 */ /* 0x000fe20000000f00 */
[----:B--2---:R-:W-:Y:S01]  /*269c0*/  IMAD.MOV.U32 R3, RZ, RZ, R29 ;  /* 0x000000ffff037224 */ /* 0x004fe200078e001d */
[----:B------:R0:W5:Y:S01]  /*269d0*/  LDL R9, [R1+0x2c] ;  /* 0x00002c0001097983 */ /* 0x0001620000100800 */
[----:B------:R-:W-:Y:S01]  /*269e0*/  IMAD R0, R36, UR4, RZ ;  /* 0x0000000424007c24 */ /* 0x000fe2000f8e02ff */
[----:B-1----:R-:W1:Y:S01]  /*269f0*/  LDC R8, c[0x0][0x448] ;  /* 0x00011200ff087b82 */ /* 0x002e620000000800 */
[C---:B------:R-:W-:Y:S01]  /*26a00*/  IMAD.WIDE.U32 R2, R18.reuse, UR4, R2 ;  /* 0x0000000412027c25 */ /* 0x040fe2000f8e0002 */
[----:B------:R-:W2:Y:S03]  /*26a10*/  S2R R20, SR_TID.X ;  /* 0x0000000000147919 */ /* 0x000ea60000002100 */
[----:B------:R-:W-:Y:S01]  /*26a20*/  IMAD R0, R18, UR5, R0 ;  /* 0x0000000512007c24 */ /* 0x000fe2000f8e0200 */
[----:B------:R-:W-:-:S03]  /*26a30*/  ULDC.64 UR4, c[0x0][0x2e0] ;  /* 0x0000b80000047ab9 */ /* 0x000fc60000000a00 */
[----:B------:R-:W-:Y:S02]  /*26a40*/  IMAD.IADD R3, R3, 0x1, R0 ;  /* 0x0000000103037824 */ /* 0x000fe400078e0200 */
[----:B------:R-:W-:Y:S02]  /*26a50*/  IMAD R0, R30, UR4, RZ ;  /* 0x000000041e007c24 */ /* 0x000fe4000f8e02ff */
[----:B------:R-:W-:-:S04]  /*26a60*/  IMAD.WIDE.U32 R2, R24, UR4, R2 ;  /* 0x0000000418027c25 */ /* 0x000fc8000f8e0002 */
[----:B------:R-:W-:Y:S01]  /*26a70*/  IMAD R0, R24, UR5, R0 ;  /* 0x0000000518007c24 */ /* 0x000fe2000f8e0200 */
[----:B------:R-:W3:Y:S01]  /*26a80*/  S2R R31, SR_TID.X ;  /* 0x00000000001f7919 */ /* 0x000ee20000002100 */
[----:B------:R-:W-:-:S03]  /*26a90*/  ULDC.64 UR4, c[0x0][0x2d0] ;  /* 0x0000b40000047ab9 */ /* 0x000fc60000000a00 */
[----:B------:R-:W-:Y:S01]  /*26aa0*/  IADD3 R3, R3, R0, RZ ;  /* 0x0000000003037210 */ /* 0x000fe20007ffe0ff */
[----:B------:R-:W-:Y:S01]  /*26ab0*/  IMAD.SHL.U32 R0, R17, 0x80, RZ ;  /* 0x0000008011007824 */ /* 0x000fe200078e00ff */
[----:B-1----:R-:W-:Y:S01]  /*26ac0*/  ISETP.NE.AND P0, PT, R8, 0x1, PT ;  /* 0x000000010800780c */ /* 0x002fe20003f05270 */
[----:B------:R0:W5:Y:S01]  /*26ad0*/  LDL R17, [R1+0x44] ;  /* 0x0000440001117983 */ /* 0x0001620000100800 */
[C---:B--2---:R-:W-:Y:S01]  /*26ae0*/  LOP3.LUT R21, R20.reuse, 0x7f, RZ, 0xc0, !PT ;  /* 0x0000007f14157812 */ /* 0x044fe200078ec0ff */
[----:B------:R-:W-:-:S10]  /*26af0*/  IMAD.SHL.U32 R20, R20, 0x20, RZ ;  /* 0x0000002014147824 */ /* 0x000fd400078e00ff */
[----:B------:R-:W1:Y:S01]  /*26b00*/  @P0 LDC R5, c[0x0][0x44c] ;  /* 0x00011300ff050b82 */ /* 0x000e620000000800 */
[----:B------:R-:W-:-:S04]  /*26b10*/  SHF.R.U32.HI R21, RZ, 0x2, R21 ;  /* 0x00000002ff157819 */ /* 0x000fc80000011615 */
[----:B------:R-:W-:-:S03]  /*26b20*/  LOP3.LUT R20, R21, 0x60, R20, 0xf8, !PT ;  /* 0x0000006015147812 */ /* 0x000fc600078ef814 */
[----:B------:R-:W2:Y:S01]  /*26b30*/  @P0 LDC R4, c[0x0][0x450] ;  /* 0x00011400ff040b82 */ /* 0x000ea20000000800 */
[----:B------:R-:W-:-:S05]  /*26b40*/  LOP3.LUT R6, R20, R0, RZ, 0xfc, !PT ;  /* 0x0000000014067212 */ /* 0x000fca00078efcff */
[----:B-1----:R-:W-:Y:S01]  /*26b50*/  @P0 IMAD.HI.U32 R7, R6, R5, RZ ;  /* 0x0000000506070227 */ /* 0x002fe200078e00ff */
[----:B------:R-:W-:-:S04]  /*26b60*/  MOV R5, R6 ;  /* 0x0000000600057202 */ /* 0x000fc80000000f00 */
[----:B--2---:R-:W-:-:S05]  /*26b70*/  @P0 SHF.R.U32.HI R5, RZ, R4, R7 ;  /* 0x00000004ff050219 */ /* 0x004fca0000011607 */
[----:B------:R-:W-:-:S04]  /*26b80*/  IMAD.MOV R4, RZ, RZ, -R5 ;  /* 0x000000ffff047224 */ /* 0x000fc800078e0a05 */
[----:B------:R-:W-:Y:S01]  /*26b90*/  IMAD R4, R8, R4, R6 ;  /* 0x0000000408047224 */ /* 0x000fe200078e0206 */
[----:B------:R-:W-:Y:S01]  /*26ba0*/  SHF.R.S32.HI R6, RZ, 0x1f, R5 ;  /* 0x0000001fff067819 */ /* 0x000fe20000011405 */
[----:B------:R-:W-:-:S04]  /*26bb0*/  IMAD.WIDE.U32 R2, R5, UR4, R2 ;  /* 0x0000000405027c25 */ /* 0x000fc8000f8e0002 */
[----:B------:R-:W-:-:S04]  /*26bc0*/  IMAD R6, R6, UR4, RZ ;  /* 0x0000000406067c24 */ /* 0x000fc8000f8e02ff */
[----:B------:R-:W-:Y:S01]  /*26bd0*/  IMAD R6, R5, UR5, R6 ;  /* 0x0000000505067c24 */ /* 0x000fe2000f8e0206 */
[----:B------:R-:W-:Y:S01]  /*26be0*/  SHF.R.S32.HI R5, RZ, 0x1f, R4 ;  /* 0x0000001fff057819 */ /* 0x000fe20000011404 */
[----:B------:R-:W-:Y:S02]  /*26bf0*/  ULDC.64 UR4, c[0x0][0x2c8] ;  /* 0x0000b20000047ab9 */ /* 0x000fe40000000a00 */
[----:B------:R-:W-:Y:S02]  /*26c00*/  IMAD.IADD R3, R3, 0x1, R6 ;  /* 0x0000000103037824 */ /* 0x000fe400078e0206 */
[----:B------:R-:W-:Y:S02]  /*26c10*/  IMAD R5, R5, UR4, RZ ;  /* 0x0000000405057c24 */ /* 0x000fe4000f8e02ff */
[C---:B---3--:R-:W-:Y:S02]  /*26c20*/  IMAD.SHL.U32 R21, R31.reuse, 0x10, RZ ;  /* 0x000000101f157824 */ /* 0x048fe400078e00ff */
[----:B------:R-:W-:Y:S01]  /*26c30*/  IMAD.WIDE.U32 R2, R4, UR4, R2 ;  /* 0x0000000404027c25 */ /* 0x000fe2000f8e0002 */
[----:B------:R-:W-:-:S02]  /*26c40*/  SHF.L.U32 R20, R31, 0x4, RZ ;  /* 0x000000041f147819 */ /* 0x000fc400000006ff */
[----:B------:R-:W-:Y:S01]  /*26c50*/  LOP3.LUT R21, R21, 0x30, RZ, 0xc0, !PT ;  /* 0x0000003015157812 */ /* 0x000fe200078ec0ff */
[----:B------:R-:W-:Y:S01]  /*26c60*/  IMAD R4, R4, UR5, R5 ;  /* 0x0000000504047c24 */ /* 0x000fe2000f8e0205 */
[----:B------:R-:W-:Y:S02]  /*26c70*/  ULDC.64 UR4, c[0x0][0x280] ;  /* 0x0000a00000047ab9 */ /* 0x000fe40000000a00 */
[----:B------:R-:W-:Y:S01]  /*26c80*/  IADD3 R5, P0, R2, UR4, RZ ;  /* 0x0000000402057c10 */ /* 0x000fe2000ff1e0ff */
[----:B------:R-:W-:Y:S01]  /*26c90*/  ULDC UR4, c[0x0][0x2b8] ;  /* 0x0000ae0000047ab9 */ /* 0x000fe20000000800 */
[C---:B------:R-:W-:Y:S02]  /*26ca0*/  LOP3.LUT R10, R21.reuse, 0x40, RZ, 0xfc, !PT ;  /* 0x00000040150a7812 */ /* 0x040fe400078efcff */
[----:B------:R-:W-:Y:S02]  /*26cb0*/  LOP3.LUT R20, R20, 0x30, RZ, 0xc0, !PT ;  /* 0x0000003014147812 */ /* 0x000fe400078ec0ff */
[----:B------:R-:W-:-:S02]  /*26cc0*/  LOP3.LUT R21, R21, 0x80, RZ, 0xfc, !PT ;  /* 0x0000008015157812 */ /* 0x000fc400078efcff */
[----:B------:R-:W-:Y:S01]  /*26cd0*/  IADD3.X R4, R3, UR5, R4, P0, !PT ;  /* 0x0000000503047c10 */ /* 0x000fe200087fe404 */
[----:B------:R-:W-:Y:S01]  /*26ce0*/  UMOV UR5, 0xffffffff ;  /* 0xffffffff00057882 */ /* 0x000fe20000000000 */
[----:B------:R-:W-:Y:S02]  /*26cf0*/  LOP3.LUT R31, R31, 0x7f, RZ, 0xc0, !PT ;  /* 0x0000007f1f1f7812 */ /* 0x000fe400078ec0ff */
[----:B------:R-:W-:Y:S02]  /*26d00*/  ISETP.GE.AND P3, PT, R20, UR4, PT ;  /* 0x0000000414007c0c */ /* 0x000fe4000bf66270 */
[----:B------:R-:W-:Y:S02]  /*26d10*/  ISETP.GE.AND P2, PT, R10, UR4, PT ;  /* 0x000000040a007c0c */ /* 0x000fe4000bf46270 */
[----:B------:R-:W-:Y:S02]  /*26d20*/  ISETP.GE.AND P1, PT, R21, UR4, PT ;  /* 0x0000000415007c0c */ /* 0x000fe4000bf26270 */
[----:B------:R-:W-:Y:S01]  /*26d30*/  SHF.R.U32.HI R10, RZ, 0x2, R31 ;  /* 0x00000002ff0a7819 */ /* 0x000fe2000001161f */
[----:B0-----:R-:W-:Y:S10]  /*26d40*/  BRA.DIV UR5, `(.L_x_706) ;  /* 0x0000006a05647947 */ /* 0x001ff4000b800000 */
[----:B------:R-:W0:Y:S01]  /*26d50*/  SHFL.IDX PT, R3, R5, RZ, 0x1c1f ;  /* 0x001c1fff05037589 */ /* 0x000e2200000e0000 */
[----:B-----5:R-:W-:Y:S02]  /*26d60*/  IMAD R6, R17, R8, RZ ;  /* 0x0000000811067224 */ /* 0x020fe400078e02ff */
[----:B------:R-:W-:Y:S01]  /*26d70*/  IMAD.IADD R0, R10, 0x1, R0 ;  /* 0x000000010a007824 */ /* 0x000fe200078e0200 */
[----:B------:R-:W1:Y:S04]  /*26d80*/  SHFL.IDX PT, R2, R4, RZ, 0x1c1f ;  /* 0x001c1fff04027589 */ /* 0x000e6800000e0000 */
[----:B------:R-:W-:-:S13]  /*26d90*/  ISETP.GE.AND P0, PT, R0, R6, PT ;  /* 0x000000060000720c */ /* 0x000fda0003f06270 */
[----:B0-----:R-:W-:-:S04]  /*26da0*/  @!P0 IADD3 R3, P4, R20, R3, RZ ;  /* 0x0000000314038210 */ /* 0x001fc80007f9e0ff */
[----:B-1----:R-:W-:-:S04]  /*26db0*/  @!P0 IADD3.X R2, RZ, R2, RZ, P4, !PT ;  /* 0x00000002ff028210 */ /* 0x002fc800027fe4ff */
[----:B------:R-:W-:-:S04]  /*26dc0*/  @!P0 LOP3.LUT R3, R3, R2, RZ, 0x3c, !PT ;  /* 0x0000000203038212 */ /* 0x000fc800078e3cff */
[----:B------:R-:W-:-:S04]  /*26dd0*/  @!P0 LOP3.LUT R2, R3, R2, RZ, 0x3c, !PT ;  /* 0x0000000203028212 */ /* 0x000fc800078e3cff */
[----:B------:R-:W-:-:S05]  /*26de0*/  @!P0 LOP3.LUT R3, R3, R2, RZ, 0x3c, !PT ;  /* 0x0000000203038212 */ /* 0x000fca00078e3cff */
[----:B------:R-:W-:Y:S01]  /*26df0*/  @!PT LDS RZ, [RZ] ;  /* 0x00000000fffff984 */ /* 0x000fe20000000800 */
[----:B------:R-:W-:Y:S04]  /*26e00*/  @!P0 LDGSTS.E.BYPASS.LTC128B.128 [R9+0x14400], desc[UR50][R2.64], !P3 ;  /* 0x1440000002098fae */ /* 0x000fe8000d901d72 */
[----:B------:R-:W-:Y:S04]  /*26e10*/  @!P0 LDGSTS.E.BYPASS.LTC128B.128 [R9+0x16400], desc[UR50][R2.64+0x40], !P2 ;  /* 0x1640004002098fae */ /* 0x000fe8000d101d72 */
[----:B------:R0:W-:Y:S02]  /*26e20*/  @!P0 LDGSTS.E.BYPASS.LTC128B.128 [R9+0x18400], desc[UR50][R2.64+0x80], !P1 ;  /* 0x1840008002098fae */ /* 0x0001e4000c901d72 */
[----:B0-----:R-:W-:-:S02]  /*26e30*/  VIADD R2, R0, 0x20 ;  /* 0x0000002000027836 */ /* 0x001fc40000000000 */
[----:B------:R-:W0:Y:S03]  /*26e40*/  SHFL.IDX PT, R3, R5, 0x1, 0x1c1f ;  /* 0x003c1f0005037f89 */ /* 0x000e2600000e0000 */
[----:B------:R-:W-:Y:S02]  /*26e50*/  ISETP.GE.AND P0, PT, R2, R6, PT ;  /* 0x000000060200720c */ /* 0x000fe40003f06270 */
[----:B------:R-:W1:Y:S11]  /*26e60*/  SHFL.IDX PT, R2, R4, 0x1, 0x1c1f ;  /* 0x003c1f0004027f89 */ /* 0x000e7600000e0000 */
[----:B0-----:R-:W-:-:S05]  /*26e70*/  @!P0 IADD3 R3, P4, R20, R3, RZ ;  /* 0x0000000314038210 */ /* 0x001fca0007f9e0ff */
[----:B-1----:R-:W-:-:S05]  /*26e80*/  @!P0 IMAD.X R2, RZ, RZ, R2, P4 ;  /* 0x000000ffff028224 */ /* 0x002fca00020e0602 */
[----:B------:R-:W-:-:S04]  /*26e90*/  @!P0 LOP3.LUT R3, R3, R2, RZ, 0x3c, !PT ;  /* 0x0000000203038212 */ /* 0x000fc800078e3cff */
[----:B------:R-:W-:-:S04]  /*26ea0*/  @!P0 LOP3.LUT R2, R3, R2, RZ, 0x3c, !PT ;  /* 0x0000000203028212 */ /* 0x000fc800078e3cff */
[----:B------:R-:W-:-:S05]  /*26eb0*/  @!P0 LOP3.LUT R3, R3, R2, RZ, 0x3c, !PT ;  /* 0x0000000203038212 */ /* 0x000fca00078e3cff */
[----:B------:R-:W-:Y:S04]  /*26ec0*/  @!P0 LDGSTS.E.BYPASS.LTC128B.128 [R9+0x14c00], desc[UR50][R2.64], !P3 ;  /* 0x14c0000002098fae */ /* 0x000fe8000d901d72 */
[----:B------:R-:W-:Y:S04]  /*26ed0*/  @!P0 LDGSTS.E.BYPASS.LTC128B.128 [R9+0x16c00], desc[UR50][R2.64+0x40], !P2 ;  /* 0x16c0004002098fae */ /* 0x000fe8000d101d72 */
[----:B------:R0:W-:Y:S02]  /*26ee0*/  @!P0 LDGSTS.E.BYPASS.LTC128B.128 [R9+0x18c00], desc[UR50][R2.64+0x80], !P1 ;  /* 0x18c0008002098fae */ /* 0x0001e4000c901d72 */
[----:B0-----:R-:W-:-:S02]  /*26ef0*/  IADD3 R2, R0, 0x40, RZ ;  /* 0x0000004000027810 */ /* 0x001fc40007ffe0ff */
[----:B------:R-:W0:Y:S02]  /*26f00*/  SHFL.IDX PT, R3, R5, 0x2, 0x1c1f ;  /* 0x005c1f0005037f89 */ /* 0x000e2400000e0000 */
[----:B------:R-:W-:Y:S02]  /*26f10*/  ISETP.GE.AND P0, PT, R2, R6, PT ;  /* 0x000000060200720c */ /* 0x000fe40003f06270 */
[----:B------:R-:W1:Y:S04]  /*26f20*/  SHFL.IDX PT, R2, R4, 0x2, 0x1c1f ;  /* 0x005c1f0004027f89 */ /* 0x000e6800000e0000 */
[----:B------:R-:W2:Y:S07]  /*26f30*/  SHFL.IDX PT, R4, R4, 0x3, 0x1c1f ;  /* 0x007c1f0004047f89 */ /* 0x000eae00000e0000 */
[----:B0-----:R-:W-:-:S05]  /*26f40*/  @!P0 IADD3 R3, P4, R20, R3, RZ ;  /* 0x0000000314038210 */ /* 0x001fca0007f9e0ff */
[----:B-1----:R-:W-:-:S05]  /*26f50*/  @!P0 IMAD.X R2, RZ, RZ, R2, P4 ;  /* 0x000000ffff028224 */ /* 0x002fca00020e0602 */
[----:B------:R-:W-:-:S04]  /*26f60*/  @!P0 LOP3.LUT R3, R3, R2, RZ, 0x3c, !PT ;  /* 0x0000000203038212 */ /* 0x000fc800078e3cff */
[----:B------:R-:W-:-:S04]  /*26f70*/  @!P0 LOP3.LUT R2, R3, R2, RZ, 0x3c, !PT ;  /* 0x0000000203028212 */ /* 0x000fc800078e3cff */
[----:B------:R-:W-:-:S05]  /*26f80*/  @!P0 LOP3.LUT R3, R3, R2, RZ, 0x3c, !PT ;  /* 0x0000000203038212 */ /* 0x000fca00078e3cff */
[----:B------:R-:W-:Y:S04]  /*26f90*/  @!P0 LDGSTS.E.BYPASS.LTC128B.128 [R9+0x15400], desc[UR50][R2.64], !P3 ;  /* 0x1540000002098fae */ /* 0x000fe8000d901d72 */
[----:B------:R-:W-:Y:S04]  /*26fa0*/  @!P0 LDGSTS.E.BYPASS.LTC128B.128 [R9+0x17400], desc[UR50][R2.64+0x40], !P2 ;  /* 0x1740004002098fae */ /* 0x000fe8000d101d72 */
[----:B------:R0:W-:Y:S04]  /*26fb0*/  @!P0 LDGSTS.E.BYPASS.LTC128B.128 [R9+0x19400], desc[UR50][R2.64+0x80], !P1 ;  /* 0x1940008002098fae */ /* 0x0001e8000c901d72 */
[----:B0-2---:R0:W1:Y:S02]  /*26fc0*/  SHFL.IDX PT, R2, R5, 0x3, 0x1c1f ;  /* 0x007c1f0005027f89 */ /* 0x00506400000e0000 */
.L_x_911:
[----:B------:R-:W-:Y:S01]  /*26fd0*/  VIADD R0, R0, 0x60 ;  /* 0x0000006000007836 */ /* 0x000fe20000000000 */
[----:B------:R-:W-:Y:S04]  /*26fe0*/  BSSY B0, `(.L_x_707) ;  /* 0x000000b000007945 */ /* 0x000fe80003800000 */
[----:B------:R-:W-:-:S13]  /*26ff0*/  ISETP.GE.AND P0, PT, R0, R6, PT ;  /* 0x000000060000720c */ /* 0x000fda0003f06270 */
[----:B------:R-:W-:Y:S05]  /*27000*/  @P0 BRA `(.L_x_708) ;  /* 0x0000000000200947 */ /* 0x000fea0003800000 */
[----:B-1----:R-:W-:-:S04]  /*27010*/  IADD3 R2, P0, R20, R2, RZ ;  /* 0x0000000214027210 */ /* 0x002fc80007f1e0ff */
[----:B------:R-:W-:-:S05]  /*27020*/  IADD3.X R3, RZ, R4, RZ, P0, !PT ;  /* 0x00000004ff037210 */ /* 0x000fca00007fe4ff */
[----:B------:R-:W-:Y:S01]  /*27030*/  @!PT LDS RZ, [RZ] ;  /* 0x00000000fffff984 */ /* 0x000fe20000000800 */
[----:B------:R-:W-:Y:S01]  /*27040*/  @!PT LDS RZ, [RZ] ;  /* 0x00000000fffff984 */ /* 0x000fe20000000800 */
[----:B------:R-:W-:Y:S01]  /*27050*/  @!PT LDS RZ, [RZ] ;  /* 0x00000000fffff984 */ /* 0x000fe20000000800 */
[----:B------:R2:W-:Y:S04]  /*27060*/  LDGSTS.E.BYPASS.LTC128B.128 [R9+0x15c00], desc[UR50][R2.64], !P3 ;  /* 0x15c0000002097fae */ /* 0x0005e8000d901d72 */
[----:B------:R2:W-:Y:S04]  /*27070*/  LDGSTS.E.BYPASS.LTC128B.128 [R9+0x17c00], desc[UR50][R2.64+0x40], !P2 ;  /* 0x17c0004002097fae */ /* 0x0005e8000d101d72 */
[----:B------:R2:W-:Y:S02]  /*27080*/  LDGSTS.E.BYPASS.LTC128B.128 [R9+0x19c00], desc[UR50][R2.64+0x80], !P1 ;  /* 0x19c0008002097fae */ /* 0x0005e4000c901d72 */
.L_x_708:
[----:B------:R-:W-:Y:S05]  /*27090*/  BSYNC B0 ;  /* 0x0000000000007941 */ /* 0x000fea0003800000 */
.L_x_707:
[----:B------:R-:W-:Y:S01]  /*270a0*/  NOP ;  /* 0x0000000000007918 */ /* 0x000fe20000000000 */
[----:B------:R-:W-:-:S13]  /*270b0*/  PLOP3.LUT P0, PT, PT, PT, PT, 0x80, 0x0 ;  /* 0x000000000000781c */ /* 0x000fda0003f0f070 */
.L_x_709:
[----:B------:R-:W-:Y:S02]  /*270c0*/  PLOP3.LUT P1, PT, P1, P0, PT, 0xa2, 0x0 ;  /* 0x000000000000781c */ /* 0x000fe40000f21472 */
[----:B------:R-:W-:-:S08]  /*270d0*/  @P0 R2UR P1, UR4, R22 ;  /* 0x00000000160402ca */ /* 0x000fd00000020000 */
[----:B------:R-:W-:-:S05]  /*270e0*/  @P0 PLOP3.LUT P0, PT, P1, PT, PT, 0x80, 0x0 ;  /* 0x000000000000081c */ /* 0x000fca0000f0f070 */
[----:B------:R-:W-:Y:S01]  /*270f0*/  @!P1 SYNCS.ARRIVE.TRANS64.RED.A0T1 RZ, [UR4+0x29800], RZ ;  /* 0x029800ffffff99a7 */ /* 0x000fe20008200404 */
[----:B------:R-:W-:Y:S07]  /*27100*/  @!P1 ARRIVES.LDGSTSBAR.64.TRANSCNT [UR4+0x29800] ;  /* 0x02980000ff0099b0 */ /* 0x000fee0008000a84 */
[----:B------:R-:W-:Y:S05]  /*27110*/  @P0 BRA.U.ANY `(.L_x_709) ;  /* 0xfffffffd00e80947 */ /* 0x000fea000393ffff */
[----:B-12---:R-:W2:Y:S02]  /*27120*/  LDL.LU R2, [R1+0x48] ;  /* 0x0000480001027983 */ /* 0x006ea40000300800 */
        /* <DEDUP_REMOVED lines=10> */
[----:B-12---:R-:W-:Y:S05]  /*271d0*/  @!P0 BRA `(.L_x_711) ;  /* 0x00000068009c8947 */ /* 0x006fea0003800000 */
.L_x_912:
[----:B------:R-:W-:Y:S05]  /*271e0*/  BSYNC B0 ;  /* 0x0000000000007941 */ /* 0x000fea0003800000 */
.L_x_710:
[----:B------:R-:W-:-:S13]  /*271f0*/  ISETP.GE.AND P0, PT, R25, 0xa1, PT ;  /* 0x000000a11900780c */ /* 0x000fda0003f06270 */
[----:B------:R-:W-:Y:S05]  /*27200*/  @!P0 BRA `(.L_x_712) ;  /* 0x0000001400f08947 */ /* 0x000fea0003800000 */
[----:B------:R-:W-:Y:S01]  /*27210*/  IADD3 R32, R32, -0x2, RZ ;  /* 0xfffffffe20207810 */ /* 0x000fe20007ffe0ff */
[----:B------:R-:W-:Y:S02]  /*27220*/  IMAD.MOV.U32 R20, RZ, RZ, R23 ;  /* 0x000000ffff147224 */ /* 0x000fe400078e0017 */
[----:B------:R-:W-:-:S07]  /*27230*/  IMAD.MOV.U32 R21, RZ, RZ, R34 ;  /* 0x000000ffff157224 */ /* 0x000fce00078e0022 */
.L_x_732:
[----:B--2---:R-:W2:Y:S01]  /*27240*/  LDL R0, [R1+0xc] ;  /* 0x00000c0001007983 */ /* 0x004ea20000100800 */
[----:B------:R-:W3:Y:S03]  /*27250*/  LDC R4, c[0x0][0x430] ;  /* 0x00010c00ff047b82 */ /* 0x000ee60000000800 */
[----:B0-----:R-:W4:Y:S01]  /*27260*/  LDL R9, [R1+0x10] ;  /* 0x0000100001097983 */ /* 0x001f220000100800 */
[----:B------:R-:W1:Y:S01]  /*27270*/  S2R R2, SR_TID.X ;  /* 0x0000000000027919 */ /* 0x000e620000002100 */
[----:B---3--:R-:W-:Y:S01]  /*27280*/  ISETP.NE.AND P0, PT, R4, 0x1, PT ;  /* 0x000000010400780c */ /* 0x008fe20003f05270 */
[----:B------:R-:W3:-:S12]  /*27290*/  S2R R7, SR_TID.X ;  /* 0x0000000000077919 */ /* 0x000ed80000002100 */
[----:B------:R-:W2:Y:S01]  /*272a0*/  @P0 LDC R6, c[0x0][0x434] ;  /* 0x00010d00ff060b82 */ /* 0x000ea20000000800 */
[C---:B-1----:R-:W-:Y:S02]  /*272b0*/  LOP3.LUT R3, R2.reuse, 0x7f, RZ, 0xc0, !PT ;  /* 0x0000007f02037812 */ /* 0x042fe400078ec0ff */
[----:B0-----:R-:W-:Y:S02]  /*272c0*/  SHF.L.U32 R5, R2, 0x5, RZ ;  /* 0x0000000502057819 */ /* 0x001fe400000006ff */
[----:B------:R-:W-:-:S04]  /*272d0*/  SHF.R.U32.HI R3, RZ, 0x2, R3 ;  /* 0x00000002ff037819 */ /* 0x000fc80000011603 */
[----:B------:R-:W-:Y:S02]  /*272e0*/  LOP3.LUT R5, R3, 0x60, R5, 0xf8, !PT ;  /* 0x0000006003057812 */ /* 0x000fe400078ef805 */
[----:B------:R-:W0:Y:S01]  /*272f0*/  @P0 LDC R3, c[0x0][0x438] ;  /* 0x00010e00ff030b82 */ /* 0x000e220000000800 */
[----:B------:R-:W-:-:S04]  /*27300*/  LOP3.LUT R2, R2, 0x7f, RZ, 0xc0, !PT ;  /* 0x0000007f02027812 */ /* 0x000fc800078ec0ff */
[----:B------:R-:W-:Y:S02]  /*27310*/  SHF.R.U32.HI R8, RZ, 0x2, R2 ;  /* 0x00000002ff087819 */ /* 0x000fe40000011602 */
[----:B---3--:R-:W-:-:S04]  /*27320*/  SHF.L.U32 R7, R7, 0x5, RZ ;  /* 0x0000000507077819 */ /* 0x008fc800000006ff */
[----:B------:R-:W-:-:S04]  /*27330*/  LOP3.LUT R7, R8, 0x60, R7, 0xf8, !PT ;  /* 0x0000006008077812 */ /* 0x000fc800078ef807 */
[----:B------:R-:W-:Y:S01]  /*27340*/  LOP3.LUT R7, R7, 0x80, RZ, 0xfc, !PT ;  /* 0x0000008007077812 */ /* 0x000fe200078efcff */
[----:B------:R-:W-:Y:S05]  /*27350*/  YIELD ;  /* 0x0000000000007946 */ /* 0x000fea0003800000 */
[----:B------:R-:W-:Y:S01]  /*27360*/  ULDC.64 UR4, c[0x0][0x428] ;  /* 0x00010a0000047ab9 */ /* 0x000fe20000000a00 */
[----:B------:R-:W-:Y:S01]  /*27370*/  ULDC.64 UR6, c[0x0][0x418] ;  /* 0x0001060000067ab9 */ /* 0x000fe20000000a00 */
[----:B------:R-:W-:Y:S01]  /*27380*/  ISETP.GT.U32.AND P1, PT, R7, 0x9f, PT ;  /* 0x0000009f0700780c */ /* 0x000fe20003f24070 */
[----:B--2---:R-:W-:-:S04]  /*27390*/  IMAD R0, R32, 0xa0, R0 ;  /* 0x000000a020007824 */ /* 0x004fc800078e0200 */
[----:B------:R-:W-:-:S04]  /*273a0*/  IMAD.IADD R5, R5, 0x1, R0 ;  /* 0x0000000105057824 */ /* 0x000fc800078e0200 */
[----:B------:R-:W-:-:S04]  /*273b0*/  @P0 IMAD.HI.U32 R6, R5, R6, RZ ;  /* 0x0000000605060227 */ /* 0x000fc800078e00ff */
[----:B------:R-:W-:Y:S01]  /*273c0*/  IMAD.MOV.U32 R2, RZ, RZ, R5 ;  /* 0x000000ffff027224 */ /* 0x000fe200078e0005 */
[----:B0-----:R-:W-:Y:S02]  /*273d0*/  @P0 SHF.R.U32.HI R2, RZ, R3, R6 ;  /* 0x00000003ff020219 */ /* 0x001fe40000011606 */
[----:B------:R-:W0:Y:S08]  /*273e0*/  @P0 LDC R6, c[0x0][0x434] ;  /* 0x00010d00ff060b82 */ /* 0x000e300000000800 */
[----:B------:R-:W1:Y:S01]  /*273f0*/  @P0 LDC R3, c[0x0][0x438] ;  /* 0x00010e00ff030b82 */ /* 0x000e620000000800 */
[----:B------:R-:W-:-:S04]  /*27400*/  IMAD.IADD R0, R7, 0x1, R0 ;  /* 0x0000000107007824 */ /* 0x000fc800078e0200 */
[----:B------:R-:W-:Y:S02]  /*27410*/  IMAD.MOV.U32 R8, RZ, RZ, R0 ;  /* 0x000000ffff087224 */ /* 0x000fe400078e0000 */
[----:B0-----:R-:W-:-:S05]  /*27420*/  @P0 IMAD.HI.U32 R6, R0, R6, RZ ;  /* 0x0000000600060227 */ /* 0x001fca00078e00ff */
[----:B-1----:R-:W-:Y:S02]  /*27430*/  @P0 SHF.R.U32.HI R8, RZ, R3, R6 ;  /* 0x00000003ff080219 */ /* 0x002fe40000011606 */
[----:B------:R-:W-:-:S03]  /*27440*/  IADD3 R6, -R2, RZ, RZ ;  /* 0x000000ff02067210 */ /* 0x000fc60007ffe1ff */
[----:B------:R-:W-:Y:S02]  /*27450*/  IMAD.MOV R3, RZ, RZ, -R8 ;  /* 0x000000ffff037224 */ /* 0x000fe400078e0a08 */
[C---:B------:R-:W-:Y:S02]  /*27460*/  IMAD R5, R4.reuse, R6, R5 ;  /* 0x0000000604057224 */ /* 0x040fe400078e0205 */
[----:B------:R-:W-:Y:S01]  /*27470*/  IMAD R4, R4, R3, R0 ;  /* 0x0000000304047224 */ /* 0x000fe200078e0200 */
[----:B------:R-:W-:Y:S01]  /*27480*/  SHF.R.S32.HI R3, RZ, 0x1f, R2 ;  /* 0x0000001fff037819 */ /* 0x000fe20000011402 */
[----:B----4-:R-:W-:-:S04]  /*27490*/  IMAD R0, R9, UR4, RZ ;  /* 0x0000000409007c24 */ /* 0x010fc8000f8e02ff */
[C---:B------:R-:W-:Y:S02]  /*274a0*/  IMAD R0, R33.reuse, UR5, R0 ;  /* 0x0000000521007c24 */ /* 0x040fe4000f8e0200 */
[----:B------:R-:W-:-:S04]  /*274b0*/  IMAD.WIDE.U32 R2, R33, UR4, R2 ;  /* 0x0000000421027c25 */ /* 0x000fc8000f8e0002 */
[----:B------:R-:W-:Y:S01]  /*274c0*/  IMAD.IADD R3, R0, 0x1, R3 ;  /* 0x0000000100037824 */ /* 0x000fe200078e0203 */
[----:B------:R-:W-:-:S04]  /*274d0*/  LEA R6, P0, R2, UR6, 0x2 ;  /* 0x0000000602067c11 */ /* 0x000fc8000f8010ff */
[----:B------:R-:W-:-:S05]  /*274e0*/  LEA.HI.X R7, R2, UR7, R3, 0x2, P0 ;  /* 0x0000000702077c11 */ /* 0x000fca00080f1403 */
[----:B------:R-:W2:Y:S01]  /*274f0*/  LDG.E R6, desc[UR50][R6.64] ;  /* 0x0000003206067981 */ /* 0x000ea2000c1e1900 */
[----:B------:R-:W-:Y:S02]  /*27500*/  @!P1 SHF.R.S32.HI R3, RZ, 0x1f, R8 ;  /* 0x0000001fff039819 */ /* 0x000fe40000011408 */
[----:B------:R-:W-:-:S05]  /*27510*/  @!P1 MOV R2, R8 ;  /* 0x0000000800029202 */ /* 0x000fca0000000f00 */
[----:B------:R-:W-:-:S04]  /*27520*/  @!P1 IMAD.WIDE.U32 R2, R33, UR4, R2 ;  /* 0x0000000421029c25 */ /* 0x000fc8000f8e0002 */
[----:B------:R-:W-:Y:S01]  /*27530*/  @!P1 IMAD.IADD R0, R0, 0x1, R3 ;  /* 0x0000000100009824 */ /* 0x000fe200078e0203 */
[C---:B------:R-:W-:Y:S02]  /*27540*/  @!P1 LEA R10, P0, R2.reuse, UR6, 0x2 ;  /* 0x00000006020a9c11 */ /* 0x040fe4000f8010ff */
[----:B------:R-:W-:Y:S01]  /*27550*/  MOV R8, RZ ;  /* 0x000000ff00087202 */ /* 0x000fe20000000f00 */
[----:B------:R-:W-:Y:S01]  /*27560*/  IMAD.U32 R9, RZ, RZ, UR39 ;  /* 0x00000027ff097e24 */ /* 0x000fe2000f8e00ff */
[----:B------:R-:W-:Y:S01]  /*27570*/  @!P1 LEA.HI.X R11, R2, UR7, R0, 0x2, P0 ;  /* 0x00000007020b9c11 */ /* 0x000fe200080f1400 */
[----:B------:R-:W-:-:S04]  /*27580*/  VIADD R23, R20, 0x1 ;  /* 0x0000000114177836 */ /* 0x000fc80000000000 */
[----:B------:R0:W5:Y:S01]  /*27590*/  @!P1 LDG.E R8, desc[UR50][R10.64] ;  /* 0x000000320a089981 */ /* 0x000162000c1e1900 */
[----:B------:R-:W-:Y:S02]  /*275a0*/  ISETP.NE.AND P1, PT, R9, 0x3, PT ;  /* 0x000000030900780c */ /* 0x000fe40003f25270 */
[----:B------:R-:W-:Y:S01]  /*275b0*/  ISETP.NE.AND P0, PT, R23, 0x2, PT ;  /* 0x000000021700780c */ /* 0x000fe20003f05270 */
[----:B------:R-:W-:-:S03]  /*275c0*/  IMAD.MOV.U32 R0, RZ, RZ, R32 ;  /* 0x000000ffff007224 */ /* 0x000fc600078e0020 */
[----:B------:R-:W-:Y:S02]  /*275d0*/  SEL R34, RZ, 0x1, P0 ;  /* 0x00000001ff227807 */ /* 0x000fe40000000000 */
[----:B------:R-:W-:Y:S02]  /*275e0*/  SEL R23, R23, RZ, P0 ;  /* 0x000000ff17177207 */ /* 0x000fe40000000000 */
[----:B------:R-:W-:Y:S02]  /*275f0*/  IADD3 R32, R32, -0x1, RZ ;  /* 0xffffffff20207810 */ /* 0x000fe40007ffe0ff */
[----:B------:R-:W-:Y:S02]  /*27600*/  LOP3.LUT R34, R21, R34, RZ, 0x3c, !PT ;  /* 0x0000002215227212 */ /* 0x000fe400078e3cff */
[----:B------:R-:W-:Y:S02]  /*27610*/  ISETP.GT.AND P2, PT, R0, RZ, PT ;  /* 0x000000ff0000720c */ /* 0x000fe40003f44270 */
[----:B--2---:R-:W-:Y:S01]  /*27620*/  SHF.R.S32.HI R30, RZ, 0x1f, R6 ;  /* 0x0000001fff1e7819 */ /* 0x004fe20000011406 */
[----:B0-----:R-:W-:Y:S10]  /*27630*/  @!P1 BRA `(.L_x_713) ;  /* 0x0000000000049947 */ /* 0x001ff40003800000 */
[----:B------:R-:W-:Y:S01]  /*27640*/  BPT.TRAP 0x1 ;  /* 0x000000040000795c */ /* 0x000fe20000300000 */
.L_x_713:
[----:B------:R-:W-:Y:S01]  /*27650*/  IMAD R0, R23, 0x8, R22 ;  /* 0x0000000817007824 */ /* 0x000fe200078e0216 */
[----:B------:R-:W-:Y:S01]  /*27660*/  SHF.L.U32 R31, R34, 0x1f, RZ ;  /* 0x0000001f221f7819 */ /* 0x000fe200000006ff */
[----:B------:R-:W-:Y:S01]  /*27670*/  BSSY B0, `(.L_x_714) ;  /* 0x0000004000007945 */ /* 0x000fe20003800000 */
[----:B------:R-:W-:Y:S02]  /*27680*/  SHF.R.S32.HI R29, RZ, 0x1f, R5 ;  /* 0x0000001fff1d7819 */ /* 0x000fe40000011405 */
[----:B------:R-:W0:Y:S02]  /*27690*/  SYNCS.PHASECHK.TRANS64.TRYWAIT P0, [R0+URZ+0x29880], R31 ;  /* 0x0298801f000075a7 */ /* 0x000e24000800017f */
[----:B0-----:R-:W-:Y:S05]  /*276a0*/  @!P0 BRA `(.L_x_715) ;  /* 0x00000064007c8947 */ /* 0x001fea0003800000 */
.L_x_913:
[----:B------:R-:W-:Y:S05]  /*276b0*/  BSYNC B0 ;  /* 0x0000000000007941 */ /* 0x000fea0003800000 */
.L_x_714:
[----:B------:R-:W2:Y:S01]  /*276c0*/  LDL R2, [R1] ;  /* 0x0000000001027983 */ /* 0x000ea20000100800 */
[----:B------:R-:W-:Y:S01]  /*276d0*/  ULDC.64 UR4, c[0x0][0x328] ;  /* 0x0000ca0000047ab9 */ /* 0x000fe20000000a00 */
[----:B------:R-:W-:Y:S01]  /*276e0*/  ULDC.64 UR6, c[0x0][0x338] ;  /* 0x0000ce0000067ab9 */ /* 0x000fe20000000a00 */
[----:B------:R-:W-:Y:S01]  /*276f0*/  IMAD R7, R29, UR4, RZ ;  /* 0x000000041d077c24 */ /* 0x000fe2000f8e02ff */
[----:B------:R-:W1:Y:S01]  /*27700*/  S2R R11, SR_TID.X ;  /* 0x00000000000b7919 */ /* 0x000e620000002100 */
[----:B------:R-:W-:Y:S01]  /*27710*/  ULDC.64 UR8, c[0x0][0x330] ;  /* 0x0000cc0000087ab9 */ /* 0x000fe20000000a00 */
[----:B------:R-:W-:Y:S01]  /*27720*/  SHF.R.S32.HI R26, RZ, 0x1f, R4 ;  /* 0x0000001fff1a7819 */ /* 0x000fe20000011404 */
[----:B------:R-:W-:Y:S01]  /*27730*/  IMAD R7, R5, UR5, R7 ;  /* 0x0000000505077c24 */ /* 0x000fe2000f8e0207 */
[----:B------:R-:W-:Y:S01]  /*27740*/  ULDC.64 UR10, c[0x0][0x318] ;  /* 0x0000c600000a7ab9 */ /* 0x000fe20000000a00 */
[----:B------:R-:W-:Y:S01]  /*27750*/  IMAD R24, R36, UR8, RZ ;  /* 0x0000000824187c24 */ /* 0x000fe2000f8e02ff */
[----:B-----5:R-:W-:Y:S01]  /*27760*/  SHF.R.S32.HI R27, RZ, 0x1f, R8 ;  /* 0x0000001fff1b7819 */ /* 0x020fe20000011408 */
[----:B------:R-:W-:-:S02]  /*27770*/  IMAD R10, R26, UR4, RZ ;  /* 0x000000041a0a7c24 */ /* 0x000fc4000f8e02ff */
[----:B------:R-:W-:Y:S02]  /*27780*/  IMAD R24, R18, UR9, R24 ;  /* 0x0000000912187c24 */ /* 0x000fe4000f8e0218 */
[----:B------:R-:W-:Y:S01]  /*27790*/  IMAD R10, R4, UR5, R10 ;  /* 0x00000005040a7c24 */ /* 0x000fe2000f8e020a */
[----:B-1----:R-:W-:-:S04]  /*277a0*/  LOP3.LUT R11, R11, 0x7f, RZ, 0xc0, !PT ;  /* 0x0000007f0b0b7812 */ /* 0x002fc800078ec0ff */
[----:B------:R-:W-:-:S04]  /*277b0*/  SHF.R.U32.HI R11, RZ, 0x5, R11 ;  /* 0x00000005ff0b7819 */ /* 0x000fc8000001160b */
[----:B------:R-:W-:Y:S02]  /*277c0*/  SHF.L.U32 R11, R11, 0xa, RZ ;  /* 0x0000000a0b0b7819 */ /* 0x000fe400000006ff */
[C---:B--2---:R-:W-:Y:S02]  /*277d0*/  LOP3.LUT P3, RZ, R2.reuse, 0x2, RZ, 0xc0, !PT ;  /* 0x0000000202ff7812 */ /* 0x044fe4000786c0ff */
[----:B------:R-:W-:Y:S01]  /*277e0*/  LOP3.LUT P1, RZ, R2, 0x1, RZ, 0xc0, !PT ;  /* 0x0000000102ff7812 */ /* 0x000fe2000782c0ff */
[----:B------:R-:W-:-:S04]  /*277f0*/  IMAD.WIDE.U32 R2, R5, UR4, RZ ;  /* 0x0000000405027c25 */ /* 0x000fc8000f8e00ff */
[----:B------:R-:W-:Y:S02]  /*27800*/  IMAD.IADD R3, R3, 0x1, R7 ;  /* 0x0000000103037824 */ /* 0x000fe400078e0207 */
[----:B------:R-:W-:Y:S02]  /*27810*/  IMAD R7, R30, UR6, RZ ;  /* 0x000000061e077c24 */ /* 0x000fe4000f8e02ff */
[----:B------:R-:W-:-:S04]  /*27820*/  IMAD.WIDE.U32 R2, R6, UR6, R2 ;  /* 0x0000000606027c25 */ /* 0x000fc8000f8e0002 */
[----:B------:R-:W-:-:S05]  /*27830*/  IMAD R7, R6, UR7, R7 ;  /* 0x0000000706077c24 */ /* 0x000fca000f8e0207 */
[----:B------:R-:W-:-:S03]  /*27840*/  IADD3 R3, R3, R7, RZ ;  /* 0x0000000703037210 */ /* 0x000fc60007ffe0ff */
[----:B------:R-:W-:-:S03]  /*27850*/  IMAD.WIDE.U32 R2, R18, UR8, R2 ;  /* 0x0000000812027c25 */ /* 0x000fc6000f8e0002 */
[----:B------:R-:W-:-:S04]  /*27860*/  IADD3 R7, P0, R2, UR10, RZ ;  /* 0x0000000a02077c10 */ /* 0x000fc8000ff1e0ff */
[----:B------:R-:W-:Y:S01]  /*27870*/  IADD3.X R9, R24, UR11, R3, P0, !PT ;  /* 0x0000000b18097c10 */ /* 0x000fe200087fe403 */
[----:B------:R-:W-:Y:S01]  /*27880*/  IMAD.WIDE.U32 R2, R4, UR4, RZ ;  /* 0x0000000404027c25 */ /* 0x000fe2000f8e00ff */
[----:B------:R-:W-:-:S03]  /*27890*/  UMOV UR4, 0xffffffff ;  /* 0xffffffff00047882 */ /* 0x000fc60000000000 */
[----:B------:R-:W-:Y:S02]  /*278a0*/  IMAD.IADD R3, R3, 0x1, R10 ;  /* 0x0000000103037824 */ /* 0x000fe400078e020a */
[----:B------:R-:W-:Y:S02]  /*278b0*/  IMAD R10, R27, UR6, RZ ;  /* 0x000000061b0a7c24 */ /* 0x000fe4000f8e02ff */
        /* <DEDUP_REMOVED lines=8> */
[----:B------:R-:W2:Y:S01]  /*27940*/  LDL R12, [R1+0x4] ;  /* 0x00000400010c7983 */ /* 0x000ea20000100800 */
[----:B------:R-:W1:Y:S03]  /*27950*/  S2R R3, SR_TID.X ;  /* 0x0000000000037919 */ /* 0x000e660000002100 */
[----:B------:R-:W3:Y:S01]  /*27960*/  SHFL.IDX PT, R2, R7, RZ, 0x1c1f ;  /* 0x001c1fff07027589 */ /* 0x000ee200000e0000 */
[----:B------:R-:W-:Y:S01]  /*27970*/  IADD3 R10, R22, R10, R37 ;  /* 0x0000000a160a7210 */ /* 0x000fe20007ffe025 */
[----:B-1----:R-:W-:Y:S02]  /*27980*/  IMAD.SHL.U32 R11, R3, 0x10, RZ ;  /* 0x00000010030b7824 */ /* 0x002fe400078e00ff */
[----:B------:R-:W1:Y:S03]  /*27990*/  SHFL.IDX PT, R3, R9, RZ, 0x1c1f ;  /* 0x001c1fff09037589 */ /* 0x000e6600000e0000 */
[----:B------:R-:W-:-:S04]  /*279a0*/  LOP3.LUT R11, R11, 0x30, RZ, 0xc0, !PT ;  /* 0x000000300b0b7812 */ /* 0x000fc800078ec0ff */
[----:B---3--:R-:W-:-:S05]  /*279b0*/  IADD3 R2, P0, R11, R2, RZ ;  /* 0x000000020b027210 */ /* 0x008fca0007f1e0ff */
[----:B-1----:R-:W-:-:S05]  /*279c0*/  IMAD.X R3, RZ, RZ, R3, P0 ;  /* 0x000000ffff037224 */ /* 0x002fca00000e0603 */
[----:B------:R-:W-:Y:S01]  /*279d0*/  @!PT LDS RZ, [RZ] ;  /* 0x00000000fffff984 */ /* 0x000fe20000000800 */
[----:B------:R-:W-:Y:S04]  /*279e0*/  LDGSTS.E.BYPASS.LTC128B.128 [R10+0xa400], desc[UR50][R2.64], !P3 ;  /* 0x0a400000020a7fae */ /* 0x000fe8000d901d72 */
[----:B------:R-:W-:Y:S01]  /*279f0*/  SHFL.IDX PT, R24, R24, RZ, 0x1c1f ;  /* 0x001c1fff18187589 */ /* 0x000fe200000e0000 */
[----:B--2---:R-:W-:-:S05]  /*27a00*/  IADD3 R17, R12, R10, RZ ;  /* 0x0000000a0c117210 */ /* 0x004fca0007ffe0ff */
        /* <DEDUP_REMOVED lines=15> */
[----:B-1----:R-:W-:-:S04]  /*27b00*/  IADD3 R2, P0, R11, R2, RZ ;  /* 0x000000020b027210 */ /* 0x002fc80007f1e0ff */
[----:B------:R-:W-:-:S05]  /*27b10*/  IADD3.X R3, RZ, R9, RZ, P0, !PT ;  /* 0x00000009ff037210 */ /* 0x000fca00007fe4ff */
[----:B------:R-:W-:Y:S04]  /*27b20*/  LDGSTS.E.BYPASS.LTC128B.128 [R10+0xd400], desc[UR50][R2.64], !P3 ;  /* 0x0d400000020a7fae */ /* 0x000fe8000d901d72 */
[----:B------:R1:W-:Y:S04]  /*27b30*/  LDGSTS.E.BYPASS.LTC128B.128 [R17+0xd400], desc[UR50][R2.64+0x40], !P1 ;  /* 0x0d40004002117fae */ /* 0x0003e8000c901d72 */
[----:B-1----:R1:W2:Y:S02]  /*27b40*/  SHFL.IDX PT, R2, R25, RZ, 0x1c1f ;  /* 0x001c1fff19027589 */ /* 0x0022a400000e0000 */
.L_x_925:
[----:B------:R-:W3:Y:S02]  /*27b50*/  S2R R3, SR_TID.X ;  /* 0x0000000000037919 */ /* 0x000ee40000002100 */
[----:B---3--:R-:W-:-:S05]  /*27b60*/  IMAD.SHL.U32 R3, R3, 0x10, RZ ;  /* 0x0000001003037824 */ /* 0x008fca00078e00ff */
[----:B------:R-:W-:-:S04]  /*27b70*/  LOP3.LUT R3, R3, 0x30, RZ, 0xc0, !PT ;  /* 0x0000003003037812 */ /* 0x000fc800078ec0ff */
        /* <DEDUP_REMOVED lines=9> */
.L_x_717:
[----:B------:R-:W-:Y:S02]  /*27c10*/  PLOP3.LUT P1, PT, P1, P0, PT, 0xa2, 0x0 ;  /* 0x000000000000781c */ /* 0x000fe40000f21472 */
[----:B------:R-:W-:-:S08]  /*27c20*/  @P0 R2UR P1, UR4, R0 ;  /* 0x00000000000402ca */ /* 0x000fd00000020000 */
[----:B------:R-:W-:-:S05]  /*27c30*/  @P0 PLOP3.LUT P0, PT, P1, PT, PT, 0x80, 0x0 ;  /* 0x000000000000081c */ /* 0x000fca0000f0f070 */
[----:B------:R-:W-:Y:S01]  /*27c40*/  @!P1 SYNCS.ARRIVE.TRANS64.RED.A0T1 RZ, [UR4+0x29870], RZ ;  /* 0x029870ffffff99a7 */ /* 0x000fe20008200404 */
[----:B------:R-:W-:Y:S07]  /*27c50*/  @!P1 ARRIVES.LDGSTSBAR.64.TRANSCNT [UR4+0x29870] ;  /* 0x02987000ff0099b0 */ /* 0x000fee0008000a84 */
[----:B------:R-:W-:Y:S05]  /*27c60*/  @P0 BRA.U.ANY `(.L_x_717) ;  /* 0xfffffffd00e80947 */ /* 0x000fea000393ffff */
[----:B------:R-:W-:Y:S01]  /*27c70*/  NOP ;  /* 0x0000000000007918 */ /* 0x000fe20000000000 */
[----:B--2---:R-:W-:-:S04]  /*27c80*/  MOV R2, UR39 ;  /* 0x0000002700027c02 */ /* 0x004fc80008000f00 */
[----:B------:R-:W-:-:S13]  /*27c90*/  ISETP.NE.AND P3, PT, R2, 0x3, PT ;  /* 0x000000030200780c */ /* 0x000fda0003f65270 */
[----:B------:R-:W-:Y:S05]  /*27ca0*/  @!P3 BRA `(.L_x_718) ;  /* 0x000000000004b947 */ /* 0x000fea0003800000 */
[----:B------:R-:W-:Y:S01]  /*27cb0*/  BPT.TRAP 0x1 ;  /* 0x000000040000795c */ /* 0x000fe20000300000 */
.L_x_718:
[----:B------:R2:W-:Y:S01]  /*27cc0*/  SYNCS.ARRIVE.TRANS64.A1T0 RZ, [R0+URZ+0x29870], RZ ;  /* 0x029870ff00ff79a7 */ /* 0x0005e2000810003f */
[----:B------:R-:W-:Y:S05]  /*27cd0*/  @!P3 BRA `(.L_x_719) ;  /* 0x000000000004b947 */ /* 0x000fea0003800000 */
[----:B------:R-:W-:Y:S01]  /*27ce0*/  BPT.TRAP 0x1 ;  /* 0x000000040000795c */ /* 0x000fe20000300000 */
.L_x_719:
[----:B------:R-:W3:Y:S01]  /*27cf0*/  SYNCS.PHASECHK.TRANS64.TRYWAIT P0, [R0+URZ+0x29840], R31 ;  /* 0x0298401f000075a7 */ /* 0x000ee2000800017f */
[----:B------:R-:W-:Y:S04]  /*27d00*/  BSSY B0, `(.L_x_720) ;  /* 0x0000002000007945 */ /* 0x000fe80003800000 */
[----:B---3--:R-:W-:Y:S05]  /*27d10*/  @!P0 BRA `(.L_x_721) ;  /* 0x0000006400a88947 */ /* 0x008fea0003800000 */
.L_x_926:
[----:B------:R-:W-:Y:S05]  /*27d20*/  BSYNC B0 ;  /* 0x0000000000007941 */ /* 0x000fea0003800000 */
.L_x_720:
[----:B------:R-:W4:Y:S01]  /*27d30*/  LDL R2, [R1] ;  /* 0x0000000001027983 */ /* 0x000f220000100800 */
[----:B------:R-:W-:Y:S01]  /*27d40*/  ULDC.64 UR4, c[0x0][0x300] ;  /* 0x0000c00000047ab9 */ /* 0x000fe20000000a00 */
[----:B------:R-:W-:Y:S02]  /*27d50*/  ULDC.64 UR6, c[0x0][0x310] ;  /* 0x0000c40000067ab9 */ /* 0x000fe40000000a00 */
[----:B------:R-:W5:Y:S01]  /*27d60*/  LDL R10, [R1+0x18] ;  /* 0x00001800010a7983 */ /* 0x000f620000100800 */
[----:B------:R-:W-:-:S04]  /*27d70*/  IMAD R7, R29, UR4, RZ ;  /* 0x000000041d077c24 */ /* 0x000fc8000f8e02ff */
[C---:B------:R-:W-:Y:S02]  /*27d80*/  IMAD R7, R5.reuse, UR5, R7 ;  /* 0x0000000505077c24 */ /* 0x040fe4000f8e0207 */
[----:B------:R-:W-:Y:S01]  /*27d90*/  IMAD R30, R30, UR6, RZ ;  /* 0x000000061e1e7c24 */ /* 0x000fe2000f8e02ff */
[----:B------:R-:W0:Y:S01]  /*27da0*/  S2R R9, SR_TID.X ;  /* 0x0000000000097919 */ /* 0x000e220000002100 */
[C---:B----4-:R-:W-:Y:S02]  /*27db0*/  LOP3.LUT P4, RZ, R2.reuse, 0x10, RZ, 0xc0, !PT ;  /* 0x0000001002ff7812 */ /* 0x050fe4000788c0ff */
[C---:B------:R-:W-:Y:S02]  /*27dc0*/  LOP3.LUT P3, RZ, R2.reuse, 0x8, RZ, 0xc0, !PT ;  /* 0x0000000802ff7812 */ /* 0x040fe4000786c0ff */
[----:B------:R-:W-:Y:S01]  /*27dd0*/  LOP3.LUT P1, RZ, R2, 0x4, RZ, 0xc0, !PT ;  /* 0x0000000402ff7812 */ /* 0x000fe2000782c0ff */
[----:B------:R-:W-:-:S04]  /*27de0*/  IMAD.WIDE.U32 R2, R5, UR4, RZ ;  /* 0x0000000405027c25 */ /* 0x000fc8000f8e00ff */
[----:B------:R-:W-:Y:S02]  /*27df0*/  IMAD.IADD R3, R3, 0x1, R7 ;  /* 0x0000000103037824 */ /* 0x000fe400078e0207 */
        /* <DEDUP_REMOVED lines=21> */
[----:B-----5:R-:W-:Y:S01]  /*27f50*/  IMAD R7, R23, 0x7800, R10 ;  /* 0x0000780017077824 */ /* 0x020fe200078e020a */
[----:B------:R-:W-:Y:S01]  /*27f60*/  UMOV UR4, 0xffffffff ;  /* 0xffffffff00047882 */ /* 0x000fe20000000000 */
[----:B0-----:R-:W-:Y:S02]  /*27f70*/  SHF.L.U32 R10, R9, 0x4, RZ ;  /* 0x00000004090a7819 */ /* 0x001fe400000006ff */
[----:B------:R-:W-:Y:S02]  /*27f80*/  IADD3.X R8, R8, UR7, R3, P0, !PT ;  /* 0x0000000708087c10 */ /* 0x000fe400087fe403 */
[----:B------:R-:W-:Y:S01]  /*27f90*/  LOP3.LUT R10, R10, 0x30, RZ, 0xc0, !PT ;  /* 0x000000300a0a7812 */ /* 0x000fe200078ec0ff */
[----:B------:R-:W-:Y:S06]  /*27fa0*/  BRA.DIV UR4, `(.L_x_722) ;  /* 0x0000006604187947 */ /* 0x000fec000b800000 */
[----:B------:R-:W0:Y:S01]  /*27fb0*/  SHFL.IDX PT, R2, R4, RZ, 0x1c1f ;  /* 0x001c1fff04027589 */ /* 0x000e2200000e0000 */
[----:B------:R-:W-:-:S03]  /*27fc0*/  IMAD.IADD R7, R22, 0x1, R7 ;  /* 0x0000000116077824 */ /* 0x000fc600078e0207 */
[----:B------:R-:W4:Y:S04]  /*27fd0*/  SHFL.IDX PT, R3, R6, RZ, 0x1c1f ;  /* 0x001c1fff06037589 */ /* 0x000f2800000e0000 */
[----:B------:R-:W-:Y:S04]  /*27fe0*/  SHFL.IDX PT, R9, R6, 0x2, 0x1c1f ;  /* 0x005c1f0006097f89 */ /* 0x000fe800000e0000 */
[----:B------:R-:W-:Y:S01]  /*27ff0*/  SHFL.IDX PT, R8, R8, RZ, 0x1c1f ;  /* 0x001c1fff08087589 */ /* 0x000fe200000e0000 */
[----:B0-----:R-:W-:-:S05]  /*28000*/  IADD3 R2, P0, R10, R2, RZ ;  /* 0x000000020a027210 */ /* 0x001fca0007f1e0ff */
[----:B----4-:R-:W-:-:S05]  /*28010*/  IMAD.X R3, RZ, RZ, R3, P0 ;  /* 0x000000ffff037224 */ /* 0x010fca00000e0603 */
[----:B------:R-:W-:Y:S04]  /*28020*/  LDGSTS.E.BYPASS.LTC128B.128 [R7+0x1a400], desc[UR50][R2.64], !P4 ;  /* 0x1a40000002077fae */ /* 0x000fe8000e101d72 */
[----:B------:R-:W-:Y:S04]  /*28030*/  LDGSTS.E.BYPASS.LTC128B.128 [R7+0x1cc00], desc[UR50][R2.64+0x40], !P3 ;  /* 0x1cc0004002077fae */ /* 0x000fe8000d901d72 */
[----:B------:R0:W-:Y:S04]  /*28040*/  LDGSTS.E.BYPASS.LTC128B.128 [R7+0x1f400], desc[UR50][R2.64+0x80], !P1 ;  /* 0x1f40008002077fae */ /* 0x0001e8000c901d72 */
[----:B0-----:R-:W0:Y:S04]  /*28050*/  SHFL.IDX PT, R2, R4, 0x1, 0x1c1f ;  /* 0x003c1f0004027f89 */ /* 0x001e2800000e0000 */
[----:B------:R-:W4:Y:S01]  /*28060*/  SHFL.IDX PT, R3, R6, 0x1, 0x1c1f ;  /* 0x003c1f0006037f89 */ /* 0x000f2200000e0000 */
[----:B0-----:R-:W-:-:S04]  /*28070*/  IADD3 R2, P0, R10, R2, RZ ;  /* 0x000000020a027210 */ /* 0x001fc80007f1e0ff */
[----:B----4-:R-:W-:-:S05]  /*28080*/  IADD3.X R3, RZ, R3, RZ, P0, !PT ;  /* 0x00000003ff037210 */ /* 0x010fca00007fe4ff */
[----:B------:R-:W-:Y:S04]  /*28090*/  LDGSTS.E.BYPASS.LTC128B.128 [R7+0x1ac00], desc[UR50][R2.64], !P4 ;  /* 0x1ac0000002077fae */ /* 0x000fe8000e101d72 */
[----:B------:R-:W-:Y:S04]  /*280a0*/  LDGSTS.E.BYPASS.LTC128B.128 [R7+0x1d400], desc[UR50][R2.64+0x40], !P3 ;  /* 0x1d40004002077fae */ /* 0x000fe8000d901d72 */
[----:B------:R0:W-:Y:S04]  /*280b0*/  LDGSTS.E.BYPASS.LTC128B.128 [R7+0x1fc00], desc[UR50][R2.64+0x80], !P1 ;  /* 0x1fc0008002077fae */ /* 0x0001e8000c901d72 */
[----:B0-----:R-:W0:Y:S02]  /*280c0*/  SHFL.IDX PT, R2, R4, 0x2, 0x1c1f ;  /* 0x005c1f0004027f89 */ /* 0x001e2400000e0000 */
[----:B0-----:R-:W-:-:S05]  /*280d0*/  IADD3 R2, P0, R10, R2, RZ ;  /* 0x000000020a027210 */ /* 0x001fca0007f1e0ff */
[----:B------:R-:W-:Y:S02]  /*280e0*/  IMAD.X R3, RZ, RZ, R9, P0 ;  /* 0x000000ffff037224 */ /* 0x000fe400000e0609 */
[----:B------:R-:W-:Y:S04]  /*280f0*/  SHFL.IDX PT, R9, R6, 0x3, 0x1c1f ;  /* 0x007c1f0006097f89 */ /* 0x000fe800000e0000 */
[----:B------:R-:W-:Y:S04]  /*28100*/  LDGSTS.E.BYPASS.LTC128B.128 [R7+0x1b400], desc[UR50][R2.64], !P4 ;  /* 0x1b40000002077fae */ /* 0x000fe8000e101d72 */
[----:B------:R-:W-:Y:S04]  /*28110*/  LDGSTS.E.BYPASS.LTC128B.128 [R7+0x1dc00], desc[UR50][R2.64+0x40], !P3 ;  /* 0x1dc0004002077fae */ /* 0x000fe8000d901d72 */
[----:B------:R0:W-:Y:S04]  /*28120*/  LDGSTS.E.BYPASS.LTC128B.128 [R7+0x20400], desc[UR50][R2.64+0x80], !P1 ;  /* 0x2040008002077fae */ /* 0x0001e8000c901d72 */
[----:B0-----:R-:W0:Y:S02]  /*28130*/  SHFL.IDX PT, R2, R4, 0x3, 0x1c1f ;  /* 0x007c1f0004027f89 */ /* 0x001e2400000e0000 */
[----:B0-----:R-:W-:-:S05]  /*28140*/  IADD3 R2, P0, R10, R2, RZ ;  /* 0x000000020a027210 */ /* 0x001fca0007f1e0ff */
[----:B------:R-:W-:-:S05]  /*28150*/  IMAD.X R3, RZ, RZ, R9, P0 ;  /* 0x000000ffff037224 */ /* 0x000fca00000e0609 */
[----:B------:R-:W-:Y:S04]  /*28160*/  LDGSTS.E.BYPASS.LTC128B.128 [R7+0x1bc00], desc[UR50][R2.64], !P4 ;  /* 0x1bc0000002077fae */ /* 0x000fe8000e101d72 */
[----:B------:R-:W-:Y:S04]  /*28170*/  LDGSTS.E.BYPASS.LTC128B.128 [R7+0x1e400], desc[UR50][R2.64+0x40], !P3 ;  /* 0x1e40004002077fae */ /* 0x000fe8000d901d72 */
[----:B------:R0:W-:Y:S04]  /*28180*/  LDGSTS.E.BYPASS.LTC128B.128 [R7+0x20c00], desc[UR50][R2.64+0x80], !P1 ;  /* 0x20c0008002077fae */ /* 0x0001e8000c901d72 */
[----:B0-----:R0:W4:Y:S02]  /*28190*/  SHFL.IDX PT, R2, R5, RZ, 0x1c1f ;  /* 0x001c1fff05027589 */ /* 0x00112400000e0000 */
.L_x_938:
        /* <DEDUP_REMOVED lines=10> */
.L_x_723:
        /* <DEDUP_REMOVED lines=11> */
.L_x_724:
[----:B------:R2:W-:Y:S02]  /*282f0*/  SYNCS.ARRIVE.TRANS64.A1T0 RZ, [R0+URZ+0x29830], RZ ;  /* 0x029830ff00ff79a7 */ /* 0x0005e4000810003f */
[----:B--23--:R-:W-:-:S05]  /*28300*/  IMAD.U32 R0, RZ, RZ, UR37 ;  /* 0x00000025ff007e24 */ /* 0x00cfca000f8e00ff */
[----:B------:R-:W-:-:S13]  /*28310*/  ISETP.NE.AND P1, PT, R0, 0x3, PT ;  /* 0x000000030000780c */ /* 0x000fda0003f25270 */
[----:B------:R-:W-:Y:S05]  /*28320*/  @!P1 BRA `(.L_x_725) ;  /* 0x0000000000049947 */ /* 0x000fea0003800000 */
[----:B------:R-:W-:Y:S01]  /*28330*/  BPT.TRAP 0x1 ;  /* 0x000000040000795c */ /* 0x000fe20000300000 */
.L_x_725:
[----:B------:R-:W-:Y:S01]  /*28340*/  LOP3.LUT R0, R21, 0x1, RZ, 0x3c, !PT ;  /* 0x0000000115007812 */ /* 0x000fe200078e3cff */
[----:B------:R-:W-:Y:S01]  /*28350*/  BSSY B0, `(.L_x_726) ;  /* 0x0000005000007945 */ /* 0x000fe20003800000 */
[----:B------:R-:W-:Y:S02]  /*28360*/  LEA R3, R20, R22, 0x3 ;  /* 0x0000001614037211 */ /* 0x000fe400078e18ff */
[----:B------:R-:W-:-:S04]  /*28370*/  SHF.L.U32 R0, R0, 0x1f, RZ ;  /* 0x0000001f00007819 */ /* 0x000fc800000006ff */
[----:B------:R-:W2:Y:S02]  /*28380*/  SYNCS.PHASECHK.TRANS64.TRYWAIT P0, [R3+URZ+0x29870], R0 ;  /* 0x02987000030075a7 */ /* 0x000ea4000800017f */
[----:B--2---:R-:W-:Y:S05]  /*28390*/  @!P0 BRA `(.L_x_727) ;  /* 0x00000064009c8947 */ /* 0x004fea0003800000 */
.L_x_939:
[----:B------:R-:W-:Y:S05]  /*283a0*/  BSYNC B0 ;  /* 0x0000000000007941 */ /* 0x000fea0003800000 */
.L_x_726:
[----:B------:R-:W-:-:S05]  /*283b0*/  IMAD.U32 R2, RZ, RZ, UR39 ;  /* 0x00000027ff027e24 */ /* 0x000fca000f8e00ff */
[----:B------:R-:W-:-:S13]  /*283c0*/  ISETP.NE.AND P0, PT, R2, 0x3, PT ;  /* 0x000000030200780c */ /* 0x000fda0003f05270 */
[----:B------:R-:W-:Y:S05]  /*283d0*/  @!P0 BRA `(.L_x_728) ;  /* 0x0000000000048947 */ /* 0x000fea0003800000 */
[----:B------:R-:W-:Y:S01]  /*283e0*/  BPT.TRAP 0x1 ;  /* 0x000000040000795c */ /* 0x000fe20000300000 */
.L_x_728:
[----:B--2---:R-:W-:Y:S01]  /*283f0*/  SHF.L.U32 R0, R21, 0x1f, RZ ;  /* 0x0000001f15007819 */ /* 0x004fe200000006ff */
[----:B------:R-:W-:-:S03]  /*28400*/  IMAD R12, R20, 0x5000, RZ ;  /* 0x00005000140c7824 */ /* 0x000fc600078e02ff */
[----:B------:R-:W2:Y:S02]  /*28410*/  SYNCS.PHASECHK.TRANS64.TRYWAIT P0, [R3+URZ+0x29860], R0 ;  /* 0x02986000030075a7 */ /* 0x000ea4000800017f */
[----:B--2---:R-:W-:Y:S05]  /*28420*/  @!P0 BRA `(.L_x_729) ;  /* 0x00000064008c8947 */ /* 0x004fea0003800000 */
.L_x_940:
[----:B------:R-:W0:Y:S04]  /*28430*/  LDL R4, [R1+0x24] ;  /* 0x0000240001047983 */ /* 0x000e280000100800 */
[----:B------:R-:W3:Y:S04]  /*28440*/  LDL R2, [R1+0x28] ;  /* 0x0000280001027983 */ /* 0x000ee80000100800 */
[----:B------:R-:W4:Y:S01]  /*28450*/  LDL R13, [R1+0x20] ;  /* 0x00002000010d7983 */ /* 0x000f220000100800 */
[----:B------:R-:W-:Y:S05]  /*28460*/  WARPSYNC.ALL ;  /* 0x0000000000007948 */ /* 0x000fea0003800000 */
[----:B------:R-:W-:-:S05]  /*28470*/  IMAD.U32 R20, RZ, RZ, UR39 ;  /* 0x00000027ff147e24 */ /* 0x000fca000f8e00ff */
[----:B------:R-:W-:Y:S02]  /*28480*/  ISETP.NE.AND P0, PT, R20, 0x3, PT ;  /* 0x000000031400780c */ /* 0x000fe40003f05270 */
[----:B0-----:R-:W-:-:S05]  /*28490*/  LOP3.LUT R5, R12, R4, RZ, 0xfc, !PT ;  /* 0x000000040c057212 */ /* 0x001fca00078efcff */
[----:B--2---:R-:W-:Y:S01]  /*284a0*/  IMAD.IADD R0, R22, 0x1, R5 ;  /* 0x0000000116007824 */ /* 0x004fe200078e0205 */
[----:B----4-:R-:W-:-:S04]  /*284b0*/  LOP3.LUT R17, R12, R13, RZ, 0xfc, !PT ;  /* 0x0000000d0c117212 */ /* 0x010fc800078efcff */
[----:B------:R-:W0:Y:S01]  /*284c0*/  LDSM.16.MT88.4 R4, [R0+0xa400] ;  /* 0x00a400000004783b */ /* 0x000e220000004200 */
[----:B---3--:R-:W-:Y:S01]  /*284d0*/  IADD3 R2, R2, R0, RZ ;  /* 0x0000000002027210 */ /* 0x008fe20007ffe0ff */
        /* <DEDUP_REMOVED lines=20> */
[----:B-1----:R-:W-:Y:S02]  /*28620*/  PRMT R25, R8, 0x7531, R9 ;  /* 0x0000753108197816 */ /* 0x002fe40000000009 */
        /* <DEDUP_REMOVED lines=47> */
.L_x_730:
[----:B-1----:R1:W-:Y:S01]  /*28920*/  SYNCS.ARRIVE.TRANS64.A1T0 RZ, [R3+URZ+0x29850], RZ ;  /* 0x029850ff03ff79a7 */ /* 0x0023e2000810003f */
[----:B------:R-:W-:Y:S06]  /*28930*/  BAR.SYNC.DEFER_BLOCKING 0x2, 0x80 ;  /* 0x0082000000007b1d */ /* 0x000fec0000010000 */
[----:B------:R-:W-:Y:S05]  /*28940*/  @!P1 BRA `(.L_x_731) ;  /* 0x0000000000049947 */ /* 0x000fea0003800000 */
[----:B------:R-:W-:Y:S01]  /*28950*/  BPT.TRAP 0x1 ;  /* 0x000000040000795c */ /* 0x000fe20000300000 */
.L_x_731:
[----:B------:R-:W2:Y:S01]  /*28960*/  LDL R0, [R1+0x14] ;  /* 0x0000140001007983 */ /* 0x000ea20000100800 */
[----:B-1----:R-:W-:Y:S01]  /*28970*/  IADD3 R3, R3, 0x29880, RZ ;  /* 0x0002988003037810 */ /* 0x002fe20007ffe0ff */
[----:B------:R-:W-:Y:S02]  /*28980*/  IMAD.MOV.U32 R20, RZ, RZ, R23 ;  /* 0x000000ffff147224 */ /* 0x000fe400078e0017 */
[----:B------:R-:W-:Y:S01]  /*28990*/  IMAD.MOV.U32 R21, RZ, RZ, R34 ;  /* 0x000000ffff157224 */ /* 0x000fe200078e0022 */
[----:B--2---:R-:W-:-:S04]  /*289a0*/  PRMT R3, R0, 0x654, R3 ;  /* 0x0000065400037816 */ /* 0x004fc80000000003 */
[----:B------:R2:W-:Y:S01]  /*289b0*/  SYNCS.ARRIVE.TRANS64.RED.A1T0 RZ, [R3+URZ], RZ ;  /* 0x000000ff03ff79a7 */ /* 0x0005e2000810043f */
[----:B------:R-:W-:Y:S05]  /*289c0*/  @P2 BRA `(.L_x_732) ;  /* 0xffffffe8001c2947 */ /* 0x000fea000383ffff */
.L_x_712:
[----:B------:R-:W3:Y:S01]  /*289d0*/  S2R R0, SR_TID.X ;  /* 0x0000000000007919 */ /* 0x000ee20000002100 */
[----:B------:R-:W-:Y:S01]  /*289e0*/  BSSY B0, `(.L_x_733) ;  /* 0x0000012000007945 */ /* 0x000fe20003800000 */
[----:B---3--:R-:W-:Y:S02]  /*289f0*/  LOP3.LUT R2, R0, 0x7f, RZ, 0xc0, !PT ;  /* 0x0000007f00027812 */ /* 0x008fe400078ec0ff */
[----:B------:R-:W-:Y:S02]  /*28a00*/  MOV R0, UR37 ;  /* 0x0000002500007c02 */ /* 0x000fe40008000f00 */
[----:B------:R-:W-:Y:S02]  /*28a10*/  ISETP.NE.AND P1, PT, R2, RZ, PT ;  /* 0x000000ff0200720c */ /* 0x000fe40003f25270 */
[----:B------:R-:W-:-:S11]  /*28a20*/  ISETP.NE.AND P0, PT, R0, 0x3, PT ;  /* 0x000000030000780c */ /* 0x000fd60003f05270 */
[----:B------:R-:W-:Y:S05]  /*28a30*/  @P1 BRA `(.L_x_734) ;  /* 0x0000000000301947 */ /* 0x000fea0003800000 */
[----:B0-----:R-:W0:Y:S01]  /*28a40*/  S2R R5, SR_LANEID ;  /* 0x0000000000057919 */ /* 0x001e220000000000 */
[----:B------:R-:W-:Y:S01]  /*28a50*/  VOTEU.ANY UR4, UPT, PT ;  /* 0x0000000000047886 */ /* 0x000fe200038e0100 */
[----:B-12---:R-:W1:Y:S01]  /*28a60*/  LDC.64 R2, c[0x0][0xc60] ;  /* 0x00031800ff027b82 */ /* 0x006e620000000a00 */
        /* <DEDUP_REMOVED lines=8> */
[----:B0-----:R-:W-:-:S07]  /*28af0*/  IADD3 R16, R0, UR38, R7 ;  /* 0x0000002600107c10 */ /* 0x001fce000fffe007 */
.L_x_734:
[----:B------:R-:W-:Y:S05]  /*28b00*/  BSYNC B0 ;  /* 0x0000000000007941 */ /* 0x000fea0003800000 */
.L_x_733:
[----:B------:R-:W-:Y:S05]  /*28b10*/  @!P0 BRA `(.L_x_735) ;  /* 0x0000000000048947 */ /* 0x000fea0003800000 */
[----:B------:R-:W-:Y:S01]  /*28b20*/  BPT.TRAP 0x1 ;  /* 0x000000040000795c */ /* 0x000fe20000300000 */
.L_x_735:
[----:B------:R-:W-:Y:S01]  /*28b30*/  LOP3.LUT R0, R34, 0x1, RZ, 0x3c, !PT ;  /* 0x0000000122007812 */ /* 0x000fe200078e3cff */
[----:B0-----:R-:W-:Y:S01]  /*28b40*/  IMAD R17, R23, 0x8, R22 ;  /* 0x0000000817117824 */ /* 0x001fe200078e0216 */
[----:B------:R-:W-:Y:S02]  /*28b50*/  BSSY B0, `(.L_x_736) ;  /* 0x0000004000007945 */ /* 0x000fe40003800000 */
[----:B------:R-:W-:-:S04]  /*28b60*/  SHF.L.U32 R0, R0, 0x1f, RZ ;  /* 0x0000001f00007819 */ /* 0x000fc800000006ff */
[----:B------:R-:W0:Y:S02]  /*28b70*/  SYNCS.PHASECHK.TRANS64.TRYWAIT P1, [R17+URZ+0x29870], R0 ;  /* 0x02987000110075a7 */ /* 0x000e24000802017f */
[----:B0-----:R-:W-:Y:S05]  /*28b80*/  @!P1 BRA `(.L_x_737) ;  /* 0x0000005c00c89947 */ /* 0x001fea0003800000 */
.L_x_941:
[----:B------:R-:W-:Y:S05]  /*28b90*/  BSYNC B0 ;  /* 0x0000000000007941 */ /* 0x000fea0003800000 */
.L_x_736:
[----:B------:R-:W-:-:S05]  /*28ba0*/  IMAD.U32 R2, RZ, RZ, UR39 ;  /* 0x00000027ff027e24 */ /* 0x000fca000f8e00ff */
[----:B------:R-:W-:-:S13]  /*28bb0*/  ISETP.NE.AND P1, PT, R2, 0x3, PT ;  /* 0x000000030200780c */ /* 0x000fda0003f25270 */
[----:B------:R-:W-:Y:S05]  /*28bc0*/  @!P1 BRA `(.L_x_738) ;  /* 0x0000000000049947 */ /* 0x000fea0003800000 */
[----:B------:R-:W-:Y:S01]  /*28bd0*/  BPT.TRAP 0x1 ;  /* 0x000000040000795c */ /* 0x000fe20000300000 */
.L_x_738:
[----:B0-----:R-:W-:-:S04]  /*28be0*/  SHF.L.U32 R0, R34, 0x1f, RZ ;  /* 0x0000001f22007819 */ /* 0x001fc800000006ff */
[----:B------:R-:W0:Y:S02]  /*28bf0*/  SYNCS.PHASECHK.TRANS64.TRYWAIT P1, [R17+URZ+0x29860], R0 ;  /* 0x02986000110075a7 */ /* 0x000e24000802017f */
[----:B0-----:R-:W-:Y:S05]  /*28c00*/  @!P1 BRA `(.L_x_739) ;  /* 0x0000005c00bc9947 */ /* 0x001fea0003800000 */
.L_x_942:
[----:B------:R-:W1:Y:S04]  /*28c10*/  LDL R2, [R1+0x24] ;  /* 0x0000240001027983 */ /* 0x000e680000100800 */
[----:B------:R-:W3:Y:S04]  /*28c20*/  LDL R13, [R1+0x28] ;  /* 0x00002800010d7983 */ /* 0x000ee80000100800 */
[----:B------:R-:W4:Y:S01]  /*28c30*/  LDL R12, [R1+0x20] ;  /* 0x00002000010c7983 */ /* 0x000f220000100800 */
[----:B0-----:R-:W-:Y:S01]  /*28c40*/  IMAD R0, R23, 0x5000, RZ ;  /* 0x0000500017007824 */ /* 0x001fe200078e02ff */
[----:B------:R-:W-:Y:S05]  /*28c50*/  WARPSYNC.ALL ;  /* 0x0000000000007948 */ /* 0x000fea0003800000 */
[----:B------:R-:W-:-:S04]  /*28c60*/  MOV R18, UR39 ;  /* 0x0000002700127c02 */ /* 0x000fc80008000f00 */
[----:B------:R-:W-:Y:S02]  /*28c70*/  ISETP.NE.AND P1, PT, R18, 0x3, PT ;  /* 0x000000031200780c */ /* 0x000fe40003f25270 */
[----:B-12---:R-:W-:-:S04]  /*28c80*/  LOP3.LUT R3, R0, R2, RZ, 0xfc, !PT ;  /* 0x0000000200037212 */ /* 0x006fc800078efcff */
[----:B------:R-:W-:Y:S02]  /*28c90*/  IADD3 R2, R22, R3, RZ ;  /* 0x0000000316027210 */ /* 0x000fe40007ffe0ff */
[----:B----4-:R-:W-:-:S03]  /*28ca0*/  LOP3.LUT R0, R0, R12, RZ, 0xfc, !PT ;  /* 0x0000000c00007212 */ /* 0x010fc600078efcff */
[----:B------:R-:W0:Y:S01]  /*28cb0*/  LDSM.16.MT88.4 R4, [R2+0xa400] ;  /* 0x00a400000204783b */ /* 0x000e220000004200 */
[----:B---3--:R-:W-:Y:S02]  /*28cc0*/  IMAD.IADD R3, R13, 0x1, R2 ;  /* 0x000000010d037824 */ /* 0x008fe400078e0202 */
[----:B------:R-:W-:Y:S01]  /*28cd0*/  IMAD.IADD R0, R22, 0x1, R0 ;  /* 0x0000000116007824 */ /* 0x000fe200078e0200 */
[C-C-:B0-----:R-:W-:Y:S02]  /*28ce0*/  PRMT R8, R4.reuse, 0x6420, R5.reuse ;  /* 0x0000642004087816 */ /* 0x141fe40000000005 */
[----:B------:R-:W-:Y:S02]  /*28cf0*/  PRMT R9, R4, 0x7531, R5 ;  /* 0x0000753104097816 */ /* 0x000fe40000000005 */
[C-C-:B------:R-:W-:Y:S02]  /*28d00*/  PRMT R10, R6.reuse, 0x6420, R7.reuse ;  /* 0x00006420060a7816 */ /* 0x140fe40000000007 */
[----:B------:R-:W-:-:S02]  /*28d10*/  PRMT R11, R6, 0x7531, R7 ;  /* 0x00007531060b7816 */ /* 0x000fc40000000007 */
[----:B------:R-:W0:Y:S04]  /*28d20*/  LDSM.16.MT88.4 R4, [R3+0xa400] ;  /* 0x00a400000304783b */ /* 0x000e280000004200 */
[----:B------:R0:W-:Y:S02]  /*28d30*/  STSM.16.M88.4 [R0+0x400], R8 ;  /* 0x0004000800007844 */ /* 0x0001e40000000200 */
        /* <DEDUP_REMOVED lines=47> */
[----:B------:R1:W-:Y:S01]  /*29030*/  STSM.16.M88.4 [R0+0x4400], R12 ;  /* 0x0044000c00007844 */ /* 0x0003e20000000200 */
[C-C-:B0-----:R-:W-:Y:S02]  /*29040*/  PRMT R8, R4.reuse, 0x6420, R5.reuse ;  /* 0x0000642004087816 */ /* 0x141fe40000000005 */
[----:B------:R-:W-:Y:S02]  /*29050*/  PRMT R9, R4, 0x7531, R5 ;  /* 0x0000753104097816 */ /* 0x000fe40000000005 */
[----:B------:R-:W-:-:S02]  /*29060*/  PRMT R10, R6, 0x6420, R7 ;  /* 0x00006420060a7816 */ /* 0x000fc40000000007 */
[----:B------:R-:W-:-:S05]  /*29070*/  PRMT R11, R6, 0x7531, R7 ;  /* 0x00007531060b7816 */ /* 0x000fca0000000007 */
[----:B------:R1:W-:Y:S01]  /*29080*/  STSM.16.M88.4 [R0+0x4c00], R8 ;  /* 0x004c000800007844 */ /* 0x0003e20000000200 */
[----:B------:R-:W-:Y:S01]  /*29090*/  @!PT LDS RZ, [RZ] ;  /* 0x00000000fffff984 */ /* 0x000fe20000000800 */
[----:B------:R-:W-:Y:S01]  /*290a0*/  @!PT LDS RZ, [RZ] ;  /* 0x00000000fffff984 */ /* 0x000fe20000000800 */
[----:B------:R-:W-:Y:S01]  /*290b0*/  @!PT LDS RZ, [RZ] ;  /* 0x00000000fffff984 */ /* 0x000fe20000000800 */
[----:B------:R-:W-:Y:S01]  /*290c0*/  @!PT LDS RZ, [RZ] ;  /* 0x00000000fffff984 */ /* 0x000fe20000000800 */
[----:B------:R0:W-:Y:S06]  /*290d0*/  MEMBAR.ALL.CTA ;  /* 0x0000000000007992 */ /* 0x0001ec0000008000 */
[----:B0-----:R-:W0:Y:S01]  /*290e0*/  FENCE.VIEW.ASYNC.S ;  /* 0x00000000000073c6 */ /* 0x001e220000000000 */
[----:B------:R-:W-:Y:S05]  /*290f0*/  @!P1 BRA `(.L_x_740) ;  /* 0x0000000000049947 */ /* 0x000fea0003800000 */
[----:B------:R-:W-:Y:S01]  /*29100*/  BPT.TRAP 0x1 ;  /* 0x000000040000795c */ /* 0x000fe20000300000 */
.L_x_740:
[----:B0-----:R0:W-:Y:S01]  /*29110*/  SYNCS.ARRIVE.TRANS64.A1T0 RZ, [R17+URZ+0x29850], RZ ;  /* 0x029850ff11ff79a7 */ /* 0x0011e2000810003f */
[----:B------:R-:W-:Y:S06]  /*29120*/  BAR.SYNC.DEFER_BLOCKING 0x2, 0x80 ;  /* 0x0082000000007b1d */ /* 0x000fec0000010000 */
[----:B------:R-:W-:Y:S05]  /*29130*/  @!P0 BRA `(.L_x_741) ;  /* 0x0000000000048947 */ /* 0x000fea0003800000 */
[----:B------:R-:W-:Y:S01]  /*29140*/  BPT.TRAP 0x1 ;  /* 0x000000040000795c */ /* 0x000fe20000300000 */
.L_x_741:
[----:B-1----:R-:W2:Y:S01]  /*29150*/  LDL R0, [R1+0x14] ;  /* 0x0000140001007983 */ /* 0x002ea20000100800 */
[----:B0-----:R-:W-:Y:S02]  /*29160*/  VIADD R17, R17, 0x29880 ;  /* 0x0002988011117836 */ /* 0x001fe40000000000 */
[----:B------:R-:W-:-:S05]  /*29170*/  VIADD R23, R23, 0x1 ;  /* 0x0000000117177836 */ /* 0x000fca0000000000 */
[----:B------:R-:W-:-:S04]  /*29180*/  ISETP.NE.AND P0, PT, R23, 0x2, PT ;  /* 0x000000021700780c */ /* 0x000fc80003f05270 */
[----:B------:R-:W-:Y:S02]  /*29190*/  SEL R3, RZ, 0x1, P0 ;  /* 0x00000001ff037807 */ /* 0x000fe40000000000 */
[----:B------:R-:W-:Y:S02]  /*291a0*/  SEL R23, R23, RZ, P0 ;  /* 0x000000ff17177207 */ /* 0x000fe40000000000 */
[----:B------:R-:W-:Y:S02]  /*291b0*/  LOP3.LUT R34, R34, R3, RZ, 0x3c, !PT ;  /* 0x0000000322227212 */ /* 0x000fe400078e3cff */
[----:B--2---:R-:W-:-:S04]  /*291c0*/  PRMT R17, R0, 0x654, R17 ;  /* 0x0000065400117816 */ /* 0x004fc80000000011 */
[----:B------:R2:W-:Y:S03]  /*291d0*/  SYNCS.ARRIVE.TRANS64.RED.A1T0 RZ, [R17+URZ], RZ ;  /* 0x000000ff11ff79a7 */ /* 0x0005e6000810043f */
.L_x_680:
[----:B------:R-:W3:Y:S02]  /*291e0*/  LDL R0, [R1] ;  /* 0x0000000001007983 */ /* 0x000ee40000100800 */
[----:B---3--:R-:W-:-:S13]  /*291f0*/  LOP3.LUT P0, RZ, R0, 0x100, RZ, 0xc0, !PT ;  /* 0x0000010000ff7812 */ /* 0x008fda000780c0ff */
[----:B------:R-:W-:Y:S05]  /*29200*/  @!P0 BRA `(.L_x_742) ;  /* 0x0000000000288947 */ /* 0x000fea0003800000 */
[----:B------:R-:W-:Y:S05]  /*29210*/  WARPSYNC.ALL ;  /* 0x0000000000007948 */ /* 0x000fea0003800000 */
[----:B------:R-:W3:Y:S08]  /*29220*/  S2UR UR4, SR_CgaCtaId ;  /* 0x00000000000479c3 */ /* 0x000ef00000008800 */
[----:B------:R-:W-:Y:S01]  /*29230*/  BAR.SYNC.DEFER_BLOCKING 0x5, 0x180 ;  /* 0x0146000000007b1d */ /* 0x000fe20000010000 */
[----:B-1----:R-:W-:-:S02]  /*29240*/  MOV R22, 0x400 ;  /* 0x0000040000167802 */ /* 0x002fc40000000f00 */
[----:B---3--:R-:W-:-:S04]  /*29250*/  MOV R0, UR4 ;  /* 0x0000000400007c02 */ /* 0x008fc80008000f00 */
[----:B------:R-:W-:Y:S01]  /*29260*/  LEA R22, R0, R22, 0x18 ;  /* 0x0000001600167211 */ /* 0x000fe200078ec0ff */
[----:B------:R1:W-:Y:S04]  /*29270*/  STL [R1+0x14], R0 ;  /* 0x0000140001007387 */ /* 0x0003e80000100800 */
[----:B--2---:R1:W2:Y:S01]  /*29280*/  LDS.128 R16, [R22+0x298d0] ;  /* 0x0298d00016107984 */ /* 0x0042a20000000c00 */
[----:B------:R-:W-:Y:S06]  /*29290*/  BAR.ARV 0x4, 0x180 ;  /* 0x0106000000007b1d */ /* 0x000fec0000002000 */
[----:B------:R-:W-:Y:S05]  /*292a0*/  BRA `(.L_x_743) ;  /* 0x0000000800487947 */ /* 0x000fea0003800000 */
.L_x_742:
[----:B------:R-:W0:Y:S01]  /*292b0*/  S2R R0, SR_TID.X ;  /* 0x0000000000007919 */ /* 0x000e220000002100 */
[----:B------:R-:W-:Y:S01]  /*292c0*/  UMOV UR4, 0xffffffff ;  /* 0xffffffff00047882 */ /* 0x000fe20000000000 */
[----:B0-----:R-:W-:-:S04]  /*292d0*/  LOP3.LUT R8, R0, 0x1f, RZ, 0xc0, !PT ;  /* 0x0000001f00087812 */ /* 0x001fc800078ec0ff */
[----:B------:R-:W-:Y:S01]  /*292e0*/  ISETP.NE.AND P0, PT, R8, 0x1f, PT ;  /* 0x0000001f0800780c */ /* 0x000fe20003f05270 */
[----:B------:R-:W-:-:S12]  /*292f0*/  BRA.DIV UR4, `(.L_x_744) ;  /* 0x0000005a04147947 */ /* 0x000fd8000b800000 */
[----:B-1----:R-:W-:Y:S01]  /*29300*/  IMAD.IADD R5, R19, 0x1, R8 ;  /* 0x0000000113057824 */ /* 0x002fe200078e0208 */
[----:B------:R-:W-:-:S04]  /*29310*/  ULDC UR4, c[0x0][0xc3c] ;  /* 0x00030f0000047ab9 */ /* 0x000fc80000000800 */
[----:B------:R-:W-:-:S13]  /*29320*/  ISETP.GE.OR P1, PT, R5, UR4, !P0 ;  /* 0x0000000405007c0c */ /* 0x000fda000c726670 */
[----:B------:R-:W0:Y:S02]  /*29330*/  @!P1 LDC.64 R2, c[0x0][0xc80] ;  /* 0x00032000ff029b82 */ /* 0x000e240000000a00 */
[----:B0-----:R-:W-:-:S06]  /*29340*/  @!P1 IMAD.WIDE R2, R5, 0x4, R2 ;  /* 0x0000000405029825 */ /* 0x001fcc00078e0202 */
[----:B------:R0:W3:Y:S01]  /*29350*/  @!P1 LDG.E R3, desc[UR50][R2.64] ;  /* 0x0000003202039981 */ /* 0x0000e2000c1e1900 */
[C---:B------:R-:W-:Y:S02]  /*29360*/  ISETP.GE.U32.AND P2, PT, R8.reuse, 0x2, PT ;  /* 0x000000020800780c */ /* 0x040fe40003f46070 */
[C---:B------:R-:W-:Y:S01]  /*29370*/  ISETP.GE.U32.AND P3, PT, R8.reuse, 0x4, PT ;  /* 0x000000040800780c */ /* 0x040fe20003f66070 */
[----:B------:R-:W-:Y:S01]  /*29380*/  SHFL.IDX PT, R0, R16, RZ, 0x1f ;  /* 0x00001fff10007589 */ /* 0x000fe200000e0000 */
[C---:B------:R-:W-:Y:S02]  /*29390*/  ISETP.GE.U32.AND P4, PT, R8.reuse, 0x8, PT ;  /* 0x000000080800780c */ /* 0x040fe40003f86070 */
[----:B------:R-:W-:Y:S01]  /*293a0*/  ISETP.GE.U32.AND P5, PT, R8, 0x10, PT ;  /* 0x000000100800780c */ /* 0x000fe20003fa6070 */
[----:B------:R-:W-:Y:S01]  /*293b0*/  SHFL.IDX PT, R4, R16, 0x1, 0x1f ;  /* 0x00201f0010047f89 */ /* 0x000fe200000e0000 */
[----:B0-----:R-:W-:Y:S01]  /*293c0*/  IMAD.MOV.U32 R2, RZ, RZ, RZ ;  /* 0x000000ffff027224 */ /* 0x001fe200078e00ff */
[----:B---3--:R-:W-:-:S02]  /*293d0*/  @!P1 MOV R2, R3 ;  /* 0x0000000300029202 */ /* 0x008fc40000000f00 */
[----:B------:R-:W-:-:S03]  /*293e0*/  ISETP.NE.AND P1, PT, R8, RZ, PT ;  /* 0x000000ff0800720c */ /* 0x000fc60003f25270 */
        /* <DEDUP_REMOVED lines=15> */
[----:B------:R0:W1:Y:S02]  /*294e0*/  SHFL.IDX PT, R14, R3, 0x1f, 0x1f ;  /* 0x03e01f00030e7f89 */ /* 0x00006400000e0000 */
.L_x_952:
[----:B------:R-:W-:Y:S02]  /*294f0*/  ULDC UR4, c[0x0][0xc38] ;  /* 0x00030e0000047ab9 */ /* 0x000fe40000000800 */
[----:B------:R-:W-:-:S05]  /*29500*/  MOV R16, UR4 ;  /* 0x0000000400107c02 */ /* 0x000fca0008000f00 */
[----:B-1----:R-:W-:-:S04]  /*29510*/  IMAD R5, R14, R16, RZ ;  /* 0x000000100e057224 */ /* 0x002fc800078e02ff */
[----:B------:R-:W-:-:S05]  /*29520*/  IMAD.IADD R4, R4, 0x1, R5 ;  /* 0x0000000104047824 */ /* 0x000fca00078e0205 */
[----:B------:R-:W-:-:S13]  /*29530*/  ISETP.GT.AND P6, PT, R4, R0, PT ;  /* 0x000000000400720c */ /* 0x000fda0003fc4270 */
[----:B------:R-:W-:Y:S05]  /*29540*/  @P6 BRA `(.L_x_745) ;  /* 0x00000000009c6947 */ /* 0x000fea0003800000 */
.L_x_750:
[----:B------:R-:W1:Y:S01]  /*29550*/  LDC R6, c[0x0][0xc3c] ;  /* 0x00030f00ff067b82 */ /* 0x000e620000000800 */
[----:B------:R-:W-:-:S05]  /*29560*/  VIADD R19, R19, 0x1f ;  /* 0x0000001f13137836 */ /* 0x000fca0000000000 */
[----:B-1----:R-:W-:-:S13]  /*29570*/  ISETP.GE.AND P6, PT, R19, R6, PT ;  /* 0x000000061300720c */ /* 0x002fda0003fc6270 */
[----:B------:R-:W-:Y:S05]  /*29580*/  @P6 BRA `(.L_x_746) ;  /* 0x0000000400446947 */ /* 0x000fea0003800000 */
[----:B------:R-:W1:Y:S01]  /*29590*/  S2R R2, SR_TID.X ;  /* 0x0000000000027919 */ /* 0x000e620000002100 */
[----:B------:R-:W-:Y:S01]  /*295a0*/  BSSY B0, `(.L_x_747) ;  /* 0x0000009000007945 */ /* 0x000fe20003800000 */
[----:B-1----:R-:W-:-:S04]  /*295b0*/  LOP3.LUT R2, R2, 0x1f, RZ, 0xc0, !PT ;  /* 0x0000001f02027812 */ /* 0x002fc800078ec0ff */
[----:B------:R-:W-:Y:S01]  /*295c0*/  IADD3 R5, R19, R2, RZ ;  /* 0x0000000213057210 */ /* 0x000fe20007ffe0ff */
[----:B------:R-:W-:-:S03]  /*295d0*/  IMAD.MOV.U32 R2, RZ, RZ, RZ ;  /* 0x000000ffff027224 */ /* 0x000fc600078e00ff */
[----:B------:R-:W-:-:S13]  /*295e0*/  ISETP.GE.OR P6, PT, R5, R6, !P0 ;  /* 0x000000060500720c */ /* 0x000fda00047c6670 */
[----:B------:R-:W-:Y:S05]  /*295f0*/  @P6 BRA `(.L_x_748) ;  /* 0x00000000000c6947 */ /* 0x000fea0003800000 */
[----:B0-----:R-:W0:Y:S02]  /*29600*/  LDC.64 R2, c[0x0][0xc80] ;  /* 0x00032000ff027b82 */ /* 0x001e240000000a00 */
[----:B0-----:R-:W-:-:S06]  /*29610*/  IMAD.WIDE R2, R5, 0x4, R2 ;  /* 0x0000000405027825 */ /* 0x001fcc00078e0202 */
[----:B------:R1:W5:Y:S02]  /*29620*/  LDG.E R2, desc[UR50][R2.64] ;  /* 0x0000003202027981 */ /* 0x000364000c1e1900 */
.L_x_748:
[----:B------:R-:W-:Y:S05]  /*29630*/  BSYNC B0 ;  /* 0x0000000000007941 */ /* 0x000fea0003800000 */
.L_x_747:
[----:B------:R-:W-:-:S03]  /*29640*/  UMOV UR4, 0xffffffff ;  /* 0xffffffff00047882 */ /* 0x000fc60000000000 */
[----:B------:R-:W-:Y:S05]  /*29650*/  BRA.DIV UR4, `(.L_x_749) ;  /* 0x0000005a04607947 */ /* 0x000fea000b800000 */
[----:B-----5:R-:W3:Y:S02]  /*29660*/  SHFL.UP PT, R14, R2, 0x1, RZ ;  /* 0x04200000020e7989 */ /* 0x020ee400000e00ff */
[----:B---3--:R-:W-:-:S05]  /*29670*/  SEL R13, R14, RZ, P1 ;  /* 0x000000ff0e0d7207 */ /* 0x008fca0000800000 */
[----:B------:R-:W-:-:S05]  /*29680*/  IMAD.IADD R13, R2, 0x1, R13 ;  /* 0x00000001020d7824 */ /* 0x000fca00078e020d */
[----:B------:R-:W3:Y:S02]  /*29690*/  SHFL.UP PT, R14, R13, 0x2, RZ ;  /* 0x044000000d0e7989 */ /* 0x000ee400000e00ff */
[----:B---3--:R-:W-:-:S04]  /*296a0*/  SEL R14, R14, RZ, P2 ;  /* 0x000000ff0e0e7207 */ /* 0x008fc80001000000 */
[----:B01----:R-:W-:-:S05]  /*296b0*/  IADD3 R3, R13, R14, RZ ;  /* 0x0000000e0d037210 */ /* 0x003fca0007ffe0ff */
        /* <DEDUP_REMOVED lines=9> */
[----:B------:R0:W1:Y:S02]  /*29750*/  SHFL.IDX PT, R14, R3, 0x1f, 0x1f ;  /* 0x03e01f00030e7f89 */ /* 0x00006400000e0000 */
.L_x_960:
[----:B------:R-:W-:Y:S02]  /*29760*/  ULDC UR4, c[0x0][0xc38] ;  /* 0x00030e0000047ab9 */ /* 0x000fe40000000800 */
[----:B------:R-:W-:-:S04]  /*29770*/  IMAD.U32 R16, RZ, RZ, UR4 ;  /* 0x00000004ff107e24 */ /* 0x000fc8000f8e00ff */
[----:B-1----:R-:W-:-:S04]  /*29780*/  IMAD R5, R14, R16, RZ ;  /* 0x000000100e057224 */ /* 0x002fc800078e02ff */
[----:B------:R-:W-:-:S05]  /*29790*/  IMAD.IADD R4, R5, 0x1, R4 ;  /* 0x0000000105047824 */ /* 0x000fca00078e0204 */
[----:B------:R-:W-:-:S13]  /*297a0*/  ISETP.GT.AND P6, PT, R4, R0, PT ;  /* 0x000000000400720c */ /* 0x000fda0003fc4270 */
[----:B------:R-:W-:Y:S05]  /*297b0*/  @!P6 BRA `(.L_x_750) ;  /* 0xfffffffc0064e947 */ /* 0x000fea000383ffff */
.L_x_745:
[----:B------:R-:W-:Y:S01]  /*297c0*/  IADD3 R5, -R5, R4, RZ ;  /* 0x0000000405057210 */ /* 0x000fe20007ffe1ff */
[----:B------:R-:W-:-:S04]  /*297d0*/  UMOV UR4, 0xffffffff ;  /* 0xffffffff00047882 */ /* 0x000fc80000000000 */
[----:B------:R-:W-:-:S05]  /*297e0*/  IMAD R7, R3, R16, R5 ;  /* 0x0000001003077224 */ /* 0x000fca00078e0205 */
[----:B------:R-:W-:Y:S01]  /*297f0*/  ISETP.GT.AND P6, PT, R7, R0, PT ;  /* 0x000000000700720c */ /* 0x000fe20003fc4270 */
[----:B------:R-:W-:-:S12]  /*29800*/  BRA.DIV UR4, `(.L_x_751) ;  /* 0x0000005a04b07947 */ /* 0x000fd8000b800000 */
[----:B------:R-:W-:-:S04]  /*29810*/  VOTE.ANY R6, PT, !P6 ;  /* 0x0000000000067806 */ /* 0x000fc800070e0100 */
[----:B------:R-:W2:Y:S02]  /*29820*/  POPC R4, R6 ;  /* 0x0000000600047309 */ /* 0x000ea40000000000 */
[----:B--2---:R1:W2:Y:S02]  /*29830*/  SHFL.IDX PT, R17, R2, R4, 0x1f ;  /* 0x00001f0402117589 */ /* 0x0042a400000e0000 */
.L_x_964:
[----:B------:R-:W-:Y:S01]  /*29840*/  ISETP.NE.AND P0, PT, R6, RZ, PT ;  /* 0x000000ff0600720c */ /* 0x000fe20003f05270 */
[----:B------:R-:W-:-:S12]  /*29850*/  IMAD.MOV.U32 R14, RZ, RZ, RZ ;  /* 0x000000ffff0e7224 */ /* 0x000fd800078e00ff */
[----:B------:R-:W-:Y:S05]  /*29860*/  @!P0 BRA `(.L_x_752) ;  /* 0x0000000000108947 */ /* 0x000fea0003800000 */
[----:B------:R-:W-:Y:S01]  /*29870*/  UMOV UR4, 0xffffffff ;  /* 0xffffffff00047882 */ /* 0x000fe20000000000 */
[----:B------:R-:W-:Y:S02]  /*29880*/  VIADD R12, R4, 0xffffffff ;  /* 0xffffffff040c7836 */ /* 0x000fe40000000000 */
[----:B------:R-:W-:Y:S05]  /*29890*/  BRA.DIV UR4, `(.L_x_753) ;  /* 0x0000005a04d47947 */ /* 0x000fea000b800000 */
[----:B------:R3:W4:Y:S02]  /*298a0*/  SHFL.IDX PT, R14, R3, R12, 0x1f ;  /* 0x00001f0c030e7589 */ /* 0x00072400000e0000 */
.L_x_752:
[----:B--2---:R-:W-:Y:S01]  /*298b0*/  IABS R6, R17 ;  /* 0x0000001100067213 */ /* 0x004fe20000000000 */
[----:B----4-:R-:W-:Y:S02]  /*298c0*/  IMAD R16, R14, R16, R5 ;  /* 0x000000100e107224 */ /* 0x010fe400078e0205 */
[----:B-1----:R-:W-:Y:S01]  /*298d0*/  IMAD.MOV.U32 R2, RZ, RZ, RZ ;  /* 0x000000ffff027224 */ /* 0x002fe200078e00ff */
[----:B------:R-:W1:Y:S01]  /*298e0*/  I2F.RP R7, R6 ;  /* 0x0000000600077306 */ /* 0x000e620000209400 */
[----:B------:R-:W-:Y:S01]  /*298f0*/  IMAD.IADD R19, R4, 0x1, R19 ;  /* 0x0000000104137824 */ /* 0x000fe200078e0213 */
[----:B------:R-:W-:-:S06]  /*29900*/  IADD3 R0, R0, -R16, RZ ;  /* 0x8000001000007210 */ /* 0x000fcc0007ffe0ff */
[----:B-1----:R-:W0:Y:S02]  /*29910*/  MUFU.RCP R7, R7 ;  /* 0x0000000700077308 */ /* 0x002e240000001000 */
[----:B0--3--:R-:W-:-:S06]  /*29920*/  IADD3 R3, R7, 0xffffffe, RZ ;  /* 0x0ffffffe07037810 */ /* 0x009fcc0007ffe0ff */
[----:B------:R-:W0:Y:S02]  /*29930*/  F2I.FTZ.U32.TRUNC.NTZ R3, R3 ;  /* 0x0000000300037305 */ /* 0x000e24000021f000 */
[----:B0-----:R-:W-:-:S04]  /*29940*/  IMAD.MOV R5, RZ, RZ, -R3 ;  /* 0x000000ffff057224 */ /* 0x001fc800078e0a03 */
[----:B------:R-:W-:-:S04]  /*29950*/  IMAD R5, R5, R6, RZ ;  /* 0x0000000605057224 */ /* 0x000fc800078e02ff */
[----:B------:R-:W-:Y:S01]  /*29960*/  IMAD.HI.U32 R2, R3, R5, R2 ;  /* 0x0000000503027227 */ /* 0x000fe200078e0002 */
[----:B------:R-:W-:Y:S02]  /*29970*/  IABS R5, R17 ;  /* 0x0000001100057213 */ /* 0x000fe40000000000 */
[----:B------:R-:W-:-:S03]  /*29980*/  IABS R3, R0 ;  /* 0x0000000000037213 */ /* 0x000fc60000000000 */
[----:B------:R-:W-:Y:S02]  /*29990*/  IMAD.MOV R5, RZ, RZ, -R5 ;  /* 0x000000ffff057224 */ /* 0x000fe400078e0a05 */
        /* <DEDUP_REMOVED lines=16> */
.L_x_746:
[----:B------:R-:W-:Y:S01]  /*29aa0*/  UMOV UR4, URZ ;  /* 0x0000003f00047c82 */ /* 0x000fe20008000000 */
[----:B------:R-:W-:Y:S01]  /*29ab0*/  UMOV UR5, URZ ;  /* 0x0000003f00057c82 */ /* 0x000fe20008000000 */
[----:B------:R-:W-:Y:S01]  /*29ac0*/  ULDC UR6, c[0x0][0xc3c] ;  /* 0x00030f0000067ab9 */ /* 0x000fe20000000800 */
[----:B------:R-:W-:Y:S01]  /*29ad0*/  MOV R16, R0 ;  /* 0x0000000000107202 */ /* 0x000fe20000000f00 */
[----:B--2---:R-:W-:Y:S01]  /*29ae0*/  IMAD.U32 R17, RZ, RZ, UR4 ;  /* 0x00000004ff117e24 */ /* 0x004fe2000f8e00ff */
[----:B------:R-:W-:Y:S01]  /*29af0*/  MOV R19, UR6 ;  /* 0x0000000600137c02 */ /* 0x000fe20008000f00 */
[----:B------:R-:W-:-:S07]  /*29b00*/  IMAD.U32 R18, RZ, RZ, UR5 ;  /* 0x00000005ff127e24 */ /* 0x000fce000f8e00ff */
.L_x_754:
[----:B------:R3:W2:Y:S01]  /*29b10*/  LDL R2, [R1+0x14] ;  /* 0x0000140001027983 */ /* 0x0006a20000100800 */
[----:B------:R-:W1:Y:S01]  /*29b20*/  S2R R0, SR_TID.X ;  /* 0x0000000000007919 */ /* 0x000e620000002100 */
[----:B------:R-:W-:Y:S05]  /*29b30*/  WARPSYNC.ALL ;  /* 0x0000000000007948 */ /* 0x000fea0003800000 */
[----:B-1----:R-:W-:Y:S01]  /*29b40*/  LOP3.LUT R0, R0, 0x1f, RZ, 0xc0, !PT ;  /* 0x0000001f00007812 */ /* 0x002fe200078ec0ff */
[----:B------:R-:W-:Y:S03]  /*29b50*/  BAR.SYNC.DEFER_BLOCKING 0x4, 0x180 ;  /* 0x0106000000007b1d */ /* 0x000fe60000010000 */
[----:B------:R-:W-:-:S13]  /*29b60*/  ISETP.NE.AND P0, PT, R0, RZ, PT ;  /* 0x000000ff0000720c */ /* 0x000fda0003f05270 */
[----:B------:R-:W-:Y:S01]  /*29b70*/  @!P0 MOV R0, 0x400 ;  /* 0x0000040000008802 */ /* 0x000fe20000000f00 */
[----:B--2---:R-:W1:Y:S03]  /*29b80*/  @!P0 S2R R2, SR_CgaCtaId ;  /* 0x0000000000028919 */ /* 0x004e660000008800 */
[----:B-1----:R-:W-:Y:S01]  /*29b90*/  @!P0 LEA R22, R2, R0, 0x18 ;  /* 0x0000000002168211 */ /* 0x002fe200078ec0ff */
[----:B------:R3:W-:Y:S04]  /*29ba0*/  @!P0 STL [R1+0x14], R2 ;  /* 0x0000140201008387 */ /* 0x0007e80000100800 */
[----:B------:R3:W-:Y:S01]  /*29bb0*/  @!P0 STS.128 [R22+0x298d0], R16 ;  /* 0x0298d01016008388 */ /* 0x0007e20000000c00 */
[----:B------:R-:W-:Y:S06]  /*29bc0*/  BAR.ARV 0x5, 0x180 ;  /* 0x0146000000007b1d */ /* 0x000fec0000002000 */
.L_x_743:
[----:B------:R-:W-:Y:S02]  /*29bd0*/  ULDC UR4, c[0x0][0xc3c] ;  /* 0x00030f0000047ab9 */ /* 0x000fe40000000800 */
[----:B--2---:R-:W-:-:S13]  /*29be0*/  ISETP.GE.AND P0, PT, R19, UR4, PT ;  /* 0x0000000413007c0c */ /* 0x004fda000bf06270 */
[----:B------:R-:W-:Y:S05]  /*29bf0*/  @!P0 BRA `(.L_x_755) ;  /* 0xffffff9400d88947 */ /* 0x000fea000383ffff */
[----:B------:R-:W-:Y:S05]  /*29c00*/  BSYNC B7 ;  /* 0x0000000000077941 */ /* 0x000fea0003800000 */
.L_x_639:
[----:B-12---:R-:W2:Y:S01]  /*29c10*/  LDL.LU R0, [R1+0x48] ;  /* 0x0000480001007983 */ /* 0x006ea20000300800 */
[----:B------:R-:W-:Y:S01]  /*29c20*/  BSSY B0, `(.L_x_756) ;  /* 0x000000b000007945 */ /* 0x000fe20003800000 */
[----:B------:R-:W1:Y:S01]  /*29c30*/  S2R R5, SR_CgaCtaId ;  /* 0x0000000000057919 */ /* 0x000e620000008800 */
[----:B--2---:R-:W-:-:S05]  /*29c40*/  VIADD R0, R0, 0x1 ;  /* 0x0000000100007836 */ /* 0x004fca0000000000 */
[----:B0--3--:R-:W-:-:S04]  /*29c50*/  LEA.HI R2, R0, R0, RZ, 0x1 ;  /* 0x0000000000027211 */ /* 0x009fc800078f08ff */
[----:B------:R-:W-:Y:S02]  /*29c60*/  LOP3.LUT R3, R2, 0xfffffffe, RZ, 0xc0, !PT ;  /* 0xfffffffe02037812 */ /* 0x000fe400078ec0ff */
[----:B------:R-:W-:-:S03]  /*29c70*/  MOV R2, 0x400 ;  /* 0x0000040000027802 */ /* 0x000fc60000000f00 */
[----:B------:R-:W-:Y:S01]  /*29c80*/  IMAD.IADD R0, R0, 0x1, -R3 ;  /* 0x0000000100007824 */ /* 0x000fe200078e0a03 */
[----:B-1----:R-:W-:-:S04]  /*29c90*/  LEA R4, R5, R2, 0x18 ;  /* 0x0000000205047211 */ /* 0x002fc800078ec0ff */
[----:B------:R-:W-:-:S04]  /*29ca0*/  SHF.L.U32 R0, R0, 0x1f, RZ ;  /* 0x0000001f00007819 */ /* 0x000fc800000006ff */
[----:B------:R-:W0:Y:S02]  /*29cb0*/  SYNCS.PHASECHK.TRANS64.TRYWAIT P0, [R4+URZ+0x29820], R0 ;  /* 0x02982000040075a7 */ /* 0x000e24000800017f */
[----:B0-----:R-:W-:Y:S05]  /*29cc0*/  @!P0 BRA `(.L_x_757) ;  /* 0x0000005400ec8947 */ /* 0x001fea0003800000 */
.L_x_967:
[----:B------:R-:W-:Y:S05]  /*29cd0*/  BSYNC B0 ;  /* 0x0000000000007941 */ /* 0x000fea0003800000 */
.L_x_756:
[----:B------:R-:W-:-:S03]  /*29ce0*/  UMOV UR4, 0xffffffff ;  /* 0xffffffff00047882 */ /* 0x000fc60000000000 */
[----:B------:R-:W-:Y:S05]  /*29cf0*/  BRA.DIV UR4, `(.L_x_758) ;  /* 0x0000005604f47947 */ /* 0x000fea000b800000 */
[----:B0-----:R-:W0:Y:S02]  /*29d00*/  S2R R0, SR_TID.X ;  /* 0x0000000000007919 */ /* 0x001e240000002100 */
[----:B0-----:R-:W-:-:S04]  /*29d10*/  SHF.R.U32.HI R0, RZ, 0x5, R0 ;  /* 0x00000005ff007819 */ /* 0x001fc80000011600 */
[----:B------:R-:W-:-:S05]  /*29d20*/  LOP3.LUT R0, R0, 0x3, RZ, 0xc0, !PT ;  /* 0x0000000300007812 */ /* 0x000fca00078ec0ff */
[----:B------:R0:W1:Y:S02]  /*29d30*/  SHFL.IDX PT, R14, R0, RZ, 0x1f ;  /* 0x00001fff000e7589 */ /* 0x00006400000e0000 */
.L_x_970:
[----:B-1----:R-:W-:-:S13]  /*29d40*/  ISETP.NE.AND P0, PT, R14, RZ, PT ;  /* 0x000000ff0e00720c */ /* 0x002fda0003f05270 */
[----:B------:R-:W-:Y:S05]  /*29d50*/  @P0 BRA `(.L_x_431) ;  /* 0x0000000000a80947 */ /* 0x000fea0003800000 */
[----:B------:R-:W-:-:S03]  /*29d60*/  UMOV UR4, 0xffffffff ;  /* 0xffffffff00047882 */ /* 0x000fc60000000000 */
[----:B------:R-:W-:Y:S05]  /*29d70*/  BRA.DIV UR4, `(.L_x_759) ;  /* 0x0000005a04087947 */ /* 0x000fea000b800000 */
[----:B------:R-:W-:-:S13]  /*29d80*/  ELECT P6, URZ, PT ;  /* 0x00000000003f782f */ /* 0x000fda00038c0000 */
.L_x_973:
[----:B------:R-:W-:Y:S05]  /*29d90*/  @!P6 BRA `(.L_x_431) ;  /* 0x000000000098e947 */ /* 0x000fea0003800000 */
[----:B------:R-:W-:-:S06]  /*29da0*/  ULOP3.LUT UR4, UR36, 0x2, URZ, 0xfc, !UPT ;  /* 0x0000000224047892 */ /* 0x000fcc000f8efc3f */
[----:B0-----:R-:W-:-:S04]  /*29db0*/  MOV R0, UR4 ;  /* 0x0000000400007c02 */ /* 0x001fc80008000f00 */
[----:B------:R-:W-:-:S13]  /*29dc0*/  ISETP.NE.AND P0, PT, R0, 0x3, PT ;  /* 0x000000030000780c */ /* 0x000fda0003f05270 */
[----:B------:R-:W-:Y:S05]  /*29dd0*/  @!P0 BRA `(.L_x_760) ;  /* 0x0000000000048947 */ /* 0x000fea0003800000 */
[----:B------:R-:W-:Y:S01]  /*29de0*/  BPT.TRAP 0x1 ;  /* 0x000000040000795c */ /* 0x000fe20000300000 */
.L_x_760:
[C---:B------:R-:W-:Y:S01]  /*29df0*/  IMAD R5, R23.reuse, 0x8, R4 ;  /* 0x0000000817057824 */ /* 0x040fe200078e0204 */
[----:B------:R-:W-:Y:S01]  /*29e00*/  SHF.L.U32 R0, R34, 0x1f, RZ ;  /* 0x0000001f22007819 */ /* 0x000fe200000006ff */
[----:B------:R-:W-:-:S03]  /*29e10*/  VIADD R23, R23, 0x1 ;  /* 0x0000000117177836 */ /* 0x000fc60000000000 */
[----:B------:R-:W0:Y:S02]  /*29e20*/  SYNCS.PHASECHK.TRANS64.TRYWAIT P1, [R5+URZ+0x29840], R0 ;  /* 0x02984000050075a7 */ /* 0x000e24000802017f */
[----:B------:R-:W-:-:S04]  /*29e30*/  ISETP.NE.AND P2, PT, R23, 0x2, PT ;  /* 0x000000021700780c */ /* 0x000fc80003f45270 */
[----:B------:R-:W-:Y:S01]  /*29e40*/  SEL R3, RZ, 0x1, P2 ;  /* 0x00000001ff037807 */ /* 0x000fe20001000000 */
[----:B0-----:R-:W-:Y:S08]  /*29e50*/  @!P1 BRA `(.L_x_761) ;  /* 0x0000005400f09947 */ /* 0x001ff00003800000 */
.L_x_974:
[----:B------:R-:W-:Y:S02]  /*29e60*/  SEL R23, R23, RZ, P2 ;  /* 0x000000ff17177207 */ /* 0x000fe40001000000 */
[----:B------:R-:W-:Y:S01]  /*29e70*/  LOP3.LUT R2, R34, R3, RZ, 0x3c, !PT ;  /* 0x0000000322027212 */ /* 0x000fe200078e3cff */
[----:B------:R-:W-:Y:S06]  /*29e80*/  @!P0 BRA `(.L_x_762) ;  /* 0x0000000000048947 */ /* 0x000fec0003800000 */
[----:B------:R-:W-:Y:S01]  /*29e90*/  BPT.TRAP 0x1 ;  /* 0x000000040000795c */ /* 0x000fe20000300000 */
.L_x_762:
[----:B------:R-:W-:Y:S02]  /*29ea0*/  LEA R23, R23, R4, 0x3 ;  /* 0x0000000417177211 */ /* 0x000fe400078e18ff */
[----:B------:R-:W-:-:S04]  /*29eb0*/  SHF.L.U32 R2, R2, 0x1f, RZ ;  /* 0x0000001f02027819 */ /* 0x000fc800000006ff */
[----:B------:R-:W1:Y:S02]  /*29ec0*/  SYNCS.PHASECHK.TRANS64.TRYWAIT P1, [R23+URZ+0x29840], R2 ;  /* 0x02984002170075a7 */ /* 0x000e64000802017f */
[----:B-1----:R-:W-:Y:S05]  /*29ed0*/  @!P1 BRA `(.L_x_763) ;  /* 0x0000005400e49947 */ /* 0x002fea0003800000 */
.L_x_975:
[----:B------:R-:W-:Y:S05]  /*29ee0*/  @!P0 BRA `(.L_x_764) ;  /* 0x0000000000048947 */ /* 0x000fea0003800000 */
[----:B------:R-:W-:Y:S01]  /*29ef0*/  BPT.TRAP 0x1 ;  /* 0x000000040000795c */ /* 0x000fe20000300000 */
.L_x_764:
[----:B------:R-:W2:Y:S02]  /*29f00*/  SYNCS.PHASECHK.TRANS64.TRYWAIT P1, [R5+URZ+0x29860], R0 ;  /* 0x02986000050075a7 */ /* 0x000ea4000802017f */
[----:B--2---:R-:W-:Y:S05]  /*29f10*/  @!P1 BRA `(.L_x_765) ;  /* 0x0000005400e89947 */ /* 0x004fea0003800000 */
.L_x_976:
[----:B------:R-:W-:Y:S05]  /*29f20*/  @!P0 BRA `(.L_x_766) ;  /* 0x0000000000048947 */ /* 0x000fea0003800000 */
[----:B------:R-:W-:Y:S01]  /*29f30*/  BPT.TRAP 0x1 ;  /* 0x000000040000795c */ /* 0x000fe20000300000 */
.L_x_766:
[----:B------:R-:W3:Y:S02]  /*29f40*/  SYNCS.PHASECHK.TRANS64.TRYWAIT P1, [R23+URZ+0x29860], R2 ;  /* 0x02986002170075a7 */ /* 0x000ee4000802017f */
[----:B---3--:R-:W-:Y:S05]  /*29f50*/  @!P1 BRA `(.L_x_767) ;  /* 0x0000005400ec9947 */ /* 0x008fea0003800000 */
.L_x_977:
[----:B------:R-:W-:Y:S05]  /*29f60*/  @!P0 BRA `(.L_x_768) ;  /* 0x0000000000048947 */ /* 0x000fea0003800000 */
[----:B------:R-:W-:Y:S01]  /*29f70*/  BPT.TRAP 0x1 ;  /* 0x000000040000795c */ /* 0x000fe20000300000 */
.L_x_768:
[----:B------:R-:W4:Y:S02]  /*29f80*/  SYNCS.PHASECHK.TRANS64.TRYWAIT P1, [R5+URZ+0x29880], R0 ;  /* 0x02988000050075a7 */ /* 0x000f24000802017f */
[----:B----4-:R-:W-:Y:S05]  /*29f90*/  @!P1 BRA `(.L_x_769) ;  /* 0x0000005400f09947 */ /* 0x010fea0003800000 */
.L_x_978:
[----:B------:R-:W-:Y:S05]  /*29fa0*/  @!P0 BRA `(.L_x_770) ;  /* 0x0000000000048947 */ /* 0x000fea0003800000 */
[----:B------:R-:W-:Y:S01]  /*29fb0*/  BPT.TRAP 0x1 ;  /* 0x000000040000795c */ /* 0x000fe20000300000 */
.L_x_770:
[----:B------:R0:W0:Y:S02]  /*29fc0*/  SYNCS.PHASECHK.TRANS64.TRYWAIT P0, [R23+URZ+0x29880], R2 ;  /* 0x02988002170075a7 */ /* 0x000024000800017f */
[----:B0-----:R-:W-:Y:S05]  /*29fd0*/  @!P0 NANOSLEEP.SYNCS 0x989680 ;  /* 0x009896800000895d */ /* 0x001fea0003900000 */
[----:B------:R-:W0:Y:S02]  /*29fe0*/  @!P0 SYNCS.PHASECHK.TRANS64 P0, [R23+URZ+0x29880], R2 ;  /* 0x02988002170085a7 */ /* 0x000e24000800007f */
[----:B0-----:R-:W-:Y:S05]  /*29ff0*/  @!P0 BRA `(.L_x_770) ;  /* 0xfffffffc00f08947 */ /* 0x001fea000383ffff */
.L_x_431:
[----:B------:R-:W-:Y:S05]  /*2a000*/  BSYNC B8 ;  /* 0x0000000000087941 */ /* 0x000fea0003800000 */
.L_x_428:
[----:B------:R-:W-:Y:S05]  /*2a010*/  EXIT ;  /* 0x000000000000794d */ /* 0x000fea0003800000 */
.L_x_449:
[----:B-1----:R1:W2:Y:S02]  /*2a020*/  SYNCS.PHASECHK.TRANS64.TRYWAIT P5, [R91+URZ+0x29890], R92 ;  /* 0x0298905c5b0075a7 */ /* 0x0022a400080a017f */
[----:B--2---:R-:W-:Y:S05]  /*2a030*/  @!P5 NANOSLEEP.SYNCS 0x989680 ;  /* 0x009896800000d95d */ /* 0x004fea0003900000 */
[----:B------:R-:W2:Y:S02]  /*2a040*/  @!P5 SYNCS.PHASECHK.TRANS64 P5, [R91+URZ+0x29890], R92 ;  /* 0x0298905c5b00d5a7 */ /* 0x000ea400080a007f */
[----:B--2---:R-:W-:Y:S05]  /*2a050*/  @!P5 BRA `(.L_x_449) ;  /* 0xfffffffc00f0d947 */ /* 0x004fea000383ffff */
[----:B------:R-:W-:Y:S05]  /*2a060*/  BRA `(.L_x_771) ;  /* 0xfffffd94005c7947 */ /* 0x000fea000383ffff */
.L_x_450:
[----:B------:R-:W-:Y:S01]  /*2a070*/  BSSY B1, `(.L_x_772) ;  /* 0x0000008000017945 */ /* 0x000fe20003800000 */
[----:B0-----:R-:W-:Y:S01]  /*2a080*/  IMAD.MOV.U32 R13, RZ, RZ, R119 ;  /* 0x000000ffff0d7224 */ /* 0x001fe200078e0077 */
[----:B------:R-:W-:Y:S01]  /*2a090*/  MOV R11, 0x1e1f ;  /* 0x00001e1f000b7802 */ /* 0x000fe20000000f00 */
[----:B------:R-:W-:Y:S02]  /*2a0a0*/  IMAD.MOV.U32 R12, RZ, RZ, RZ ;  /* 0x000000ffff0c7224 */ /* 0x000fe400078e00ff */
[----:B------:R-:W-:-:S07]  /*2a0b0*/  IMAD.MOV.U32 R15, RZ, RZ, -0x1 ;  /* 0xffffffffff0f7424 */ /* 0x000fce00078e00ff */
[----:B-1----:R-:W-:Y:S05]  /*2a0c0*/  WARPSYNC.COLLECTIVE R15, `(.L_x_773) ;  /* 0x000000000f087348 */ /* 0x002fea0003c00000 */
[----:B------:R0:W2:Y:S02]  /*2a0d0*/  SHFL.IDX P6, R14, R13, R12, R11 ;  /* 0x0000000c0d0e7389 */ /* 0x0000a400000c000b */
[----:B012---:R-:W-:Y:S01]  /*2a0e0*/  ENDCOLLECTIVE ;  /* 0x000000000000791b */ /* 0x007fe20003800000 */
.L_x_773:
[----:B------:R-:W-:Y:S05]  /*2a0f0*/  BSYNC B1 ;  /* 0x0000000000017941 */ /* 0x000fea0003800000 */
.L_x_772:
[----:B------:R-:W-:Y:S01]  /*2a100*/  MOV R13, R120 ;  /* 0x00000078000d7202 */ /* 0x000fe20000000f00 */
[----:B------:R-:W-:Y:S01]  /*2a110*/  IMAD.MOV.U32 R12, RZ, RZ, RZ ;  /* 0x000000ffff0c7224 */ /* 0x000fe200078e00ff */
[----:B------:R-:W-:Y:S01]  /*2a120*/  MOV R15, 0xffffffff ;  /* 0xffffffff000f7802 */ /* 0x000fe20000000f00 */
[----:B------:R-:W-:Y:S02]  /*2a130*/  IMAD.MOV.U32 R11, RZ, RZ, 0x1e1f ;  /* 0x00001e1fff0b7424 */ /* 0x000fe400078e00ff */
[----:B------:R-:W-:-:S07]  /*2a140*/  IMAD.MOV.U32 R150, RZ, RZ, R14 ;  /* 0x000000ffff967224 */ /* 0x000fce00078e000e */
[----:B------:R-:W-:Y:S05]  /*2a150*/  WARPSYNC.COLLECTIVE R15, `(.L_x_774) ;  /* 0x000000000f087348 */ /* 0x000fea0003c00000 */
[----:B------:R0:W1:Y:S02]  /*2a160*/  SHFL.IDX P6, R14, R13, R12, R11 ;  /* 0x0000000c0d0e7389 */ /* 0x00006400000c000b */
[----:B01----:R-:W-:Y:S01]  /*2a170*/  ENDCOLLECTIVE ;  /* 0x000000000000791b */ /* 0x003fe20003800000 */
.L_x_774:
[----:B------:R-:W-:Y:S01]  /*2a180*/  IMAD.MOV.U32 R11, RZ, RZ, R14 ;  /* 0x000000ffff0b7224 */ /* 0x000fe200078e000e */
[----:B------:R-:W-:Y:S06]  /*2a190*/  BRA `(.L_x_775) ;  /* 0xfffffd9400247947 */ /* 0x000fec000383ffff */
.L_x_475:
[----:B------:R-:W-:Y:S01]  /*2a1a0*/  BSSY B1, `(.L_x_776) ;  /* 0x0000008000017945 */ /* 0x000fe20003800000 */
[----:B0-----:R-:W-:Y:S01]  /*2a1b0*/  IMAD.MOV.U32 R13, RZ, RZ, R119 ;  /* 0x000000ffff0d7224 */ /* 0x001fe200078e0077 */
[----:B------:R-:W-:Y:S01]  /*2a1c0*/  MOV R12, 0x1 ;  /* 0x00000001000c7802 */ /* 0x000fe20000000f00 */
[----:B----4-:R-:W-:Y:S02]  /*2a1d0*/  IMAD.MOV.U32 R11, RZ, RZ, 0x1e1f ;  /* 0x00001e1fff0b7424 */ /* 0x010fe400078e00ff */
[----:B------:R-:W-:-:S07]  /*2a1e0*/  IMAD.MOV.U32 R15, RZ, RZ, -0x1 ;  /* 0xffffffffff0f7424 */ /* 0x000fce00078e00ff */
[----:B-123--:R-:W-:Y:S05]  /*2a1f0*/  WARPSYNC.COLLECTIVE R15, `(.L_x_777) ;  /* 0x000000000f087348 */ /* 0x00efea0003c00000 */
[----:B------:R0:W4:Y:S02]  /*2a200*/  SHFL.IDX P6, R14, R13, R12, R11 ;  /* 0x0000000c0d0e7389 */ /* 0x00012400000c000b */
[----:B01234-:R-:W-:Y:S01]  /*2a210*/  ENDCOLLECTIVE ;  /* 0x000000000000791b */ /* 0x01ffe20003800000 */
.L_x_777:
[----:B------:R-:W-:Y:S05]  /*2a220*/  BSYNC B1 ;  /* 0x0000000000017941 */ /* 0x000fea0003800000 */
.L_x_776:
[----:B------:R-:W-:Y:S01]  /*2a230*/  IMAD.MOV.U32 R13, RZ, RZ, R120 ;  /* 0x000000ffff0d7224 */ /* 0x000fe200078e0078 */
[----:B------:R-:W-:Y:S01]  /*2a240*/  MOV R11, 0x1e1f ;  /* 0x00001e1f000b7802 */ /* 0x000fe20000000f00 */
[----:B------:R-:W-:Y:S01]  /*2a250*/  IMAD.MOV.U32 R12, RZ, RZ, 0x1 ;  /* 0x00000001ff0c7424 */ /* 0x000fe200078e00ff */
[----:B------:R-:W-:Y:S01]  /*2a260*/  MOV R119, R14 ;  /* 0x0000000e00777202 */ /* 0x000fe20000000f00 */
[----:B------:R-:W-:-:S07]  /*2a270*/  IMAD.MOV.U32 R15, RZ, RZ, -0x1 ;  /* 0xffffffffff0f7424 */ /* 0x000fce00078e00ff */
[----:B------:R-:W-:Y:S05]  /*2a280*/  WARPSYNC.COLLECTIVE R15, `(.L_x_778) ;  /* 0x000000000f087348 */ /* 0x000fea0003c00000 */
[----:B------:R0:W1:Y:S02]  /*2a290*/  SHFL.IDX P6, R14, R13, R12, R11 ;  /* 0x0000000c0d0e7389 */ /* 0x00006400000c000b */
[----:B01----:R-:W-:Y:S01]  /*2a2a0*/  ENDCOLLECTIVE ;  /* 0x000000000000791b */ /* 0x003fe20003800000 */
.L_x_778:
[----:B------:R-:W-:Y:S01]  /*2a2b0*/  IMAD.MOV.U32 R65, RZ, RZ, R14 ;  /* 0x000000ffff417224 */ /* 0x000fe200078e000e */
[----:B------:R-:W-:Y:S06]  /*2a2c0*/  BRA `(.L_x_779) ;  /* 0xfffffdbc00f07947 */ /* 0x000fec000383ffff */
.L_x_505:
[----:B--2---:R2:W3:Y:S02]  /*2a2d0*/  SYNCS.PHASECHK.TRANS64.TRYWAIT P5, [R91+URZ+0x29890], R92 ;  /* 0x0298905c5b0075a7 */ /* 0x0044e400080a017f */
[----:B---3--:R-:W-:Y:S05]  /*2a2e0*/  @!P5 NANOSLEEP.SYNCS 0x989680 ;  /* 0x009896800000d95d */ /* 0x008fea0003900000 */
[----:B------:R-:W3:Y:S02]  /*2a2f0*/  @!P5 SYNCS.PHASECHK.TRANS64 P5, [R91+URZ+0x29890], R92 ;  /* 0x0298905c5b00d5a7 */ /* 0x000ee400080a007f */
[----:B---3--:R-:W-:Y:S05]  /*2a300*/  @!P5 BRA `(.L_x_505) ;  /* 0xfffffffc00f0d947 */ /* 0x008fea000383ffff */
[----:B------:R-:W-:Y:S05]  /*2a310*/  BRA `(.L_x_780) ;  /* 0xfffffdf000b07947 */ /* 0x000fea000383ffff */
.L_x_506:
[----:B------:R-:W-:Y:S01]  /*2a320*/  BSSY B1, `(.L_x_781) ;  /* 0x0000008000017945 */ /* 0x000fe20003800000 */
[----:B0-----:R-:W-:Y:S01]  /*2a330*/  MOV R13, R119 ;  /* 0x00000077000d7202 */ /* 0x001fe20000000f00 */
[----:B------:R-:W-:Y:S01]  /*2a340*/  IMAD.MOV.U32 R12, RZ, RZ, RZ ;  /* 0x000000ffff0c7224 */ /* 0x000fe200078e00ff */
[----:B------:R-:W-:Y:S01]  /*2a350*/  MOV R15, 0xffffffff ;  /* 0xffffffff000f7802 */ /* 0x000fe20000000f00 */
[----:B------:R-:W-:-:S07]  /*2a360*/  IMAD.MOV.U32 R11, RZ, RZ, 0x1e1f ;  /* 0x00001e1fff0b7424 */ /* 0x000fce00078e00ff */
[----:B--2---:R-:W-:Y:S05]  /*2a370*/  WARPSYNC.COLLECTIVE R15, `(.L_x_782) ;  /* 0x000000000f087348 */ /* 0x004fea0003c00000 */
[----:B------:R0:W1:Y:S02]  /*2a380*/  SHFL.IDX P6, R14, R13, R12, R11 ;  /* 0x0000000c0d0e7389 */ /* 0x00006400000c000b */
[----:B012---:R-:W-:Y:S01]  /*2a390*/  ENDCOLLECTIVE ;  /* 0x000000000000791b */ /* 0x007fe20003800000 */
.L_x_782:
[----:B------:R-:W-:Y:S05]  /*2a3a0*/  BSYNC B1 ;  /* 0x0000000000017941 */ /* 0x000fea0003800000 */
.L_x_781:
[----:B------:R-:W-:Y:S01]  /*2a3b0*/  IMAD.MOV.U32 R13, RZ, RZ, R120 ;  /* 0x000000ffff0d7224 */ /* 0x000fe200078e0078 */
[----:B------:R-:W-:Y:S01]  /*2a3c0*/  MOV R12, RZ ;  /* 0x000000ff000c7202 */ /* 0x000fe20000000f00 */
[----:B------:R-:W-:Y:S02]  /*2a3d0*/  IMAD.MOV.U32 R11, RZ, RZ, 0x1e1f ;  /* 0x00001e1fff0b7424 */ /* 0x000fe400078e00ff */
[----:B------:R-:W-:Y:S02]  /*2a3e0*/  IMAD.MOV.U32 R15, RZ, RZ, -0x1 ;  /* 0xffffffffff0f7424 */ /* 0x000fe400078e00ff */
[----:B------:R-:W-:-:S07]  /*2a3f0*/  IMAD.MOV.U32 R155, RZ, RZ, R14 ;  /* 0x000000ffff9b7224 */ /* 0x000fce00078e000e */
[----:B------:R-:W-:Y:S05]  /*2a400*/  WARPSYNC.COLLECTIVE R15, `(.L_x_783) ;  /* 0x000000000f087348 */ /* 0x000fea0003c00000 */
[----:B------:R0:W1:Y:S02]  /*2a410*/  SHFL.IDX P6, R14, R13, R12, R11 ;  /* 0x0000000c0d0e7389 */ /* 0x00006400000c000b */
[----:B01----:R-:W-:Y:S01]  /*2a420*/  ENDCOLLECTIVE ;  /* 0x000000000000791b */ /* 0x003fe20003800000 */
.L_x_783:
[----:B------:R-:W-:Y:S01]  /*2a430*/  MOV R11, R14 ;  /* 0x0000000e000b7202 */ /* 0x000fe20000000f00 */
[----:B------:R-:W-:Y:S06]  /*2a440*/  BRA `(.L_x_784) ;  /* 0xfffffdf0007c7947 */ /* 0x000fec000383ffff */
.L_x_519:
[----:B------:R-:W-:Y:S01]  /*2a450*/  BSSY B1, `(.L_x_785) ;  /* 0x0000008000017945 */ /* 0x000fe20003800000 */
[----:B0-----:R-:W-:Y:S01]  /*2a460*/  IMAD.MOV.U32 R13, RZ, RZ, R119 ;  /* 0x000000ffff0d7224 */ /* 0x001fe200078e0077 */
[----:B----4-:R-:W-:Y:S01]  /*2a470*/  MOV R11, 0x1e1f ;  /* 0x00001e1f000b7802 */ /* 0x010fe20000000f00 */
[----:B------:R-:W-:Y:S02]  /*2a480*/  IMAD.MOV.U32 R12, RZ, RZ, 0x1 ;  /* 0x00000001ff0c7424 */ /* 0x000fe400078e00ff */
[----:B------:R-:W-:-:S07]  /*2a490*/  IMAD.MOV.U32 R15, RZ, RZ, -0x1 ;  /* 0xffffffffff0f7424 */ /* 0x000fce00078e00ff */
[----:B-123--:R-:W-:Y:S05]  /*2a4a0*/  WARPSYNC.COLLECTIVE R15, `(.L_x_786) ;  /* 0x000000000f087348 */ /* 0x00efea0003c00000 */
[----:B------:R0:W4:Y:S02]  /*2a4b0*/  SHFL.IDX P6, R14, R13, R12, R11 ;  /* 0x0000000c0d0e7389 */ /* 0x00012400000c000b */
[----:B01234-:R-:W-:Y:S01]  /*2a4c0*/  ENDCOLLECTIVE ;  /* 0x000000000000791b */ /* 0x01ffe20003800000 */
.L_x_786:
[----:B------:R-:W-:Y:S05]  /*2a4d0*/  BSYNC B1 ;  /* 0x0000000000017941 */ /* 0x000fea0003800000 */
.L_x_785:
[----:B------:R-:W-:Y:S01]  /*2a4e0*/  MOV R13, R120 ;  /* 0x00000078000d7202 */ /* 0x000fe20000000f00 */
[----:B------:R-:W-:Y:S01]  /*2a4f0*/  IMAD.MOV.U32 R12, RZ, RZ, 0x1 ;  /* 0x00000001ff0c7424 */ /* 0x000fe200078e00ff */
[----:B------:R-:W-:Y:S01]  /*2a500*/  MOV R15, 0xffffffff ;  /* 0xffffffff000f7802 */ /* 0x000fe20000000f00 */
[----:B------:R-:W-:Y:S02]  /*2a510*/  IMAD.MOV.U32 R11, RZ, RZ, 0x1e1f ;  /* 0x00001e1fff0b7424 */ /* 0x000fe400078e00ff */
[----:B------:R-:W-:-:S07]  /*2a520*/  IMAD.MOV.U32 R44, RZ, RZ, R14 ;  /* 0x000000ffff2c7224 */ /* 0x000fce00078e000e */
[----:B------:R-:W-:Y:S05]  /*2a530*/  WARPSYNC.COLLECTIVE R15, `(.L_x_787) ;  /* 0x000000000f087348 */ /* 0x000fea0003c00000 */
[----:B------:R0:W1:Y:S02]  /*2a540*/  SHFL.IDX P6, R14, R13, R12, R11 ;  /* 0x0000000c0d0e7389 */ /* 0x00006400000c000b */
[----:B01----:R-:W-:Y:S01]  /*2a550*/  ENDCOLLECTIVE ;  /* 0x000000000000791b */ /* 0x003fe20003800000 */
.L_x_787:
[----:B------:R-:W-:Y:S01]  /*2a560*/  IMAD.MOV.U32 R120, RZ, RZ, R14 ;  /* 0x000000ffff787224 */ /* 0x000fe200078e000e */
[----:B------:R-:W-:Y:S06]  /*2a570*/  BRA `(.L_x_788) ;  /* 0xfffffe1c00ac7947 */ /* 0x000fec000383ffff */
.L_x_532:
[----:B-1----:R1:W2:Y:S02]  /*2a580*/  SYNCS.PHASECHK.TRANS64.TRYWAIT P2, [R91+URZ+0x29890], R92 ;  /* 0x0298905c5b0075a7 */ /* 0x0022a4000804017f */
[----:B--2---:R-:W-:Y:S05]  /*2a590*/  @!P2 NANOSLEEP.SYNCS 0x989680 ;  /* 0x009896800000a95d */ /* 0x004fea0003900000 */
[----:B------:R-:W2:Y:S02]  /*2a5a0*/  @!P2 SYNCS.PHASECHK.TRANS64 P2, [R91+URZ+0x29890], R92 ;  /* 0x0298905c5b00a5a7 */ /* 0x000ea4000804007f */
[----:B--2---:R-:W-:Y:S05]  /*2a5b0*/  @!P2 BRA `(.L_x_532) ;  /* 0xfffffffc00f0a947 */ /* 0x004fea000383ffff */
[----:B------:R-:W-:Y:S05]  /*2a5c0*/  BRA `(.L_x_789) ;  /* 0xfffffe4c00387947 */ /* 0x000fea000383ffff */
.L_x_533:
[----:B------:R-:W-:Y:S01]  /*2a5d0*/  BSSY B1, `(.L_x_790) ;  /* 0x0000008000017945 */ /* 0x000fe20003800000 */
[----:B------:R-:W-:Y:S01]  /*2a5e0*/  IMAD.MOV.U32 R13, RZ, RZ, R47 ;  /* 0x000000ffff0d7224 */ /* 0x000fe200078e002f */
[----:B------:R-:W-:Y:S01]  /*2a5f0*/  MOV R12, RZ ;  /* 0x000000ff000c7202 */ /* 0x000fe20000000f00 */
[----:B------:R-:W-:Y:S02]  /*2a600*/  IMAD.MOV.U32 R11, RZ, RZ, 0x1e1f ;  /* 0x00001e1fff0b7424 */ /* 0x000fe400078e00ff */
[----:B------:R-:W-:-:S07]  /*2a610*/  IMAD.MOV.U32 R15, RZ, RZ, -0x1 ;  /* 0xffffffffff0f7424 */ /* 0x000fce00078e00ff */
[----:B-1----:R-:W-:Y:S05]  /*2a620*/  WARPSYNC.COLLECTIVE R15, `(.L_x_791) ;  /* 0x000000000f087348 */ /* 0x002fea0003c00000 */
[----:B------:R0:W2:Y:S02]  /*2a630*/  SHFL.IDX P6, R14, R13, R12, R11 ;  /* 0x0000000c0d0e7389 */ /* 0x0000a400000c000b */
[----:B012---:R-:W-:Y:S01]  /*2a640*/  ENDCOLLECTIVE ;  /* 0x000000000000791b */ /* 0x007fe20003800000 */
.L_x_791:
[----:B------:R-:W-:Y:S05]  /*2a650*/  BSYNC B1 ;  /* 0x0000000000017941 */ /* 0x000fea0003800000 */
.L_x_790:
[----:B------:R-:W-:Y:S01]  /*2a660*/  IMAD.MOV.U32 R13, RZ, RZ, R46 ;  /* 0x000000ffff0d7224 */ /* 0x000fe200078e002e */
[----:B------:R-:W-:Y:S01]  /*2a670*/  MOV R11, 0x1e1f ;  /* 0x00001e1f000b7802 */ /* 0x000fe20000000f00 */
[----:B------:R-:W-:Y:S01]  /*2a680*/  IMAD.MOV.U32 R12, RZ, RZ, RZ ;  /* 0x000000ffff0c7224 */ /* 0x000fe200078e00ff */
[----:B------:R-:W-:Y:S01]  /*2a690*/  MOV R44, R14 ;  /* 0x0000000e002c7202 */ /* 0x000fe20000000f00 */
[----:B------:R-:W-:-:S07]  /*2a6a0*/  IMAD.MOV.U32 R15, RZ, RZ, -0x1 ;  /* 0xffffffffff0f7424 */ /* 0x000fce00078e00ff */
[----:B------:R-:W-:Y:S05]  /*2a6b0*/  WARPSYNC.COLLECTIVE R15, `(.L_x_792) ;  /* 0x000000000f087348 */ /* 0x000fea0003c00000 */
[----:B------:R0:W1:Y:S02]  /*2a6c0*/  SHFL.IDX P6, R14, R13, R12, R11 ;  /* 0x0000000c0d0e7389 */ /* 0x00006400000c000b */
[----:B01----:R-:W-:Y:S01]  /*2a6d0*/  ENDCOLLECTIVE ;  /* 0x000000000000791b */ /* 0x003fe20003800000 */
.L_x_792:
[----:B------:R-:W-:Y:S01]  /*2a6e0*/  IMAD.MOV.U32 R45, RZ, RZ, R14 ;  /* 0x000000ffff2d7224 */ /* 0x000fe200078e000e */
[----:B------:R-:W-:Y:S06]  /*2a6f0*/  BRA `(.L_x_793) ;  /* 0xfffffe4c00587947 */ /* 0x000fec000383ffff */
.L_x_536:
[----:B------:R-:W-:Y:S01]  /*2a700*/  BSSY B1, `(.L_x_794) ;  /* 0x0000008000017945 */ /* 0x000fe20003800000 */
[----:B----4-:R-:W-:Y:S01]  /*2a710*/  MOV R13, R47 ;  /* 0x0000002f000d7202 */ /* 0x010fe20000000f00 */
[----:B------:R-:W-:Y:S01]  /*2a720*/  IMAD.MOV.U32 R12, RZ, RZ, 0x1 ;  /* 0x00000001ff0c7424 */ /* 0x000fe200078e00ff */
[----:B------:R-:W-:Y:S01]  /*2a730*/  MOV R15, 0xffffffff ;  /* 0xffffffff000f7802 */ /* 0x000fe20000000f00 */
[----:B------:R-:W-:-:S07]  /*2a740*/  IMAD.MOV.U32 R11, RZ, RZ, 0x1e1f ;  /* 0x00001e1fff0b7424 */ /* 0x000fce00078e00ff */
[----:B0123--:R-:W-:Y:S05]  /*2a750*/  WARPSYNC.COLLECTIVE R15, `(.L_x_795) ;  /* 0x000000000f087348 */ /* 0x00ffea0003c00000 */
[----:B------:R4:W0:Y:S02]  /*2a760*/  SHFL.IDX P6, R14, R13, R12, R11 ;  /* 0x0000000c0d0e7389 */ /* 0x00082400000c000b */
[----:B01234-:R-:W-:Y:S01]  /*2a770*/  ENDCOLLECTIVE ;  /* 0x000000000000791b */ /* 0x01ffe20003800000 */
.L_x_795:
[----:B------:R-:W-:Y:S05]  /*2a780*/  BSYNC B1 ;  /* 0x0000000000017941 */ /* 0x000fea0003800000 */
.L_x_794:
[----:B------:R-:W-:Y:S01]  /*2a790*/  IMAD.MOV.U32 R13, RZ, RZ, R46 ;  /* 0x000000ffff0d7224 */ /* 0x000fe200078e002e */
[----:B------:R-:W-:Y:S01]  /*2a7a0*/  MOV R12, 0x1 ;  /* 0x00000001000c7802 */ /* 0x000fe20000000f00 */
[----:B------:R-:W-:Y:S02]  /*2a7b0*/  IMAD.MOV.U32 R11, RZ, RZ, 0x1e1f ;  /* 0x00001e1fff0b7424 */ /* 0x000fe400078e00ff */
[----:B------:R-:W-:Y:S02]  /*2a7c0*/  IMAD.MOV.U32 R15, RZ, RZ, -0x1 ;  /* 0xffffffffff0f7424 */ /* 0x000fe400078e00ff */
[----:B------:R-:W-:-:S07]  /*2a7d0*/  IMAD.MOV.U32 R44, RZ, RZ, R14 ;  /* 0x000000ffff2c7224 */ /* 0x000fce00078e000e */
[----:B------:R-:W-:Y:S05]  /*2a7e0*/  WARPSYNC.COLLECTIVE R15, `(.L_x_796) ;  /* 0x000000000f087348 */ /* 0x000fea0003c00000 */
[----:B------:R0:W1:Y:S02]  /*2a7f0*/  SHFL.IDX P6, R14, R13, R12, R11 ;  /* 0x0000000c0d0e7389 */ /* 0x00006400000c000b */
[----:B01----:R-:W-:Y:S01]  /*2a800*/  ENDCOLLECTIVE ;  /* 0x000000000000791b */ /* 0x003fe20003800000 */
.L_x_796:
[----:B------:R-:W-:Y:S01]  /*2a810*/  MOV R45, R14 ;  /* 0x0000000e002d7202 */ /* 0x000fe20000000f00 */
[----:B------:R-:W-:Y:S06]  /*2a820*/  BRA `(.L_x_797) ;  /* 0xfffffe4c00ac7947 */ /* 0x000fec000383ffff */
.L_x_540:
[----:B------:R0:W0:Y:S02]  /*2a830*/  SYNCS.PHASECHK.TRANS64.TRYWAIT P1, [R91+URZ+0x298b0], R92 ;  /* 0x0298b05c5b0075a7 */ /* 0x000024000802017f */
[----:B0-----:R-:W-:Y:S05]  /*2a840*/  @!P1 NANOSLEEP.SYNCS 0x989680 ;  /* 0x009896800000995d */ /* 0x001fea0003900000 */
[----:B------:R-:W0:Y:S02]  /*2a850*/  @!P1 SYNCS.PHASECHK.TRANS64 P1, [R91+URZ+0x298b0], R92 ;  /* 0x0298b05c5b0095a7 */ /* 0x000e24000802007f */
[----:B0-----:R-:W-:Y:S05]  /*2a860*/  @!P1 BRA `(.L_x_540) ;  /* 0xfffffffc00f09947 */ /* 0x001fea000383ffff */
[----:B------:R-:W-:Y:S05]  /*2a870*/  BRA `(.L_x_798) ;  /* 0xfffffe5000787947 */ /* 0x000fea000383ffff */
.L_x_548:
[----:B------:R-:W0:Y:S01]  /*2a880*/  S2R R0, SR_TID.X ;  /* 0x0000000000007919 */ /* 0x000e220000002100 */
[----:B------:R-:W-:Y:S01]  /*2a890*/  BSSY B0, `(.L_x_799) ;  /* 0x000000c000007945 */ /* 0x000fe20003800000 */
[----:B------:R-:W-:Y:S01]  /*2a8a0*/  MOV R12, RZ ;  /* 0x000000ff000c7202 */ /* 0x000fe20000000f00 */
[----:B------:R-:W-:Y:S02]  /*2a8b0*/  IMAD.MOV.U32 R11, RZ, RZ, 0x1f ;  /* 0x0000001fff0b7424 */ /* 0x000fe400078e00ff */
[----:B------:R-:W-:Y:S02]  /*2a8c0*/  IMAD.MOV.U32 R15, RZ, RZ, -0x1 ;  /* 0xffffffffff0f7424 */ /* 0x000fe400078e00ff */
[----:B0-----:R-:W-:-:S05]  /*2a8d0*/  VIADD R2, R0, 0xffffff80 ;  /* 0xffffff8000027836 */ /* 0x001fca0000000000 */
[----:B------:R-:W-:-:S04]  /*2a8e0*/  SHF.R.S32.HI R0, RZ, 0x1f, R2 ;  /* 0x0000001fff007819 */ /* 0x000fc80000011402 */
[----:B------:R-:W-:-:S04]  /*2a8f0*/  LEA.HI R0, R0, R2, RZ, 0x7 ;  /* 0x0000000200007211 */ /* 0x000fc800078f38ff */
[----:B------:R-:W-:-:S05]  /*2a900*/  SHF.R.S32.HI R0, RZ, 0x7, R0 ;  /* 0x00000007ff007819 */ /* 0x000fca0000011400 */
[----:B------:R-:W-:-:S07]  /*2a910*/  IMAD.MOV.U32 R13, RZ, RZ, R0 ;  /* 0x000000ffff0d7224 */ /* 0x000fce00078e0000 */
[----:B-----5:R-:W-:Y:S05]  /*2a920*/  WARPSYNC.COLLECTIVE R15, `(.L_x_800) ;  /* 0x000000000f087348 */ /* 0x020fea0003c00000 */
[----:B------:R0:W1:Y:S02]  /*2a930*/  SHFL.IDX P6, R14, R13, R12, R11 ;  /* 0x0000000c0d0e7389 */ /* 0x00006400000c000b */
[----:B01---5:R-:W-:Y:S01]  /*2a940*/  ENDCOLLECTIVE ;  /* 0x000000000000791b */ /* 0x023fe20003800000 */
.L_x_800:
[----:B------:R-:W-:Y:S05]  /*2a950*/  BSYNC B0 ;  /* 0x0000000000007941 */ /* 0x000fea0003800000 */
.L_x_799:
[----:B------:R-:W-:Y:S01]  /*2a960*/  MOV R168, R14 ;  /* 0x0000000e00a87202 */ /* 0x000fe20000000f00 */
[----:B------:R-:W-:Y:S06]  /*2a970*/  BRA `(.L_x_801) ;  /* 0xfffffe5800a07947 */ /* 0x000fec000383ffff */
.L_x_558:
[----:B------:R-:W-:Y:S01]  /*2a980*/  BSSY B1, `(.L_x_802) ;  /* 0x0000008000017945 */ /* 0x000fe20003800000 */
[----:B------:R-:W-:Y:S01]  /*2a990*/  IMAD.MOV.U32 R13, RZ, RZ, R26 ;  /* 0x000000ffff0d7224 */ /* 0x000fe200078e001a */
[----:B------:R-:W-:Y:S01]  /*2a9a0*/  MOV R11, 0x1e1f ;  /* 0x00001e1f000b7802 */ /* 0x000fe20000000f00 */
[----:B------:R-:W-:Y:S02]  /*2a9b0*/  IMAD.MOV.U32 R12, RZ, RZ, RZ ;  /* 0x000000ffff0c7224 */ /* 0x000fe400078e00ff */
[----:B------:R-:W-:-:S07]  /*2a9c0*/  IMAD.MOV.U32 R15, RZ, RZ, -0x1 ;  /* 0xffffffffff0f7424 */ /* 0x000fce00078e00ff */
[----:B------:R-:W-:Y:S05]  /*2a9d0*/  WARPSYNC.COLLECTIVE R15, `(.L_x_803) ;  /* 0x000000000f087348 */ /* 0x000fea0003c00000 */
[----:B------:R0:W1:Y:S02]  /*2a9e0*/  SHFL.IDX P6, R14, R13, R12, R11 ;  /* 0x0000000c0d0e7389 */ /* 0x00006400000c000b */
[----:B01----:R-:W-:Y:S01]  /*2a9f0*/  ENDCOLLECTIVE ;  /* 0x000000000000791b */ /* 0x003fe20003800000 */
.L_x_803:
[----:B------:R-:W-:Y:S05]  /*2aa00*/  BSYNC B1 ;  /* 0x0000000000017941 */ /* 0x000fea0003800000 */
.L_x_802:
        /* <DEDUP_REMOVED lines=8> */
.L_x_804:
[----:B------:R-:W-:Y:S02]  /*2aa90*/  IMAD.MOV.U32 R13, RZ, RZ, R37 ;  /* 0x000000ffff0d7224 */ /* 0x000fe400078e0025 */
[----:B------:R-:W-:-:S07]  /*2aaa0*/  IMAD.MOV.U32 R3, RZ, RZ, R14 ;  /* 0x000000ffff037224 */ /* 0x000fce00078e000e */
[----:B------:R-:W-:Y:S05]  /*2aab0*/  WARPSYNC.COLLECTIVE R15, `(.L_x_805) ;  /* 0x000000000f087348 */ /* 0x000fea0003c00000 */
[----:B------:R0:W1:Y:S02]  /*2aac0*/  SHFL.IDX P6, R14, R13, R12, R11 ;  /* 0x0000000c0d0e7389 */ /* 0x00006400000c000b */
[----:B01----:R-:W-:Y:S01]  /*2aad0*/  ENDCOLLECTIVE ;  /* 0x000000000000791b */ /* 0x003fe20003800000 */
.L_x_805:
[----:B------:R-:W-:Y:S01]  /*2aae0*/  IMAD.MOV.U32 R13, RZ, RZ, R136 ;  /* 0x000000ffff0d7224 */ /* 0x000fe200078e0088 */
[----:B------:R-:W-:-:S07]  /*2aaf0*/  MOV R4, R14 ;  /* 0x0000000e00047202 */ /* 0x000fce0000000f00 */
[----:B------:R-:W-:Y:S05]  /*2ab00*/  WARPSYNC.COLLECTIVE R15, `(.L_x_806) ;  /* 0x000000000f087348 */ /* 0x000fea0003c00000 */
[----:B------:R0:W1:Y:S02]  /*2ab10*/  SHFL.IDX P6, R14, R13, R12, R11 ;  /* 0x0000000c0d0e7389 */ /* 0x00006400000c000b */
[----:B01----:R-:W-:Y:S01]  /*2ab20*/  ENDCOLLECTIVE ;  /* 0x000000000000791b */ /* 0x003fe20003800000 */
.L_x_806:
[----:B------:R-:W-:Y:S05]  /*2ab30*/  BRA `(.L_x_807) ;  /* 0xfffffe6000287947 */ /* 0x000fea000383ffff */
.L_x_562:
[----:B0-----:R0:W1:Y:S02]  /*2ab40*/  SYNCS.PHASECHK.TRANS64.TRYWAIT P0, [R18+URZ+0x29800], R5 ;  /* 0x02980005120075a7 */ /* 0x001064000800017f */
[----:B-1----:R-:W-:Y:S05]  /*2ab50*/  @!P0 NANOSLEEP.SYNCS 0x989680 ;  /* 0x009896800000895d */ /* 0x002fea0003900000 */
[----:B------:R-:W1:Y:S02]  /*2ab60*/  @!P0 SYNCS.PHASECHK.TRANS64 P0, [R18+URZ+0x29800], R5 ;  /* 0x02980005120085a7 */ /* 0x000e64000800007f */
[----:B-1----:R-:W-:Y:S05]  /*2ab70*/  @!P0 BRA `(.L_x_562) ;  /* 0xfffffffc00f08947 */ /* 0x002fea000383ffff */
[----:B------:R-:W-:Y:S05]  /*2ab80*/  BRA `(.L_x_808) ;  /* 0xfffffe64007c7947 */ /* 0x000fea000383ffff */
.L_x_574:
[----:B------:R-:W-:Y:S01]  /*2ab90*/  BSSY B1, `(.L_x_809) ;  /* 0x0000008000017945 */ /* 0x000fe20003800000 */
[----:B------:R-:W-:Y:S01]  /*2aba0*/  IMAD.MOV.U32 R13, RZ, RZ, R26 ;  /* 0x000000ffff0d7224 */ /* 0x000fe200078e001a */
[----:B------:R-:W-:Y:S01]  /*2abb0*/  MOV R12, RZ ;  /* 0x000000ff000c7202 */ /* 0x000fe20000000f00 */
[----:B------:R-:W-:Y:S02]  /*2abc0*/  IMAD.MOV.U32 R11, RZ, RZ, 0x1e1f ;  /* 0x00001e1fff0b7424 */ /* 0x000fe400078e00ff */
[----:B------:R-:W-:-:S07]  /*2abd0*/  IMAD.MOV.U32 R15, RZ, RZ, -0x1 ;  /* 0xffffffffff0f7424 */ /* 0x000fce00078e00ff */
[----:B------:R-:W-:Y:S05]  /*2abe0*/  WARPSYNC.COLLECTIVE R15, `(.L_x_810) ;  /* 0x000000000f087348 */ /* 0x000fea0003c00000 */
[----:B------:R0:W1:Y:S02]  /*2abf0*/  SHFL.IDX P6, R14, R13, R12, R11 ;  /* 0x0000000c0d0e7389 */ /* 0x00006400000c000b */
[----:B01----:R-:W-:Y:S01]  /*2ac00*/  ENDCOLLECTIVE ;  /* 0x000000000000791b */ /* 0x003fe20003800000 */
.L_x_810:
[----:B------:R-:W-:Y:S05]  /*2ac10*/  BSYNC B1 ;  /* 0x0000000000017941 */ /* 0x000fea0003800000 */
.L_x_809:
        /* <DEDUP_REMOVED lines=8> */
.L_x_811:
[----:B------:R-:W-:Y:S01]  /*2aca0*/  MOV R13, R37 ;  /* 0x00000025000d7202 */ /* 0x000fe20000000f00 */
[----:B------:R-:W-:-:S07]  /*2acb0*/  IMAD.MOV.U32 R21, RZ, RZ, R14 ;  /* 0x000000ffff157224 */ /* 0x000fce00078e000e */
[----:B------:R-:W-:Y:S05]  /*2acc0*/  WARPSYNC.COLLECTIVE R15, `(.L_x_812) ;  /* 0x000000000f087348 */ /* 0x000fea0003c00000 */
[----:B------:R0:W1:Y:S02]  /*2acd0*/  SHFL.IDX P6, R14, R13, R12, R11 ;  /* 0x0000000c0d0e7389 */ /* 0x00006400000c000b */
[----:B01----:R-:W-:Y:S01]  /*2ace0*/  ENDCOLLECTIVE ;  /* 0x000000000000791b */ /* 0x003fe20003800000 */
.L_x_812:
[----:B------:R-:W-:Y:S02]  /*2acf0*/  IMAD.MOV.U32 R13, RZ, RZ, R136 ;  /* 0x000000ffff0d7224 */ /* 0x000fe400078e0088 */
[----:B------:R-:W-:-:S07]  /*2ad00*/  IMAD.MOV.U32 R37, RZ, RZ, R14 ;  /* 0x000000ffff257224 */ /* 0x000fce00078e000e */
[----:B------:R-:W-:Y:S05]  /*2ad10*/  WARPSYNC.COLLECTIVE R15, `(.L_x_813) ;  /* 0x000000000f087348 */ /* 0x000fea0003c00000 */
[----:B------:R0:W1:Y:S02]  /*2ad20*/  SHFL.IDX P6, R14, R13, R12, R11 ;  /* 0x0000000c0d0e7389 */ /* 0x00006400000c000b */
[----:B01----:R-:W-:Y:S01]  /*2ad30*/  ENDCOLLECTIVE ;  /* 0x000000000000791b */ /* 0x003fe20003800000 */
.L_x_813:
[----:B------:R-:W-:Y:S01]  /*2ad40*/  MOV R39, R14 ;  /* 0x0000000e00277202 */ /* 0x000fe20000000f00 */
[----:B------:R-:W-:Y:S06]  /*2ad50*/  BRA `(.L_x_814) ;  /* 0xfffffe9000cc7947 */ /* 0x000fec000383ffff */
.L_x_578:
[----:B0-----:R0:W1:Y:S02]  /*2ad60*/  SYNCS.PHASECHK.TRANS64.TRYWAIT P0, [R18+URZ+0x29800], R21 ;  /* 0x02980015120075a7 */ /* 0x001064000800017f */
[----:B-1----:R-:W-:Y:S05]  /*2ad70*/  @!P0 NANOSLEEP.SYNCS 0x989680 ;  /* 0x009896800000895d */ /* 0x002fea0003900000 */
[----:B------:R-:W1:Y:S02]  /*2ad80*/  @!P0 SYNCS.PHASECHK.TRANS64 P0, [R18+URZ+0x29800], R21 ;  /* 0x02980015120085a7 */ /* 0x000e64000800007f */
[----:B-1----:R-:W-:Y:S05]  /*2ad90*/  @!P0 BRA `(.L_x_578) ;  /* 0xfffffffc00f08947 */ /* 0x002fea000383ffff */
[----:B------:R-:W-:Y:S05]  /*2ada0*/  BRA `(.L_x_815) ;  /* 0xfffffe9400cc7947 */ /* 0x000fea000383ffff */
.L_x_586:
[----:B-1----:R1:W3:Y:S02]  /*2adb0*/  SYNCS.PHASECHK.TRANS64.TRYWAIT P1, [R0+URZ+0x29830], R3 ;  /* 0x02983003000075a7 */ /* 0x0022e4000802017f */
[----:B---3--:R-:W-:Y:S05]  /*2adc0*/  @!P1 NANOSLEEP.SYNCS 0x989680 ;  /* 0x009896800000995d */ /* 0x008fea0003900000 */
[----:B------:R-:W3:Y:S02]  /*2add0*/  @!P1 SYNCS.PHASECHK.TRANS64 P1, [R0+URZ+0x29830], R3 ;  /* 0x02983003000095a7 */ /* 0x000ee4000802007f */
[----:B---3--:R-:W-:Y:S05]  /*2ade0*/  @!P1 BRA `(.L_x_586) ;  /* 0xfffffffc00f09947 */ /* 0x008fea000383ffff */
[----:B------:R-:W-:Y:S05]  /*2adf0*/  BRA `(.L_x_585) ;  /* 0xfffffec800007947 */ /* 0x000fea000383ffff */
.L_x_593:
[----:B-1----:R1:W2:Y:S02]  /*2ae00*/  SYNCS.PHASECHK.TRANS64.TRYWAIT P2, [R11+URZ+0x29830], R10 ;  /* 0x0298300a0b0075a7 */ /* 0x0022a4000804017f */
[----:B--2---:R-:W-:Y:S05]  /*2ae10*/  @!P2 NANOSLEEP.SYNCS 0x989680 ;  /* 0x009896800000a95d */ /* 0x004fea0003900000 */
[----:B------:R-:W2:Y:S02]  /*2ae20*/  @!P2 SYNCS.PHASECHK.TRANS64 P2, [R11+URZ+0x29830], R10 ;  /* 0x0298300a0b00a5a7 */ /* 0x000ea4000804007f */
[----:B--2---:R-:W-:Y:S05]  /*2ae30*/  @!P2 BRA `(.L_x_593) ;  /* 0xfffffffc00f0a947 */ /* 0x004fea000383ffff */
[----:B------:R-:W-:Y:S05]  /*2ae40*/  BRA `(.L_x_592) ;  /* 0xffffff0800787947 */ /* 0x000fea000383ffff */
.L_x_597:
[----:B-1----:R1:W2:Y:S02]  /*2ae50*/  SYNCS.PHASECHK.TRANS64.TRYWAIT P1, [R10+URZ+0x29850], R7 ;  /* 0x029850070a0075a7 */ /* 0x0022a4000802017f */
[----:B--2---:R-:W-:Y:S05]  /*2ae60*/  @!P1 NANOSLEEP.SYNCS 0x989680 ;  /* 0x009896800000995d */ /* 0x004fea0003900000 */
[----:B------:R-:W2:Y:S02]  /*2ae70*/  @!P1 SYNCS.PHASECHK.TRANS64 P1, [R10+URZ+0x29850], R7 ;  /* 0x029850070a0095a7 */ /* 0x000ea4000802007f */
[----:B--2---:R-:W-:Y:S05]  /*2ae80*/  @!P1 BRA `(.L_x_597) ;  /* 0xfffffffc00f09947 */ /* 0x004fea000383ffff */
[----:B------:R-:W-:Y:S05]  /*2ae90*/  BRA `(.L_x_594) ;  /* 0xffffff1800b47947 */ /* 0x000fea000383ffff */
.L_x_604:
[----:B-1----:R1:W2:Y:S02]  /*2aea0*/  SYNCS.PHASECHK.TRANS64.TRYWAIT P1, [R11+URZ+0x29850], R2 ;  /* 0x029850020b0075a7 */ /* 0x0022a4000802017f */
[----:B--2---:R-:W-:Y:S05]  /*2aeb0*/  @!P1 NANOSLEEP.SYNCS 0x989680 ;  /* 0x009896800000995d */ /* 0x004fea0003900000 */
[----:B------:R-:W2:Y:S02]  /*2aec0*/  @!P1 SYNCS.PHASECHK.TRANS64 P1, [R11+URZ+0x29850], R2 ;  /* 0x029850020b0095a7 */ /* 0x000ea4000802007f */
[----:B--2---:R-:W-:Y:S05]  /*2aed0*/  @!P1 BRA `(.L_x_604) ;  /* 0xfffffffc00f09947 */ /* 0x004fea000383ffff */
[----:B------:R-:W-:Y:S05]  /*2aee0*/  BRA `(.L_x_603) ;  /* 0xffffff4400507947 */ /* 0x000fea000383ffff */
.L_x_608:
[----:B------:R-:W-:Y:S01]  /*2aef0*/  IMAD.MOV.U32 R12, RZ, RZ, R0 ;  /* 0x000000ffff0c7224 */ /* 0x000fe200078e0000 */
[----:B------:R-:W-:Y:S01]  /*2af00*/  MOV R15, 0xffffffff ;  /* 0xffffffff000f7802 */ /* 0x000fe20000000f00 */
[----:B------:R-:W-:Y:S01]  /*2af10*/  IMAD.MOV.U32 R11, RZ, RZ, 0x1c1f ;  /* 0x00001c1fff0b7424 */ /* 0x000fe200078e00ff */
[----:B------:R-:W-:Y:S02]  /*2af20*/  SEL R5, R96, R97, P0 ;  /* 0x0000006160057207 */ /* 0x000fe40000000000 */
[----:B------:R-:W-:-:S07]  /*2af30*/  SEL R7, R97, R96, P0 ;  /* 0x0000006061077207 */ /* 0x000fce0000000000 */
[----:B-1---5:R-:W-:Y:S05]  /*2af40*/  WARPSYNC.COLLECTIVE R15, `(.L_x_816) ;  /* 0x000000000f087348 */ /* 0x022fea0003c00000 */
[----:B------:R0:W2:Y:S02]  /*2af50*/  SHFL.IDX P6, R14, R13, R12, R11 ;  /* 0x0000000c0d0e7389 */ /* 0x0000a400000c000b */
[----:B012--5:R-:W-:Y:S01]  /*2af60*/  ENDCOLLECTIVE ;  /* 0x000000000000791b */ /* 0x027fe20003800000 */
.L_x_816:
[----:B------:R-:W-:Y:S02]  /*2af70*/  SEL R9, R92, R93, P0 ;  /* 0x0000005d5c097207 */ /* 0x000fe40000000000 */
[----:B------:R-:W-:Y:S02]  /*2af80*/  SEL R21, R93, R92, P0 ;  /* 0x0000005c5d157207 */ /* 0x000fe40000000000 */
[----:B------:R-:W-:Y:S02]  /*2af90*/  SEL R25, R52, R43, P0 ;  /* 0x0000002b34197207 */ /* 0x000fe40000000000 */
[----:B------:R-:W-:Y:S02]  /*2afa0*/  SEL R27, R43, R52, P0 ;  /* 0x000000342b1b7207 */ /* 0x000fe40000000000 */
[----:B------:R-:W-:Y:S02]  /*2afb0*/  SEL R29, R41, R40, P0 ;  /* 0x00000028291d7207 */ /* 0x000fe40000000000 */
[----:B------:R-:W-:-:S02]  /*2afc0*/  SEL R31, R40, R41, P0 ;  /* 0x00000029281f7207 */ /* 0x000fc40000000000 */
[----:B------:R-:W-:Y:S01]  /*2afd0*/  SEL R51, R53, R30, P0 ;  /* 0x0000001e35337207 */ /* 0x000fe20000000000 */
[----:B------:R-:W-:Y:S01]  /*2afe0*/  IMAD.MOV.U32 R13, RZ, RZ, R3 ;  /* 0x000000ffff0d7224 */ /* 0x000fe200078e0003 */
[----:B------:R-:W-:Y:S02]  /*2aff0*/  MOV R12, R2 ;  /* 0x00000002000c7202 */ /* 0x000fe40000000f00 */
[----:B------:R-:W-:Y:S02]  /*2b000*/  SEL R53, R30, R53, P0 ;  /* 0x000000351e357207 */ /* 0x000fe40000000000 */
[----:B------:R-:W-:Y:S02]  /*2b010*/  SEL R33, R35, R32, P0 ;  /* 0x0000002023217207 */ /* 0x000fe40000000000 */
[----:B------:R-:W-:Y:S02]  /*2b020*/  SEL R35, R32, R35, P0 ;  /* 0x0000002320237207 */ /* 0x000fe40000000000 */
[----:B------:R-:W-:Y:S01]  /*2b030*/  SEL R67, R34, R69, P0 ;  /* 0x0000004522437207 */ /* 0x000fe20000000000 */
[----:B------:R-:W-:Y:S01]  /*2b040*/  IMAD.MOV.U32 R6, RZ, RZ, R14 ;  /* 0x000000ffff067224 */ /* 0x000fe200078e000e */
[----:B------:R-:W-:-:S07]  /*2b050*/  SEL R69, R69, R34, P0 ;  /* 0x0000002245457207 */ /* 0x000fce0000000000 */
[----:B------:R-:W-:Y:S05]  /*2b060*/  WARPSYNC.COLLECTIVE R15, `(.L_x_817) ;  /* 0x000000000f087348 */ /* 0x000fea0003c00000 */
[----:B------:R0:W1:Y:S02]  /*2b070*/  SHFL.IDX P6, R14, R13, R12, R11 ;  /* 0x0000000c0d0e7389 */ /* 0x00006400000c000b */
[----:B01----:R-:W-:Y:S01]  /*2b080*/  ENDCOLLECTIVE ;  /* 0x000000000000791b */ /* 0x003fe20003800000 */
.L_x_817:
        /* <DEDUP_REMOVED lines=18> */
.L_x_818:
[----:B------:R-:W-:Y:S02]  /*2b1b0*/  SEL R77, R48, R77, P0 ;  /* 0x0000004d304d7207 */ /* 0x000fe40000000000 */
[----:B------:R-:W-:Y:S02]  /*2b1c0*/  SEL R57, R56, R57, P0 ;  /* 0x0000003938397207 */ /* 0x000fe40000000000 */
[----:B------:R-:W-:Y:S02]  /*2b1d0*/  SEL R59, R50, R61, P0 ;  /* 0x0000003d323b7207 */ /* 0x000fe40000000000 */
[----:B------:R-:W-:Y:S02]  /*2b1e0*/  SEL R61, R61, R50, P0 ;  /* 0x000000323d3d7207 */ /* 0x000fe40000000000 */
[----:B------:R-:W-:Y:S02]  /*2b1f0*/  SEL R4, R6, R3, P0 ;  /* 0x0000000306047207 */ /* 0x000fe40000000000 */
[----:B------:R-:W-:Y:S01]  /*2b200*/  SEL R6, R3, R6, P0 ;  /* 0x0000000603067207 */ /* 0x000fe20000000000 */
[----:B------:R-:W-:Y:S01]  /*2b210*/  IMAD.MOV.U32 R13, RZ, RZ, R7 ;  /* 0x000000ffff0d7224 */ /* 0x000fe200078e0007 */
[----:B------:R-:W-:Y:S01]  /*2b220*/  MOV R12, R2 ;  /* 0x00000002000c7202 */ /* 0x000fe20000000f00 */
[----:B------:R-:W-:-:S07]  /*2b230*/  IMAD.MOV.U32 R10, RZ, RZ, R14 ;  /* 0x000000ffff0a7224 */ /* 0x000fce00078e000e */
[----:B------:R-:W-:Y:S05]  /*2b240*/  WARPSYNC.COLLECTIVE R15, `(.L_x_819) ;  /* 0x000000000f087348 */ /* 0x000fea0003c00000 */
[----:B------:R0:W1:Y:S02]  /*2b250*/  SHFL.IDX P6, R14, R13, R12, R11 ;  /* 0x0000000c0d0e7389 */ /* 0x00006400000c000b */
[----:B01----:R-:W-:Y:S01]  /*2b260*/  ENDCOLLECTIVE ;  /* 0x000000000000791b */ /* 0x003fe20003800000 */
.L_x_819:
[----:B------:R-:W-:Y:S01]  /*2b270*/  IMAD.MOV.U32 R13, RZ, RZ, R9 ;  /* 0x000000ffff0d7224 */ /* 0x000fe200078e0009 */
[----:B------:R-:W-:Y:S01]  /*2b280*/  MOV R12, R0 ;  /* 0x00000000000c7202 */ /* 0x000fe20000000f00 */
[----:B------:R-:W-:-:S07]  /*2b290*/  IMAD.MOV.U32 R7, RZ, RZ, R14 ;  /* 0x000000ffff077224 */ /* 0x000fce00078e000e */
[----:B------:R-:W-:Y:S05]  /*2b2a0*/  WARPSYNC.COLLECTIVE R15, `(.L_x_820) ;  /* 0x000000000f087348 */ /* 0x000fea0003c00000 */
[----:B------:R0:W1:Y:S02]  /*2b2b0*/  SHFL.IDX P6, R14, R13, R12, R11 ;  /* 0x0000000c0d0e7389 */ /* 0x00006400000c000b */
[----:B01----:R-:W-:Y:S01]  /*2b2c0*/  ENDCOLLECTIVE ;  /* 0x000000000000791b */ /* 0x003fe20003800000 */
.L_x_820:
        /* <DEDUP_REMOVED lines=8> */
.L_x_821:
[----:B------:R-:W-:Y:S01]  /*2b350*/  IMAD.MOV.U32 R13, RZ, RZ, R25 ;  /* 0x000000ffff0d7224 */ /* 0x000fe200078e0019 */
[----:B------:R-:W-:Y:S01]  /*2b360*/  MOV R12, R0 ;  /* 0x00000000000c7202 */ /* 0x000fe20000000f00 */
[----:B------:R-:W-:-:S07]  /*2b370*/  IMAD.MOV.U32 R20, RZ, RZ, R14 ;  /* 0x000000ffff147224 */ /* 0x000fce00078e000e */
[----:B------:R-:W-:Y:S05]  /*2b380*/  WARPSYNC.COLLECTIVE R15, `(.L_x_822) ;  /* 0x000000000f087348 */ /* 0x000fea0003c00000 */
[----:B------:R0:W1:Y:S02]  /*2b390*/  SHFL.IDX P6, R14, R13, R12, R11 ;  /* 0x0000000c0d0e7389 */ /* 0x00006400000c000b */
[----:B01----:R-:W-:Y:S01]  /*2b3a0*/  ENDCOLLECTIVE ;  /* 0x000000000000791b */ /* 0x003fe20003800000 */
.L_x_822:
[----:B------:R-:W-:Y:S01]  /*2b3b0*/  IMAD.MOV.U32 R13, RZ, RZ, R27 ;  /* 0x000000ffff0d7224 */ /* 0x000fe200078e001b */
[----:B------:R-:W-:Y:S01]  /*2b3c0*/  MOV R12, R2 ;  /* 0x00000002000c7202 */ /* 0x000fe20000000f00 */
[----:B------:R-:W-:-:S07]  /*2b3d0*/  IMAD.MOV.U32 R26, RZ, RZ, R14 ;  /* 0x000000ffff1a7224 */ /* 0x000fce00078e000e */
[----:B------:R-:W-:Y:S05]  /*2b3e0*/  WARPSYNC.COLLECTIVE R15, `(.L_x_823) ;  /* 0x000000000f087348 */ /* 0x000fea0003c00000 */
[----:B------:R0:W1:Y:S02]  /*2b3f0*/  SHFL.IDX P6, R14, R13, R12, R11 ;  /* 0x0000000c0d0e7389 */ /* 0x00006400000c000b */
[----:B01----:R-:W-:Y:S01]  /*2b400*/  ENDCOLLECTIVE ;  /* 0x000000000000791b */ /* 0x003fe20003800000 */
.L_x_823:
[----:B------:R-:W-:Y:S01]  /*2b410*/  IMAD.MOV.U32 R13, RZ, RZ, R29 ;  /* 0x000000ffff0d7224 */ /* 0x000fe200078e001d */
[----:B------:R-:W-:Y:S01]  /*2b420*/  MOV R12, R0 ;  /* 0x00000000000c7202 */ /* 0x000fe20000000f00 */
[----:B------:R-:W-:-:S07]  /*2b430*/  IMAD.MOV.U32 R27, RZ, RZ, R14 ;  /* 0x000000ffff1b7224 */ /* 0x000fce00078e000e */
[----:B------:R-:W-:Y:S05]  /*2b440*/  WARPSYNC.COLLECTIVE R15, `(.L_x_824) ;  /* 0x000000000f087348 */ /* 0x000fea0003c00000 */
[----:B------:R0:W1:Y:S02]  /*2b450*/  SHFL.IDX P6, R14, R13, R12, R11 ;  /* 0x0000000c0d0e7389 */ /* 0x00006400000c000b */
[----:B01----:R-:W-:Y:S01]  /*2b460*/  ENDCOLLECTIVE ;  /* 0x000000000000791b */ /* 0x003fe20003800000 */
.L_x_824:
        /* <DEDUP_REMOVED lines=8> */
.L_x_825:
[----:B------:R-:W-:Y:S01]  /*2b4f0*/  IMAD.MOV.U32 R13, RZ, RZ, R33 ;  /* 0x000000ffff0d7224 */ /* 0x000fe200078e0021 */
[----:B------:R-:W-:Y:S01]  /*2b500*/  MOV R12, R0 ;  /* 0x00000000000c7202 */ /* 0x000fe20000000f00 */
[----:B------:R-:W-:-:S07]  /*2b510*/  IMAD.MOV.U32 R31, RZ, RZ, R14 ;  /* 0x000000ffff1f7224 */ /* 0x000fce00078e000e */
[----:B------:R-:W-:Y:S05]  /*2b520*/  WARPSYNC.COLLECTIVE R15, `(.L_x_826) ;  /* 0x000000000f087348 */ /* 0x000fea0003c00000 */
[----:B------:R0:W1:Y:S02]  /*2b530*/  SHFL.IDX P6, R14, R13, R12, R11 ;  /* 0x0000000c0d0e7389 */ /* 0x00006400000c000b */
[----:B01----:R-:W-:Y:S01]  /*2b540*/  ENDCOLLECTIVE ;  /* 0x000000000000791b */ /* 0x003fe20003800000 */
.L_x_826:
        /* <DEDUP_REMOVED lines=8> */
.L_x_827:
[----:B------:R-:W-:Y:S01]  /*2b5d0*/  IMAD.MOV.U32 R13, RZ, RZ, R37 ;  /* 0x000000ffff0d7224 */ /* 0x000fe200078e0025 */
[----:B------:R-:W-:Y:S01]  /*2b5e0*/  MOV R12, R0 ;  /* 0x00000000000c7202 */ /* 0x000fe20000000f00 */
[----:B------:R-:W-:-:S07]  /*2b5f0*/  IMAD.MOV.U32 R35, RZ, RZ, R14 ;  /* 0x000000ffff237224 */ /* 0x000fce00078e000e */
[----:B------:R-:W-:Y:S05]  /*2b600*/  WARPSYNC.COLLECTIVE R15, `(.L_x_828) ;  /* 0x000000000f087348 */ /* 0x000fea0003c00000 */
[----:B------:R0:W1:Y:S02]  /*2b610*/  SHFL.IDX P6, R14, R13, R12, R11 ;  /* 0x0000000c0d0e7389 */ /* 0x00006400000c000b */
[----:B01----:R-:W-:Y:S01]  /*2b620*/  ENDCOLLECTIVE ;  /* 0x000000000000791b */ /* 0x003fe20003800000 */
.L_x_828:
        /* <DEDUP_REMOVED lines=8> */
.L_x_829:
[----:B------:R-:W-:Y:S01]  /*2b6b0*/  IMAD.MOV.U32 R13, RZ, RZ, R41 ;  /* 0x000000ffff0d7224 */ /* 0x000fe200078e0029 */
[----:B------:R-:W-:Y:S01]  /*2b6c0*/  MOV R12, R0 ;  /* 0x00000000000c7202 */ /* 0x000fe20000000f00 */
[----:B------:R-:W-:-:S07]  /*2b6d0*/  IMAD.MOV.U32 R39, RZ, RZ, R14 ;  /* 0x000000ffff277224 */ /* 0x000fce00078e000e */
[----:B------:R-:W-:Y:S05]  /*2b6e0*/  WARPSYNC.COLLECTIVE R15, `(.L_x_830) ;  /* 0x000000000f087348 */ /* 0x000fea0003c00000 */
[----:B------:R0:W1:Y:S02]  /*2b6f0*/  SHFL.IDX P6, R14, R13, R12, R11 ;  /* 0x0000000c0d0e7389 */ /* 0x00006400000c000b */
[----:B01----:R-:W-:Y:S01]  /*2b700*/  ENDCOLLECTIVE ;  /* 0x000000000000791b */ /* 0x003fe20003800000 */
.L_x_830:
        /* <DEDUP_REMOVED lines=8> */
.L_x_831:
[----:B------:R-:W-:Y:S01]  /*2b790*/  IMAD.MOV.U32 R13, RZ, RZ, R47 ;  /* 0x000000ffff0d7224 */ /* 0x000fe200078e002f */
[----:B------:R-:W-:Y:S01]  /*2b7a0*/  MOV R12, R0 ;  /* 0x00000000000c7202 */ /* 0x000fe20000000f00 */
[----:B------:R-:W-:-:S07]  /*2b7b0*/  IMAD.MOV.U32 R43, RZ, RZ, R14 ;  /* 0x000000ffff2b7224 */ /* 0x000fce00078e000e */
[----:B------:R-:W-:Y:S05]  /*2b7c0*/  WARPSYNC.COLLECTIVE R15, `(.L_x_832) ;  /* 0x000000000f087348 */ /* 0x000fea0003c00000 */
[----:B------:R0:W1:Y:S02]  /*2b7d0*/  SHFL.IDX P6, R14, R13, R12, R11 ;  /* 0x0000000c0d0e7389 */ /* 0x00006400000c000b */
[----:B01----:R-:W-:Y:S01]  /*2b7e0*/  ENDCOLLECTIVE ;  /* 0x000000000000791b */ /* 0x003fe20003800000 */
.L_x_832:
        /* <DEDUP_REMOVED lines=8> */
.L_x_833:
[----:B------:R-:W-:Y:S01]  /*2b870*/  IMAD.MOV.U32 R13, RZ, RZ, R51 ;  /* 0x000000ffff0d7224 */ /* 0x000fe200078e0033 */
[----:B------:R-:W-:Y:S01]  /*2b880*/  MOV R12, R0 ;  /* 0x00000000000c7202 */ /* 0x000fe20000000f00 */
[----:B------:R-:W-:-:S07]  /*2b890*/  IMAD.MOV.U32 R46, RZ, RZ, R14 ;  /* 0x000000ffff2e7224 */ /* 0x000fce00078e000e */
[----:B------:R-:W-:Y:S05]  /*2b8a0*/  WARPSYNC.COLLECTIVE R15, `(.L_x_834) ;  /* 0x000000000f087348 */ /* 0x000fea0003c00000 */
[----:B------:R0:W1:Y:S02]  /*2b8b0*/  SHFL.IDX P6, R14, R13, R12, R11 ;  /* 0x0000000c0d0e7389 */ /* 0x00006400000c000b */
[----:B01----:R-:W-:Y:S01]  /*2b8c0*/  ENDCOLLECTIVE ;  /* 0x000000000000791b */ /* 0x003fe20003800000 */
.L_x_834:
        /* <DEDUP_REMOVED lines=8> */
.L_x_835:
[----:B------:R-:W-:Y:S01]  /*2b950*/  IMAD.MOV.U32 R13, RZ, RZ, R55 ;  /* 0x000000ffff0d7224 */ /* 0x000fe200078e0037 */
[----:B------:R-:W-:Y:S01]  /*2b960*/  MOV R12, R0 ;  /* 0x00000000000c7202 */ /* 0x000fe20000000f00 */
[----:B------:R-:W-:-:S07]  /*2b970*/  IMAD.MOV.U32 R48, RZ, RZ, R14 ;  /* 0x000000ffff307224 */ /* 0x000fce00078e000e */
[----:B------:R-:W-:Y:S05]  /*2b980*/  WARPSYNC.COLLECTIVE R15, `(.L_x_836) ;  /* 0x000000000f087348 */ /* 0x000fea0003c00000 */
[----:B------:R0:W1:Y:S02]  /*2b990*/  SHFL.IDX P6, R14, R13, R12, R11 ;  /* 0x0000000c0d0e7389 */ /* 0x00006400000c000b */
[----:B01----:R-:W-:Y:S01]  /*2b9a0*/  ENDCOLLECTIVE ;  /* 0x000000000000791b */ /* 0x003fe20003800000 */
.L_x_836:
[----:B------:R-:W-:Y:S01]  /*2b9b0*/  IMAD.MOV.U32 R13, RZ, RZ, R57 ;  /* 0x000000ffff0d7224 */ /* 0x000fe200078e0039 */
[----:B------:R-:W-:Y:S01]  /*2b9c0*/  MOV R12, R2 ;  /* 0x00000002000c7202 */ /* 0x000fe20000000f00 */
[----:B------:R-:W-:-:S07]  /*2b9d0*/  IMAD.MOV.U32 R55, RZ, RZ, R14 ;  /* 0x000000ffff377224 */ /* 0x000fce00078e000e */
[----:B------:R-:W-:Y:S05]  /*2b9e0*/  WARPSYNC.COLLECTIVE R15, `(.L_x_837) ;  /* 0x000000000f087348 */ /* 0x000fea0003c00000 */
[----:B------:R0:W1:Y:S02]  /*2b9f0*/  SHFL.IDX P6, R14, R13, R12, R11 ;  /* 0x0000000c0d0e7389 */ /* 0x00006400000c000b */
[----:B01----:R-:W-:Y:S01]  /*2ba00*/  ENDCOLLECTIVE ;  /* 0x000000000000791b */ /* 0x003fe20003800000 */
.L_x_837:
[----:B------:R-:W-:Y:S01]  /*2ba10*/  IMAD.MOV.U32 R13, RZ, RZ, R59 ;  /* 0x000000ffff0d7224 */ /* 0x000fe200078e003b */
[----:B------:R-:W-:Y:S01]  /*2ba20*/  MOV R12, R0 ;  /* 0x00000000000c7202 */ /* 0x000fe20000000f00 */
[----:B------:R-:W-:-:S07]  /*2ba30*/  IMAD.MOV.U32 R50, RZ, RZ, R14 ;  /* 0x000000ffff327224 */ /* 0x000fce00078e000e */
[----:B------:R-:W-:Y:S05]  /*2ba40*/  WARPSYNC.COLLECTIVE R15, `(.L_x_838) ;  /* 0x000000000f087348 */ /* 0x000fea0003c00000 */
[----:B------:R0:W1:Y:S02]  /*2ba50*/  SHFL.IDX P6, R14, R13, R12, R11 ;  /* 0x0000000c0d0e7389 */ /* 0x00006400000c000b */
[----:B01----:R-:W-:Y:S01]  /*2ba60*/  ENDCOLLECTIVE ;  /* 0x000000000000791b */ /* 0x003fe20003800000 */
.L_x_838:
[----:B------:R-:W-:Y:S01]  /*2ba70*/  IMAD.MOV.U32 R13, RZ, RZ, R61 ;  /* 0x000000ffff0d7224 */ /* 0x000fe200078e003d */
[----:B------:R-:W-:Y:S01]  /*2ba80*/  MOV R12, R2 ;  /* 0x00000002000c7202 */ /* 0x000fe20000000f00 */
[----:B------:R-:W-:-:S07]  /*2ba90*/  IMAD.MOV.U32 R59, RZ, RZ, R14 ;  /* 0x000000ffff3b7224 */ /* 0x000fce00078e000e */
[----:B------:R-:W-:Y:S05]  /*2baa0*/  WARPSYNC.COLLECTIVE R15, `(.L_x_839) ;  /* 0x000000000f087348 */ /* 0x000fea0003c00000 */
[----:B------:R0:W1:Y:S02]  /*2bab0*/  SHFL.IDX P6, R14, R13, R12, R11 ;  /* 0x0000000c0d0e7389 */ /* 0x00006400000c000b */
[----:B01----:R-:W-:Y:S01]  /*2bac0*/  ENDCOLLECTIVE ;  /* 0x000000000000791b */ /* 0x003fe20003800000 */
.L_x_839:
[----:B------:R-:W-:Y:S01]  /*2bad0*/  IMAD.MOV.U32 R13, RZ, RZ, R63 ;  /* 0x000000ffff0d7224 */ /* 0x000fe200078e003f */
[----:B------:R-:W-:Y:S01]  /*2bae0*/  MOV R12, R0 ;  /* 0x00000000000c7202 */ /* 0x000fe20000000f00 */
[----:B------:R-:W-:-:S07]  /*2baf0*/  IMAD.MOV.U32 R52, RZ, RZ, R14 ;  /* 0x000000ffff347224 */ /* 0x000fce00078e000e */
[----:B------:R-:W-:Y:S05]  /*2bb00*/  WARPSYNC.COLLECTIVE R15, `(.L_x_840) ;  /* 0x000000000f087348 */ /* 0x000fea0003c00000 */
[----:B------:R0:W1:Y:S02]  /*2bb10*/  SHFL.IDX P6, R14, R13, R12, R11 ;  /* 0x0000000c0d0e7389 */ /* 0x00006400000c000b */
[----:B01----:R-:W-:Y:S01]  /*2bb20*/  ENDCOLLECTIVE ;  /* 0x000000000000791b */ /* 0x003fe20003800000 */
.L_x_840:
        /* <DEDUP_REMOVED lines=8> */
.L_x_841:
[----:B------:R-:W-:Y:S01]  /*2bbb0*/  IMAD.MOV.U32 R13, RZ, RZ, R67 ;  /* 0x000000ffff0d7224 */ /* 0x000fe200078e0043 */
[----:B------:R-:W-:Y:S01]  /*2bbc0*/  MOV R12, R0 ;  /* 0x00000000000c7202 */ /* 0x000fe20000000f00 */
[----:B------:R-:W-:-:S07]  /*2bbd0*/  IMAD.MOV.U32 R54, RZ, RZ, R14 ;  /* 0x000000ffff367224 */ /* 0x000fce00078e000e */
[----:B------:R-:W-:Y:S05]  /*2bbe0*/  WARPSYNC.COLLECTIVE R15, `(.L_x_842) ;  /* 0x000000000f087348 */ /* 0x000fea0003c00000 */
[----:B------:R0:W1:Y:S02]  /*2bbf0*/  SHFL.IDX P6, R14, R13, R12, R11 ;  /* 0x0000000c0d0e7389 */ /* 0x00006400000c000b */
[----:B01----:R-:W-:Y:S01]  /*2bc00*/  ENDCOLLECTIVE ;  /* 0x000000000000791b */ /* 0x003fe20003800000 */
.L_x_842:
        /* <DEDUP_REMOVED lines=8> */
.L_x_843:
[----:B------:R-:W-:Y:S01]  /*2bc90*/  IMAD.MOV.U32 R13, RZ, RZ, R71 ;  /* 0x000000ffff0d7224 */ /* 0x000fe200078e0047 */
[----:B------:R-:W-:Y:S01]  /*2bca0*/  MOV R12, R0 ;  /* 0x00000000000c7202 */ /* 0x000fe20000000f00 */
[----:B------:R-:W-:-:S07]  /*2bcb0*/  IMAD.MOV.U32 R56, RZ, RZ, R14 ;  /* 0x000000ffff387224 */ /* 0x000fce00078e000e */
[----:B------:R-:W-:Y:S05]  /*2bcc0*/  WARPSYNC.COLLECTIVE R15, `(.L_x_844) ;  /* 0x000000000f087348 */ /* 0x000fea0003c00000 */
[----:B------:R0:W1:Y:S02]  /*2bcd0*/  SHFL.IDX P6, R14, R13, R12, R11 ;  /* 0x0000000c0d0e7389 */ /* 0x00006400000c000b */
[----:B01----:R-:W-:Y:S01]  /*2bce0*/  ENDCOLLECTIVE ;  /* 0x000000000000791b */ /* 0x003fe20003800000 */
.L_x_844:
        /* <DEDUP_REMOVED lines=8> */
.L_x_845:
[----:B------:R-:W-:Y:S01]  /*2bd70*/  IMAD.MOV.U32 R13, RZ, RZ, R75 ;  /* 0x000000ffff0d7224 */ /* 0x000fe200078e004b */
[----:B------:R-:W-:Y:S01]  /*2bd80*/  MOV R12, R0 ;  /* 0x00000000000c7202 */ /* 0x000fe20000000f00 */
[----:B------:R-:W-:-:S07]  /*2bd90*/  IMAD.MOV.U32 R58, RZ, RZ, R14 ;  /* 0x000000ffff3a7224 */ /* 0x000fce00078e000e */
[----:B------:R-:W-:Y:S05]  /*2bda0*/  WARPSYNC.COLLECTIVE R15, `(.L_x_846) ;  /* 0x000000000f087348 */ /* 0x000fea0003c00000 */
[----:B------:R0:W1:Y:S02]  /*2bdb0*/  SHFL.IDX P6, R14, R13, R12, R11 ;  /* 0x0000000c0d0e7389 */ /* 0x00006400000c000b */
[----:B01----:R-:W-:Y:S01]  /*2bdc0*/  ENDCOLLECTIVE ;  /* 0x000000000000791b */ /* 0x003fe20003800000 */
.L_x_846:
[----:B------:R-:W-:Y:S02]  /*2bdd0*/  SEL R37, R71, R58, P0 ;  /* 0x0000003a47257207 */ /* 0x000fe40000000000 */
[----:B------:R-:W-:Y:S01]  /*2bde0*/  SEL R39, R58, R71, P0 ;  /* 0x000000473a277207 */ /* 0x000fe20000000000 */
[----:B------:R-:W-:Y:S01]  /*2bdf0*/  IMAD.MOV.U32 R13, RZ, RZ, R77 ;  /* 0x000000ffff0d7224 */ /* 0x000fe200078e004d */
[----:B------:R-:W-:Y:S01]  /*2be00*/  MOV R12, R2 ;  /* 0x00000002000c7202 */ /* 0x000fe20000000f00 */
[----:B------:R-:W-:Y:S02]  /*2be10*/  IMAD.MOV.U32 R2, RZ, RZ, RZ ;  /* 0x000000ffff027224 */ /* 0x000fe400078e00ff */
[----:B------:R-:W-:-:S07]  /*2be20*/  IMAD.MOV.U32 R75, RZ, RZ, R14 ;  /* 0x000000ffff4b7224 */ /* 0x000fce00078e000e */
[----:B------:R-:W-:Y:S05]  /*2be30*/  WARPSYNC.COLLECTIVE R15, `(.L_x_847) ;  /* 0x000000000f087348 */ /* 0x000fea0003c00000 */
[----:B------:R0:W1:Y:S02]  /*2be40*/  SHFL.IDX P6, R14, R13, R12, R11 ;  /* 0x0000000c0d0e7389 */ /* 0x00006400000c000b */
[----:B01----:R-:W-:Y:S01]  /*2be50*/  ENDCOLLECTIVE ;  /* 0x000000000000791b */ /* 0x003fe20003800000 */
.L_x_847:
[----:B------:R-:W-:Y:S02]  /*2be60*/  SEL R12, R9, R20, P0 ;  /* 0x00000014090c7207 */ /* 0x000fe40000000000 */
[----:B------:R-:W-:Y:S02]  /*2be70*/  SEL R11, R48, R51, P0 ;  /* 0x00000033300b7207 */ /* 0x000fe40000000000 */
[----:B------:R-:W-:Y:S02]  /*2be80*/  SEL R13, R55, R50, P0 ;  /* 0x00000032370d7207 */ /* 0x000fe40000000000 */
[----:B------:R-:W-:Y:S01]  /*2be90*/  SEL R15, R50, R55, P0 ;  /* 0x00000037320f7207 */ /* 0x000fe20000000000 */
[----:B------:R-:W-:Y:S01]  /*2bea0*/  IMAD.MOV.U32 R60, RZ, RZ, R14 ;  /* 0x000000ffff3c7224 */ /* 0x000fe200078e000e */
[----:B------:R-:W-:Y:S02]  /*2beb0*/  SEL R14, R20, R9, P0 ;  /* 0x00000009140e7207 */ /* 0x000fe40000000000 */
[----:B------:R-:W-:Y:S01]  /*2bec0*/  SEL R9, R51, R48, P0 ;  /* 0x0000003033097207 */ /* 0x000fe20000000000 */
[----:B------:R-:W-:Y:S06]  /*2bed0*/  BRA `(.L_x_848) ;  /* 0xffffff4c00007947 */ /* 0x000fec000383ffff */
.L_x_620:
[----:B------:R-:W-:Y:S01]  /*2bee0*/  MOV R13, R3 ;  /* 0x00000003000d7202 */ /* 0x000fe20000000f00 */
[----:B------:R-:W-:Y:S01]  /*2bef0*/  IMAD.MOV.U32 R12, RZ, RZ, RZ ;  /* 0x000000ffff0c7224 */ /* 0x000fe200078e00ff */
[----:B------:R-:W-:Y:S01]  /*2bf00*/  MOV R15, 0xffffffff ;  /* 0xffffffff000f7802 */ /* 0x000fe20000000f00 */
[----:B------:R-:W-:-:S07]  /*2bf10*/  IMAD.MOV.U32 R11, RZ, RZ, 0x181f ;  /* 0x0000181fff0b7424 */ /* 0x000fce00078e00ff */
[----:B01----:R-:W-:Y:S05]  /*2bf20*/  WARPSYNC.COLLECTIVE R15, `(.L_x_849) ;  /* 0x000000000f087348 */ /* 0x003fea0003c00000 */
[----:B------:R2:W3:Y:S02]  /*2bf30*/  SHFL.IDX P6, R14, R13, R12, R11 ;  /* 0x0000000c0d0e7389 */ /* 0x0004e400000c000b */
[----:B0123--:R-:W-:Y:S01]  /*2bf40*/  ENDCOLLECTIVE ;  /* 0x000000000000791b */ /* 0x00ffe20003800000 */
.L_x_849:
[----:B------:R-:W-:Y:S02]  /*2bf50*/  IMAD.MOV.U32 R13, RZ, RZ, R2 ;  /* 0x000000ffff0d7224 */ /* 0x000fe400078e0002 */
[----:B------:R-:W-:-:S07]  /*2bf60*/  IMAD.MOV.U32 R0, RZ, RZ, R14 ;  /* 0x000000ffff007224 */ /* 0x000fce00078e000e */
[----:B------:R-:W-:Y:S05]  /*2bf70*/  WARPSYNC.COLLECTIVE R15, `(.L_x_850) ;  /* 0x000000000f087348 */ /* 0x000fea0003c00000 */
[----:B------:R0:W1:Y:S02]  /*2bf80*/  SHFL.IDX P6, R14, R13, R12, R11 ;  /* 0x0000000c0d0e7389 */ /* 0x00006400000c000b */
[----:B01----:R-:W-:Y:S01]  /*2bf90*/  ENDCOLLECTIVE ;  /* 0x000000000000791b */ /* 0x003fe20003800000 */
.L_x_850:
[----:B------:R-:W-:Y:S05]  /*2bfa0*/  BRA `(.L_x_851) ;  /* 0xffffff6000647947 */ /* 0x000fea000383ffff */
.L_x_623:
[----:B------:R-:W-:Y:S01]  /*2bfb0*/  BSSY B1, `(.L_x_852) ;  /* 0x0000008000017945 */ /* 0x000fe20003800000 */
[----:B------:R-:W-:Y:S01]  /*2bfc0*/  MOV R13, R3 ;  /* 0x00000003000d7202 */ /* 0x000fe20000000f00 */
[----:B------:R-:W-:Y:S01]  /*2bfd0*/  IMAD.MOV.U32 R12, RZ, RZ, 0x1 ;  /* 0x00000001ff0c7424 */ /* 0x000fe200078e00ff */
[----:B---3--:R-:W-:Y:S01]  /*2bfe0*/  MOV R15, 0xffffffff ;  /* 0xffffffff000f7802 */ /* 0x008fe20000000f00 */
[----:B------:R-:W-:-:S07]  /*2bff0*/  IMAD.MOV.U32 R11, RZ, RZ, 0x181f ;  /* 0x0000181fff0b7424 */ /* 0x000fce00078e00ff */
[----:B012-4-:R-:W-:Y:S05]  /*2c000*/  WARPSYNC.COLLECTIVE R15, `(.L_x_853) ;  /* 0x000000000f087348 */ /* 0x017fea0003c00000 */
[----:B----4-:R3:W4:Y:S02]  /*2c010*/  SHFL.IDX P6, R14, R13, R12, R11 ;  /* 0x0000000c0d0e7389 */ /* 0x01072400000c000b */
[----:B01234-:R-:W-:Y:S01]  /*2c020*/  ENDCOLLECTIVE ;  /* 0x000000000000791b */ /* 0x01ffe20003800000 */
.L_x_853:
[----:B------:R-:W-:Y:S05]  /*2c030*/  BSYNC B1 ;  /* 0x0000000000017941 */ /* 0x000fea0003800000 */
.L_x_852:
        /* <DEDUP_REMOVED lines=8> */
.L_x_854:
[----:B------:R-:W-:Y:S05]  /*2c0c0*/  BRA `(.L_x_855) ;  /* 0xffffff6000707947 */ /* 0x000fea000383ffff */
.L_x_626:
[----:B------:R-:W-:Y:S01]  /*2c0d0*/  BSSY B1, `(.L_x_856) ;  /* 0x0000008000017945 */ /* 0x000fe20003800000 */
[----:B------:R-:W-:Y:S01]  /*2c0e0*/  MOV R13, R3 ;  /* 0x00000003000d7202 */ /* 0x000fe20000000f00 */
[----:B------:R-:W-:Y:S01]  /*2c0f0*/  IMAD.MOV.U32 R12, RZ, RZ, 0x2 ;  /* 0x00000002ff0c7424 */ /* 0x000fe200078e00ff */
[----:B0-----:R-:W-:Y:S01]  /*2c100*/  MOV R15, 0xffffffff ;  /* 0xffffffff000f7802 */ /* 0x001fe20000000f00 */
[----:B------:R-:W-:-:S07]  /*2c110*/  IMAD.MOV.U32 R11, RZ, RZ, 0x181f ;  /* 0x0000181fff0b7424 */ /* 0x000fce00078e00ff */
[----:B-1234-:R-:W-:Y:S05]  /*2c120*/  WARPSYNC.COLLECTIVE R15, `(.L_x_857) ;  /* 0x000000000f087348 */ /* 0x01efea0003c00000 */
[----:B----4-:R0:W4:Y:S02]  /*2c130*/  SHFL.IDX P6, R14, R13, R12, R11 ;  /* 0x0000000c0d0e7389 */ /* 0x01012400000c000b */
[----:B01234-:R-:W-:Y:S01]  /*2c140*/  ENDCOLLECTIVE ;  /* 0x000000000000791b */ /* 0x01ffe20003800000 */
.L_x_857:
[----:B------:R-:W-:Y:S05]  /*2c150*/  BSYNC B1 ;  /* 0x0000000000017941 */ /* 0x000fea0003800000 */
.L_x_856:
        /* <DEDUP_REMOVED lines=8> */
.L_x_858:
[----:B------:R-:W-:Y:S05]  /*2c1e0*/  BRA `(.L_x_859) ;  /* 0xffffff6000787947 */ /* 0x000fea000383ffff */
.L_x_629:
[----:B------:R-:W-:Y:S01]  /*2c1f0*/  BSSY B1, `(.L_x_860) ;  /* 0x0000008000017945 */ /* 0x000fe20003800000 */
[----:B------:R-:W-:Y:S01]  /*2c200*/  MOV R13, R3 ;  /* 0x00000003000d7202 */ /* 0x000fe20000000f00 */
[----:B------:R-:W-:Y:S01]  /*2c210*/  IMAD.MOV.U32 R12, RZ, RZ, 0x3 ;  /* 0x00000003ff0c7424 */ /* 0x000fe200078e00ff */
[----:B0-----:R-:W-:Y:S01]  /*2c220*/  MOV R15, 0xffffffff ;  /* 0xffffffff000f7802 */ /* 0x001fe20000000f00 */
[----:B------:R-:W-:-:S07]  /*2c230*/  IMAD.MOV.U32 R11, RZ, RZ, 0x181f ;  /* 0x0000181fff0b7424 */ /* 0x000fce00078e00ff */
[----:B-1234-:R-:W-:Y:S05]  /*2c240*/  WARPSYNC.COLLECTIVE R15, `(.L_x_861) ;  /* 0x000000000f087348 */ /* 0x01efea0003c00000 */
[----:B------:R0:W0:Y:S02]  /*2c250*/  SHFL.IDX P6, R14, R13, R12, R11 ;  /* 0x0000000c0d0e7389 */ /* 0x00002400000c000b */
[----:B01234-:R-:W-:Y:S01]  /*2c260*/  ENDCOLLECTIVE ;  /* 0x000000000000791b */ /* 0x01ffe20003800000 */
.L_x_861:
[----:B------:R-:W-:Y:S05]  /*2c270*/  BSYNC B1 ;  /* 0x0000000000017941 */ /* 0x000fea0003800000 */
.L_x_860:
        /* <DEDUP_REMOVED lines=8> */
.L_x_862:
[----:B------:R-:W-:Y:S05]  /*2c300*/  BRA `(.L_x_863) ;  /* 0xffffff6000807947 */ /* 0x000fea000383ffff */
.L_x_645:
[----:B0-----:R-:W0:Y:S01]  /*2c310*/  S2R R8, SR_TID.X ;  /* 0x0000000000087919 */ /* 0x001e220000002100 */
[----:B------:R-:W-:Y:S01]  /*2c320*/  BSSY B1, `(.L_x_864) ;  /* 0x000000a000017945 */ /* 0x000fe20003800000 */
[----:B------:R-:W-:Y:S01]  /*2c330*/  IMAD.MOV.U32 R12, RZ, RZ, RZ ;  /* 0x000000ffff0c7224 */ /* 0x000fe200078e00ff */
[----:B------:R-:W-:Y:S01]  /*2c340*/  MOV R15, 0xffffffff ;  /* 0xffffffff000f7802 */ /* 0x000fe20000000f00 */
[----:B------:R-:W-:Y:S01]  /*2c350*/  IMAD.MOV.U32 R11, RZ, RZ, 0x1f ;  /* 0x0000001fff0b7424 */ /* 0x000fe200078e00ff */
[----:B0-----:R-:W-:-:S04]  /*2c360*/  SHF.R.U32.HI R8, RZ, 0x5, R8 ;  /* 0x00000005ff087819 */ /* 0x001fc80000011608 */
[----:B------:R-:W-:-:S04]  /*2c370*/  LOP3.LUT R8, R8, 0x3, RZ, 0xc0, !PT ;  /* 0x0000000308087812 */ /* 0x000fc800078ec0ff */
[----:B------:R-:W-:-:S07]  /*2c380*/  MOV R13, R8 ;  /* 0x00000008000d7202 */ /* 0x000fce0000000f00 */
[----:B------:R-:W-:Y:S05]  /*2c390*/  WARPSYNC.COLLECTIVE R15, `(.L_x_865) ;  /* 0x000000000f087348 */ /* 0x000fea0003c00000 */
[----:B------:R0:W1:Y:S02]  /*2c3a0*/  SHFL.IDX P6, R14, R13, R12, R11 ;  /* 0x0000000c0d0e7389 */ /* 0x00006400000c000b */
[----:B01----:R-:W-:Y:S01]  /*2c3b0*/  ENDCOLLECTIVE ;  /* 0x000000000000791b */ /* 0x003fe20003800000 */
.L_x_865:
[----:B------:R-:W-:Y:S05]  /*2c3c0*/  BSYNC B1 ;  /* 0x0000000000017941 */ /* 0x000fea0003800000 */
.L_x_864:
[----:B------:R-:W-:Y:S05]  /*2c3d0*/  BRA `(.L_x_866) ;  /* 0xffffff7400847947 */ /* 0x000fea000383ffff */
.L_x_647:
[----:B------:R-:W-:Y:S01]  /*2c3e0*/  BSSY B1, `(.L_x_867) ;  /* 0x0000006000017945 */ /* 0x000fe20003800000 */
[----:B------:R-:W-:-:S07]  /*2c3f0*/  IMAD.MOV.U32 R15, RZ, RZ, -0x1 ;  /* 0xffffffffff0f7424 */ /* 0x000fce00078e00ff */
[----:B01----:R-:W-:Y:S05]  /*2c400*/  WARPSYNC.COLLECTIVE R15, `(.L_x_868) ;  /* 0x000000000f0c7348 */ /* 0x003fea0003c00000 */
[----:B------:R-:W-:Y:S02]  /*2c410*/  ELECT P6, UR62, PT ;  /* 0x00000000003e782f */ /* 0x000fe400038c0000 */
[----:B------:R-:W-:Y:S01]  /*2c420*/  MOV R14, UR62 ;  /* 0x0000003e000e7c02 */ /* 0x000fe20008000f00 */
[----:B01----:R-:W-:Y:S10]  /*2c430*/  ENDCOLLECTIVE ;  /* 0x000000000000791b */ /* 0x003ff40003800000 */
.L_x_868:
[----:B------:R-:W-:Y:S05]  /*2c440*/  BSYNC B1 ;  /* 0x0000000000017941 */ /* 0x000fea0003800000 */
.L_x_867:
[----:B------:R-:W-:Y:S05]  /*2c450*/  BRA `(.L_x_646) ;  /* 0xffffff74007c7947 */ /* 0x000fea000383ffff */
.L_x_649:
[----:B-1----:R1:W2:Y:S02]  /*2c460*/  SYNCS.PHASECHK.TRANS64.TRYWAIT P0, [R22+URZ+0x29820], R5 ;  /* 0x02982005160075a7 */ /* 0x0022a4000800017f */
[----:B--2---:R-:W-:Y:S05]  /*2c470*/  @!P0 NANOSLEEP.SYNCS 0x989680 ;  /* 0x009896800000895d */ /* 0x004fea0003900000 */
[----:B------:R-:W2:Y:S02]  /*2c480*/  @!P0 SYNCS.PHASECHK.TRANS64 P0, [R22+URZ+0x29820], R5 ;  /* 0x02982005160085a7 */ /* 0x000ea4000800007f */
[----:B--2---:R-:W-:Y:S05]  /*2c490*/  @!P0 BRA `(.L_x_649) ;  /* 0xfffffffc00f08947 */ /* 0x004fea000383ffff */
[----:B------:R-:W-:Y:S05]  /*2c4a0*/  BRA `(.L_x_869) ;  /* 0xffffff74008c7947 */ /* 0x000fea000383ffff */
.L_x_653:
[----:B0-----:R0:W2:Y:S02]  /*2c4b0*/  SYNCS.PHASECHK.TRANS64.TRYWAIT P0, [R9+URZ+0x298a0], R8 ;  /* 0x0298a008090075a7 */ /* 0x0010a4000800017f */
[----:B--2---:R-:W-:Y:S05]  /*2c4c0*/  @!P0 NANOSLEEP.SYNCS 0x989680 ;  /* 0x009896800000895d */ /* 0x004fea0003900000 */
[----:B------:R-:W2:Y:S02]  /*2c4d0*/  @!P0 SYNCS.PHASECHK.TRANS64 P0, [R9+URZ+0x298a0], R8 ;  /* 0x0298a008090085a7 */ /* 0x000ea4000800007f */
[----:B--2---:R-:W-:Y:S05]  /*2c4e0*/  @!P0 BRA `(.L_x_653) ;  /* 0xfffffffc00f08947 */ /* 0x004fea000383ffff */
[----:B------:R-:W-:Y:S05]  /*2c4f0*/  BRA `(.L_x_870) ;  /* 0xffffff7400a47947 */ /* 0x000fea000383ffff */
.L_x_660:
[----:B-1----:R1:W2:Y:S02]  /*2c500*/  SYNCS.PHASECHK.TRANS64.TRYWAIT P0, [R9+URZ+0x298c0], R8 ;  /* 0x0298c008090075a7 */ /* 0x0022a4000800017f */
[----:B--2---:R-:W-:Y:S05]  /*2c510*/  @!P0 NANOSLEEP.SYNCS 0x989680 ;  /* 0x009896800000895d */ /* 0x004fea0003900000 */
[----:B------:R-:W2:Y:S02]  /*2c520*/  @!P0 SYNCS.PHASECHK.TRANS64 P0, [R9+URZ+0x298c0], R8 ;  /* 0x0298c008090085a7 */ /* 0x000ea4000800007f */
[----:B--2---:R-:W-:Y:S05]  /*2c530*/  @!P0 BRA `(.L_x_660) ;  /* 0xfffffffc00f08947 */ /* 0x004fea000383ffff */
[----:B------:R-:W-:Y:S05]  /*2c540*/  BRA `(.L_x_871) ;  /* 0xffffff7800987947 */ /* 0x000fea000383ffff */
.L_x_667:
[----:B0-----:R0:W2:Y:S02]  /*2c550*/  SYNCS.PHASECHK.TRANS64.TRYWAIT P1, [R8+URZ+0x298a0], R7 ;  /* 0x0298a007080075a7 */ /* 0x0010a4000802017f */
[----:B--2---:R-:W-:Y:S05]  /*2c560*/  @!P1 NANOSLEEP.SYNCS 0x989680 ;  /* 0x009896800000995d */ /* 0x004fea0003900000 */
[----:B------:R-:W2:Y:S02]  /*2c570*/  @!P1 SYNCS.PHASECHK.TRANS64 P1, [R8+URZ+0x298a0], R7 ;  /* 0x0298a007080095a7 */ /* 0x000ea4000802007f */
[----:B--2---:R-:W-:Y:S05]  /*2c580*/  @!P1 BRA `(.L_x_667) ;  /* 0xfffffffc00f09947 */ /* 0x004fea000383ffff */
[----:B------:R-:W-:Y:S05]  /*2c590*/  BRA `(.L_x_872) ;  /* 0xffffff7c00587947 */ /* 0x000fea000383ffff */
.L_x_674:
[----:B-1----:R1:W2:Y:S02]  /*2c5a0*/  SYNCS.PHASECHK.TRANS64.TRYWAIT P1, [R8+URZ+0x298c0], R7 ;  /* 0x0298c007080075a7 */ /* 0x0022a4000802017f */
[----:B--2---:R-:W-:Y:S05]  /*2c5b0*/  @!P1 NANOSLEEP.SYNCS 0x989680 ;  /* 0x009896800000995d */ /* 0x004fea0003900000 */
[----:B------:R-:W2:Y:S02]  /*2c5c0*/  @!P1 SYNCS.PHASECHK.TRANS64 P1, [R8+URZ+0x298c0], R7 ;  /* 0x0298c007080095a7 */ /* 0x000ea4000802007f */
[----:B--2---:R-:W-:Y:S05]  /*2c5d0*/  @!P1 BRA `(.L_x_674) ;  /* 0xfffffffc00f09947 */ /* 0x004fea000383ffff */
[----:B------:R-:W-:Y:S05]  /*2c5e0*/  BRA `(.L_x_873) ;  /* 0xffffff8000487947 */ /* 0x000fea000383ffff */
.L_x_689:
[----:B------:R-:W-:Y:S01]  /*2c5f0*/  SHF.R.U32.HI R8, RZ, 0x5, R21 ;  /* 0x00000005ff087819 */ /* 0x000fe20000011615 */
[----:B------:R-:W-:Y:S01]  /*2c600*/  BSSY B0, `(.L_x_874) ;  /* 0x0000009000007945 */ /* 0x000fe20003800000 */
[----:B--2---:R-:W-:Y:S01]  /*2c610*/  MOV R12, RZ ;  /* 0x000000ff000c7202 */ /* 0x004fe20000000f00 */
[----:B------:R-:W-:Y:S01]  /*2c620*/  IMAD.MOV.U32 R11, RZ, RZ, 0x1f ;  /* 0x0000001fff0b7424 */ /* 0x000fe200078e00ff */
[----:B------:R-:W-:Y:S01]  /*2c630*/  LOP3.LUT R8, R8, 0x3, RZ, 0xc0, !PT ;  /* 0x0000000308087812 */ /* 0x000fe200078ec0ff */
[----:B------:R-:W-:-:S04]  /*2c640*/  IMAD.MOV.U32 R15, RZ, RZ, -0x1 ;  /* 0xffffffffff0f7424 */ /* 0x000fc800078e00ff */
[----:B------:R-:W-:-:S07]  /*2c650*/  IMAD.MOV.U32 R13, RZ, RZ, R8 ;  /* 0x000000ffff0d7224 */ /* 0x000fce00078e0008 */
[----:B-----5:R-:W-:Y:S05]  /*2c660*/  WARPSYNC.COLLECTIVE R15, `(.L_x_875) ;  /* 0x000000000f087348 */ /* 0x020fea0003c00000 */
[----:B------:R0:W1:Y:S02]  /*2c670*/  SHFL.IDX P6, R14, R13, R12, R11 ;  /* 0x0000000c0d0e7389 */ /* 0x00006400000c000b */
[----:B01---5:R-:W-:Y:S01]  /*2c680*/  ENDCOLLECTIVE ;  /* 0x000000000000791b */ /* 0x023fe20003800000 */
.L_x_875:
[----:B------:R-:W-:Y:S05]  /*2c690*/  BSYNC B0 ;  /* 0x0000000000007941 */ /* 0x000fea0003800000 */
.L_x_874:
[----:B------:R-:W-:Y:S05]  /*2c6a0*/  BRA `(.L_x_876) ;  /* 0xffffff9000007947 */ /* 0x000fea000383ffff */
.L_x_692:
[----:B0-----:R-:W2:Y:S02]  /*2c6b0*/  LDL R2, [R1+0x3c] ;  /* 0x00003c0001027983 */ /* 0x001ea40000100800 */
[----:B--2---:R0:W1:Y:S02]  /*2c6c0*/  SYNCS.PHASECHK.TRANS64.TRYWAIT P0, [R0+URZ+0x29880], R2 ;  /* 0x02988002000075a7 */ /* 0x004064000800017f */
[----:B-1----:R-:W-:Y:S05]  /*2c6d0*/  @!P0 NANOSLEEP.SYNCS 0x989680 ;  /* 0x009896800000895d */ /* 0x002fea0003900000 */
[----:B------:R-:W1:Y:S02]  /*2c6e0*/  @!P0 SYNCS.PHASECHK.TRANS64 P0, [R0+URZ+0x29880], R2 ;  /* 0x02988002000085a7 */ /* 0x000e64000800007f */
[----:B-1----:R-:W-:Y:S05]  /*2c6f0*/  @!P0 BRA `(.L_x_692) ;  /* 0xfffffffc00ec8947 */ /* 0x002fea000383ffff */
[----:B------:R-:W-:Y:S05]  /*2c700*/  BRA `(.L_x_877) ;  /* 0xffffff90002c7947 */ /* 0x000fea000383ffff */
.L_x_693:
[----:B------:R-:W-:Y:S01]  /*2c710*/  BSSY B0, `(.L_x_878) ;  /* 0x0000008000007945 */ /* 0x000fe20003800000 */
[----:B------:R-:W-:Y:S01]  /*2c720*/  MOV R13, R3 ;  /* 0x00000003000d7202 */ /* 0x000fe20000000f00 */
[----:B------:R-:W-:Y:S01]  /*2c730*/  IMAD.MOV.U32 R12, RZ, RZ, RZ ;  /* 0x000000ffff0c7224 */ /* 0x000fe200078e00ff */
[----:B------:R-:W-:Y:S01]  /*2c740*/  MOV R15, 0xffffffff ;  /* 0xffffffff000f7802 */ /* 0x000fe20000000f00 */
[----:B------:R-:W-:-:S07]  /*2c750*/  IMAD.MOV.U32 R11, RZ, RZ, 0x1c1f ;  /* 0x00001c1fff0b7424 */ /* 0x000fce00078e00ff */
[----:B------:R-:W-:Y:S05]  /*2c760*/  WARPSYNC.COLLECTIVE R15, `(.L_x_879) ;  /* 0x000000000f087348 */ /* 0x000fea0003c00000 */
[----:B------:R0:W1:Y:S02]  /*2c770*/  SHFL.IDX P6, R14, R13, R12, R11 ;  /* 0x0000000c0d0e7389 */ /* 0x00006400000c000b */
[----:B01----:R-:W-:Y:S01]  /*2c780*/  ENDCOLLECTIVE ;  /* 0x000000000000791b */ /* 0x003fe20003800000 */
.L_x_879:
[----:B------:R-:W-:Y:S05]  /*2c790*/  BSYNC B0 ;  /* 0x0000000000007941 */ /* 0x000fea0003800000 */
.L_x_878:
[----:B------:R-:W-:Y:S01]  /*2c7a0*/  IMAD.MOV.U32 R13, RZ, RZ, R2 ;  /* 0x000000ffff0d7224 */ /* 0x000fe200078e0002 */
[----:B------:R-:W-:Y:S01]  /*2c7b0*/  MOV R12, RZ ;  /* 0x000000ff000c7202 */ /* 0x000fe20000000f00 */
[----:B------:R-:W-:Y:S01]  /*2c7c0*/  IMAD.MOV.U32 R11, RZ, RZ, 0x1c1f ;  /* 0x00001c1fff0b7424 */ /* 0x000fe200078e00ff */
[----:B------:R-:W-:Y:S01]  /*2c7d0*/  LOP3.LUT P2, RZ, R20, 0x2, RZ, 0xc0, !PT ;  /* 0x0000000214ff7812 */ /* 0x000fe2000784c0ff */
[----:B------:R-:W-:Y:S01]  /*2c7e0*/  IMAD.MOV.U32 R15, RZ, RZ, -0x1 ;  /* 0xffffffffff0f7424 */ /* 0x000fe200078e00ff */
[----:B------:R-:W0:Y:S01]  /*2c7f0*/  S2R R20, SR_TID.X ;  /* 0x0000000000147919 */ /* 0x000e220000002100 */
[----:B------:R-:W-:-:S10]  /*2c800*/  IMAD.MOV.U32 R4, RZ, RZ, R14 ;  /* 0x000000ffff047224 */ /* 0x000fd400078e000e */
[----:B0-----:R-:W-:Y:S05]  /*2c810*/  WARPSYNC.COLLECTIVE R15, `(.L_x_880) ;  /* 0x000000000f087348 */ /* 0x001fea0003c00000 */
[----:B------:R1:W2:Y:S02]  /*2c820*/  SHFL.IDX P6, R14, R13, R12, R11 ;  /* 0x0000000c0d0e7389 */ /* 0x0002a400000c000b */
[----:B012---:R-:W-:Y:S01]  /*2c830*/  ENDCOLLECTIVE ;  /* 0x000000000000791b */ /* 0x007fe20003800000 */
.L_x_880:
[----:B------:R-:W2:Y:S01]  /*2c840*/  LDL R15, [R1+0x4] ;  /* 0x00000400010f7983 */ /* 0x000ea20000100800 */
[----:B------:R-:W-:Y:S01]  /*2c850*/  IMAD.MOV.U32 R12, RZ, RZ, R14 ;  /* 0x000000ffff0c7224 */ /* 0x000fe200078e000e */
[----:B------:R-:W-:-:S04]  /*2c860*/  SHF.L.U32 R20, R20, 0x4, RZ ;  /* 0x0000000414147819 */ /* 0x000fc800000006ff */
[----:B------:R-:W-:-:S04]  /*2c870*/  LOP3.LUT R20, R20, 0x30, RZ, 0xc0, !PT ;  /* 0x0000003014147812 */ /* 0x000fc800078ec0ff */
[----:B------:R-:W-:-:S05]  /*2c880*/  IADD3 R20, P0, R20, R12, RZ ;  /* 0x0000000c14147210 */ /* 0x000fca0007f1e0ff */
[----:B------:R-:W-:Y:S01]  /*2c890*/  IMAD.X R21, RZ, RZ, R4, P0 ;  /* 0x000000ffff157224 */ /* 0x000fe200000e0604 */
[----:B------:R-:W-:Y:S02]  /*2c8a0*/  ISETP.LT.OR P0, PT, R8, 0x1, P2 ;  /* 0x000000010800780c */ /* 0x000fe40001701670 */
[----:B------:R-:W-:Y:S01]  /*2c8b0*/  IADD3 R4, R22, R5, R37 ;  /* 0x0000000516047210 */ /* 0x000fe20007ffe025 */
[----:B------:R-:W-:Y:S02]  /*2c8c0*/  IMAD.MOV.U32 R13, RZ, RZ, R3 ;  /* 0x000000ffff0d7224 */ /* 0x000fe400078e0003 */
[----:B------:R-:W-:-:S08]  /*2c8d0*/  IMAD.MOV.U32 R12, RZ, RZ, 0x1 ;  /* 0x00000001ff0c7424 */ /* 0x000fd000078e00ff */
[----:B------:R-:W-:Y:S01]  /*2c8e0*/  @!PT LDS RZ, [RZ] ;  /* 0x00000000fffff984 */ /* 0x000fe20000000800 */
[----:B------:R-:W-:Y:S01]  /*2c8f0*/  @!PT LDS RZ, [RZ] ;  /* 0x00000000fffff984 */ /* 0x000fe20000000800 */
[----:B------:R-:W-:Y:S01]  /*2c900*/  @!PT LDS RZ, [RZ] ;  /* 0x00000000fffff984 */ /* 0x000fe20000000800 */
[----:B------:R0:W-:Y:S01]  /*2c910*/  LDGSTS.E.BYPASS.LTC128B.128 [R4+0xa400], desc[UR50][R20.64], !P0 ;  /* 0x0a40000014047fae */ /* 0x0001e2000c101d72 */
[----:B------:R-:W-:Y:S02]  /*2c920*/  ISETP.LT.OR P0, PT, R8, 0x1, P1 ;  /* 0x000000010800780c */ /* 0x000fe40000f01670 */
[----:B--2---:R-:W-:Y:S02]  /*2c930*/  IADD3 R5, R15, R4, RZ ;  /* 0x000000040f057210 */ /* 0x004fe40007ffe0ff */
[----:B------:R-:W-:-:S09]  /*2c940*/  MOV R15, 0xffffffff ;  /* 0xffffffff000f7802 */ /* 0x000fd20000000f00 */
[----:B------:R0:W-:Y:S02]  /*2c950*/  LDGSTS.E.BYPASS.LTC128B.128 [R5+0xa400], desc[UR50][R20.64+0x40], !P0 ;  /* 0x0a40004014057fae */ /* 0x0001e4000c101d72 */
[----:B0-----:R-:W-:Y:S05]  /*2c960*/  WARPSYNC.COLLECTIVE R15, `(.L_x_881) ;  /* 0x000000000f087348 */ /* 0x001fea0003c00000 */
[----:B------:R1:W2:Y:S02]  /*2c970*/  SHFL.IDX P6, R14, R13, R12, R11 ;  /* 0x0000000c0d0e7389 */ /* 0x0002a400000c000b */
[----:B012---:R-:W-:Y:S01]  /*2c980*/  ENDCOLLECTIVE ;  /* 0x000000000000791b */ /* 0x007fe20003800000 */
.L_x_881:
[----:B------:R-:W0:Y:S01]  /*2c990*/  S2R R20, SR_TID.X ;  /* 0x0000000000147919 */ /* 0x000e220000002100 */
[----:B------:R-:W-:Y:S02]  /*2c9a0*/  IMAD.MOV.U32 R13, RZ, RZ, R2 ;  /* 0x000000ffff0d7224 */ /* 0x000fe400078e0002 */
[----:B------:R-:W-:-:S07]  /*2c9b0*/  IMAD.MOV.U32 R21, RZ, RZ, R14 ;  /* 0x000000ffff157224 */ /* 0x000fce00078e000e */
[----:B0-----:R-:W-:Y:S05]  /*2c9c0*/  WARPSYNC.COLLECTIVE R15, `(.L_x_882) ;  /* 0x000000000f087348 */ /* 0x001fea0003c00000 */
[----:B------:R1:W2:Y:S02]  /*2c9d0*/  SHFL.IDX P6, R14, R13, R12, R11 ;  /* 0x0000000c0d0e7389 */ /* 0x0002a400000c000b */
[----:B012---:R-:W-:Y:S01]  /*2c9e0*/  ENDCOLLECTIVE ;  /* 0x000000000000791b */ /* 0x007fe20003800000 */
.L_x_882:
[----:B------:R-:W-:-:S04]  /*2c9f0*/  SHF.L.U32 R20, R20, 0x4, RZ ;  /* 0x0000000414147819 */ /* 0x000fc800000006ff */
[----:B------:R-:W-:Y:S01]  /*2ca00*/  LOP3.LUT R20, R20, 0x30, RZ, 0xc0, !PT ;  /* 0x0000003014147812 */ /* 0x000fe200078ec0ff */
[----:B------:R-:W-:-:S05]  /*2ca10*/  IMAD.MOV.U32 R12, RZ, RZ, R14 ;  /* 0x000000ffff0c7224 */ /* 0x000fca00078e000e */
[----:B------:R-:W-:-:S05]  /*2ca20*/  IADD3 R20, P0, R20, R12, RZ ;  /* 0x0000000c14147210 */ /* 0x000fca0007f1e0ff */
[----:B------:R-:W-:Y:S01]  /*2ca30*/  IMAD.X R21, RZ, RZ, R21, P0 ;  /* 0x000000ffff157224 */ /* 0x000fe200000e0615 */
[----:B------:R-:W-:Y:S01]  /*2ca40*/  ISETP.LT.OR P0, PT, R8, 0x21, P2 ;  /* 0x000000210800780c */ /* 0x000fe20001701670 */
[----:B------:R-:W-:Y:S01]  /*2ca50*/  IMAD.MOV.U32 R12, RZ, RZ, 0x2 ;  /* 0x00000002ff0c7424 */ /* 0x000fe200078e00ff */
[----:B------:R-:W-:-:S11]  /*2ca60*/  MOV R13, R3 ;  /* 0x00000003000d7202 */ /* 0x000fd60000000f00 */
[----:B------:R-:W-:Y:S05]  /*2ca70*/  WARPSYNC.COLLECTIVE R15, `(.L_x_883) ;  /* 0x000000000f087348 */ /* 0x000fea0003c00000 */
[----:B------:R0:W1:Y:S02]  /*2ca80*/  SHFL.IDX P6, R14, R13, R12, R11 ;  /* 0x0000000c0d0e7389 */ /* 0x00006400000c000b */
[----:B01----:R-:W-:Y:S01]  /*2ca90*/  ENDCOLLECTIVE ;  /* 0x000000000000791b */ /* 0x003fe20003800000 */
.L_x_883:
[----:B------:R-:W-:Y:S01]  /*2caa0*/  @!PT LDS RZ, [RZ] ;  /* 0x00000000fffff984 */ /* 0x000fe20000000800 */
[----:B------:R-:W-:Y:S01]  /*2cab0*/  @!PT LDS RZ, [RZ] ;  /* 0x00000000fffff984 */ /* 0x000fe20000000800 */
[----:B------:R-:W-:Y:S01]  /*2cac0*/  @!PT LDS RZ, [RZ] ;  /* 0x00000000fffff984 */ /* 0x000fe20000000800 */
[----:B------:R-:W-:Y:S01]  /*2cad0*/  LDGSTS.E.BYPASS.LTC128B.128 [R4+0xb400], desc[UR50][R20.64], !P0 ;  /* 0x0b40000014047fae */ /* 0x000fe2000c101d72 */
[----:B------:R-:W-:-:S13]  /*2cae0*/  ISETP.LT.OR P0, PT, R8, 0x21, P1 ;  /* 0x000000210800780c */ /* 0x000fda0000f01670 */
[----:B------:R0:W-:Y:S01]  /*2caf0*/  LDGSTS.E.BYPASS.LTC128B.128 [R5+0xb400], desc[UR50][R20.64+0x40], !P0 ;  /* 0x0b40004014057fae */ /* 0x0001e2000c101d72 */
[----:B------:R-:W-:Y:S01]  /*2cb00*/  MOV R13, R2 ;  /* 0x00000002000d7202 */ /* 0x000fe20000000f00 */
[----:B0-----:R-:W0:Y:S01]  /*2cb10*/  S2R R20, SR_TID.X ;  /* 0x0000000000147919 */ /* 0x001e220000002100 */
[----:B------:R-:W-:-:S07]  /*2cb20*/  IMAD.MOV.U32 R21, RZ, RZ, R14 ;  /* 0x000000ffff157224 */ /* 0x000fce00078e000e */
[----:B0-----:R-:W-:Y:S05]  /*2cb30*/  WARPSYNC.COLLECTIVE R15, `(.L_x_884) ;  /* 0x000000000f087348 */ /* 0x001fea0003c00000 */
[----:B------:R1:W2:Y:S02]  /*2cb40*/  SHFL.IDX P6, R14, R13, R12, R11 ;  /* 0x0000000c0d0e7389 */ /* 0x0002a400000c000b */
[----:B012---:R-:W-:Y:S01]  /*2cb50*/  ENDCOLLECTIVE ;  /* 0x000000000000791b */ /* 0x007fe20003800000 */
.L_x_884:
[----:B------:R-:W-:Y:S02]  /*2cb60*/  IMAD.MOV.U32 R12, RZ, RZ, R14 ;  /* 0x000000ffff0c7224 */ /* 0x000fe400078e000e */
[----:B------:R-:W-:-:S05]  /*2cb70*/  IMAD.SHL.U32 R20, R20, 0x10, RZ ;  /* 0x0000001014147824 */ /* 0x000fca00078e00ff */
[----:B------:R-:W-:-:S04]  /*2cb80*/  LOP3.LUT R20, R20, 0x30, RZ, 0xc0, !PT ;  /* 0x0000003014147812 */ /* 0x000fc800078ec0ff */
[----:B------:R-:W-:-:S04]  /*2cb90*/  IADD3 R20, P0, R20, R12, RZ ;  /* 0x0000000c14147210 */ /* 0x000fc80007f1e0ff */
[----:B------:R-:W-:Y:S02]  /*2cba0*/  IADD3.X R21, RZ, R21, RZ, P0, !PT ;  /* 0x00000015ff157210 */ /* 0x000fe400007fe4ff */
[----:B------:R-:W-:-:S13]  /*2cbb0*/  ISETP.LT.OR P0, PT, R8, 0x41, P2 ;  /* 0x000000410800780c */ /* 0x000fda0001701670 */
[----:B------:R-:W-:Y:S01]  /*2cbc0*/  @!PT LDS RZ, [RZ] ;  /* 0x00000000fffff984 */ /* 0x000fe20000000800 */
[----:B------:R-:W-:Y:S01]  /*2cbd0*/  @!PT LDS RZ, [RZ] ;  /* 0x00000000fffff984 */ /* 0x000fe20000000800 */
[----:B------:R-:W-:Y:S01]  /*2cbe0*/  @!PT LDS RZ, [RZ] ;  /* 0x00000000fffff984 */ /* 0x000fe20000000800 */
[----:B------:R0:W-:Y:S01]  /*2cbf0*/  LDGSTS.E.BYPASS.LTC128B.128 [R4+0xc400], desc[UR50][R20.64], !P0 ;  /* 0x0c40000014047fae */ /* 0x0001e2000c101d72 */
[----:B------:R-:W-:-:S13]  /*2cc00*/  ISETP.LT.OR P0, PT, R8, 0x41, P1 ;  /* 0x000000410800780c */ /* 0x000fda0000f01670 */
[----:B------:R0:W-:Y:S04]  /*2cc10*/  LDGSTS.E.BYPASS.LTC128B.128 [R5+0xc400], desc[UR50][R20.64+0x40], !P0 ;  /* 0x0c40004014057fae */ /* 0x0001e8000c101d72 */
[----:B------:R0:W5:Y:S01]  /*2cc20*/  LDL.LU R21, [R1] ;  /* 0x0000000001157983 */ /* 0x0001620000300800 */
[----:B------:R-:W-:Y:S02]  /*2cc30*/  IMAD.MOV.U32 R13, RZ, RZ, R3 ;  /* 0x000000ffff0d7224 */ /* 0x000fe400078e0003 */
[----:B------:R-:W-:-:S07]  /*2cc40*/  IMAD.MOV.U32 R12, RZ, RZ, 0x3 ;  /* 0x00000003ff0c7424 */ /* 0x000fce00078e00ff */
[----:B0----5:R-:W-:Y:S05]  /*2cc50*/  WARPSYNC.COLLECTIVE R15, `(.L_x_885) ;  /* 0x000000000f087348 */ /* 0x021fea0003c00000 */
[----:B------:R1:W2:Y:S02]  /*2cc60*/  SHFL.IDX P6, R14, R13, R12, R11 ;  /* 0x0000000c0d0e7389 */ /* 0x0002a400000c000b */
[----:B012--5:R-:W-:Y:S01]  /*2cc70*/  ENDCOLLECTIVE ;  /* 0x000000000000791b */ /* 0x027fe20003800000 */
.L_x_885:
[----:B------:R-:W0:Y:S01]  /*2cc80*/  S2R R20, SR_TID.X ;  /* 0x0000000000147919 */ /* 0x000e220000002100 */
[----:B------:R-:W-:Y:S01]  /*2cc90*/  IMAD.MOV.U32 R13, RZ, RZ, R2 ;  /* 0x000000ffff0d7224 */ /* 0x000fe200078e0002 */
[----:B------:R-:W-:-:S07]  /*2cca0*/  MOV R3, R14 ;  /* 0x0000000e00037202 */ /* 0x000fce0000000f00 */
[----:B0-----:R-:W-:Y:S05]  /*2ccb0*/  WARPSYNC.COLLECTIVE R15, `(.L_x_886) ;  /* 0x000000000f087348 */ /* 0x001fea0003c00000 */
[----:B------:R1:W2:Y:S02]  /*2ccc0*/  SHFL.IDX P6, R14, R13, R12, R11 ;  /* 0x0000000c0d0e7389 */ /* 0x0002a400000c000b */
[----:B012---:R-:W-:Y:S01]  /*2ccd0*/  ENDCOLLECTIVE ;  /* 0x000000000000791b */ /* 0x007fe20003800000 */
.L_x_886:
[----:B------:R-:W-:-:S05]  /*2cce0*/  IMAD.SHL.U32 R20, R20, 0x10, RZ ;  /* 0x0000001014147824 */ /* 0x000fca00078e00ff */
[----:B------:R-:W-:Y:S02]  /*2ccf0*/  LOP3.LUT R20, R20, 0x30, RZ, 0xc0, !PT ;  /* 0x0000003014147812 */ /* 0x000fe400078ec0ff */
[----:B------:R-:W-:-:S04]  /*2cd00*/  MOV R2, R14 ;  /* 0x0000000e00027202 */ /* 0x000fc80000000f00 */
[----:B------:R-:W-:-:S05]  /*2cd10*/  IADD3 R2, P0, R20, R2, RZ ;  /* 0x0000000214027210 */ /* 0x000fca0007f1e0ff */
[----:B------:R-:W-:Y:S01]  /*2cd20*/  IMAD.X R3, RZ, RZ, R3, P0 ;  /* 0x000000ffff037224 */ /* 0x000fe200000e0603 */
[----:B------:R-:W-:Y:S01]  /*2cd30*/  ISETP.LT.OR P0, PT, R8, 0x61, P2 ;  /* 0x000000610800780c */ /* 0x000fe20001701670 */
[----:B------:R-:W-:Y:S01]  /*2cd40*/  IMAD.MOV.U32 R13, RZ, RZ, R26 ;  /* 0x000000ffff0d7224 */ /* 0x000fe200078e001a */
[----:B------:R-:W-:-:S11]  /*2cd50*/  MOV R12, RZ ;  /* 0x000000ff000c7202 */ /* 0x000fd60000000f00 */
[----:B------:R-:W-:Y:S05]  /*2cd60*/  WARPSYNC.COLLECTIVE R15, `(.L_x_887) ;  /* 0x000000000f087348 */ /* 0x000fea0003c00000 */
[----:B------:R0:W1:Y:S02]  /*2cd70*/  SHFL.IDX P6, R14, R13, R12, R11 ;  /* 0x0000000c0d0e7389 */ /* 0x00006400000c000b */
[----:B01----:R-:W-:Y:S01]  /*2cd80*/  ENDCOLLECTIVE ;  /* 0x000000000000791b */ /* 0x003fe20003800000 */
.L_x_887:
[----:B------:R-:W-:Y:S01]  /*2cd90*/  @!PT LDS RZ, [RZ] ;  /* 0x00000000fffff984 */ /* 0x000fe20000000800 */
[----:B------:R-:W-:Y:S01]  /*2cda0*/  @!PT LDS RZ, [RZ] ;  /* 0x00000000fffff984 */ /* 0x000fe20000000800 */
[----:B------:R-:W-:Y:S01]  /*2cdb0*/  @!PT LDS RZ, [RZ] ;  /* 0x00000000fffff984 */ /* 0x000fe20000000800 */
[----:B------:R-:W-:Y:S01]  /*2cdc0*/  LDGSTS.E.BYPASS.LTC128B.128 [R4+0xd400], desc[UR50][R2.64], !P0 ;  /* 0x0d40000002047fae */ /* 0x000fe2000c101d72 */
[----:B------:R-:W-:-:S13]  /*2cdd0*/  ISETP.LT.OR P0, PT, R8, 0x61, P1 ;  /* 0x000000610800780c */ /* 0x000fda0000f01670 */
[----:B------:R0:W-:Y:S01]  /*2cde0*/  LDGSTS.E.BYPASS.LTC128B.128 [R5+0xd400], desc[UR50][R2.64+0x40], !P0 ;  /* 0x0d40004002057fae */ /* 0x0001e2000c101d72 */
[----:B------:R-:W-:Y:S01]  /*2cdf0*/  ISETP.GE.AND P0, PT, R8, 0x81, PT ;  /* 0x000000810800780c */ /* 0x000fe20003f06270 */
[----:B------:R-:W-:Y:S02]  /*2ce00*/  IMAD.MOV.U32 R13, RZ, RZ, R27 ;  /* 0x000000ffff0d7224 */ /* 0x000fe400078e001b */
[----:B0-----:R-:W-:-:S10]  /*2ce10*/  IMAD.MOV.U32 R3, RZ, RZ, R14 ;  /* 0x000000ffff037224 */ /* 0x001fd400078e000e */
[----:B------:R-:W-:Y:S05]  /*2ce20*/  WARPSYNC.COLLECTIVE R15, `(.L_x_888) ;  /* 0x000000000f087348 */ /* 0x000fea0003c00000 */
[----:B------:R0:W1:Y:S02]  /*2ce30*/  SHFL.IDX P6, R14, R13, R12, R11 ;  /* 0x0000000c0d0e7389 */ /* 0x00006400000c000b */
[----:B01----:R-:W-:Y:S01]  /*2ce40*/  ENDCOLLECTIVE ;  /* 0x000000000000791b */ /* 0x003fe20003800000 */
.L_x_888:
[C---:B------:R-:W-:Y:S02]  /*2ce50*/  ISETP.GE.AND P4, PT, R8.reuse, 0x21, PT ;  /* 0x000000210800780c */ /* 0x040fe40003f86270 */
[C---:B------:R-:W-:Y:S02]  /*2ce60*/  ISETP.GE.AND P3, PT, R8.reuse, 0x41, PT ;  /* 0x000000410800780c */ /* 0x040fe40003f66270 */
[----:B------:R-:W-:Y:S02]  /*2ce70*/  ISETP.GE.AND P2, PT, R8, 0x61, PT ;  /* 0x000000610800780c */ /* 0x000fe40003f46270 */
[----:B------:R-:W-:Y:S02]  /*2ce80*/  MOV R2, R14 ;  /* 0x0000000e00027202 */ /* 0x000fe40000000f00 */
[----:B------:R-:W-:-:S04]  /*2ce90*/  LOP3.LUT R21, R21, 0xffffff7f, RZ, 0xc0, !PT ;  /* 0xffffff7f15157812 */ /* 0x000fc800078ec0ff */
[----:B------:R-:W-:-:S05]  /*2cea0*/  @P0 LOP3.LUT R21, R21, 0x80, RZ, 0xfc, !PT ;  /* 0x0000008015150812 */ /* 0x000fca00078efcff */
[----:B------:R3:W-:Y:S01]  /*2ceb0*/  STL [R1], R21 ;  /* 0x0000001501007387 */ /* 0x0007e20000100800 */
[----:B------:R-:W-:Y:S05]  /*2cec0*/  BRA `(.L_x_889) ;  /* 0xffffff8c00bc7947 */ /* 0x000fea000383ffff */
.L_x_698:
[----:B-1----:R-:W2:Y:S02]  /*2ced0*/  LDL R2, [R1+0x3c] ;  /* 0x00003c0001027983 */ /* 0x002ea40000100800 */
[----:B--2---:R1:W2:Y:S02]  /*2cee0*/  SYNCS.PHASECHK.TRANS64.TRYWAIT P0, [R0+URZ+0x29840], R2 ;  /* 0x02984002000075a7 */ /* 0x0042a4000800017f */
[----:B--2---:R-:W-:Y:S05]  /*2cef0*/  @!P0 NANOSLEEP.SYNCS 0x989680 ;  /* 0x009896800000895d */ /* 0x004fea0003900000 */
[----:B------:R-:W2:Y:S02]  /*2cf00*/  @!P0 SYNCS.PHASECHK.TRANS64 P0, [R0+URZ+0x29840], R2 ;  /* 0x02984002000085a7 */ /* 0x000ea4000800007f */
[----:B--2---:R-:W-:Y:S05]  /*2cf10*/  @!P0 BRA `(.L_x_698) ;  /* 0xfffffffc00ec8947 */ /* 0x004fea000383ffff */
[----:B------:R-:W-:Y:S05]  /*2cf20*/  BRA `(.L_x_890) ;  /* 0xffffff90002c7947 */ /* 0x000fea000383ffff */
.L_x_699:
[----:B------:R-:W-:Y:S01]  /*2cf30*/  BSSY B0, `(.L_x_891) ;  /* 0x0000008000007945 */ /* 0x000fe20003800000 */
[----:B------:R-:W-:Y:S01]  /*2cf40*/  IMAD.MOV.U32 R13, RZ, RZ, R6 ;  /* 0x000000ffff0d7224 */ /* 0x000fe200078e0006 */
[----:B------:R-:W-:Y:S01]  /*2cf50*/  MOV R11, 0x1c1f ;  /* 0x00001c1f000b7802 */ /* 0x000fe20000000f00 */
[----:B------:R-:W-:Y:S02]  /*2cf60*/  IMAD.MOV.U32 R12, RZ, RZ, RZ ;  /* 0x000000ffff0c7224 */ /* 0x000fe400078e00ff */
[----:B------:R-:W-:-:S07]  /*2cf70*/  IMAD.MOV.U32 R15, RZ, RZ, -0x1 ;  /* 0xffffffffff0f7424 */ /* 0x000fce00078e00ff */
[----:B0----5:R-:W-:Y:S05]  /*2cf80*/  WARPSYNC.COLLECTIVE R15, `(.L_x_892) ;  /* 0x000000000f087348 */ /* 0x021fea0003c00000 */
[----:B------:R1:W2:Y:S02]  /*2cf90*/  SHFL.IDX P6, R14, R13, R12, R11 ;  /* 0x0000000c0d0e7389 */ /* 0x0002a400000c000b */
[----:B012--5:R-:W-:Y:S01]  /*2cfa0*/  ENDCOLLECTIVE ;  /* 0x000000000000791b */ /* 0x027fe20003800000 */
.L_x_892:
[----:B------:R-:W-:Y:S05]  /*2cfb0*/  BSYNC B0 ;  /* 0x0000000000007941 */ /* 0x000fea0003800000 */
.L_x_891:
[----:B------:R-:W0:Y:S01]  /*2cfc0*/  S2R R9, SR_TID.X ;  /* 0x0000000000097919 */ /* 0x000e220000002100 */
[----:B------:R-:W-:Y:S01]  /*2cfd0*/  MOV R13, R5 ;  /* 0x00000005000d7202 */ /* 0x000fe20000000f00 */
[----:B------:R-:W-:Y:S01]  /*2cfe0*/  IMAD.MOV.U32 R12, RZ, RZ, RZ ;  /* 0x000000ffff0c7224 */ /* 0x000fe200078e00ff */
[----:B------:R-:W-:Y:S01]  /*2cff0*/  MOV R15, 0xffffffff ;  /* 0xffffffff000f7802 */ /* 0x000fe20000000f00 */
[----:B------:R-:W-:Y:S01]  /*2d000*/  IMAD.MOV.U32 R11, RZ, RZ, 0x1c1f ;  /* 0x00001c1fff0b7424 */ /* 0x000fe200078e00ff */
[----:B------:R-:W-:Y:S01]  /*2d010*/  LOP3.LUT P1, RZ, R20, 0x4, RZ, 0xc0, !PT ;  /* 0x0000000414ff7812 */ /* 0x000fe2000782c0ff */
[----:B------:R-:W-:Y:S02]  /*2d020*/  IMAD.MOV.U32 R2, RZ, RZ, R14 ;  /* 0x000000ffff027224 */ /* 0x000fe400078e000e */
[----:B------:R-:W-:-:S10]  /*2d030*/  @P4 IMAD.IADD R21, R22, 0x1, R4 ;  /* 0x0000000116154824 */ /* 0x000fd400078e0204 */
[----:B0-----:R-:W-:Y:S05]  /*2d040*/  WARPSYNC.COLLECTIVE R15, `(.L_x_893) ;  /* 0x000000000f087348 */ /* 0x001fea0003c00000 */
[----:B------:R1:W2:Y:S02]  /*2d050*/  SHFL.IDX P6, R14, R13, R12, R11 ;  /* 0x0000000c0d0e7389 */ /* 0x0002a400000c000b */
[----:B012---:R-:W-:Y:S01]  /*2d060*/  ENDCOLLECTIVE ;  /* 0x000000000000791b */ /* 0x007fe20003800000 */
.L_x_893:
[----:B------:R-:W-:Y:S01]  /*2d070*/  IMAD.MOV.U32 R13, RZ, RZ, R6 ;  /* 0x000000ffff0d7224 */ /* 0x000fe200078e0006 */
[----:B------:R-:W-:Y:S01]  /*2d080*/  MOV R12, 0x1 ;  /* 0x00000001000c7802 */ /* 0x000fe20000000f00 */
[----:B------:R-:W-:Y:S01]  /*2d090*/  IMAD.SHL.U32 R26, R9, 0x10, RZ ;  /* 0x00000010091a7824 */ /* 0x000fe200078e00ff */
[----:B------:R-:W-:Y:S01]  /*2d0a0*/  LOP3.LUT P6, RZ, R20, 0x8, RZ, 0xc0, !PT ;  /* 0x0000000814ff7812 */ /* 0x000fe200078cc0ff */
[----:B------:R-:W-:Y:S02]  /*2d0b0*/  IMAD.MOV.U32 R3, RZ, RZ, R14 ;  /* 0x000000ffff037224 */ /* 0x000fe400078e000e */
[----:B------:R-:W-:Y:S01]  /*2d0c0*/  @P5 IMAD.IADD R9, R22, 0x1, R4 ;  /* 0x0000000116095824 */ /* 0x000fe200078e0204 */
[----:B------:R-:W-:-:S04]  /*2d0d0*/  LOP3.LUT R26, R26, 0x30, RZ, 0xc0, !PT ;  /* 0x000000301a1a7812 */ /* 0x000fc800078ec0ff */
[----:B------:R-:W-:-:S04]  /*2d0e0*/  @P5 IADD3 R3, P0, R26, R3, RZ ;  /* 0x000000031a035210 */ /* 0x000fc80007f1e0ff */
[----:B------:R-:W-:Y:S02]  /*2d0f0*/  @P5 IADD3.X R2, RZ, R2, RZ, P0, !PT ;  /* 0x00000002ff025210 */ /* 0x000fe400007fe4ff */
[----:B------:R-:W-:Y:S02]  /*2d100*/  LOP3.LUT P0, RZ, R20, 0x10, RZ, 0xc0, !PT ;  /* 0x0000001014ff7812 */ /* 0x000fe4000780c0ff */
        /* <DEDUP_REMOVED lines=11> */
.L_x_894:
[----:B------:R-:W-:Y:S01]  /*2d1c0*/  @!PT LDS RZ, [RZ] ;  /* 0x00000000fffff984 */ /* 0x000fe20000000800 */
[----:B------:R-:W-:Y:S01]  /*2d1d0*/  @!PT LDS RZ, [RZ] ;  /* 0x00000000fffff984 */ /* 0x000fe20000000800 */
[----:B------:R-:W-:Y:S01]  /*2d1e0*/  @!PT LDS RZ, [RZ] ;  /* 0x00000000fffff984 */ /* 0x000fe20000000800 */
[----:B------:R0:W-:Y:S01]  /*2d1f0*/  @P5 LDGSTS.E.BYPASS.LTC128B.128 [R9+0x1f400], desc[UR50][R2.64+0x80], !P1 ;  /* 0x1f40008002095fae */ /* 0x0001e2000c901d72 */
[----:B------:R-:W-:Y:S01]  /*2d200*/  LOP3.LUT P5, RZ, R20, 0x8, RZ, 0xc0, !PT ;  /* 0x0000000814ff7812 */ /* 0x000fe200078ac0ff */
[----:B------:R-:W-:Y:S01]  /*2d210*/  IMAD.MOV.U32 R13, RZ, RZ, R5 ;  /* 0x000000ffff0d7224 */ /* 0x000fe200078e0005 */
[----:B0-----:R-:W-:Y:S01]  /*2d220*/  @P3 IADD3 R9, R22, R4, RZ ;  /* 0x0000000416093210 */ /* 0x001fe20007ffe0ff */
[----:B------:R-:W-:-:S10]  /*2d230*/  IMAD.MOV.U32 R2, RZ, RZ, R14 ;  /* 0x000000ffff027224 */ /* 0x000fd400078e000e */
[----:B------:R-:W-:Y:S05]  /*2d240*/  WARPSYNC.COLLECTIVE R15, `(.L_x_895) ;  /* 0x000000000f087348 */ /* 0x000fea0003c00000 */
[----:B------:R0:W1:Y:S02]  /*2d250*/  SHFL.IDX P6, R14, R13, R12, R11 ;  /* 0x0000000c0d0e7389 */ /* 0x00006400000c000b */
[----:B01----:R-:W-:Y:S01]  /*2d260*/  ENDCOLLECTIVE ;  /* 0x000000000000791b */ /* 0x003fe20003800000 */
.L_x_895:
[----:B------:R-:W-:Y:S01]  /*2d270*/  MOV R13, R6 ;  /* 0x00000006000d7202 */ /* 0x000fe20000000f00 */
[----:B------:R-:W-:Y:S01]  /*2d280*/  IMAD.MOV.U32 R12, RZ, RZ, 0x2 ;  /* 0x00000002ff0c7424 */ /* 0x000fe200078e00ff */
[----:B------:R-:W-:Y:S02]  /*2d290*/  MOV R3, R14 ;  /* 0x0000000e00037202 */ /* 0x000fe40000000f00 */
[----:B------:R-:W-:Y:S02]  /*2d2a0*/  LOP3.LUT P6, RZ, R20, 0x10, RZ, 0xc0, !PT ;  /* 0x0000001014ff7812 */ /* 0x000fe400078cc0ff */
        /* <DEDUP_REMOVED lines=12> */
.L_x_896:
[----:B------:R-:W-:Y:S01]  /*2d370*/  @!PT LDS RZ, [RZ] ;  /* 0x00000000fffff984 */ /* 0x000fe20000000800 */
[----:B------:R-:W-:Y:S01]  /*2d380*/  @!PT LDS RZ, [RZ] ;  /* 0x00000000fffff984 */ /* 0x000fe20000000800 */
[----:B------:R-:W-:Y:S01]  /*2d390*/  @!PT LDS RZ, [RZ] ;  /* 0x00000000fffff984 */ /* 0x000fe20000000800 */
[----:B------:R-:W-:Y:S04]  /*2d3a0*/  @P4 LDGSTS.E.BYPASS.LTC128B.128 [R21+0x1d400], desc[UR50][R2.64+0x40], !P5 ;  /* 0x1d40004002154fae */ /* 0x000fe8000e901d72 */
[----:B------:R0:W-:Y:S01]  /*2d3b0*/  @P4 LDGSTS.E.BYPASS.LTC128B.128 [R21+0x1fc00], desc[UR50][R2.64+0x80], !P1 ;  /* 0x1fc0008002154fae */ /* 0x0001e2000c901d72 */
[----:B------:R-:W-:Y:S02]  /*2d3c0*/  LOP3.LUT P4, RZ, R20, 0x10, RZ, 0xc0, !PT ;  /* 0x0000001014ff7812 */ /* 0x000fe4000788c0ff */
[----:B------:R-:W-:Y:S01]  /*2d3d0*/  MOV R13, R5 ;  /* 0x00000005000d7202 */ /* 0x000fe20000000f00 */
[----:B0-----:R-:W-:Y:S02]  /*2d3e0*/  @P2 IMAD.IADD R21, R22, 0x1, R4 ;  /* 0x0000000116152824 */ /* 0x001fe400078e0204 */
[----:B------:R-:W-:-:S08]  /*2d3f0*/  IMAD.MOV.U32 R2, RZ, RZ, R14 ;  /* 0x000000ffff027224 */ /* 0x000fd000078e000e */
[----:B------:R-:W-:Y:S05]  /*2d400*/  WARPSYNC.COLLECTIVE R15, `(.L_x_897) ;  /* 0x000000000f087348 */ /* 0x000fea0003c00000 */
[----:B------:R0:W1:Y:S02]  /*2d410*/  SHFL.IDX P6, R14, R13, R12, R11 ;  /* 0x0000000c0d0e7389 */ /* 0x00006400000c000b */
[----:B01----:R-:W-:Y:S01]  /*2d420*/  ENDCOLLECTIVE ;  /* 0x000000000000791b */ /* 0x003fe20003800000 */
.L_x_897:
[----:B------:R-:W-:Y:S02]  /*2d430*/  IMAD.MOV.U32 R13, RZ, RZ, R6 ;  /* 0x000000ffff0d7224 */ /* 0x000fe400078e0006 */
[----:B------:R-:W-:Y:S02]  /*2d440*/  IMAD.MOV.U32 R12, RZ, RZ, 0x3 ;  /* 0x00000003ff0c7424 */ /* 0x000fe400078e00ff */
[----:B------:R-:W-:-:S07]  /*2d450*/  IMAD.MOV.U32 R3, RZ, RZ, R14 ;  /* 0x000000ffff037224 */ /* 0x000fce00078e000e */
[----:B------:R-:W-:Y:S05]  /*2d460*/  WARPSYNC.COLLECTIVE R15, `(.L_x_898) ;  /* 0x000000000f087348 */ /* 0x000fea0003c00000 */
[----:B------:R0:W1:Y:S02]  /*2d470*/  SHFL.IDX P6, R14, R13, R12, R11 ;  /* 0x0000000c0d0e7389 */ /* 0x00006400000c000b */
[----:B01----:R-:W-:Y:S01]  /*2d480*/  ENDCOLLECTIVE ;  /* 0x000000000000791b */ /* 0x003fe20003800000 */
.L_x_898:
[----:B------:R-:W-:-:S05]  /*2d490*/  @P3 IADD3 R3, P0, R26, R3, RZ ;  /* 0x000000031a033210 */ /* 0x000fca0007f1e0ff */
[----:B------:R-:W-:-:S05]  /*2d4a0*/  @P3 IMAD.X R2, RZ, RZ, R2, P0 ;  /* 0x000000ffff023224 */ /* 0x000fca00000e0602 */
[----:B------:R-:W-:Y:S01]  /*2d4b0*/  @P3 LOP3.LUT R3, R3, R2, RZ, 0x3c, !PT ;  /* 0x0000000203033212 */ /* 0x000fe200078e3cff */
[----:B------:R-:W-:-:S03]  /*2d4c0*/  IMAD.MOV.U32 R13, RZ, RZ, R5 ;  /* 0x000000ffff0d7224 */ /* 0x000fc600078e0005 */
[----:B------:R-:W-:-:S04]  /*2d4d0*/  @P3 LOP3.LUT R2, R3, R2, RZ, 0x3c, !PT ;  /* 0x0000000203023212 */ /* 0x000fc800078e3cff */
[----:B------:R-:W-:Y:S02]  /*2d4e0*/  @P3 LOP3.LUT R3, R3, R2, RZ, 0x3c, !PT ;  /* 0x0000000203033212 */ /* 0x000fe400078e3cff */
[----:B------:R-:W-:-:S07]  /*2d4f0*/  MOV R6, R14 ;  /* 0x0000000e00067202 */ /* 0x000fce0000000f00 */
[----:B------:R-:W-:Y:S05]  /*2d500*/  WARPSYNC.COLLECTIVE R15, `(.L_x_899) ;  /* 0x000000000f087348 */ /* 0x000fea0003c00000 */
[----:B------:R0:W1:Y:S02]  /*2d510*/  SHFL.IDX P6, R14, R13, R12, R11 ;  /* 0x0000000c0d0e7389 */ /* 0x00006400000c000b */
[----:B01----:R-:W-:Y:S01]  /*2d520*/  ENDCOLLECTIVE ;  /* 0x000000000000791b */ /* 0x003fe20003800000 */
.L_x_899:
        /* <DEDUP_REMOVED lines=12> */
.L_x_900:
[----:B------:R-:W-:-:S04]  /*2d5f0*/  @P2 IADD3 R2, P0, R26, R2, RZ ;  /* 0x000000021a022210 */ /* 0x000fc80007f1e0ff */
[----:B------:R-:W-:-:S05]  /*2d600*/  @P2 IADD3.X R3, RZ, R6, RZ, P0, !PT ;  /* 0x00000006ff032210 */ /* 0x000fca00007fe4ff */
[----:B------:R-:W-:Y:S01]  /*2d610*/  @!PT LDS RZ, [RZ] ;  /* 0x00000000fffff984 */ /* 0x000fe20000000800 */
[----:B------:R-:W-:Y:S01]  /*2d620*/  @!PT LDS RZ, [RZ] ;  /* 0x00000000fffff984 */ /* 0x000fe20000000800 */
[----:B------:R-:W-:Y:S01]  /*2d630*/  @!PT LDS RZ, [RZ] ;  /* 0x00000000fffff984 */ /* 0x000fe20000000800 */
[----:B------:R-:W-:Y:S01]  /*2d640*/  @P2 LDGSTS.E.BYPASS.LTC128B.128 [R21+0x1bc00], desc[UR50][R2.64], !P4 ;  /* 0x1bc0000002152fae */ /* 0x000fe2000e101d72 */
[----:B------:R-:W-:-:S03]  /*2d650*/  IMAD.MOV.U32 R13, RZ, RZ, R8 ;  /* 0x000000ffff0d7224 */ /* 0x000fc600078e0008 */
[----:B------:R-:W-:Y:S04]  /*2d660*/  @P2 LDGSTS.E.BYPASS.LTC128B.128 [R21+0x1e400], desc[UR50][R2.64+0x40], !P5 ;  /* 0x1e40004002152fae */ /* 0x000fe8000e901d72 */
[----:B------:R0:W-:Y:S02]  /*2d670*/  @P2 LDGSTS.E.BYPASS.LTC128B.128 [R21+0x20c00], desc[UR50][R2.64+0x80], !P1 ;  /* 0x20c0008002152fae */ /* 0x0001e4000c901d72 */
[----:B0-----:R-:W-:-:S07]  /*2d680*/  IMAD.MOV.U32 R3, RZ, RZ, R14 ;  /* 0x000000ffff037224 */ /* 0x001fce00078e000e */
[----:B------:R-:W-:Y:S05]  /*2d690*/  WARPSYNC.COLLECTIVE R15, `(.L_x_901) ;  /* 0x000000000f087348 */ /* 0x000fea0003c00000 */
[----:B------:R0:W1:Y:S02]  /*2d6a0*/  SHFL.IDX P6, R14, R13, R12, R11 ;  /* 0x0000000c0d0e7389 */ /* 0x00006400000c000b */
[----:B01----:R-:W-:Y:S01]  /*2d6b0*/  ENDCOLLECTIVE ;  /* 0x000000000000791b */ /* 0x003fe20003800000 */
.L_x_901:
[----:B------:R-:W-:Y:S01]  /*2d6c0*/  MOV R2, R14 ;  /* 0x0000000e00027202 */ /* 0x000fe20000000f00 */
[----:B------:R-:W-:Y:S06]  /*2d6d0*/  BRA `(.L_x_902) ;  /* 0xffffff8c00a07947 */ /* 0x000fec000383ffff */
.L_x_706:
[----:B------:R-:W-:Y:S01]  /*2d6e0*/  IMAD.MOV.U32 R13, RZ, RZ, R4 ;  /* 0x000000ffff0d7224 */ /* 0x000fe200078e0004 */
[----:B------:R-:W-:Y:S01]  /*2d6f0*/  MOV R11, 0x1c1f ;  /* 0x00001c1f000b7802 */ /* 0x000fe20000000f00 */
[----:B------:R-:W-:Y:S02]  /*2d700*/  IMAD.MOV.U32 R12, RZ, RZ, RZ ;  /* 0x000000ffff0c7224 */ /* 0x000fe400078e00ff */
[----:B------:R-:W-:Y:S02]  /*2d710*/  IMAD.MOV.U32 R15, RZ, RZ, -0x1 ;  /* 0xffffffffff0f7424 */ /* 0x000fe400078e00ff */
[----:B-----5:R-:W-:Y:S02]  /*2d720*/  IMAD R6, R17, R8, RZ ;  /* 0x0000000811067224 */ /* 0x020fe400078e02ff */
[----:B------:R-:W-:-:S07]  /*2d730*/  IMAD.IADD R0, R10, 0x1, R0 ;  /* 0x000000010a007824 */ /* 0x000fce00078e0200 */
[----:B------:R-:W-:Y:S05]  /*2d740*/  WARPSYNC.COLLECTIVE R15, `(.L_x_903) ;  /* 0x000000000f087348 */ /* 0x000fea0003c00000 */
[----:B------:R0:W1:Y:S02]  /*2d750*/  SHFL.IDX P6, R14, R13, R12, R11 ;  /* 0x0000000c0d0e7389 */ /* 0x00006400000c000b */
[----:B01----:R-:W-:Y:S01]  /*2d760*/  ENDCOLLECTIVE ;  /* 0x000000000000791b */ /* 0x003fe20003800000 */
.L_x_903:
[C---:B------:R-:W-:Y:S01]  /*2d770*/  VIADD R7, R0.reuse, 0x20 ;  /* 0x0000002000077836 */ /* 0x040fe20000000000 */
[----:B------:R-:W-:Y:S02]  /*2d780*/  ISETP.GE.AND P0, PT, R0, R6, PT ;  /* 0x000000060000720c */ /* 0x000fe40003f06270 */
[----:B------:R-:W-:Y:S01]  /*2d790*/  MOV R13, R5 ;  /* 0x00000005000d7202 */ /* 0x000fe20000000f00 */
[----:B------:R-:W-:-:S10]  /*2d7a0*/  IMAD.MOV.U32 R2, RZ, RZ, R14 ;  /* 0x000000ffff027224 */ /* 0x000fd400078e000e */
[----:B------:R-:W-:Y:S05]  /*2d7b0*/  WARPSYNC.COLLECTIVE R15, `(.L_x_904) ;  /* 0x000000000f087348 */ /* 0x000fea0003c00000 */
[----:B------:R0:W1:Y:S02]  /*2d7c0*/  SHFL.IDX P6, R14, R13, R12, R11 ;  /* 0x0000000c0d0e7389 */ /* 0x00006400000c000b */
[----:B01----:R-:W-:Y:S01]  /*2d7d0*/  ENDCOLLECTIVE ;  /* 0x000000000000791b */ /* 0x003fe20003800000 */
.L_x_904:
[----:B------:R-:W-:Y:S01]  /*2d7e0*/  IMAD.MOV.U32 R13, RZ, RZ, R4 ;  /* 0x000000ffff0d7224 */ /* 0x000fe200078e0004 */
[----:B------:R-:W-:Y:S01]  /*2d7f0*/  MOV R12, 0x1 ;  /* 0x00000001000c7802 */ /* 0x000fe20000000f00 */
[----:B------:R-:W-:-:S07]  /*2d800*/  IMAD.MOV.U32 R3, RZ, RZ, R14 ;  /* 0x000000ffff037224 */ /* 0x000fce00078e000e */
[----:B------:R-:W-:Y:S05]  /*2d810*/  WARPSYNC.COLLECTIVE R15, `(.L_x_905) ;  /* 0x000000000f087348 */ /* 0x000fea0003c00000 */
[----:B------:R0:W1:Y:S02]  /*2d820*/  SHFL.IDX P6, R14, R13, R12, R11 ;  /* 0x0000000c0d0e7389 */ /* 0x00006400000c000b */
[----:B01----:R-:W-:Y:S01]  /*2d830*/  ENDCOLLECTIVE ;  /* 0x000000000000791b */ /* 0x003fe20003800000 */
.L_x_905:
[----:B------:R-:W-:-:S04]  /*2d840*/  @!P0 IADD3 R3, P4, R20, R3, RZ ;  /* 0x0000000314038210 */ /* 0x000fc80007f9e0ff */
[----:B------:R-:W-:-:S04]  /*2d850*/  @!P0 IADD3.X R2, RZ, R2, RZ, P4, !PT ;  /* 0x00000002ff028210 */ /* 0x000fc800027fe4ff */
[----:B------:R-:W-:Y:S01]  /*2d860*/  @!P0 LOP3.LUT R3, R3, R2, RZ, 0x3c, !PT ;  /* 0x0000000203038212 */ /* 0x000fe200078e3cff */
[----:B------:R-:W-:-:S03]  /*2d870*/  IMAD.MOV.U32 R13, RZ, RZ, R5 ;  /* 0x000000ffff0d7224 */ /* 0x000fc600078e0005 */
[----:B------:R-:W-:-:S04]  /*2d880*/  @!P0 LOP3.LUT R2, R3, R2, RZ, 0x3c, !PT ;  /* 0x0000000203028212 */ /* 0x000fc800078e3cff */
[----:B------:R-:W-:-:S05]  /*2d890*/  @!P0 LOP3.LUT R3, R3, R2, RZ, 0x3c, !PT ;  /* 0x0000000203038212 */ /* 0x000fca00078e3cff */
[----:B------:R-:W-:Y:S01]  /*2d8a0*/  @!PT LDS RZ, [RZ] ;  /* 0x00000000fffff984 */ /* 0x000fe20000000800 */
[----:B------:R-:W-:Y:S01]  /*2d8b0*/  @!PT LDS RZ, [RZ] ;  /* 0x00000000fffff984 */ /* 0x000fe20000000800 */
[----:B------:R-:W-:Y:S01]  /*2d8c0*/  @!PT LDS RZ, [RZ] ;  /* 0x00000000fffff984 */ /* 0x000fe20000000800 */
[----:B------:R-:W-:Y:S04]  /*2d8d0*/  @!P0 LDGSTS.E.BYPASS.LTC128B.128 [R9+0x14400], desc[UR50][R2.64], !P3 ;  /* 0x1440000002098fae */ /* 0x000fe8000d901d72 */
[----:B------:R-:W-:Y:S04]  /*2d8e0*/  @!P0 LDGSTS.E.BYPASS.LTC128B.128 [R9+0x16400], desc[UR50][R2.64+0x40], !P2 ;  /* 0x1640004002098fae */ /* 0x000fe8000d101d72 */
[----:B------:R0:W-:Y:S01]  /*2d8f0*/  @!P0 LDGSTS.E.BYPASS.LTC128B.128 [R9+0x18400], desc[UR50][R2.64+0x80], !P1 ;  /* 0x1840008002098fae */ /* 0x0001e2000c901d72 */
[----:B------:R-:W-:Y:S01]  /*2d900*/  ISETP.GE.AND P0, PT, R7, R6, PT ;  /* 0x000000060700720c */ /* 0x000fe20003f06270 */
[----:B0-----:R-:W-:-:S12]  /*2d910*/  IMAD.MOV.U32 R2, RZ, RZ, R14 ;  /* 0x000000ffff027224 */ /* 0x001fd800078e000e */
[----:B------:R-:W-:Y:S05]  /*2d920*/  WARPSYNC.COLLECTIVE R15, `(.L_x_906) ;  /* 0x000000000f087348 */ /* 0x000fea0003c00000 */
[----:B------:R0:W1:Y:S02]  /*2d930*/  SHFL.IDX P6, R14, R13, R12, R11 ;  /* 0x0000000c0d0e7389 */ /* 0x00006400000c000b */
[----:B01----:R-:W-:Y:S01]  /*2d940*/  ENDCOLLECTIVE ;  /* 0x000000000000791b */ /* 0x003fe20003800000 */
.L_x_906:
[----:B------:R-:W-:Y:S01]  /*2d950*/  MOV R13, R4 ;  /* 0x00000004000d7202 */ /* 0x000fe20000000f00 */
[----:B------:R-:W-:Y:S01]  /*2d960*/  IMAD.MOV.U32 R12, RZ, RZ, 0x2 ;  /* 0x00000002ff0c7424 */ /* 0x000fe200078e00ff */
[----:B------:R-:W-:-:S07]  /*2d970*/  MOV R3, R14 ;  /* 0x0000000e00037202 */ /* 0x000fce0000000f00 */
[----:B------:R-:W-:Y:S05]  /*2d980*/  WARPSYNC.COLLECTIVE R15, `(.L_x_907) ;  /* 0x000000000f087348 */ /* 0x000fea0003c00000 */
[----:B------:R0:W1:Y:S02]  /*2d990*/  SHFL.IDX P6, R14, R13, R12, R11 ;  /* 0x0000000c0d0e7389 */ /* 0x00006400000c000b */
[----:B01----:R-:W-:Y:S01]  /*2d9a0*/  ENDCOLLECTIVE ;  /* 0x000000000000791b */ /* 0x003fe20003800000 */
.L_x_907:
[----:B------:R-:W-:-:S05]  /*2d9b0*/  @!P0 IADD3 R3, P4, R20, R3, RZ ;  /* 0x0000000314038210 */ /* 0x000fca0007f9e0ff */
[----:B------:R-:W-:-:S05]  /*2d9c0*/  @!P0 IMAD.X R2, RZ, RZ, R2, P4 ;  /* 0x000000ffff028224 */ /* 0x000fca00020e0602 */
[-C--:B------:R-:W-:Y:S02]  /*2d9d0*/  @!P0 LOP3.LUT R3, R3, R2.reuse, RZ, 0x3c, !PT ;  /* 0x0000000203038212 */ /* 0x080fe400078e3cff */
[----:B------:R-:W-:Y:S02]  /*2d9e0*/  MOV R13, R5 ;  /* 0x00000005000d7202 */ /* 0x000fe40000000f00 */
[----:B------:R-:W-:-:S04]  /*2d9f0*/  @!P0 LOP3.LUT R2, R3, R2, RZ, 0x3c, !PT ;  /* 0x0000000203028212 */ /* 0x000fc800078e3cff */
[----:B------:R-:W-:-:S05]  /*2da00*/  @!P0 LOP3.LUT R3, R3, R2, RZ, 0x3c, !PT ;  /* 0x0000000203038212 */ /* 0x000fca00078e3cff */
[----:B------:R-:W-:Y:S01]  /*2da10*/  @!PT LDS RZ, [RZ] ;  /* 0x00000000fffff984 */ /* 0x000fe20000000800 */
[----:B------:R-:W-:Y:S01]  /*2da20*/  @!PT LDS RZ, [RZ] ;  /* 0x00000000fffff984 */ /* 0x000fe20000000800 */
[----:B------:R-:W-:Y:S01]  /*2da30*/  @!PT LDS RZ, [RZ] ;  /* 0x00000000fffff984 */ /* 0x000fe20000000800 */
[----:B------:R-:W-:Y:S04]  /*2da40*/  @!P0 LDGSTS.E.BYPASS.LTC128B.128 [R9+0x14c00], desc[UR50][R2.64], !P3 ;  /* 0x14c0000002098fae */ /* 0x000fe8000d901d72 */
[----:B------:R-:W-:Y:S04]  /*2da50*/  @!P0 LDGSTS.E.BYPASS.LTC128B.128 [R9+0x16c00], desc[UR50][R2.64+0x40], !P2 ;  /* 0x16c0004002098fae */ /* 0x000fe8000d101d72 */
[----:B------:R0:W-:Y:S02]  /*2da60*/  @!P0 LDGSTS.E.BYPASS.LTC128B.128 [R9+0x18c00], desc[UR50][R2.64+0x80], !P1 ;  /* 0x18c0008002098fae */ /* 0x0001e4000c901d72 */
[----:B0-----:R-:W-:-:S05]  /*2da70*/  VIADD R2, R0, 0x40 ;  /* 0x0000004000027836 */ /* 0x001fca0000000000 */
[----:B------:R-:W-:Y:S01]  /*2da80*/  ISETP.GE.AND P0, PT, R2, R6, PT ;  /* 0x000000060200720c */ /* 0x000fe20003f06270 */
[----:B------:R-:W-:-:S12]  /*2da90*/  IMAD.MOV.U32 R2, RZ, RZ, R14 ;  /* 0x000000ffff027224 */ /* 0x000fd800078e000e */
[----:B------:R-:W-:Y:S05]  /*2daa0*/  WARPSYNC.COLLECTIVE R15, `(.L_x_908) ;  /* 0x000000000f087348 */ /* 0x000fea0003c00000 */
[----:B------:R0:W1:Y:S02]  /*2dab0*/  SHFL.IDX P6, R14, R13, R12, R11 ;  /* 0x0000000c0d0e7389 */ /* 0x00006400000c000b */
[----:B01----:R-:W-:Y:S01]  /*2dac0*/  ENDCOLLECTIVE ;  /* 0x000000000000791b */ /* 0x003fe20003800000 */
.L_x_908:
[----:B------:R-:W-:Y:S01]  /*2dad0*/  MOV R13, R4 ;  /* 0x00000004000d7202 */ /* 0x000fe20000000f00 */
[----:B------:R-:W-:Y:S02]  /*2dae0*/  IMAD.MOV.U32 R12, RZ, RZ, 0x3 ;  /* 0x00000003ff0c7424 */ /* 0x000fe400078e00ff */
[----:B------:R-:W-:-:S07]  /*2daf0*/  IMAD.MOV.U32 R3, RZ, RZ, R14 ;  /* 0x000000ffff037224 */ /* 0x000fce00078e000e */
[----:B------:R-:W-:Y:S05]  /*2db00*/  WARPSYNC.COLLECTIVE R15, `(.L_x_909) ;  /* 0x000000000f087348 */ /* 0x000fea0003c00000 */
[----:B------:R0:W1:Y:S02]  /*2db10*/  SHFL.IDX P6, R14, R13, R12, R11 ;  /* 0x0000000c0d0e7389 */ /* 0x00006400000c000b */
[----:B01----:R-:W-:Y:S01]  /*2db20*/  ENDCOLLECTIVE ;  /* 0x000000000000791b */ /* 0x003fe20003800000 */
.L_x_909:
[----:B------:R-:W-:-:S05]  /*2db30*/  @!P0 IADD3 R3, P4, R20, R3, RZ ;  /* 0x0000000314038210 */ /* 0x000fca0007f9e0ff */
[----:B------:R-:W-:-:S05]  /*2db40*/  @!P0 IMAD.X R2, RZ, RZ, R2, P4 ;  /* 0x000000ffff028224 */ /* 0x000fca00020e0602 */
[-C--:B------:R-:W-:Y:S02]  /*2db50*/  @!P0 LOP3.LUT R3, R3, R2.reuse, RZ, 0x3c, !PT ;  /* 0x0000000203038212 */ /* 0x080fe400078e3cff */
[----:B------:R-:W-:Y:S02]  /*2db60*/  MOV R13, R5 ;  /* 0x00000005000d7202 */ /* 0x000fe40000000f00 */
[----:B------:R-:W-:-:S04]  /*2db70*/  @!P0 LOP3.LUT R2, R3, R2, RZ, 0x3c, !PT ;  /* 0x0000000203028212 */ /* 0x000fc800078e3cff */
[----:B------:R-:W-:Y:S01]  /*2db80*/  @!P0 LOP3.LUT R3, R3, R2, RZ, 0x3c, !PT ;  /* 0x0000000203038212 */ /* 0x000fe200078e3cff */
[----:B------:R-:W-:-:S07]  /*2db90*/  IMAD.MOV.U32 R4, RZ, RZ, R14 ;  /* 0x000000ffff047224 */ /* 0x000fce00078e000e */
[----:B------:R-:W-:Y:S05]  /*2dba0*/  WARPSYNC.COLLECTIVE R15, `(.L_x_910) ;  /* 0x000000000f087348 */ /* 0x000fea0003c00000 */
[----:B------:R0:W1:Y:S02]  /*2dbb0*/  SHFL.IDX P6, R14, R13, R12, R11 ;  /* 0x0000000c0d0e7389 */ /* 0x00006400000c000b */
[----:B01----:R-:W-:Y:S01]  /*2dbc0*/  ENDCOLLECTIVE ;  /* 0x000000000000791b */ /* 0x003fe20003800000 */
.L_x_910:
[----:B------:R-:W-:Y:S01]  /*2dbd0*/  @!PT LDS RZ, [RZ] ;  /* 0x00000000fffff984 */ /* 0x000fe20000000800 */
[----:B------:R-:W-:Y:S01]  /*2dbe0*/  @!PT LDS RZ, [RZ] ;  /* 0x00000000fffff984 */ /* 0x000fe20000000800 */
[----:B------:R-:W-:Y:S01]  /*2dbf0*/  @!PT LDS RZ, [RZ] ;  /* 0x00000000fffff984 */ /* 0x000fe20000000800 */
[----:B------:R-:W-:Y:S04]  /*2dc00*/  @!P0 LDGSTS.E.BYPASS.LTC128B.128 [R9+0x15400], desc[UR50][R2.64], !P3 ;  /* 0x1540000002098fae */ /* 0x000fe8000d901d72 */
[----:B------:R-:W-:Y:S04]  /*2dc10*/  @!P0 LDGSTS.E.BYPASS.LTC128B.128 [R9+0x17400], desc[UR50][R2.64+0x40], !P2 ;  /* 0x1740004002098fae */ /* 0x000fe8000d101d72 */
[----:B------:R0:W-:Y:S02]  /*2dc20*/  @!P0 LDGSTS.E.BYPASS.LTC128B.128 [R9+0x19400], desc[UR50][R2.64+0x80], !P1 ;  /* 0x1940008002098fae */ /* 0x0001e4000c901d72 */
[----:B0-----:R-:W-:Y:S01]  /*2dc30*/  IMAD.MOV.U32 R2, RZ, RZ, R14 ;  /* 0x000000ffff027224 */ /* 0x001fe200078e000e */
[----:B------:R-:W-:Y:S06]  /*2dc40*/  BRA `(.L_x_911) ;  /* 0xffffff9000e07947 */ /* 0x000fec000383ffff */
.L_x_711:
[----:B-1----:R1:W2:Y:S02]  /*2dc50*/  SYNCS.PHASECHK.TRANS64.TRYWAIT P0, [R22+URZ+0x29820], R3 ;  /* 0x02982003160075a7 */ /* 0x0022a4000800017f */
[----:B--2---:R-:W-:Y:S05]  /*2dc60*/  @!P0 NANOSLEEP.SYNCS 0x989680 ;  /* 0x009896800000895d */ /* 0x004fea0003900000 */
[----:B------:R-:W2:Y:S02]  /*2dc70*/  @!P0 SYNCS.PHASECHK.TRANS64 P0, [R22+URZ+0x29820], R3 ;  /* 0x02982003160085a7 */ /* 0x000ea4000800007f */
[----:B--2---:R-:W-:Y:S05]  /*2dc80*/  @!P0 BRA `(.L_x_711) ;  /* 0xfffffffc00f08947 */ /* 0x004fea000383ffff */
[----:B------:R-:W-:Y:S05]  /*2dc90*/  BRA `(.L_x_912) ;  /* 0xffffff9400507947 */ /* 0x000fea000383ffff */
.L_x_715:
[----:B0-----:R0:W1:Y:S02]  /*2dca0*/  SYNCS.PHASECHK.TRANS64.TRYWAIT P0, [R0+URZ+0x29880], R31 ;  /* 0x0298801f000075a7 */ /* 0x001064000800017f */
[----:B-1----:R-:W-:Y:S05]  /*2dcb0*/  @!P0 NANOSLEEP.SYNCS 0x989680 ;  /* 0x009896800000895d */ /* 0x002fea0003900000 */
[----:B------:R-:W1:Y:S02]  /*2dcc0*/  @!P0 SYNCS.PHASECHK.TRANS64 P0, [R0+URZ+0x29880], R31 ;  /* 0x0298801f000085a7 */ /* 0x000e64000800007f */
[----:B-1----:R-:W-:Y:S05]  /*2dcd0*/  @!P0 BRA `(.L_x_715) ;  /* 0xfffffffc00f08947 */ /* 0x002fea000383ffff */
[----:B------:R-:W-:Y:S05]  /*2dce0*/  BRA `(.L_x_913) ;  /* 0xffffff9800707947 */ /* 0x000fea000383ffff */
.L_x_716:
        /* <DEDUP_REMOVED lines=8> */
.L_x_915:
[----:B------:R-:W-:Y:S05]  /*2dd70*/  BSYNC B0 ;  /* 0x0000000000007941 */ /* 0x000fea0003800000 */
.L_x_914:
[----:B------:R0:W5:Y:S01]  /*2dd80*/  LDL R17, [R1+0x4] ;  /* 0x0000040001117983 */ /* 0x0001620000100800 */
[----:B------:R-:W-:Y:S01]  /*2dd90*/  IMAD.MOV.U32 R13, RZ, RZ, R7 ;  /* 0x000000ffff0d7224 */ /* 0x000fe200078e0007 */
[----:B------:R-:W-:Y:S01]  /*2dda0*/  MOV R11, 0x1c1f ;  /* 0x00001c1f000b7802 */ /* 0x000fe20000000f00 */
[----:B------:R-:W-:Y:S01]  /*2ddb0*/  IMAD.MOV.U32 R12, RZ, RZ, RZ ;  /* 0x000000ffff0c7224 */ /* 0x000fe200078e00ff */
[----:B------:R-:W1:Y:S01]  /*2ddc0*/  S2R R2, SR_TID.X ;  /* 0x0000000000027919 */ /* 0x000e620000002100 */
[----:B------:R-:W-:Y:S01]  /*2ddd0*/  IMAD.MOV.U32 R15, RZ, RZ, -0x1 ;  /* 0xffffffffff0f7424 */ /* 0x000fe200078e00ff */
[----:B------:R-:W-:Y:S02]  /*2dde0*/  MOV R3, R14 ;  /* 0x0000000e00037202 */ /* 0x000fe40000000f00 */
[----:B0-----:R-:W-:-:S07]  /*2ddf0*/  IADD3 R10, R22, R10, R37 ;  /* 0x0000000a160a7210 */ /* 0x001fce0007ffe025 */
[----:B-1---5:R-:W-:Y:S05]  /*2de00*/  WARPSYNC.COLLECTIVE R15, `(.L_x_916) ;  /* 0x000000000f087348 */ /* 0x022fea0003c00000 */
[----:B------:R0:W2:Y:S02]  /*2de10*/  SHFL.IDX P6, R14, R13, R12, R11 ;  /* 0x0000000c0d0e7389 */ /* 0x0000a400000c000b */
[----:B012--5:R-:W-:Y:S01]  /*2de20*/  ENDCOLLECTIVE ;  /* 0x000000000000791b */ /* 0x027fe20003800000 */
.L_x_916:
[----:B------:R-:W-:Y:S01]  /*2de30*/  MOV R13, R9 ;  /* 0x00000009000d7202 */ /* 0x000fe20000000f00 */
[----:B------:R-:W-:Y:S02]  /*2de40*/  IMAD.MOV.U32 R12, RZ, RZ, 0x1 ;  /* 0x00000001ff0c7424 */ /* 0x000fe400078e00ff */
[----:B------:R-:W-:Y:S01]  /*2de50*/  IMAD.SHL.U32 R15, R2, 0x10, RZ ;  /* 0x00000010020f7824 */ /* 0x000fe200078e00ff */
[----:B------:R-:W-:-:S04]  /*2de60*/  MOV R2, R14 ;  /* 0x0000000e00027202 */ /* 0x000fc80000000f00 */
[----:B------:R-:W-:-:S04]  /*2de70*/  LOP3.LUT R15, R15, 0x30, RZ, 0xc0, !PT ;  /* 0x000000300f0f7812 */ /* 0x000fc800078ec0ff */
[----:B------:R-:W-:Y:S01]  /*2de80*/  IADD3 R2, P0, R15, R2, RZ ;  /* 0x000000020f027210 */ /* 0x000fe20007f1e0ff */
[----:B------:R-:W-:-:S04]  /*2de90*/  IMAD.MOV.U32 R15, RZ, RZ, -0x1 ;  /* 0xffffffffff0f7424 */ /* 0x000fc800078e00ff */
[----:B------:R-:W-:-:S08]  /*2dea0*/  IMAD.X R3, RZ, RZ, R3, P0 ;  /* 0x000000ffff037224 */ /* 0x000fd000000e0603 */
[----:B------:R-:W-:Y:S05]  /*2deb0*/  WARPSYNC.COLLECTIVE R15, `(.L_x_917) ;  /* 0x000000000f087348 */ /* 0x000fea0003c00000 */
[----:B------:R0:W1:Y:S02]  /*2dec0*/  SHFL.IDX P6, R14, R13, R12, R11 ;  /* 0x0000000c0d0e7389 */ /* 0x00006400000c000b */
[----:B01----:R-:W-:Y:S01]  /*2ded0*/  ENDCOLLECTIVE ;  /* 0x000000000000791b */ /* 0x003fe20003800000 */
.L_x_917:
[----:B------:R-:W-:Y:S01]  /*2dee0*/  @!PT LDS RZ, [RZ] ;  /* 0x00000000fffff984 */ /* 0x000fe20000000800 */
[----:B------:R-:W-:Y:S01]  /*2def0*/  @!PT LDS RZ, [RZ] ;  /* 0x00000000fffff984 */ /* 0x000fe20000000800 */
[----:B------:R-:W-:Y:S01]  /*2df00*/  @!PT LDS RZ, [RZ] ;  /* 0x00000000fffff984 */ /* 0x000fe20000000800 */
[----:B------:R-:W-:Y:S01]  /*2df10*/  LDGSTS.E.BYPASS.LTC128B.128 [R10+0xa400], desc[UR50][R2.64], !P3 ;  /* 0x0a400000020a7fae */ /* 0x000fe2000d901d72 */
[----:B------:R-:W-:Y:S02]  /*2df20*/  IMAD.MOV.U32 R13, RZ, RZ, R7 ;  /* 0x000000ffff0d7224 */ /* 0x000fe400078e0007 */
[----:B------:R-:W-:-:S05]  /*2df30*/  IMAD.IADD R17, R17, 0x1, R10 ;  /* 0x0000000111117824 */ /* 0x000fca00078e020a */
[----:B------:R0:W-:Y:S02]  /*2df40*/  LDGSTS.E.BYPASS.LTC128B.128 [R17+0xa400], desc[UR50][R2.64+0x40], !P1 ;  /* 0x0a40004002117fae */ /* 0x0001e4000c901d72 */
[----:B0-----:R-:W0:Y:S01]  /*2df50*/  S2R R2, SR_TID.X ;  /* 0x0000000000027919 */ /* 0x001e220000002100 */
[----:B------:R-:W-:-:S07]  /*2df60*/  MOV R3, R14 ;  /* 0x0000000e00037202 */ /* 0x000fce0000000f00 */
[----:B0-----:R-:W-:Y:S05]  /*2df70*/  WARPSYNC.COLLECTIVE R15, `(.L_x_918) ;  /* 0x000000000f087348 */ /* 0x001fea0003c00000 */
[----:B------:R1:W2:Y:S02]  /*2df80*/  SHFL.IDX P6, R14, R13, R12, R11 ;  /* 0x0000000c0d0e7389 */ /* 0x0002a400000c000b */
[----:B012---:R-:W-:Y:S01]  /*2df90*/  ENDCOLLECTIVE ;  /* 0x000000000000791b */ /* 0x007fe20003800000 */
.L_x_918:
[----:B------:R-:W-:Y:S01]  /*2dfa0*/  IMAD.MOV.U32 R13, RZ, RZ, R9 ;  /* 0x000000ffff0d7224 */ /* 0x000fe200078e0009 */
[----:B------:R-:W-:Y:S01]  /*2dfb0*/  MOV R12, 0x2 ;  /* 0x00000002000c7802 */ /* 0x000fe20000000f00 */
        /* <DEDUP_REMOVED lines=9> */
.L_x_919:
[----:B------:R-:W-:Y:S01]  /*2e050*/  @!PT LDS RZ, [RZ] ;  /* 0x00000000fffff984 */ /* 0x000fe20000000800 */
[----:B------:R-:W-:Y:S01]  /*2e060*/  @!PT LDS RZ, [RZ] ;  /* 0x00000000fffff984 */ /* 0x000fe20000000800 */
[----:B------:R-:W-:Y:S01]  /*2e070*/  @!PT LDS RZ, [RZ] ;  /* 0x00000000fffff984 */ /* 0x000fe20000000800 */
[----:B------:R-:W-:Y:S04]  /*2e080*/  LDGSTS.E.BYPASS.LTC128B.128 [R10+0xb400], desc[UR50][R2.64], !P3 ;  /* 0x0b400000020a7fae */ /* 0x000fe8000d901d72 */
[----:B------:R0:W-:Y:S01]  /*2e090*/  LDGSTS.E.BYPASS.LTC128B.128 [R17+0xb400], desc[UR50][R2.64+0x40], !P1 ;  /* 0x0b40004002117fae */ /* 0x0001e2000c901d72 */
[----:B------:R-:W-:Y:S01]  /*2e0a0*/  MOV R13, R7 ;  /* 0x00000007000d7202 */ /* 0x000fe20000000f00 */
[----:B0-----:R-:W0:Y:S01]  /*2e0b0*/  S2R R2, SR_TID.X ;  /* 0x0000000000027919 */ /* 0x001e220000002100 */
[----:B------:R-:W-:-:S07]  /*2e0c0*/  IMAD.MOV.U32 R3, RZ, RZ, R14 ;  /* 0x000000ffff037224 */ /* 0x000fce00078e000e */
[----:B0-----:R-:W-:Y:S05]  /*2e0d0*/  WARPSYNC.COLLECTIVE R15, `(.L_x_920) ;  /* 0x000000000f087348 */ /* 0x001fea0003c00000 */
[----:B------:R1:W2:Y:S02]  /*2e0e0*/  SHFL.IDX P6, R14, R13, R12, R11 ;  /* 0x0000000c0d0e7389 */ /* 0x0002a400000c000b */
[----:B012---:R-:W-:Y:S01]  /*2e0f0*/  ENDCOLLECTIVE ;  /* 0x000000000000791b */ /* 0x007fe20003800000 */
.L_x_920:
[----:B------:R-:W-:Y:S02]  /*2e100*/  IMAD.MOV.U32 R13, RZ, RZ, R9 ;  /* 0x000000ffff0d7224 */ /* 0x000fe400078e0009 */
[----:B------:R-:W-:Y:S02]  /*2e110*/  IMAD.MOV.U32 R12, RZ, RZ, 0x3 ;  /* 0x00000003ff0c7424 */ /* 0x000fe400078e00ff */
[----:B------:R-:W-:Y:S02]  /*2e120*/  IMAD.SHL.U32 R15, R2, 0x10, RZ ;  /* 0x00000010020f7824 */ /* 0x000fe400078e00ff */
[----:B------:R-:W-:-:S03]  /*2e130*/  IMAD.MOV.U32 R2, RZ, RZ, R14 ;  /* 0x000000ffff027224 */ /* 0x000fc600078e000e */
[----:B------:R-:W-:-:S04]  /*2e140*/  LOP3.LUT R15, R15, 0x30, RZ, 0xc0, !PT ;  /* 0x000000300f0f7812 */ /* 0x000fc800078ec0ff */
[----:B------:R-:W-:Y:S02]  /*2e150*/  IADD3 R2, P0, R15, R2, RZ ;  /* 0x000000020f027210 */ /* 0x000fe40007f1e0ff */
[----:B------:R-:W-:Y:S02]  /*2e160*/  MOV R15, 0xffffffff ;  /* 0xffffffff000f7802 */ /* 0x000fe40000000f00 */
[----:B------:R-:W-:-:S09]  /*2e170*/  IADD3.X R3, RZ, R3, RZ, P0, !PT ;  /* 0x00000003ff037210 */ /* 0x000fd200007fe4ff */
[----:B------:R-:W-:Y:S05]  /*2e180*/  WARPSYNC.COLLECTIVE R15, `(.L_x_921) ;  /* 0x000000000f087348 */ /* 0x000fea0003c00000 */
[----:B------:R0:W1:Y:S02]  /*2e190*/  SHFL.IDX P6, R14, R13, R12, R11 ;  /* 0x0000000c0d0e7389 */ /* 0x00006400000c000b */
[----:B01----:R-:W-:Y:S01]  /*2e1a0*/  ENDCOLLECTIVE ;  /* 0x000000000000791b */ /* 0x003fe20003800000 */
.L_x_921:
[----:B------:R-:W-:Y:S01]  /*2e1b0*/  @!PT LDS RZ, [RZ] ;  /* 0x00000000fffff984 */ /* 0x000fe20000000800 */
[----:B------:R-:W-:Y:S01]  /*2e1c0*/  @!PT LDS RZ, [RZ] ;  /* 0x00000000fffff984 */ /* 0x000fe20000000800 */
[----:B------:R-:W-:Y:S01]  /*2e1d0*/  @!PT LDS RZ, [RZ] ;  /* 0x00000000fffff984 */ /* 0x000fe20000000800 */
[----:B------:R-:W-:Y:S04]  /*2e1e0*/  LDGSTS.E.BYPASS.LTC128B.128 [R10+0xc400], desc[UR50][R2.64], !P3 ;  /* 0x0c400000020a7fae */ /* 0x000fe8000d901d72 */
[----:B------:R0:W-:Y:S01]  /*2e1f0*/  LDGSTS.E.BYPASS.LTC128B.128 [R17+0xc400], desc[UR50][R2.64+0x40], !P1 ;  /* 0x0c40004002117fae */ /* 0x0001e2000c901d72 */
[----:B------:R-:W-:Y:S01]  /*2e200*/  IMAD.MOV.U32 R13, RZ, RZ, R7 ;  /* 0x000000ffff0d7224 */ /* 0x000fe200078e0007 */
[----:B0-----:R-:W0:Y:S01]  /*2e210*/  S2R R3, SR_TID.X ;  /* 0x0000000000037919 */ /* 0x001e220000002100 */
[----:B------:R-:W-:-:S07]  /*2e220*/  IMAD.MOV.U32 R9, RZ, RZ, R14 ;  /* 0x000000ffff097224 */ /* 0x000fce00078e000e */
[----:B0-----:R-:W-:Y:S05]  /*2e230*/  WARPSYNC.COLLECTIVE R15, `(.L_x_922) ;  /* 0x000000000f087348 */ /* 0x001fea0003c00000 */
[----:B------:R1:W2:Y:S02]  /*2e240*/  SHFL.IDX P6, R14, R13, R12, R11 ;  /* 0x0000000c0d0e7389 */ /* 0x0002a400000c000b */
[----:B012---:R-:W-:Y:S01]  /*2e250*/  ENDCOLLECTIVE ;  /* 0x000000000000791b */ /* 0x007fe20003800000 */
.L_x_922:
[----:B------:R-:W-:Y:S01]  /*2e260*/  MOV R13, R24 ;  /* 0x00000018000d7202 */ /* 0x000fe20000000f00 */
[----:B------:R-:W-:Y:S02]  /*2e270*/  IMAD.MOV.U32 R12, RZ, RZ, RZ ;  /* 0x000000ffff0c7224 */ /* 0x000fe400078e00ff */
[----:B------:R-:W-:-:S07]  /*2e280*/  IMAD.MOV.U32 R2, RZ, RZ, R14 ;  /* 0x000000ffff027224 */ /* 0x000fce00078e000e */
[----:B------:R-:W-:Y:S05]  /*2e290*/  WARPSYNC.COLLECTIVE R15, `(.L_x_923) ;  /* 0x000000000f087348 */ /* 0x000fea0003c00000 */
[----:B------:R0:W1:Y:S02]  /*2e2a0*/  SHFL.IDX P6, R14, R13, R12, R11 ;  /* 0x0000000c0d0e7389 */ /* 0x00006400000c000b */
[----:B01----:R-:W-:Y:S01]  /*2e2b0*/  ENDCOLLECTIVE ;  /* 0x000000000000791b */ /* 0x003fe20003800000 */
.L_x_923:
[----:B------:R-:W-:-:S04]  /*2e2c0*/  SHF.L.U32 R3, R3, 0x4, RZ ;  /* 0x0000000403037819 */ /* 0x000fc800000006ff */
[----:B------:R-:W-:-:S04]  /*2e2d0*/  LOP3.LUT R3, R3, 0x30, RZ, 0xc0, !PT ;  /* 0x0000003003037812 */ /* 0x000fc800078ec0ff */
[----:B------:R-:W-:Y:S02]  /*2e2e0*/  IADD3 R2, P0, R3, R2, RZ ;  /* 0x0000000203027210 */ /* 0x000fe40007f1e0ff */
[----:B------:R-:W-:-:S03]  /*2e2f0*/  MOV R13, R25 ;  /* 0x00000019000d7202 */ /* 0x000fc60000000f00 */
[----:B------:R-:W-:-:S05]  /*2e300*/  IMAD.X R3, RZ, RZ, R9, P0 ;  /* 0x000000ffff037224 */ /* 0x000fca00000e0609 */
[----:B------:R-:W-:Y:S01]  /*2e310*/  @!PT LDS RZ, [RZ] ;  /* 0x00000000fffff984 */ /* 0x000fe20000000800 */
[----:B------:R-:W-:Y:S01]  /*2e320*/  @!PT LDS RZ, [RZ] ;  /* 0x00000000fffff984 */ /* 0x000fe20000000800 */
[----:B------:R-:W-:Y:S01]  /*2e330*/  @!PT LDS RZ, [RZ] ;  /* 0x00000000fffff984 */ /* 0x000fe20000000800 */
[----:B------:R0:W-:Y:S01]  /*2e340*/  LDGSTS.E.BYPASS.LTC128B.128 [R10+0xd400], desc[UR50][R2.64], !P3 ;  /* 0x0d400000020a7fae */ /* 0x0001e2000d901d72 */
[----:B------:R-:W-:-:S03]  /*2e350*/  IMAD.MOV.U32 R24, RZ, RZ, R14 ;  /* 0x000000ffff187224 */ /* 0x000fc600078e000e */
[----:B------:R0:W-:Y:S04]  /*2e360*/  LDGSTS.E.BYPASS.LTC128B.128 [R17+0xd400], desc[UR50][R2.64+0x40], !P1 ;  /* 0x0d40004002117fae */ /* 0x0001e8000c901d72 */
[----:B0-----:R-:W-:Y:S05]  /*2e370*/  WARPSYNC.COLLECTIVE R15, `(.L_x_924) ;  /* 0x000000000f087348 */ /* 0x001fea0003c00000 */
[----:B------:R1:W2:Y:S02]  /*2e380*/  SHFL.IDX P6, R14, R13, R12, R11 ;  /* 0x0000000c0d0e7389 */ /* 0x0002a400000c000b */
[----:B012---:R-:W-:Y:S01]  /*2e390*/  ENDCOLLECTIVE ;  /* 0x000000000000791b */ /* 0x007fe20003800000 */
.L_x_924:
[----:B------:R-:W-:Y:S01]  /*2e3a0*/  IMAD.MOV.U32 R2, RZ, RZ, R14 ;  /* 0x000000ffff027224 */ /* 0x000fe200078e000e */
[----:B------:R-:W-:Y:S06]  /*2e3b0*/  BRA `(.L_x_925) ;  /* 0xffffff9400e47947 */ /* 0x000fec000383ffff */
.L_x_721:
[----:B---3--:R3:W4:Y:S02]  /*2e3c0*/  SYNCS.PHASECHK.TRANS64.TRYWAIT P0, [R0+URZ+0x29840], R31 ;  /* 0x0298401f000075a7 */ /* 0x008724000800017f */
[----:B----4-:R-:W-:Y:S05]  /*2e3d0*/  @!P0 NANOSLEEP.SYNCS 0x989680 ;  /* 0x009896800000895d */ /* 0x010fea0003900000 */
[----:B------:R-:W4:Y:S02]  /*2e3e0*/  @!P0 SYNCS.PHASECHK.TRANS64 P0, [R0+URZ+0x29840], R31 ;  /* 0x0298401f000085a7 */ /* 0x000f24000800007f */
[----:B----4-:R-:W-:Y:S05]  /*2e3f0*/  @!P0 BRA `(.L_x_721) ;  /* 0xfffffffc00f08947 */ /* 0x010fea000383ffff */
[----:B------:R-:W-:Y:S05]  /*2e400*/  BRA `(.L_x_926) ;  /* 0xffffff9800447947 */ /* 0x000fea000383ffff */
.L_x_722:
[----:B------:R-:W-:Y:S01]  /*2e410*/  BSSY B0, `(.L_x_927) ;  /* 0x0000008000007945 */ /* 0x000fe20003800000 */
[----:B------:R-:W-:Y:S01]  /*2e420*/  IMAD.MOV.U32 R13, RZ, RZ, R6 ;  /* 0x000000ffff0d7224 */ /* 0x000fe200078e0006 */
[----:B------:R-:W-:Y:S01]  /*2e430*/  MOV R12, RZ ;  /* 0x000000ff000c7202 */ /* 0x000fe20000000f00 */
[----:B------:R-:W-:Y:S02]  /*2e440*/  IMAD.MOV.U32 R11, RZ, RZ, 0x1c1f ;  /* 0x00001c1fff0b7424 */ /* 0x000fe400078e00ff */
[----:B------:R-:W-:-:S07]  /*2e450*/  IMAD.MOV.U32 R15, RZ, RZ, -0x1 ;  /* 0xffffffffff0f7424 */ /* 0x000fce00078e00ff */
[----:B-123--:R-:W-:Y:S05]  /*2e460*/  WARPSYNC.COLLECTIVE R15, `(.L_x_928) ;  /* 0x000000000f087348 */ /* 0x00efea0003c00000 */
[----:B------:R0:W4:Y:S02]  /*2e470*/  SHFL.IDX P6, R14, R13, R12, R11 ;  /* 0x0000000c0d0e7389 */ /* 0x00012400000c000b */
[----:B01234-:R-:W-:Y:S01]  /*2e480*/  ENDCOLLECTIVE ;  /* 0x000000000000791b */ /* 0x01ffe20003800000 */
.L_x_928:
[----:B------:R-:W-:Y:S05]  /*2e490*/  BSYNC B0 ;  /* 0x0000000000007941 */ /* 0x000fea0003800000 */
.L_x_927:
[----:B------:R-:W-:Y:S01]  /*2e4a0*/  IMAD.MOV.U32 R13, RZ, RZ, R4 ;  /* 0x000000ffff0d7224 */ /* 0x000fe200078e0004 */
[----:B------:R-:W-:Y:S01]  /*2e4b0*/  MOV R11, 0x1c1f ;  /* 0x00001c1f000b7802 */ /* 0x000fe20000000f00 */
[----:B------:R-:W-:Y:S01]  /*2e4c0*/  IMAD.MOV.U32 R12, RZ, RZ, RZ ;  /* 0x000000ffff0c7224 */ /* 0x000fe200078e00ff */
[----:B------:R-:W-:Y:S01]  /*2e4d0*/  MOV R3, R14 ;  /* 0x0000000e00037202 */ /* 0x000fe20000000f00 */
[----:B------:R-:W-:Y:S02]  /*2e4e0*/  IMAD.MOV.U32 R15, RZ, RZ, -0x1 ;  /* 0xffffffffff0f7424 */ /* 0x000fe400078e00ff */
[----:B------:R-:W-:-:S07]  /*2e4f0*/  IMAD.IADD R7, R22, 0x1, R7 ;  /* 0x0000000116077824 */ /* 0x000fce00078e0207 */
[----:B------:R-:W-:Y:S05]  /*2e500*/  WARPSYNC.COLLECTIVE R15, `(.L_x_929) ;  /* 0x000000000f087348 */ /* 0x000fea0003c00000 */
[----:B------:R0:W1:Y:S02]  /*2e510*/  SHFL.IDX P6, R14, R13, R12, R11 ;  /* 0x0000000c0d0e7389 */ /* 0x00006400000c000b */
[----:B01----:R-:W-:Y:S01]  /*2e520*/  ENDCOLLECTIVE ;  /* 0x000000000000791b */ /* 0x003fe20003800000 */
.L_x_929:
[----:B------:R-:W-:Y:S01]  /*2e530*/  IMAD.MOV.U32 R13, RZ, RZ, R6 ;  /* 0x000000ffff0d7224 */ /* 0x000fe200078e0006 */
[----:B------:R-:W-:Y:S01]  /*2e540*/  MOV R12, 0x1 ;  /* 0x00000001000c7802 */ /* 0x000fe20000000f00 */
[----:B------:R-:W-:-:S07]  /*2e550*/  IMAD.MOV.U32 R2, RZ, RZ, R14 ;  /* 0x000000ffff027224 */ /* 0x000fce00078e000e */
[----:B------:R-:W-:Y:S05]  /*2e560*/  WARPSYNC.COLLECTIVE R15, `(.L_x_930) ;  /* 0x000000000f087348 */ /* 0x000fea0003c00000 */
[----:B------:R0:W1:Y:S02]  /*2e570*/  SHFL.IDX P6, R14, R13, R12, R11 ;  /* 0x0000000c0d0e7389 */ /* 0x00006400000c000b */
[----:B01----:R-:W-:Y:S01]  /*2e580*/  ENDCOLLECTIVE ;  /* 0x000000000000791b */ /* 0x003fe20003800000 */
.L_x_930:
[----:B------:R-:W-:-:S04]  /*2e590*/  IADD3 R2, P0, R10, R2, RZ ;  /* 0x000000020a027210 */ /* 0x000fc80007f1e0ff */
[----:B------:R-:W-:-:S05]  /*2e5a0*/  IADD3.X R3, RZ, R3, RZ, P0, !PT ;  /* 0x00000003ff037210 */ /* 0x000fca00007fe4ff */
        /* <DEDUP_REMOVED lines=11> */
.L_x_931:
[----:B------:R-:W-:Y:S01]  /*2e660*/  IMAD.MOV.U32 R13, RZ, RZ, R6 ;  /* 0x000000ffff0d7224 */ /* 0x000fe200078e0006 */
[----:B------:R-:W-:Y:S02]  /*2e670*/  MOV R12, 0x2 ;  /* 0x00000002000c7802 */ /* 0x000fe40000000f00 */
[----:B------:R-:W-:-:S07]  /*2e680*/  MOV R2, R14 ;  /* 0x0000000e00027202 */ /* 0x000fce0000000f00 */
[----:B------:R-:W-:Y:S05]  /*2e690*/  WARPSYNC.COLLECTIVE R15, `(.L_x_932) ;  /* 0x000000000f087348 */ /* 0x000fea0003c00000 */
[----:B------:R0:W1:Y:S02]  /*2e6a0*/  SHFL.IDX P6, R14, R13, R12, R11 ;  /* 0x0000000c0d0e7389 */ /* 0x00006400000c000b */
[----:B01----:R-:W-:Y:S01]  /*2e6b0*/  ENDCOLLECTIVE ;  /* 0x000000000000791b */ /* 0x003fe20003800000 */
.L_x_932:
        /* <DEDUP_REMOVED lines=13> */
.L_x_933:
[----:B------:R-:W-:Y:S01]  /*2e790*/  IMAD.MOV.U32 R13, RZ, RZ, R6 ;  /* 0x000000ffff0d7224 */ /* 0x000fe200078e0006 */
[----:B------:R-:W-:Y:S02]  /*2e7a0*/  MOV R12, 0x3 ;  /* 0x00000003000c7802 */ /* 0x000fe40000000f00 */
[----:B------:R-:W-:-:S07]  /*2e7b0*/  MOV R2, R14 ;  /* 0x0000000e00027202 */ /* 0x000fce0000000f00 */
[----:B------:R-:W-:Y:S05]  /*2e7c0*/  WARPSYNC.COLLECTIVE R15, `(.L_x_934) ;  /* 0x000000000f087348 */ /* 0x000fea0003c00000 */
[----:B------:R0:W1:Y:S02]  /*2e7d0*/  SHFL.IDX P6, R14, R13, R12, R11 ;  /* 0x0000000c0d0e7389 */ /* 0x00006400000c000b */
[----:B01----:R-:W-:Y:S01]  /*2e7e0*/  ENDCOLLECTIVE ;  /* 0x000000000000791b */ /* 0x003fe20003800000 */
.L_x_934:
        /* <DEDUP_REMOVED lines=13> */
.L_x_935:
[----:B------:R-:W-:Y:S01]  /*2e8c0*/  IMAD.MOV.U32 R13, RZ, RZ, R8 ;  /* 0x000000ffff0d7224 */ /* 0x000fe200078e0008 */
[----:B------:R-:W-:Y:S02]  /*2e8d0*/  MOV R12, RZ ;  /* 0x000000ff000c7202 */ /* 0x000fe40000000f00 */
[----:B------:R-:W-:-:S07]  /*2e8e0*/  MOV R2, R14 ;  /* 0x0000000e00027202 */ /* 0x000fce0000000f00 */
[----:B------:R-:W-:Y:S05]  /*2e8f0*/  WARPSYNC.COLLECTIVE R15, `(.L_x_936) ;  /* 0x000000000f087348 */ /* 0x000fea0003c00000 */
[----:B------:R0:W1:Y:S02]  /*2e900*/  SHFL.IDX P6, R14, R13, R12, R11 ;  /* 0x0000000c0d0e7389 */ /* 0x00006400000c000b */
[----:B01----:R-:W-:Y:S01]  /*2e910*/  ENDCOLLECTIVE ;  /* 0x000000000000791b */ /* 0x003fe20003800000 */
.L_x_936:
        /* <DEDUP_REMOVED lines=13> */
.L_x_937:
[----:B------:R-:W-:Y:S01]  /*2e9f0*/  MOV R2, R14 ;  /* 0x0000000e00027202 */ /* 0x000fe20000000f00 */
[----:B------:R-:W-:Y:S06]  /*2ea00*/  BRA `(.L_x_938) ;  /* 0xffffff9400e47947 */ /* 0x000fec000383ffff */
.L_x_727:
[----:B--2---:R2:W3:Y:S02]  /*2ea10*/  SYNCS.PHASECHK.TRANS64.TRYWAIT P0, [R3+URZ+0x29870], R0 ;  /* 0x02987000030075a7 */ /* 0x0044e4000800017f */
[----:B---3--:R-:W-:Y:S05]  /*2ea20*/  @!P0 NANOSLEEP.SYNCS 0x989680 ;  /* 0x009896800000895d */ /* 0x008fea0003900000 */
[----:B------:R-:W3:Y:S02]  /*2ea30*/  @!P0 SYNCS.PHASECHK.TRANS64 P0, [R3+URZ+0x29870], R0 ;  /* 0x02987000030085a7 */ /* 0x000ee4000800007f */
[----:B---3--:R-:W-:Y:S05]  /*2ea40*/  @!P0 BRA `(.L_x_727) ;  /* 0xfffffffc00f08947 */ /* 0x008fea000383ffff */
[----:B------:R-:W-:Y:S05]  /*2ea50*/  BRA `(.L_x_939) ;  /* 0xffffff9800507947 */ /* 0x000fea000383ffff */
.L_x_729:
[----:B--2---:R2:W3:Y:S02]  /*2ea60*/  SYNCS.PHASECHK.TRANS64.TRYWAIT P0, [R3+URZ+0x29860], R0 ;  /* 0x02986000030075a7 */ /* 0x0044e4000800017f */
[----:B---3--:R-:W-:Y:S05]  /*2ea70*/  @!P0 NANOSLEEP.SYNCS 0x989680 ;  /* 0x009896800000895d */ /* 0x008fea0003900000 */
[----:B------:R-:W3:Y:S02]  /*2ea80*/  @!P0 SYNCS.PHASECHK.TRANS64 P0, [R3+URZ+0x29860], R0 ;  /* 0x02986000030085a7 */ /* 0x000ee4000800007f */
[----:B---3--:R-:W-:Y:S05]  /*2ea90*/  @!P0 BRA `(.L_x_729) ;  /* 0xfffffffc00f08947 */ /* 0x008fea000383ffff */
[----:B------:R-:W-:Y:S05]  /*2eaa0*/  BRA `(.L_x_940) ;  /* 0xffffff9800607947 */ /* 0x000fea000383ffff */
.L_x_737:
[----:B0-----:R0:W3:Y:S02]  /*2eab0*/  SYNCS.PHASECHK.TRANS64.TRYWAIT P1, [R17+URZ+0x29870], R0 ;  /* 0x02987000110075a7 */ /* 0x0010e4000802017f */
[----:B---3--:R-:W-:Y:S05]  /*2eac0*/  @!P1 NANOSLEEP.SYNCS 0x989680 ;  /* 0x009896800000995d */ /* 0x008fea0003900000 */
[----:B------:R-:W3:Y:S02]  /*2ead0*/  @!P1 SYNCS.PHASECHK.TRANS64 P1, [R17+URZ+0x29870], R0 ;  /* 0x02987000110095a7 */ /* 0x000ee4000802007f */
[----:B---3--:R-:W-:Y:S05]  /*2eae0*/  @!P1 BRA `(.L_x_737) ;  /* 0xfffffffc00f09947 */ /* 0x008fea000383ffff */
[----:B------:R-:W-:Y:S05]  /*2eaf0*/  BRA `(.L_x_941) ;  /* 0xffffffa000247947 */ /* 0x000fea000383ffff */
.L_x_739:
[----:B0-----:R0:W3:Y:S02]  /*2eb00*/  SYNCS.PHASECHK.TRANS64.TRYWAIT P1, [R17+URZ+0x29860], R0 ;  /* 0x02986000110075a7 */ /* 0x0010e4000802017f */
[----:B---3--:R-:W-:Y:S05]  /*2eb10*/  @!P1 NANOSLEEP.SYNCS 0x989680 ;  /* 0x009896800000995d */ /* 0x008fea0003900000 */
[----:B------:R-:W3:Y:S02]  /*2eb20*/  @!P1 SYNCS.PHASECHK.TRANS64 P1, [R17+URZ+0x29860], R0 ;  /* 0x02986000110095a7 */ /* 0x000ee4000802007f */
[----:B---3--:R-:W-:Y:S05]  /*2eb30*/  @!P1 BRA `(.L_x_739) ;  /* 0xfffffffc00f09947 */ /* 0x008fea000383ffff */
[----:B------:R-:W-:Y:S05]  /*2eb40*/  BRA `(.L_x_942) ;  /* 0xffffffa000307947 */ /* 0x000fea000383ffff */
.L_x_744:
[----:B------:R-:W-:Y:S01]  /*2eb50*/  BSSY B0, `(.L_x_943) ;  /* 0x0000008000007945 */ /* 0x000fe20003800000 */
[----:B------:R-:W-:Y:S01]  /*2eb60*/  IMAD.MOV.U32 R13, RZ, RZ, R16 ;  /* 0x000000ffff0d7224 */ /* 0x000fe200078e0010 */
[----:B------:R-:W-:Y:S01]  /*2eb70*/  MOV R11, 0x1f ;  /* 0x0000001f000b7802 */ /* 0x000fe20000000f00 */
[----:B------:R-:W-:Y:S02]  /*2eb80*/  IMAD.MOV.U32 R12, RZ, RZ, RZ ;  /* 0x000000ffff0c7224 */ /* 0x000fe400078e00ff */
[----:B------:R-:W-:-:S07]  /*2eb90*/  IMAD.MOV.U32 R15, RZ, RZ, -0x1 ;  /* 0xffffffffff0f7424 */ /* 0x000fce00078e00ff */
[----:B-12---:R-:W-:Y:S05]  /*2eba0*/  WARPSYNC.COLLECTIVE R15, `(.L_x_944) ;  /* 0x000000000f087348 */ /* 0x006fea0003c00000 */
[----:B------:R0:W3:Y:S02]  /*2ebb0*/  SHFL.IDX P6, R14, R13, R12, R11 ;  /* 0x0000000c0d0e7389 */ /* 0x0000e400000c000b */
[----:B0123--:R-:W-:Y:S01]  /*2ebc0*/  ENDCOLLECTIVE ;  /* 0x000000000000791b */ /* 0x00ffe20003800000 */
.L_x_944:
[----:B------:R-:W-:Y:S05]  /*2ebd0*/  BSYNC B0 ;  /* 0x0000000000007941 */ /* 0x000fea0003800000 */
.L_x_943:
[----:B------:R-:W-:Y:S01]  /*2ebe0*/  MOV R13, R16 ;  /* 0x00000010000d7202 */ /* 0x000fe20000000f00 */
[----:B------:R-:W-:Y:S01]  /*2ebf0*/  IMAD.MOV.U32 R12, RZ, RZ, 0x1 ;  /* 0x00000001ff0c7424 */ /* 0x000fe200078e00ff */
[----:B------:R-:W-:Y:S01]  /*2ec00*/  MOV R15, 0xffffffff ;  /* 0xffffffff000f7802 */ /* 0x000fe20000000f00 */
[----:B------:R-:W-:Y:S02]  /*2ec10*/  IMAD.MOV.U32 R11, RZ, RZ, 0x1f ;  /* 0x0000001fff0b7424 */ /* 0x000fe400078e00ff */
[----:B------:R-:W-:Y:S02]  /*2ec20*/  IMAD.IADD R5, R19, 0x1, R8 ;  /* 0x0000000113057824 */ /* 0x000fe400078e0208 */
[----:B------:R-:W-:-:S07]  /*2ec30*/  IMAD.MOV.U32 R0, RZ, RZ, R14 ;  /* 0x000000ffff007224 */ /* 0x000fce00078e000e */
[----:B------:R-:W-:Y:S05]  /*2ec40*/  WARPSYNC.COLLECTIVE R15, `(.L_x_945) ;  /* 0x000000000f087348 */ /* 0x000fea0003c00000 */
[----:B------:R0:W1:Y:S02]  /*2ec50*/  SHFL.IDX P6, R14, R13, R12, R11 ;  /* 0x0000000c0d0e7389 */ /* 0x00006400000c000b */
[----:B01----:R-:W-:Y:S01]  /*2ec60*/  ENDCOLLECTIVE ;  /* 0x000000000000791b */ /* 0x003fe20003800000 */
.L_x_945:
[----:B------:R-:W-:Y:S02]  /*2ec70*/  ULDC UR4, c[0x0][0xc3c] ;  /* 0x00030f0000047ab9 */ /* 0x000fe40000000800 */
[----:B------:R-:W-:-:S13]  /*2ec80*/  ISETP.GE.OR P1, PT, R5, UR4, !P0 ;  /* 0x0000000405007c0c */ /* 0x000fda000c726670 */
[----:B------:R-:W0:Y:S01]  /*2ec90*/  @!P1 LDC.64 R2, c[0x0][0xc80] ;  /* 0x00032000ff029b82 */ /* 0x000e220000000a00 */
[----:B------:R-:W-:Y:S01]  /*2eca0*/  MOV R11, RZ ;  /* 0x000000ff000b7202 */ /* 0x000fe20000000f00 */
[----:B------:R-:W-:Y:S02]  /*2ecb0*/  IMAD.MOV.U32 R4, RZ, RZ, R14 ;  /* 0x000000ffff047224 */ /* 0x000fe400078e000e */
[----:B0-----:R-:W-:-:S06]  /*2ecc0*/  @!P1 IMAD.WIDE R2, R5, 0x4, R2 ;  /* 0x0000000405029825 */ /* 0x001fcc00078e0202 */
[----:B------:R0:W2:Y:S01]  /*2ecd0*/  @!P1 LDG.E R3, desc[UR50][R2.64] ;  /* 0x0000003202039981 */ /* 0x0000a2000c1e1900 */
[C---:B------:R-:W-:Y:S02]  /*2ece0*/  ISETP.GE.U32.AND P2, PT, R8.reuse, 0x2, PT ;  /* 0x000000020800780c */ /* 0x040fe40003f46070 */
[C---:B------:R-:W-:Y:S02]  /*2ecf0*/  ISETP.GE.U32.AND P3, PT, R8.reuse, 0x4, PT ;  /* 0x000000040800780c */ /* 0x040fe40003f66070 */
[C---:B------:R-:W-:Y:S02]  /*2ed00*/  ISETP.GE.U32.AND P4, PT, R8.reuse, 0x8, PT ;  /* 0x000000080800780c */ /* 0x040fe40003f86070 */
[C---:B------:R-:W-:Y:S02]  /*2ed10*/  ISETP.GE.U32.AND P5, PT, R8.reuse, 0x10, PT ;  /* 0x000000100800780c */ /* 0x040fe40003fa6070 */
[----:B0-----:R-:W-:Y:S01]  /*2ed20*/  MOV R2, RZ ;  /* 0x000000ff00027202 */ /* 0x001fe20000000f00 */
[----:B--2---:R-:W-:Y:S01]  /*2ed30*/  @!P1 IMAD.MOV.U32 R2, RZ, RZ, R3 ;  /* 0x000000ffff029224 */ /* 0x004fe200078e0003 */
[----:B------:R-:W-:-:S03]  /*2ed40*/  ISETP.NE.AND P1, PT, R8, RZ, PT ;  /* 0x000000ff0800720c */ /* 0x000fc60003f25270 */
[----:B------:R-:W-:-:S10]  /*2ed50*/  IMAD.MOV.U32 R13, RZ, RZ, R2 ;  /* 0x000000ffff0d7224 */ /* 0x000fd400078e0002 */
[----:B------:R-:W-:Y:S05]  /*2ed60*/  WARPSYNC.COLLECTIVE R15, `(.L_x_946) ;  /* 0x000000000f087348 */ /* 0x000fea0003c00000 */
[----:B------:R0:W1:Y:S02]  /*2ed70*/  SHFL.UP P6, R14, R13, R12, R11 ;  /* 0x0400000c0d0e7389 */ /* 0x00006400000c000b */
[----:B01----:R-:W-:Y:S01]  /*2ed80*/  ENDCOLLECTIVE ;  /* 0x000000000000791b */ /* 0x003fe20003800000 */
.L_x_946:
[----:B------:R-:W-:Y:S02]  /*2ed90*/  MOV R12, 0x2 ;  /* 0x00000002000c7802 */ /* 0x000fe40000000f00 */
[----:B------:R-:W-:-:S05]  /*2eda0*/  SEL R5, R14, RZ, P1 ;  /* 0x000000ff0e057207 */ /* 0x000fca0000800000 */
[----:B------:R-:W-:-:S04]  /*2edb0*/  IMAD.IADD R5, R2, 0x1, R5 ;  /* 0x0000000102057824 */ /* 0x000fc800078e0205 */
[----:B------:R-:W-:-:S07]  /*2edc0*/  IMAD.MOV.U32 R13, RZ, RZ, R5 ;  /* 0x000000ffff0d7224 */ /* 0x000fce00078e0005 */
[----:B------:R-:W-:Y:S05]  /*2edd0*/  WARPSYNC.COLLECTIVE R15, `(.L_x_947) ;  /* 0x000000000f087348 */ /* 0x000fea0003c00000 */
[----:B------:R0:W1:Y:S02]  /*2ede0*/  SHFL.UP P6, R14, R13, R12, R11 ;  /* 0x0400000c0d0e7389 */ /* 0x00006400000c000b */
[----:B01----:R-:W-:Y:S01]  /*2edf0*/  ENDCOLLECTIVE ;  /* 0x000000000000791b */ /* 0x003fe20003800000 */
.L_x_947:
[----:B------:R-:W-:Y:S02]  /*2ee00*/  MOV R12, 0x4 ;  /* 0x00000004000c7802 */ /* 0x000fe40000000f00 */
[----:B------:R-:W-:-:S05]  /*2ee10*/  SEL R6, R14, RZ, P2 ;  /* 0x000000ff0e067207 */ /* 0x000fca0001000000 */
[----:B------:R-:W-:-:S04]  /*2ee20*/  IMAD.IADD R6, R5, 0x1, R6 ;  /* 0x0000000105067824 */ /* 0x000fc800078e0206 */
[----:B------:R-:W-:-:S07]  /*2ee30*/  IMAD.MOV.U32 R13, RZ, RZ, R6 ;  /* 0x000000ffff0d7224 */ /* 0x000fce00078e0006 */
[----:B------:R-:W-:Y:S05]  /*2ee40*/  WARPSYNC.COLLECTIVE R15, `(.L_x_948) ;  /* 0x000000000f087348 */ /* 0x000fea0003c00000 */
[----:B------:R0:W1:Y:S02]  /*2ee50*/  SHFL.UP P6, R14, R13, R12, R11 ;  /* 0x0400000c0d0e7389 */ /* 0x00006400000c000b */
[----:B01----:R-:W-:Y:S01]  /*2ee60*/  ENDCOLLECTIVE ;  /* 0x000000000000791b */ /* 0x003fe20003800000 */
.L_x_948:
[----:B------:R-:W-:Y:S02]  /*2ee70*/  MOV R12, 0x8 ;  /* 0x00000008000c7802 */ /* 0x000fe40000000f00 */
[----:B------:R-:W-:-:S05]  /*2ee80*/  SEL R7, R14, RZ, P3 ;  /* 0x000000ff0e077207 */ /* 0x000fca0001800000 */
[----:B------:R-:W-:-:S04]  /*2ee90*/  IMAD.IADD R7, R6, 0x1, R7 ;  /* 0x0000000106077824 */ /* 0x000fc800078e0207 */
[----:B------:R-:W-:-:S07]  /*2eea0*/  IMAD.MOV.U32 R13, RZ, RZ, R7 ;  /* 0x000000ffff0d7224 */ /* 0x000fce00078e0007 */
[----:B------:R-:W-:Y:S05]  /*2eeb0*/  WARPSYNC.COLLECTIVE R15, `(.L_x_949) ;  /* 0x000000000f087348 */ /* 0x000fea0003c00000 */
[----:B------:R0:W1:Y:S02]  /*2eec0*/  SHFL.UP P6, R14, R13, R12, R11 ;  /* 0x0400000c0d0e7389 */ /* 0x00006400000c000b */
[----:B01----:R-:W-:Y:S01]  /*2eed0*/  ENDCOLLECTIVE ;  /* 0x000000000000791b */ /* 0x003fe20003800000 */
.L_x_949:
[----:B------:R-:W-:Y:S02]  /*2eee0*/  MOV R12, 0x10 ;  /* 0x00000010000c7802 */ /* 0x000fe40000000f00 */
[----:B------:R-:W-:-:S05]  /*2eef0*/  SEL R14, R14, RZ, P4 ;  /* 0x000000ff0e0e7207 */ /* 0x000fca0002000000 */
[----:B------:R-:W-:-:S04]  /*2ef00*/  IMAD.IADD R5, R7, 0x1, R14 ;  /* 0x0000000107057824 */ /* 0x000fc800078e020e */
[----:B------:R-:W-:-:S07]  /*2ef10*/  IMAD.MOV.U32 R13, RZ, RZ, R5 ;  /* 0x000000ffff0d7224 */ /* 0x000fce00078e0005 */
[----:B------:R-:W-:Y:S05]  /*2ef20*/  WARPSYNC.COLLECTIVE R15, `(.L_x_950) ;  /* 0x000000000f087348 */ /* 0x000fea0003c00000 */
[----:B------:R0:W1:Y:S02]  /*2ef30*/  SHFL.UP P6, R14, R13, R12, R11 ;  /* 0x0400000c0d0e7389 */ /* 0x00006400000c000b */
[----:B01----:R-:W-:Y:S01]  /*2ef40*/  ENDCOLLECTIVE ;  /* 0x000000000000791b */ /* 0x003fe20003800000 */
.L_x_950:
[----:B------:R-:W-:Y:S01]  /*2ef50*/  MOV R12, 0x1f ;  /* 0x0000001f000c7802 */ /* 0x000fe20000000f00 */
[----:B------:R-:W-:Y:S01]  /*2ef60*/  IMAD.MOV.U32 R11, RZ, RZ, 0x1f ;  /* 0x0000001fff0b7424 */ /* 0x000fe200078e00ff */
[----:B------:R-:W-:-:S05]  /*2ef70*/  SEL R14, R14, RZ, P5 ;  /* 0x000000ff0e0e7207 */ /* 0x000fca0002800000 */
[----:B------:R-:W-:-:S04]  /*2ef80*/  IMAD.IADD R3, R5, 0x1, R14 ;  /* 0x0000000105037824 */ /* 0x000fc800078e020e */
[----:B------:R-:W-:-:S07]  /*2ef90*/  IMAD.MOV.U32 R13, RZ, RZ, R3 ;  /* 0x000000ffff0d7224 */ /* 0x000fce00078e0003 */
[----:B------:R-:W-:Y:S05]  /*2efa0*/  WARPSYNC.COLLECTIVE R15, `(.L_x_951) ;  /* 0x000000000f087348 */ /* 0x000fea0003c00000 */
[----:B------:R0:W1:Y:S02]  /*2efb0*/  SHFL.IDX P6, R14, R13, R12, R11 ;  /* 0x0000000c0d0e7389 */ /* 0x00006400000c000b */
[----:B01----:R-:W-:Y:S01]  /*2efc0*/  ENDCOLLECTIVE ;  /* 0x000000000000791b */ /* 0x003fe20003800000 */
.L_x_951:
[----:B------:R-:W-:Y:S05]  /*2efd0*/  BRA `(.L_x_952) ;  /* 0xffffffa400447947 */ /* 0x000fea000383ffff */
.L_x_749:
[----:B------:R-:W-:Y:S01]  /*2efe0*/  BSSY B0, `(.L_x_953) ;  /* 0x0000008000007945 */ /* 0x000fe20003800000 */
[----:B-----5:R-:W-:Y:S01]  /*2eff0*/  IMAD.MOV.U32 R13, RZ, RZ, R2 ;  /* 0x000000ffff0d7224 */ /* 0x020fe200078e0002 */
[----:B------:R-:W-:Y:S01]  /*2f000*/  MOV R12, 0x1 ;  /* 0x00000001000c7802 */ /* 0x000fe20000000f00 */
[----:B------:R-:W-:Y:S02]  /*2f010*/  IMAD.MOV.U32 R11, RZ, RZ, RZ ;  /* 0x000000ffff0b7224 */ /* 0x000fe400078e00ff */
[----:B------:R-:W-:-:S07]  /*2f020*/  IMAD.MOV.U32 R15, RZ, RZ, -0x1 ;  /* 0xffffffffff0f7424 */ /* 0x000fce00078e00ff */
[----:B012---:R-:W-:Y:S05]  /*2f030*/  WARPSYNC.COLLECTIVE R15, `(.L_x_954) ;  /* 0x000000000f087348 */ /* 0x007fea0003c00000 */
[----:B------:R3:W4:Y:S02]  /*2f040*/  SHFL.UP P6, R14, R13, R12, R11 ;  /* 0x0400000c0d0e7389 */ /* 0x00072400000c000b */
[----:B01234-:R-:W-:Y:S01]  /*2f050*/  ENDCOLLECTIVE ;  /* 0x000000000000791b */ /* 0x01ffe20003800000 */
.L_x_954:
[----:B------:R-:W-:Y:S05]  /*2f060*/  BSYNC B0 ;  /* 0x0000000000007941 */ /* 0x000fea0003800000 */
.L_x_953:
[----:B------:R-:W-:Y:S01]  /*2f070*/  SEL R13, R14, RZ, P1 ;  /* 0x000000ff0e0d7207 */ /* 0x000fe20000800000 */
[----:B------:R-:W-:Y:S01]  /*2f080*/  IMAD.MOV.U32 R12, RZ, RZ, 0x2 ;  /* 0x00000002ff0c7424 */ /* 0x000fe200078e00ff */
[----:B------:R-:W-:Y:S01]  /*2f090*/  MOV R15, 0xffffffff ;  /* 0xffffffff000f7802 */ /* 0x000fe20000000f00 */
[----:B------:R-:W-:Y:S01]  /*2f0a0*/  IMAD.MOV.U32 R11, RZ, RZ, RZ ;  /* 0x000000ffff0b7224 */ /* 0x000fe200078e00ff */
[----:B------:R-:W-:-:S07]  /*2f0b0*/  IADD3 R13, R2, R13, RZ ;  /* 0x0000000d020d7210 */ /* 0x000fce0007ffe0ff */
[----:B------:R-:W-:Y:S05]  /*2f0c0*/  WARPSYNC.COLLECTIVE R15, `(.L_x_955) ;  /* 0x000000000f087348 */ /* 0x000fea0003c00000 */
[----:B------:R0:W1:Y:S02]  /*2f0d0*/  SHFL.UP P6, R14, R13, R12, R11 ;  /* 0x0400000c0d0e7389 */ /* 0x00006400000c000b */
[----:B01----:R-:W-:Y:S01]  /*2f0e0*/  ENDCOLLECTIVE ;  /* 0x000000000000791b */ /* 0x003fe20003800000 */
.L_x_955:
[----:B------:R-:W-:Y:S02]  /*2f0f0*/  MOV R12, 0x4 ;  /* 0x00000004000c7802 */ /* 0x000fe40000000f00 */
[----:B------:R-:W-:-:S05]  /*2f100*/  SEL R14, R14, RZ, P2 ;  /* 0x000000ff0e0e7207 */ /* 0x000fca0001000000 */
[----:B------:R-:W-:-:S04]  /*2f110*/  IMAD.IADD R3, R13, 0x1, R14 ;  /* 0x000000010d037824 */ /* 0x000fc800078e020e */
[----:B------:R-:W-:-:S07]  /*2f120*/  IMAD.MOV.U32 R13, RZ, RZ, R3 ;  /* 0x000000ffff0d7224 */ /* 0x000fce00078e0003 */
[----:B------:R-:W-:Y:S05]  /*2f130*/  WARPSYNC.COLLECTIVE R15, `(.L_x_956) ;  /* 0x000000000f087348 */ /* 0x000fea0003c00000 */
[----:B------:R0:W1:Y:S02]  /*2f140*/  SHFL.UP P6, R14, R13, R12, R11 ;  /* 0x0400000c0d0e7389 */ /* 0x00006400000c000b */
[----:B01----:R-:W-:Y:S01]  /*2f150*/  ENDCOLLECTIVE ;  /* 0x000000000000791b */ /* 0x003fe20003800000 */
.L_x_956:
[----:B------:R-:W-:Y:S02]  /*2f160*/  MOV R12, 0x8 ;  /* 0x00000008000c7802 */ /* 0x000fe40000000f00 */
[----:B------:R-:W-:-:S05]  /*2f170*/  SEL R14, R14, RZ, P3 ;  /* 0x000000ff0e0e7207 */ /* 0x000fca0001800000 */
[----:B------:R-:W-:-:S04]  /*2f180*/  IMAD.IADD R5, R3, 0x1, R14 ;  /* 0x0000000103057824 */ /* 0x000fc800078e020e */
[----:B------:R-:W-:-:S07]  /*2f190*/  IMAD.MOV.U32 R13, RZ, RZ, R5 ;  /* 0x000000ffff0d7224 */ /* 0x000fce00078e0005 */
[----:B------:R-:W-:Y:S05]  /*2f1a0*/  WARPSYNC.COLLECTIVE R15, `(.L_x_957) ;  /* 0x000000000f087348 */ /* 0x000fea0003c00000 */
[----:B------:R0:W1:Y:S02]  /*2f1b0*/  SHFL.UP P6, R14, R13, R12, R11 ;  /* 0x0400000c0d0e7389 */ /* 0x00006400000c000b */
[----:B01----:R-:W-:Y:S01]  /*2f1c0*/  ENDCOLLECTIVE ;  /* 0x000000000000791b */ /* 0x003fe20003800000 */
.L_x_957:
[----:B------:R-:W-:Y:S02]  /*2f1d0*/  MOV R12, 0x10 ;  /* 0x00000010000c7802 */ /* 0x000fe40000000f00 */
[----:B------:R-:W-:-:S05]  /*2f1e0*/  SEL R6, R14, RZ, P4 ;  /* 0x000000ff0e067207 */ /* 0x000fca0002000000 */
[----:B------:R-:W-:-:S04]  /*2f1f0*/  IMAD.IADD R6, R5, 0x1, R6 ;  /* 0x0000000105067824 */ /* 0x000fc800078e0206 */
[----:B------:R-:W-:-:S07]  /*2f200*/  IMAD.MOV.U32 R13, RZ, RZ, R6 ;  /* 0x000000ffff0d7224 */ /* 0x000fce00078e0006 */
[----:B------:R-:W-:Y:S05]  /*2f210*/  WARPSYNC.COLLECTIVE R15, `(.L_x_958) ;  /* 0x000000000f087348 */ /* 0x000fea0003c00000 */
[----:B------:R0:W1:Y:S02]  /*2f220*/  SHFL.UP P6, R14, R13, R12, R11 ;  /* 0x0400000c0d0e7389 */ /* 0x00006400000c000b */
[----:B01----:R-:W-:Y:S01]  /*2f230*/  ENDCOLLECTIVE ;  /* 0x000000000000791b */ /* 0x003fe20003800000 */
.L_x_958:
        /* <DEDUP_REMOVED lines=8> */
.L_x_959:
[----:B------:R-:W-:Y:S05]  /*2f2c0*/  BRA `(.L_x_960) ;  /* 0xffffffa400247947 */ /* 0x000fea000383ffff */
.L_x_751:
[----:B------:R-:W-:Y:S01]  /*2f2d0*/  BSSY B0, `(.L_x_961) ;  /* 0x0000006000007945 */ /* 0x000fe20003800000 */
[----:B------:R-:W-:Y:S01]  /*2f2e0*/  PLOP3.LUT P6, PT, P6, PT, PT, 0x8, 0x0 ;  /* 0x000000000000781c */ /* 0x000fe200037ce170 */
[----:B------:R-:W-:-:S12]  /*2f2f0*/  IMAD.MOV.U32 R15, RZ, RZ, -0x1 ;  /* 0xffffffffff0f7424 */ /* 0x000fd800078e00ff */
[----:B0-2---:R-:W-:Y:S05]  /*2f300*/  WARPSYNC.COLLECTIVE R15, `(.L_x_962) ;  /* 0x000000000f087348 */ /* 0x005fea0003c00000 */
[----:B------:R-:W-:Y:S01]  /*2f310*/  VOTE.ANY R14, PT, P6 ;  /* 0x00000000000e7806 */ /* 0x000fe200030e0100 */
[----:B0-2---:R-:W-:Y:S06]  /*2f320*/  ENDCOLLECTIVE ;  /* 0x000000000000791b */ /* 0x005fec0003800000 */
.L_x_962:
[----:B------:R-:W-:Y:S05]  /*2f330*/  BSYNC B0 ;  /* 0x0000000000007941 */ /* 0x000fea0003800000 */
.L_x_961:
[----:B------:R-:W-:Y:S01]  /*2f340*/  MOV R6, R14 ;  /* 0x0000000e00067202 */ /* 0x000fe20000000f00 */
[----:B------:R-:W-:Y:S01]  /*2f350*/  IMAD.MOV.U32 R13, RZ, RZ, R2 ;  /* 0x000000ffff0d7224 */ /* 0x000fe200078e0002 */
[----:B------:R-:W-:Y:S01]  /*2f360*/  MOV R11, 0x1f ;  /* 0x0000001f000b7802 */ /* 0x000fe20000000f00 */
[----:B------:R-:W-:Y:S01]  /*2f370*/  IMAD.MOV.U32 R15, RZ, RZ, -0x1 ;  /* 0xffffffffff0f7424 */ /* 0x000fe200078e00ff */
[----:B------:R-:W0:Y:S02]  /*2f380*/  POPC R4, R6 ;  /* 0x0000000600047309 */ /* 0x000e240000000000 */
[----:B0-----:R-:W-:-:S07]  /*2f390*/  IMAD.MOV.U32 R12, RZ, RZ, R4 ;  /* 0x000000ffff0c7224 */ /* 0x001fce00078e0004 */
[----:B------:R-:W-:Y:S05]  /*2f3a0*/  WARPSYNC.COLLECTIVE R15, `(.L_x_963) ;  /* 0x000000000f087348 */ /* 0x000fea0003c00000 */
[----:B------:R0:W1:Y:S02]  /*2f3b0*/  SHFL.IDX P6, R14, R13, R12, R11 ;  /* 0x0000000c0d0e7389 */ /* 0x00006400000c000b */
[----:B01----:R-:W-:Y:S01]  /*2f3c0*/  ENDCOLLECTIVE ;  /* 0x000000000000791b */ /* 0x003fe20003800000 */
.L_x_963:
[----:B------:R-:W-:Y:S01]  /*2f3d0*/  IMAD.MOV.U32 R17, RZ, RZ, R14 ;  /* 0x000000ffff117224 */ /* 0x000fe200078e000e */
[----:B------:R-:W-:Y:S06]  /*2f3e0*/  BRA `(.L_x_964) ;  /* 0xffffffa400147947 */ /* 0x000fec000383ffff */
.L_x_753:
[----:B------:R-:W-:Y:S01]  /*2f3f0*/  BSSY B0, `(.L_x_965) ;  /* 0x0000007000007945 */ /* 0x000fe20003800000 */
[----:B------:R-:W-:Y:S01]  /*2f400*/  MOV R13, R3 ;  /* 0x00000003000d7202 */ /* 0x000fe20000000f00 */
[----:B------:R-:W-:Y:S02]  /*2f410*/  IMAD.MOV.U32 R11, RZ, RZ, 0x1f ;  /* 0x0000001fff0b7424 */ /* 0x000fe400078e00ff */
[----:B------:R-:W-:-:S07]  /*2f420*/  IMAD.MOV.U32 R15, RZ, RZ, -0x1 ;  /* 0xffffffffff0f7424 */ /* 0x000fce00078e00ff */
[----:B012---:R-:W-:Y:S05]  /*2f430*/  WARPSYNC.COLLECTIVE R15, `(.L_x_966) ;  /* 0x000000000f087348 */ /* 0x007fea0003c00000 */
[----:B------:R3:W4:Y:S02]  /*2f440*/  SHFL.IDX P6, R14, R13, R12, R11 ;  /* 0x0000000c0d0e7389 */ /* 0x00072400000c000b */
[----:B01234-:R-:W-:Y:S01]  /*2f450*/  ENDCOLLECTIVE ;  /* 0x000000000000791b */ /* 0x01ffe20003800000 */
.L_x_966:
[----:B------:R-:W-:Y:S05]  /*2f460*/  BSYNC B0 ;  /* 0x0000000000007941 */ /* 0x000fea0003800000 */
.L_x_965:
[----:B------:R-:W-:Y:S05]  /*2f470*/  BRA `(.L_x_752) ;  /* 0xffffffa4000c7947 */ /* 0x000fea000383ffff */
.L_x_757:
[----:B0-----:R0:W1:Y:S02]  /*2f480*/  SYNCS.PHASECHK.TRANS64.TRYWAIT P0, [R4+URZ+0x29820], R0 ;  /* 0x02982000040075a7 */ /* 0x001064000800017f */
[----:B-1----:R-:W-:Y:S05]  /*2f490*/  @!P0 NANOSLEEP.SYNCS 0x989680 ;  /* 0x009896800000895d */ /* 0x002fea0003900000 */
[----:B------:R-:W1:Y:S02]  /*2f4a0*/  @!P0 SYNCS.PHASECHK.TRANS64 P0, [R4+URZ+0x29820], R0 ;  /* 0x02982000040085a7 */ /* 0x000e64000800007f */
[----:B-1----:R-:W-:Y:S05]  /*2f4b0*/  @!P0 BRA `(.L_x_757) ;  /* 0xfffffffc00f08947 */ /* 0x002fea000383ffff */
[----:B------:R-:W-:Y:S05]  /*2f4c0*/  BRA `(.L_x_967) ;  /* 0xffffffa800007947 */ /* 0x000fea000383ffff */
.L_x_758:
[----:B------:R-:W1:Y:S01]  /*2f4d0*/  S2R R2, SR_TID.X ;  /* 0x0000000000027919 */ /* 0x000e620000002100 */
[----:B------:R-:W-:Y:S01]  /*2f4e0*/  BSSY B0, `(.L_x_968) ;  /* 0x000000a000007945 */ /* 0x000fe20003800000 */
[----:B------:R-:W-:Y:S01]  /*2f4f0*/  IMAD.MOV.U32 R12, RZ, RZ, RZ ;  /* 0x000000ffff0c7224 */ /* 0x000fe200078e00ff */
[----:B------:R-:W-:Y:S01]  /*2f500*/  MOV R15, 0xffffffff ;  /* 0xffffffff000f7802 */ /* 0x000fe20000000f00 */
[----:B------:R-:W-:Y:S01]  /*2f510*/  IMAD.MOV.U32 R11, RZ, RZ, 0x1f ;  /* 0x0000001fff0b7424 */ /* 0x000fe200078e00ff */
[----:B-1----:R-:W-:-:S04]  /*2f520*/  SHF.R.U32.HI R2, RZ, 0x5, R2 ;  /* 0x00000005ff027819 */ /* 0x002fc80000011602 */
[----:B------:R-:W-:-:S04]  /*2f530*/  LOP3.LUT R2, R2, 0x3, RZ, 0xc0, !PT ;  /* 0x0000000302027812 */ /* 0x000fc800078ec0ff */
[----:B------:R-:W-:-:S07]  /*2f540*/  MOV R13, R2 ;  /* 0x00000002000d7202 */ /* 0x000fce0000000f00 */
[----:B0-----:R-:W-:Y:S05]  /*2f550*/  WARPSYNC.COLLECTIVE R15, `(.L_x_969) ;  /* 0x000000000f087348 */ /* 0x001fea0003c00000 */
[----:B------:R1:W2:Y:S02]  /*2f560*/  SHFL.IDX P6, R14, R13, R12, R11 ;  /* 0x0000000c0d0e7389 */ /* 0x0002a400000c000b */
[----:B012---:R-:W-:Y:S01]  /*2f570*/  ENDCOLLECTIVE ;  /* 0x000000000000791b */ /* 0x007fe20003800000 */
.L_x_969:
[----:B------:R-:W-:Y:S05]  /*2f580*/  BSYNC B0 ;  /* 0x0000000000007941 */ /* 0x000fea0003800000 */
.L_x_968:
[----:B------:R-:W-:Y:S05]  /*2f590*/  BRA `(.L_x_970) ;  /* 0xffffffa400e87947 */ /* 0x000fea000383ffff */
.L_x_759:
[----:B------:R-:W-:Y:S01]  /*2f5a0*/  BSSY B0, `(.L_x_971) ;  /* 0x0000006000007945 */ /* 0x000fe20003800000 */
[----:B------:R-:W-:-:S07]  /*2f5b0*/  IMAD.MOV.U32 R15, RZ, RZ, -0x1 ;  /* 0xffffffffff0f7424 */ /* 0x000fce00078e00ff */
[----:B0-----:R-:W-:Y:S05]  /*2f5c0*/  WARPSYNC.COLLECTIVE R15, `(.L_x_972) ;  /* 0x000000000f0c7348 */ /* 0x001fea0003c00000 */
[----:B------:R-:W-:Y:S02]  /*2f5d0*/  ELECT P6, UR62, PT ;  /* 0x00000000003e782f */ /* 0x000fe400038c0000 */
[----:B------:R-:W-:Y:S01]  /*2f5e0*/  MOV R14, UR62 ;  /* 0x0000003e000e7c02 */ /* 0x000fe20008000f00 */
[----:B0-----:R-:W-:Y:S10]  /*2f5f0*/  ENDCOLLECTIVE ;  /* 0x000000000000791b */ /* 0x001ff40003800000 */
.L_x_972:
[----:B------:R-:W-:Y:S05]  /*2f600*/  BSYNC B0 ;  /* 0x0000000000007941 */ /* 0x000fea0003800000 */
.L_x_971:
[----:B------:R-:W-:Y:S05]  /*2f610*/  BRA `(.L_x_973) ;  /* 0xffffffa400dc7947 */ /* 0x000fea000383ffff */
.L_x_761:
[----:B0-----:R0:W1:Y:S02]  /*2f620*/  SYNCS.PHASECHK.TRANS64.TRYWAIT P1, [R5+URZ+0x29840], R0 ;  /* 0x02984000050075a7 */ /* 0x001064000802017f */
[----:B-1----:R-:W-:Y:S05]  /*2f630*/  @!P1 NANOSLEEP.SYNCS 0x989680 ;  /* 0x009896800000995d */ /* 0x002fea0003900000 */
[----:B------:R-:W1:Y:S02]  /*2f640*/  @!P1 SYNCS.PHASECHK.TRANS64 P1, [R5+URZ+0x29840], R0 ;  /* 0x02984000050095a7 */ /* 0x000e64000802007f */
[----:B-1----:R-:W-:Y:S05]  /*2f650*/  @!P1 BRA `(.L_x_761) ;  /* 0xfffffffc00f09947 */ /* 0x002fea000383ffff */
[----:B------:R-:W-:Y:S05]  /*2f660*/  BRA `(.L_x_974) ;  /* 0xffffffa400fc7947 */ /* 0x000fea000383ffff */
.L_x_763:
[----:B-1----:R1:W2:Y:S02]  /*2f670*/  SYNCS.PHASECHK.TRANS64.TRYWAIT P1, [R23+URZ+0x29840], R2 ;  /* 0x02984002170075a7 */ /* 0x0022a4000802017f */
[----:B--2---:R-:W-:Y:S05]  /*2f680*/  @!P1 NANOSLEEP.SYNCS 0x989680 ;  /* 0x009896800000995d */ /* 0x004fea0003900000 */
[----:B------:R-:W2:Y:S02]  /*2f690*/  @!P1 SYNCS.PHASECHK.TRANS64 P1, [R23+URZ+0x29840], R2 ;  /* 0x02984002170095a7 */ /* 0x000ea4000802007f */
[----:B--2---:R-:W-:Y:S05]  /*2f6a0*/  @!P1 BRA `(.L_x_763) ;  /* 0xfffffffc00f09947 */ /* 0x004fea000383ffff */
[----:B------:R-:W-:Y:S05]  /*2f6b0*/  BRA `(.L_x_975) ;  /* 0xffffffa800087947 */ /* 0x000fea000383ffff */
.L_x_765:
[----:B--2---:R2:W3:Y:S02]  /*2f6c0*/  SYNCS.PHASECHK.TRANS64.TRYWAIT P1, [R5+URZ+0x29860], R0 ;  /* 0x02986000050075a7 */ /* 0x0044e4000802017f */
[----:B---3--:R-:W-:Y:S05]  /*2f6d0*/  @!P1 NANOSLEEP.SYNCS 0x989680 ;  /* 0x009896800000995d */ /* 0x008fea0003900000 */
[----:B------:R-:W3:Y:S02]  /*2f6e0*/  @!P1 SYNCS.PHASECHK.TRANS64 P1, [R5+URZ+0x29860], R0 ;  /* 0x02986000050095a7 */ /* 0x000ee4000802007f */
[----:B---3--:R-:W-:Y:S05]  /*2f6f0*/  @!P1 BRA `(.L_x_765) ;  /* 0xfffffffc00f09947 */ /* 0x008fea000383ffff */
[----:B------:R-:W-:Y:S05]  /*2f700*/  BRA `(.L_x_976) ;  /* 0xffffffa800047947 */ /* 0x000fea000383ffff */
.L_x_767:
[----:B---3--:R3:W4:Y:S02]  /*2f710*/  SYNCS.PHASECHK.TRANS64.TRYWAIT P1, [R23+URZ+0x29860], R2 ;  /* 0x02986002170075a7 */ /* 0x008724000802017f */
[----:B----4-:R-:W-:Y:S05]  /*2f720*/  @!P1 NANOSLEEP.SYNCS 0x989680 ;  /* 0x009896800000995d */ /* 0x010fea0003900000 */
[----:B------:R-:W4:Y:S02]  /*2f730*/  @!P1 SYNCS.PHASECHK.TRANS64 P1, [R23+URZ+0x29860], R2 ;  /* 0x02986002170095a7 */ /* 0x000f24000802007f */
[----:B----4-:R-:W-:Y:S05]  /*2f740*/  @!P1 BRA `(.L_x_767) ;  /* 0xfffffffc00f09947 */ /* 0x010fea000383ffff */
[----:B------:R-:W-:Y:S05]  /*2f750*/  BRA `(.L_x_977) ;  /* 0xffffffa800007947 */ /* 0x000fea000383ffff */
.L_x_769:
[----:B----4-:R4:W0:Y:S02]  /*2f760*/  SYNCS.PHASECHK.TRANS64.TRYWAIT P1, [R5+URZ+0x29880], R0 ;  /* 0x02988000050075a7 */ /* 0x010824000802017f */
[----:B0-----:R-:W-:Y:S05]  /*2f770*/  @!P1 NANOSLEEP.SYNCS 0x989680 ;  /* 0x009896800000995d */ /* 0x001fea0003900000 */
[----:B------:R-:W0:Y:S02]  /*2f780*/  @!P1 SYNCS.PHASECHK.TRANS64 P1, [R5+URZ+0x29880], R0 ;  /* 0x02988000050095a7 */ /* 0x000e24000802007f */
[----:B0-----:R-:W-:Y:S05]  /*2f790*/  @!P1 BRA `(.L_x_769) ;  /* 0xfffffffc00f09947 */ /* 0x001fea000383ffff */
[----:B------:R-:W-:Y:S05]  /*2f7a0*/  BRA `(.L_x_978) ;  /* 0xffffffa400fc7947 */ /* 0x000fea000383ffff */
.L_x_979:
        /* <DEDUP_REMOVED lines=13> */
.L_x_3192:


//--------------------- .text._ZN7cutlass13device_kernelIN5flash11enable_sm90INS1_16FlashAttnFwdSm90INS1_25CollectiveMainloopFwdSm90ILi2EN4cute5tupleIJNS5_1CILi1EEES8_S8_EEENS6_IJNS7_ILi128EEESA_NS7_ILi192EEEEEELi128ENS_12float_e4m3_tEfNS_4arch4Sm90ELb0ELb1ELb1ELb0ELb1ELb0ELb0ELb1ELb1ELb1ELb0ELb0EEENS1_21CollectiveEpilogueFwdINS6_IJSA_SA_SA_EEES9_NS_10bfloat16_tESF_Li256ELb0ELb1ELb0ELb1EEENS1_30DynamicPersistentTileSchedulerILi256ELi128ELb0ELb1ELb1EEEEEEEEEvNT_6ParamsE --------------------------
	.section	.text._ZN7cutlass13device_kernelIN5flash11enable_sm90INS1_16FlashAttnFwdSm90INS1_25CollectiveMainloopFwdSm90ILi2EN4cute5tupleIJNS5_1CILi1EEES8_S8_EEENS6_IJNS7_ILi128EEESA_NS7_ILi192EEEEEELi128ENS_12float_e4m3_tEfNS_4arch4Sm90ELb0ELb1ELb1ELb0ELb1ELb0ELb0ELb1ELb1ELb1ELb0ELb0EEENS1_21CollectiveEpilogueFwdINS6_IJSA_SA_SA_EEES9_NS_10bfloat16_tESF_Li256ELb0ELb1ELb0ELb1EEENS1_30DynamicPersistentTileSchedulerILi256ELi128ELb0ELb1ELb1EEEEEEEEEvNT_6ParamsE,"ax",@progbits
	.align	128
.text._ZN7cutlass13device_kernelIN5flash11enable_sm90INS1_16FlashAttnFwdSm90INS1_25CollectiveMainloopFwdSm90ILi2EN4cute5tupleIJNS5_1CILi1EEES8_S8_EEENS6_IJNS7_ILi128EEESA_NS7_ILi192EEEEEELi128ENS_12float_e4m3_tEfNS_4arch4Sm90ELb0ELb1ELb1ELb0ELb1ELb0ELb0ELb1ELb1ELb1ELb0ELb0EEENS1_21CollectiveEpilogueFwdINS6_IJSA_SA_SA_EEES9_NS_10bfloat16_tESF_Li256ELb0ELb1ELb0ELb1EEENS1_30DynamicPersistentTileSchedulerILi256ELi128ELb0ELb1ELb1EEEEEEEEEvNT_6ParamsE:
        .type           _ZN7cutlass13device_kernelIN5flash11enable_sm90INS1_16FlashAttnFwdSm90INS1_25CollectiveMainloopFwdSm90ILi2EN4cute5tupleIJNS5_1CILi1EEES8_S8_EEENS6_IJNS7_ILi128EEESA_NS7_ILi192EEEEEELi128ENS_12float_e4m3_tEfNS_4arch4Sm90ELb0ELb1ELb1ELb0ELb1ELb0ELb0ELb1ELb1ELb1ELb0ELb0EEENS1_21CollectiveEpilogueFwdINS6_IJSA_SA_SA_EEES9_NS_10bfloat16_tESF_Li256ELb0ELb1ELb0ELb1EEENS1_30DynamicPersistentTileSchedulerILi256ELi128ELb0ELb1ELb1EEEEEEEEEvNT_6ParamsE,@function
        .size           _ZN7cutlass13device_kernelIN5flash11enable_sm90INS1_16FlashAttnFwdSm90INS1_25CollectiveMainloopFwdSm90ILi2EN4cute5tupleIJNS5_1CILi1EEES8_S8_EEENS6_IJNS7_ILi128EEESA_NS7_ILi192EEEEEELi128ENS_12float_e4m3_tEfNS_4arch4Sm90ELb0ELb1ELb1ELb0ELb1ELb0ELb0ELb1ELb1ELb1ELb0ELb0EEENS1_21CollectiveEpilogueFwdINS6_IJSA_SA_SA_EEES9_NS_10bfloat16_tESF_Li256ELb0ELb1ELb0ELb1EEENS1_30DynamicPersistentTileSchedulerILi256ELi128ELb0ELb1ELb1EEEEEEEEEvNT_6ParamsE,(.L_x_3193 - _ZN7cutlass13device_kernelIN5flash11enable_sm90INS1_16FlashAttnFwdSm90INS1_25CollectiveMainloopFwdSm90ILi2EN4cute5tupleIJNS5_1CILi1EEES8_S8_EEENS6_IJNS7_ILi128EEESA_NS7_ILi192EEEEEELi128ENS_12float_e4m3_tEfNS_4arch4Sm90ELb0ELb1ELb1ELb0ELb1ELb0ELb0ELb1ELb1ELb1ELb0ELb0EEENS1_21CollectiveEpilogueFwdINS6_IJSA_SA_SA_EEES9_NS_10bfloat16_tESF_Li256ELb0ELb1ELb0ELb1EEENS1_30DynamicPersistentTileSchedulerILi256ELi128ELb0ELb1ELb1EEEEEEEEEvNT_6ParamsE)
        .other          _ZN7cutlass13device_kernelIN5flash11enable_sm90INS1_16FlashAttnFwdSm90INS1_25CollectiveMainloopFwdSm90ILi2EN4cute5tupleIJNS5_1CILi1EEES8_S8_EEENS6_IJNS7_ILi128EEESA_NS7_ILi192EEEEEELi128ENS_12float_e4m3_tEfNS_4arch4Sm90ELb0ELb1ELb1ELb0ELb1ELb0ELb0ELb1ELb1ELb1ELb0ELb0EEENS1_21CollectiveEpilogueFwdINS6_IJSA_SA_SA_EEES9_NS_10bfloat16_tESF_Li256ELb0ELb1ELb0ELb1EEENS1_30DynamicPersistentTileSchedulerILi256ELi128ELb0ELb1ELb1EEEEEEEEEvNT_6ParamsE,@"STO_CUDA_ENTRY STV_DEFAULT"
_ZN7cutlass13device_kernelIN5flash11enable_sm90INS1_16FlashAttnFwdSm90INS1_25CollectiveMainloopFwdSm90ILi2EN4cute5tupleIJNS5_1CILi1EEES8_S8_EEENS6_IJNS7_ILi128EEESA_NS7_ILi192EEEEEELi128ENS_12float_e4m3_tEfNS_4arch4Sm90ELb0ELb1ELb1ELb0ELb1ELb0ELb0ELb1ELb1ELb1ELb0ELb0EEENS1_21CollectiveEpilogueFwdINS6_IJSA_SA_SA_EEES9_NS_10bfloat16_tESF_Li256ELb0ELb1ELb0ELb1EEENS1_30DynamicPersistentTileSchedulerILi256ELi128ELb0ELb1ELb1EEEEEEEEEvNT_6ParamsE:
        /* <DEDUP_REMOVED lines=9> */
[----:B------:R-:W1:Y:S01]  /*0090*/  SHFL.IDX PT, R3, R3, RZ, 0x1f ;  /* 0x00001fff03037589 */ /* 0x000e6200000e0000 */
        /* <DEDUP_REMOVED lines=14> */
[----:B------:R0:W2:Y:S06]  /*0180*/  @!UP0 SYNCS.EXCH.64 URZ, [UR8+0x22800], UR4 ;  /* 0x02280004083f85b2 */ /* 0x0000ac0008000100 */
[----:B------:R0:W3:Y:S02]  /*0190*/  @!UP1 SYNCS.EXCH.64 URZ, [UR8+0x22820], UR6 ;  /* 0x02282006083f95b2 */ /* 0x0000e40008000100 */
[----:B01----:R-:W-:Y:S05]  /*01a0*/  @P1 BRA `(.L_x_980) ;  /* 0x0000000000481947 */ /* 0x003fea0003800000 */
        /* <DEDUP_REMOVED lines=14> */
[----:B------:R0:W4:Y:S01]  /*0290*/  SYNCS.EXCH.64 URZ, [UR8+0x22840], UR6 ;  /* 0x02284006083f75b2 */ /* 0x0001220008000100 */
[----:B------:R0:W0:Y:S01]  /*02a0*/  SYNCS.EXCH.64 URZ, [UR8+0x22838], UR4 ;  /* 0x02283804083f75b2 */ /* 0x0000220008000100 */
[----:B------:R0:W0:Y:S01]  /*02b0*/  SYNCS.EXCH.64 URZ, [UR8+0x22848], UR6 ;  /* 0x02284806083f75b2 */ /* 0x0000220008000100 */
[----:B------:R-:W-:Y:S01]  /*02c0*/  NOP ;  /* 0x0000000000007918 */ /* 0x000fe20000000000 */
.L_x_980:
[----:B------:R-:W5:Y:S01]  /*02d0*/  SHFL.IDX PT, R2, R0, RZ, 0x1f ;  /* 0x00001fff00027589 */ /* 0x000f6200000e0000 */
[----:B------:R-:W-:Y:S01]  /*02e0*/  NOP ;  /* 0x0000000000007918 */ /* 0x000fe20000000000 */
[----:B-----5:R-:W-:-:S13]  /*02f0*/  ISETP.NE.AND P0, PT, R2, RZ, PT ;  /* 0x000000ff0200720c */ /* 0x020fda0003f05270 */
        /* <DEDUP_REMOVED lines=17> */
[----:B------:R0:W0:Y:S01]  /*0410*/  SYNCS.EXCH.64 URZ, [UR8+0x22868], UR6 ;  /* 0x02286806083f75b2 */ /* 0x0000220008000100 */
[----:B------:R-:W-:Y:S01]  /*0420*/  NOP ;  /* 0x0000000000007918 */ /* 0x000fe20000000000 */
.L_x_981:
[----:B------:R-:W5:Y:S01]  /*0430*/  SHFL.IDX PT, R2, R0, RZ, 0x1f ;  /* 0x00001fff00027589 */ /* 0x000f6200000e0000 */
[----:B------:R-:W-:Y:S01]  /*0440*/  NOP ;  /* 0x0000000000007918 */ /* 0x000fe20000000000 */
[----:B-----5:R-:W-:-:S13]  /*0450*/  ISETP.NE.AND P0, PT, R2, RZ, PT ;  /* 0x000000ff0200720c */ /* 0x020fda0003f05270 */
        /* <DEDUP_REMOVED lines=13> */
[----:B------:R0:W0:Y:S01]  /*0530*/  SYNCS.EXCH.64 URZ, [UR6+0x22888], UR4 ;  /* 0x02288804063f75b2 */ /* 0x0000220008000100 */
[----:B------:R-:W-:Y:S01]  /*0540*/  NOP ;  /* 0x0000000000007918 */ /* 0x000fe20000000000 */
.L_x_982:
        /* <DEDUP_REMOVED lines=22> */
.L_x_983:
[----:B------:R-:W5:Y:S01]  /*06b0*/  SHFL.IDX PT, R2, R0, RZ, 0x1f ;  /* 0x00001fff00027589 */ /* 0x000f6200000e0000 */
[----:B------:R-:W0:Y:S01]  /*06c0*/  S2UR UR10, SR_CgaCtaId ;  /* 0x00000000000a79c3 */ /* 0x000e220000008800 */
[----:B------:R-:W-:Y:S01]  /*06d0*/  R2UR UR9, R3 ;  /* 0x00000000030972ca */ /* 0x000fe200000e0000 */
[----:B------:R-:W-:Y:S01]  /*06e0*/  NOP ;  /* 0x0000000000007918 */ /* 0x000fe20000000000 */
[----:B-----5:R-:W-:-:S13]  /*06f0*/  ISETP.NE.AND P0, PT, R2, RZ, PT ;  /* 0x000000ff0200720c */ /* 0x020fda0003f05270 */
        /* <DEDUP_REMOVED lines=19> */
.L_x_984:
[----:B------:R-:W-:Y:S01]  /*0830*/  UISETP.NE.AND UP0, UPT, UR9, URZ, UPT ;  /* 0x0000003f0900728c */ /* 0x000fe2000bf05270 */
[----:B------:R-:W-:Y:S01]  /*0840*/  NOP ;  /* 0x0000000000007918 */ /* 0x000fe20000000000 */
[----:B------:R-:W-:Y:S01]  /*0850*/  UMOV UR43, 0x1 ;  /* 0x00000001002b7882 */ /* 0x000fe20000000000 */
[----:B------:R-:W-:Y:S01]  /*0860*/  IMAD.U32 R35, RZ, RZ, UR10 ;  /* 0x0000000aff237e24 */ /* 0x000fe2000f8e00ff */
[----:B------:R-:W-:Y:S01]  /*0870*/  USEL UR43, UR43, 0x2, !UP0 ;  /* 0x000000022b2b7887 */ /* 0x000fe2000c000000 */
[----:B01234-:R-:W-:Y:S01]  /*0880*/  BAR.SYNC.DEFER_BLOCKING 0x0 ;  /* 0x0000000000007b1d */ /* 0x01ffe20000010000 */
[----:B------:R-:W-:-:S05]  /*0890*/  PLOP3.LUT P0, PT, PT, PT, UP0, 0x80, 0x0 ;  /* 0x000000000000781c */ /* 0x000fca0003f0f008 */
[----:B------:R-:W-:-:S08]  /*08a0*/  ULDC.64 UR48, c[0x0][0x208] ;  /* 0x0000820000307ab9 */ /* 0x000fd00000000a00 */
[----:B------:R-:W-:Y:S05]  /*08b0*/  @!P0 BRA `(.L_x_985) ;  /* 0x0000011000d88947 */ /* 0x000fea0003800000 */
.L_x_986:
[----:B------:R-:W-:-:S08]  /*08c0*/  NOP ;  /* 0x0000000000007918 */ /* 0x000fd00000000000 */
[----:B------:R-:W0:Y:S02]  /*08d0*/  USETMAXREG.TRY_ALLOC.CTAPOOL UP0, 0xe8 ;  /* 0x000000e8000079c8 */ /* 0x000e240008000600 */
[----:B0-----:R-:W-:-:S13]  /*08e0*/  PLOP3.LUT P0, PT, PT, PT, UP0, 0x80, 0x0 ;  /* 0x000000000000781c */ /* 0x001fda0003f0f008 */
[----:B------:R-:W-:Y:S05]  /*08f0*/  @!P0 BRA `(.L_x_986) ;  /* 0xfffffffc00f08947 */ /* 0x000fea000383ffff */
[----:B------:R-:W0:Y:S01]  /*0900*/  S2R R2, SR_TID.X ;  /* 0x0000000000027919 */ /* 0x000e220000002100 */
[----:B------:R-:W1:Y:S08]  /*0910*/  S2UR UR4, SR_CTAID.X ;  /* 0x00000000000479c3 */ /* 0x000e700000002500 */
[----:B------:R-:W-:Y:S08]  /*0920*/  BAR.ARV 0x4, 0x180 ;  /* 0x0106000000007b1d */ /* 0x000ff00000002000 */
        /* <DEDUP_REMOVED lines=9> */
[----:B------:R-:W-:Y:S01]  /*09c0*/  IMAD.MOV.U32 R171, RZ, RZ, RZ ;  /* 0x000000ffffab7224 */ /* 0x000fe200078e00ff */
[----:B------:R-:W-:Y:S01]  /*09d0*/  UMOV UR37, URZ ;  /* 0x0000003f00257c82 */ /* 0x000fe20008000000 */
[----:B------:R-:W-:Y:S01]  /*09e0*/  UMOV UR36, URZ ;  /* 0x0000003f00247c82 */ /* 0x000fe20008000000 */
[----:B------:R-:W-:-:S04]  /*09f0*/  SHF.R.S32.HI R3, RZ, 0x1f, R178 ;  /* 0x0000001fff037819 */ /* 0x000fc800000114b2 */
[CC--:B------:R-:W-:Y:S02]  /*0a00*/  LEA.HI R0, R3.reuse, R178.reuse, RZ, 0x7 ;  /* 0x000000b203007211 */ /* 0x0c0fe400078f38ff */
[CC--:B------:R-:W-:Y:S02]  /*0a10*/  LEA.HI R4, R3.reuse, R178.reuse, RZ, 0x5 ;  /* 0x000000b203047211 */ /* 0x0c0fe400078f28ff */
[----:B------:R-:W-:Y:S02]  /*0a20*/  LOP3.LUT R5, R0, 0xffffff80, RZ, 0xc0, !PT ;  /* 0xffffff8000057812 */ /* 0x000fe400078ec0ff */
[----:B------:R-:W-:Y:S01]  /*0a30*/  LEA.HI R2, R3, R178, RZ, 0x4 ;  /* 0x000000b203027211 */ /* 0x000fe200078f20ff */
[----:B------:R-:W-:Y:S01]  /*0a40*/  IMAD.SHL.U32 R4, R4, 0x20, RZ ;  /* 0x0000002004047824 */ /* 0x000fe200078e00ff */
[----:B------:R-:W-:Y:S01]  /*0a50*/  SHF.R.S32.HI R173, RZ, 0x7, R0 ;  /* 0x00000007ffad7819 */ /* 0x000fe20000011400 */
[----:B------:R-:W-:Y:S01]  /*0a60*/  IMAD.IADD R172, R178, 0x1, -R5 ;  /* 0x00000001b2ac7824 */ /* 0x000fe200078e0a05 */
[----:B------:R-:W-:-:S02]  /*0a70*/  SHF.R.S32.HI R7, RZ, 0x4, R2 ;  /* 0x00000004ff077819 */ /* 0x000fc40000011402 */
[----:B------:R-:W-:Y:S02]  /*0a80*/  LOP3.LUT R5, R2, 0x3fffff0, RZ, 0xc0, !PT ;  /* 0x03fffff002057812 */ /* 0x000fe400078ec0ff */
[----:B------:R-:W-:Y:S02]  /*0a90*/  SHF.R.S32.HI R9, RZ, 0x1f, R172 ;  /* 0x0000001fff097819 */ /* 0x000fe400000114ac */
[----:B------:R-:W-:Y:S01]  /*0aa0*/  LOP3.LUT R4, R4, 0xfffffc00, RZ, 0xc0, !PT ;  /* 0xfffffc0004047812 */ /* 0x000fe200078ec0ff */
[----:B------:R-:W-:Y:S01]  /*0ab0*/  IMAD.IADD R5, R178, 0x1, -R5 ;  /* 0x00000001b2057824 */ /* 0x000fe200078e0a05 */
[----:B------:R-:W-:Y:S02]  /*0ac0*/  LEA.HI R2, R2, R7, RZ, 0x1 ;  /* 0x0000000702027211 */ /* 0x000fe400078f08ff */
[----:B------:R-:W-:Y:S01]  /*0ad0*/  LEA.HI R6, R9, R172, RZ, 0x2 ;  /* 0x000000ac09067211 */ /* 0x000fe200078f10ff */
[----:B------:R-:W-:Y:S01]  /*0ae0*/  IMAD R5, R5, 0x40, R4 ;  /* 0x0000004005057824 */ /* 0x000fe200078e0204 */
[----:B------:R-:W-:-:S02]  /*0af0*/  LOP3.LUT R2, R2, 0x1ffffffe, RZ, 0xc0, !PT ;  /* 0x1ffffffe02027812 */ /* 0x000fc400078ec0ff */
[-C--:B------:R-:W-:Y:S02]  /*0b00*/  LEA.HI R4, R3, R178.reuse, RZ, 0x2 ;  /* 0x000000b203047211 */ /* 0x080fe400078f10ff */
[----:B------:R-:W-:Y:S01]  /*0b10*/  SHF.R.S32.HI R8, RZ, 0x2, R6 ;  /* 0x00000002ff087819 */ /* 0x000fe20000011406 */
[----:B------:R-:W-:Y:S01]  /*0b20*/  IMAD.IADD R2, R7, 0x1, -R2 ;  /* 0x0000000107027824 */ /* 0x000fe200078e0a02 */
[----:B------:R-:W-:Y:S02]  /*0b30*/  SHF.R.S32.HI R11, RZ, 0x1f, R6 ;  /* 0x0000001fff0b7819 */ /* 0x000fe40000011406 */
[----:B------:R-:W-:Y:S01]  /*0b40*/  LOP3.LUT R7, R4, 0xfffffffc, RZ, 0xc0, !PT ;  /* 0xfffffffc04077812 */ /* 0x000fe200078ec0ff */
[----:B------:R-:W-:Y:S01]  /*0b50*/  IMAD R175, R2, 0x8, R5 ;  /* 0x0000000802af7824 */ /* 0x000fe200078e0205 */
[----:B------:R-:W-:Y:S02]  /*0b60*/  LEA.HI R3, R3, R178, RZ, 0x3 ;  /* 0x000000b203037211 */ /* 0x000fe400078f18ff */
[----:B------:R-:W-:Y:S01]  /*0b70*/  LEA.HI R11, R11, R8, RZ, 0x3 ;  /* 0x000000080b0b7211 */ /* 0x000fe200078f18ff */
[----:B------:R-:W-:Y:S01]  /*0b80*/  IMAD.IADD R7, R178, 0x1, -R7 ;  /* 0x00000001b2077824 */ /* 0x000fe200078e0a07 */
[----:B------:R-:W-:-:S02]  /*0b90*/  LOP3.LUT R169, R3, 0xfffffff8, RZ, 0xc0, !PT ;  /* 0xfffffff803a97812 */ /* 0x000fc400078ec0ff */
[----:B------:R-:W-:Y:S02]  /*0ba0*/  LOP3.LUT R11, R11, 0xfffffff8, RZ, 0xc0, !PT ;  /* 0xfffffff80b0b7812 */ /* 0x000fe400078ec0ff */
[----:B------:R-:W-:Y:S01]  /*0bb0*/  LEA.HI R9, R9, R172, RZ, 0x5 ;  /* 0x000000ac09097211 */ /* 0x000fe200078f28ff */
[----:B------:R-:W-:Y:S01]  /*0bc0*/  IMAD.IADD R169, R178, 0x1, -R169 ;  /* 0x00000001b2a97824 */ /* 0x000fe200078e0aa9 */
[----:B------:R-:W-:Y:S01]  /*0bd0*/  LEA.HI R0, R0, R173, RZ, 0x1 ;  /* 0x000000ad00007211 */ /* 0x000fe200078f08ff */
[----:B------:R-:W-:Y:S01]  /*0be0*/  IMAD.IADD R8, R8, 0x1, -R11 ;  /* 0x0000000108087824 */ /* 0x000fe200078e0a0b */
[----:B------:R-:W-:Y:S01]  /*0bf0*/  LEA.HI R2, R7, R7, RZ, 0x1 ;  /* 0x0000000707027211 */ /* 0x000fe200078f08ff */
[----:B------:R-:W-:Y:S01]  /*0c00*/  IMAD.SHL.U32 R18, R169, 0x8, RZ ;  /* 0x00000008a9127824 */ /* 0x000fe200078e00ff */
[----:B------:R-:W-:Y:S02]  /*0c10*/  SHF.R.S32.HI R9, RZ, 0x5, R9 ;  /* 0x00000005ff097819 */ /* 0x000fe40000011409 */
[----:B------:R-:W-:Y:S01]  /*0c20*/  LOP3.LUT R0, R0, 0x3fffffe, RZ, 0xc0, !PT ;  /* 0x03fffffe00007812 */ /* 0x000fe200078ec0ff */
[----:B------:R-:W-:Y:S01]  /*0c30*/  VIADD R168, R18, 0x40 ;  /* 0x0000004012a87836 */ /* 0x000fe20000000000 */
[----:B------:R-:W-:Y:S01]  /*0c40*/  LOP3.LUT R2, R2, 0x1ffffffe, RZ, 0xc0, !PT ;  /* 0x1ffffffe02027812 */ /* 0x000fe200078ec0ff */
[----:B------:R-:W-:Y:S01]  /*0c50*/  IMAD R9, R9, 0x10, R8 ;  /* 0x0000001009097824 */ /* 0x000fe200078e0208 */
[----:B------:R-:W-:Y:S01]  /*0c60*/  LOP3.LUT R5, R6, 0x7ffffffc, RZ, 0xc0, !PT ;  /* 0x7ffffffc06057812 */ /* 0x000fe200078ec0ff */
[----:B------:R-:W-:Y:S01]  /*0c70*/  IMAD.IADD R0, R173, 0x1, -R0 ;  /* 0x00000001ad007824 */ /* 0x000fe200078e0a00 */
[----:B------:R-:W-:Y:S01]  /*0c80*/  SHF.R.S32.HI R170, RZ, 0x3, R3 ;  /* 0x00000003ffaa7819 */ /* 0x000fe20000011403 */
[----:B------:R-:W-:Y:S01]  /*0c90*/  IMAD.IADD R17, R7, 0x1, -R2 ;  /* 0x0000000107117824 */ /* 0x000fe200078e0a02 */
[----:B------:R-:W-:Y:S01]  /*0ca0*/  SHF.R.S32.HI R177, RZ, 0x1f, R18 ;  /* 0x0000001fffb17819 */ /* 0x000fe20000011412 */
[----:B------:R-:W-:Y:S01]  /*0cb0*/  IMAD R174, R0, 0x40, R9 ;  /* 0x0000004000ae7824 */ /* 0x000fe200078e0209 */
[----:B------:R-:W-:Y:S01]  /*0cc0*/  SHF.R.S32.HI R176, RZ, 0x1f, R168 ;  /* 0x0000001fffb07819 */ /* 0x000fe200000114a8 */
[----:B------:R-:W-:-:S02]  /*0cd0*/  IMAD.IADD R16, R172, 0x1, -R5 ;  /* 0x00000001ac107824 */ /* 0x000fc400078e0a05 */
[----:B------:R-:W-:-:S07]  /*0ce0*/  IMAD R17, R17, 0x8, R174 ;  /* 0x0000000811117824 */ /* 0x000fce00078e02ae */
.L_x_1091:
[----:B------:R-:W-:Y:S01]  /*0cf0*/  ULDC UR5, c[0x0][0xc60] ;  /* 0x0003180000057ab9 */ /* 0x000fe20000000800 */
[----:B------:R-:W-:Y:S01]  /*0d00*/  UMOV UR8, UR4 ;  /* 0x0000000400087c82 */ /* 0x000fe20008000000 */
[----:B------:R-:W-:-:S11]  /*0d10*/  UISETP.NE.AND UP0, UPT, UR5, 0x1, UPT ;  /* 0x000000010500788c */ /* 0x000fd6000bf05270 */
[----:B------:R-:W-:Y:S01]  /*0d20*/  @UP0 ULDC UR6, c[0x0][0xc64] ;  /* 0x0003190000060ab9 */ /* 0x000fe20000000800 */
[----:B------:R-:W-:Y:S01]  /*0d30*/  @UP0 ULDC UR9, c[0x0][0xc68] ;  /* 0x00031a0000090ab9 */ /* 0x000fe20000000800 */
[----:B------:R-:W-:-:S04]  /*0d40*/  UIMAD.WIDE.U32 UR6, UR4, UR6, URZ ;  /* 0x00000006040672a5 */ /* 0x000fc8000f8e003f */
[----:B------:R-:W-:-:S03]  /*0d50*/  @UP0 USHF.R.U32.HI UR8, URZ, UR9, UR7 ;  /* 0x000000093f080299 */ /* 0x000fc60008011607 */
[----:B------:R-:W-:Y:S02]  /*0d60*/  ULDC UR6, c[0x0][0xc78] ;  /* 0x00031e0000067ab9 */ /* 0x000fe40000000800 */
[----:B------:R-:W-:Y:S02]  /*0d70*/  UISETP.GE.AND UP0, UPT, UR8, UR6, UPT ;  /* 0x000000060800728c */ /* 0x000fe4000bf06270 */
[----:B------:R-:W-:-:S04]  /*0d80*/  UIADD3 UR6, -UR8, URZ, URZ ;  /* 0x0000003f08067290 */ /* 0x000fc8000fffe13f */
[----:B------:R-:W-:Y:S01]  /*0d90*/  PLOP3.LUT P0, PT, PT, PT, UP0, 0x80, 0x0 ;  /* 0x000000000000781c */ /* 0x000fe20003f0f008 */
[----:B------:R-:W-:-:S12]  /*0da0*/  UIMAD UR9, UR5, UR6, UR4 ;  /* 0x00000006050972a4 */ /* 0x000fd8000f8e0204 */
[----:B012345:R-:W-:Y:S05]  /*0db0*/  @!P0 BRA `(.L_x_987) ;  /* 0x0000000000208947 */ /* 0x03ffea0003800000 */
[----:B------:R-:W-:Y:S01]  /*0dc0*/  ULDC UR7, c[0x0][0xc6c] ;  /* 0x00031b0000077ab9 */ /* 0x000fe20000000800 */
[----:B------:R-:W-:Y:S01]  /*0dd0*/  UMOV UR6, UR9 ;  /* 0x0000000900067c82 */ /* 0x000fe20008000000 */
[----:B------:R-:W-:-:S11]  /*0de0*/  UISETP.NE.AND UP0, UPT, UR7, 0x1, UPT ;  /* 0x000000010700788c */ /* 0x000fd6000bf05270 */
[----:B------:R-:W-:Y:S02]  /*0df0*/  @UP0 ULDC.64 UR10, c[0x0][0xc70] ;  /* 0x00031c00000a0ab9 */ /* 0x000fe40000000a00 */
[----:B------:R-:W-:-:S04]  /*0e00*/  UIMAD.WIDE.U32 UR4, UR9, UR10, URZ ;  /* 0x0000000a090472a5 */ /* 0x000fc8000f8e003f */
[----:B------:R-:W-:-:S04]  /*0e10*/  @UP0 USHF.R.U32.HI UR6, URZ, UR11, UR5 ;  /* 0x0000000b3f060299 */ /* 0x000fc80008011605 */
[----:B------:R-:W-:Y:S01]  /*0e20*/  UIMAD UR4, UR6, UR7, URZ ;  /* 0x00000007060472a4 */ /* 0x000fe2000f8e023f */
[----:B------:R-:W-:Y:S11]  /*0e30*/  BRA `(.L_x_988) ;  /* 0x00000000001c7947 */ /* 0x000ff60003800000 */
.L_x_987:
[----:B------:R-:W-:Y:S01]  /*0e40*/  ULDC UR7, c[0x0][0xc54] ;  /* 0x0003150000077ab9 */ /* 0x000fe20000000800 */
[----:B------:R-:W-:Y:S01]  /*0e50*/  UMOV UR6, UR9 ;  /* 0x0000000900067c82 */ /* 0x000fe20008000000 */
[----:B------:R-:W-:-:S11]  /*0e60*/  UISETP.NE.AND UP0, UPT, UR7, 0x1, UPT ;  /* 0x000000010700788c */ /* 0x000fd6000bf05270 */
[----:B------:R-:W-:Y:S02]  /*0e70*/  @UP0 ULDC.64 UR10, c[0x0][0xc58] ;  /* 0x00031600000a0ab9 */ /* 0x000fe40000000a00 */
[----:B------:R-:W-:-:S04]  /*0e80*/  UIMAD.WIDE.U32 UR4, UR9, UR10, URZ ;  /* 0x0000000a090472a5 */ /* 0x000fc8000f8e003f */
[----:B------:R-:W-:-:S04]  /*0e90*/  @UP0 USHF.R.U32.HI UR6, URZ, UR11, UR5 ;  /* 0x0000000b3f060299 */ /* 0x000fc80008011605 */
[----:B------:R-:W-:-:S12]  /*0ea0*/  UIMAD UR4, UR6, UR7, URZ ;  /* 0x00000007060472a4 */ /* 0x000fd8000f8e023f */
.L_x_988:
[----:B------:R-:W0:Y:S01]  /*0eb0*/  LDC R23, c[0x0][0xc48] ;  /* 0x00031200ff177b82 */ /* 0x000e220000000800 */
[----:B------:R-:W-:Y:S01]  /*0ec0*/  ULOP3.LUT UR6, URZ, UR6, URZ, 0x33, !UPT ;  /* 0x000000063f067292 */ /* 0x000fe2000f8e333f */
[----:B------:R-:W-:Y:S01]  /*0ed0*/  ULDC.64 UR10, c[0x0][0x418] ;  /* 0x00010600000a7ab9 */ /* 0x000fe20000000a00 */
[----:B------:R-:W-:Y:S01]  /*0ee0*/  UIADD3 UR7, UR9, -UR4, URZ ;  /* 0x8000000409077290 */ /* 0x000fe2000fffe03f */
[----:B------:R-:W-:Y:S02]  /*0ef0*/  ULDC UR5, c[0x0][0x448] ;  /* 0x0001120000057ab9 */ /* 0x000fe40000000800 */
[----:B------:R-:W-:Y:S01]  /*0f00*/  ULDC UR4, c[0x0][0xc3c] ;  /* 0x00030f0000047ab9 */ /* 0x000fe20000000800 */
[----:B------:R-:W-:Y:S02]  /*0f10*/  UISETP.NE.U32.AND UP0, UPT, UR10, URZ, UPT ;  /* 0x0000003f0a00728c */ /* 0x000fe4000bf05070 */
[----:B------:R-:W-:Y:S02]  /*0f20*/  UISETP.NE.AND UP2, UPT, UR5, 0x1, UPT ;  /* 0x000000010500788c */ /* 0x000fe4000bf45270 */
[----:B------:R-:W-:-:S02]  /*0f30*/  UIADD3 UR6, UR6, UR4, URZ ;  /* 0x0000000406067290 */ /* 0x000fc4000fffe03f */
[----:B------:R-:W-:Y:S02]  /*0f40*/  UISETP.NE.AND.EX UP0, UPT, UR11, URZ, UPT, UP0 ;  /* 0x0000003f0b00728c */ /* 0x000fe4000bf05300 */
[----:B------:R-:W-:Y:S01]  /*0f50*/  USHF.L.U32 UR42, UR6, 0x7, URZ ;  /* 0x00000007062a7899 */ /* 0x000fe2000800063f */
[----:B------:R-:W-:Y:S01]  /*0f60*/  ULDC UR11, c[0x0][0xc54] ;  /* 0x00031500000b7ab9 */ /* 0x000fe20000000800 */
[----:B------:R-:W-:Y:S01]  /*0f70*/  ULDC UR41, c[0x0][0x424] ;  /* 0x0001090000297ab9 */ /* 0x000fe20000000800 */
[----:B------:R-:W-:Y:S02]  /*0f80*/  UIMAD UR11, UR8, UR11, UR7 ;  /* 0x0000000b080b72a4 */ /* 0x000fe4000f8e0207 */
[----:B------:R-:W-:Y:S01]  /*0f90*/  UIADD3 UR8, UR42, 0x7f, URZ ;  /* 0x0000007f2a087890 */ /* 0x000fe2000fffe03f */
[----:B0-----:R-:W-:Y:S01]  /*0fa0*/  ISETP.NE.AND P0, PT, R23, 0x1, PT ;  /* 0x000000011700780c */ /* 0x001fe20003f05270 */
[----:B------:R-:W-:Y:S01]  /*0fb0*/  ULDC UR47, c[0x0][0x288] ;  /* 0x0000a200002f7ab9 */ /* 0x000fe20000000800 */
[----:B------:R-:W-:Y:S01]  /*0fc0*/  ULDC.64 UR4, c[0x0][0x9e0] ;  /* 0x0002780000047ab9 */ /* 0x000fe20000000a00 */
[----:B------:R-:W-:Y:S01]  /*0fd0*/  @UP2 ULDC UR6, c[0x0][0x44c] ;  /* 0x0001130000062ab9 */ /* 0x000fe20000000800 */
[----:B------:R-:W-:Y:S01]  /*0fe0*/  UIADD3 UR9, -UR47, 0x1, URZ ;  /* 0x000000012f097890 */ /* 0x000fe2000fffe13f */
[----:B------:R-:W-:Y:S01]  /*0ff0*/  IMAD.U32 R19, RZ, RZ, UR11 ;  /* 0x0000000bff137e24 */ /* 0x000fe2000f8e00ff */
[----:B------:R-:W-:-:S02]  /*1000*/  UISETP.GE.AND UP1, UPT, UR5, 0x1, UPT ;  /* 0x000000010500788c */ /* 0x000fc4000bf26270 */
[----:B------:R-:W-:Y:S02]  /*1010*/  UIMAD.WIDE.U32 UR6, UR8, UR6, URZ ;  /* 0x00000006080672a5 */ /* 0x000fe4000f8e003f */
[----:B------:R-:W-:Y:S01]  /*1020*/  USEL UR41, UR41, 0x1, UP0 ;  /* 0x0000000129297887 */ /* 0x000fe20008000000 */
[----:B------:R-:W-:Y:S02]  /*1030*/  ULDC UR10, c[0x0][0x2f0] ;  /* 0x0000bc00000a7ab9 */ /* 0x000fe40000000800 */
[----:B------:R-:W0:Y:S01]  /*1040*/  @P0 LDC R0, c[0x0][0xc4c] ;  /* 0x00031300ff000b82 */ /* 0x000e220000000800 */
[----:B------:R-:W-:Y:S01]  /*1050*/  @UP2 ULDC UR12, c[0x0][0x450] ;  /* 0x00011400000c2ab9 */ /* 0x000fe20000000800 */
[----:B------:R-:W-:Y:S02]  /*1060*/  UIMAD UR9, UR41, UR10, UR9 ;  /* 0x0000000a290972a4 */ /* 0x000fe4000f8e0209 */
[----:B------:R-:W-:Y:S02]  /*1070*/  @UP2 USHF.R.U32.HI UR8, URZ, UR12, UR7 ;  /* 0x0000000c3f082299 */ /* 0x000fe40008011607 */
[----:B------:R-:W-:-:S02]  /*1080*/  UP2UR UR46, UPR, URZ, 0x4 ;  /* 0x000000043f2e7883 */ /* 0x000fc40008000000 */
[----:B------:R-:W1:Y:S01]  /*1090*/  @P0 LDC R3, c[0x0][0xc50] ;  /* 0x00031400ff030b82 */ /* 0x000e620000000800 */
[----:B------:R-:W-:Y:S02]  /*10a0*/  UIADD3 UR8, UR9, UR8, URZ ;  /* 0x0000000809087290 */ /* 0x000fe4000fffe03f */
[----:B------:R-:W-:Y:S02]  /*10b0*/  UP2UR UR45, UPR, URZ, 0x2 ;  /* 0x000000023f2d7883 */ /* 0x000fe40008000000 */
[----:B------:R-:W-:Y:S01]  /*10c0*/  UIADD3 UR4, UR8, UR4, URZ ;  /* 0x0000000408047290 */ /* 0x000fe2000fffe03f */
[----:B0-----:R-:W-:-:S05]  /*10d0*/  @P0 IMAD.HI.U32 R0, R0, UR11, RZ ;  /* 0x0000000b00000c27 */ /* 0x001fca000f8e00ff */
[----:B-1----:R-:W-:Y:S02]  /*10e0*/  @P0 SHF.R.U32.HI R19, RZ, R3, R0 ;  /* 0x00000003ff130219 */ /* 0x002fe40000011600 */
[----:B------:R-:W-:-:S03]  /*10f0*/  PLOP3.LUT P0, PT, PT, PT, UP1, 0x40, 0x0 ;  /* 0x000000000000781c */ /* 0x000fc60003f0e818 */
[----:B------:R-:W-:-:S04]  /*1100*/  IMAD.MOV R0, RZ, RZ, -R19 ;  /* 0x000000ffff007224 */ /* 0x000fc800078e0a13 */
[----:B------:R-:W-:Y:S02]  /*1110*/  IMAD R23, R23, R0, UR11 ;  /* 0x0000000b17177e24 */ /* 0x000fe4000f8e0200 */
[----:B------:R-:W-:-:S04]  /*1120*/  IMAD.U32 R0, RZ, RZ, UR4 ;  /* 0x00000004ff007e24 */ /* 0x000fc8000f8e00ff */
[----:B------:R-:W-:Y:S05]  /*1130*/  @P0 BRA `(.L_x_989) ;  /* 0x0000000000400947 */ /* 0x000fea0003800000 */
[----:B------:R-:W-:Y:S01]  /*1140*/  ISETP.LT.AND P0, PT, RZ, UR8, PT ;  /* 0x00000008ff007c0c */ /* 0x000fe2000bf01270 */
[----:B------:R-:W-:-:S12]  /*1150*/  UIADD3 UR4, UR8, -0x1, URZ ;  /* 0xffffffff08047890 */ /* 0x000fd8000fffe03f */
[----:B------:R-:W-:Y:S05]  /*1160*/  @P0 BRA `(.L_x_990) ;  /* 0x00000000001c0947 */ /* 0x000fea0003800000 */
[----:B------:R-:W-:Y:S02]  /*1170*/  UISETP.NE.AND UP0, UPT, UR5, 0x1, UPT ;  /* 0x000000010500788c */ /* 0x000fe4000bf05270 */
[----:B------:R-:W-:-:S09]  /*1180*/  UIADD3 UR4, -UR8, URZ, URZ ;  /* 0x0000003f08047290 */ /* 0x000fd2000fffe13f */
[----:B------:R-:W-:Y:S02]  /*1190*/  @UP0 ULDC.64 UR8, c[0x0][0x9e8] ;  /* 0x00027a0000080ab9 */ /* 0x000fe40000000a00 */
[----:B------:R-:W-:-:S04]  /*11a0*/  UIMAD.WIDE.U32 UR6, UR4, UR8, URZ ;  /* 0x00000008040672a5 */ /* 0x000fc8000f8e003f */
[----:B------:R-:W-:-:S04]  /*11b0*/  @UP0 USHF.R.U32.HI UR4, URZ, UR9, UR7 ;  /* 0x000000093f040299 */ /* 0x000fc80008011607 */
[----:B------:R-:W-:Y:S01]  /*11c0*/  ULOP3.LUT UR4, URZ, UR4, URZ, 0x33, !UPT ;  /* 0x000000043f047292 */ /* 0x000fe2000f8e333f */
[----:B------:R-:W-:Y:S11]  /*11d0*/  BRA `(.L_x_991) ;  /* 0x0000000000107947 */ /* 0x000ff60003800000 */
.L_x_990:
[----:B------:R-:W-:-:S11]  /*11e0*/  UISETP.NE.AND UP0, UPT, UR5, 0x1, UPT ;  /* 0x000000010500788c */ /* 0x000fd6000bf05270 */
[----:B------:R-:W-:Y:S02]  /*11f0*/  @UP0 ULDC.64 UR8, c[0x0][0x9e8] ;  /* 0x00027a0000080ab9 */ /* 0x000fe40000000a00 */
[----:B------:R-:W-:-:S04]  /*1200*/  UIMAD.WIDE.U32 UR6, UR4, UR8, URZ ;  /* 0x00000008040672a5 */ /* 0x000fc8000f8e003f */
[----:B------:R-:W-:-:S12]  /*1210*/  @UP0 USHF.R.U32.HI UR4, URZ, UR9, UR7 ;  /* 0x000000093f040299 */ /* 0x000fd80008011607 */
.L_x_991:
[----:B------:R-:W-:-:S06]  /*1220*/  UIMAD UR4, UR4, UR5, UR5 ;  /* 0x00000005040472a4 */ /* 0x000fcc000f8e0205 */
[----:B------:R-:W-:-:S07]  /*1230*/  VIMNMX R0, R0, UR4, PT ;  /* 0x0000000400007c48 */ /* 0x000fce000bfe0100 */
.L_x_989:
[----:B------:R-:W-:Y:S01]  /*1240*/  UISETP.NE.AND UP0, UPT, UR46, URZ, UPT ;  /* 0x0000003f2e00728c */ /* 0x000fe2000bf05270 */
[----:B------:R-:W-:Y:S01]  /*1250*/  VIADD R0, R0, 0x7f ;  /* 0x0000007f00007836 */ /* 0x000fe20000000000 */
[----:B------:R-:W-:Y:S01]  /*1260*/  UMOV UR9, UR42 ;  /* 0x0000002a00097c82 */ /* 0x000fe20008000000 */
[----:B------:R-:W-:Y:S02]  /*1270*/  UIMAD UR4, UR41, UR10, 0x7f ;  /* 0x0000007f290474a4 */ /* 0x000fe4000f8e020a */
[----:B------:R-:W-:Y:S01]  /*1280*/  UIMAD UR47, UR41, UR10, -UR47 ;  /* 0x0000000a292f72a4 */ /* 0x000fe2000f8e0a2f */
[----:B------:R-:W-:Y:S01]  /*1290*/  SHF.R.S32.HI R3, RZ, 0x1f, R0 ;  /* 0x0000001fff037819 */ /* 0x000fe20000011400 */
[----:B------:R-:W-:Y:S01]  /*12a0*/  USHF.R.S32.HI UR8, URZ, 0x1f, UR4 ;  /* 0x0000001f3f087899 */ /* 0x000fe20008011404 */
[----:B------:R-:W-:Y:S02]  /*12b0*/  ULDC UR10, c[0x0][0x9dc] ;  /* 0x00027700000a7ab9 */ /* 0x000fe40000000800 */
[----:B------:R-:W-:Y:S01]  /*12c0*/  LEA.HI R3, R3, R0, RZ, 0x7 ;  /* 0x0000000003037211 */ /* 0x000fe200078f38ff */
[----:B------:R-:W-:Y:S01]  /*12d0*/  @UP0 ULDC UR6, c[0x0][0x44c] ;  /* 0x0001130000060ab9 */ /* 0x000fe20000000800 */
[----:B------:R-:W-:Y:S01]  /*12e0*/  @UP0 ULDC UR11, c[0x0][0x450] ;  /* 0x00011400000b0ab9 */ /* 0x000fe20000000800 */
[----:B------:R-:W-:Y:S01]  /*12f0*/  UIMAD.WIDE.U32 UR6, UR42, UR6, URZ ;  /* 0x000000062a0672a5 */ /* 0x000fe2000f8e003f */
[----:B------:R-:W-:Y:S01]  /*1300*/  SHF.R.S32.HI R3, RZ, 0x7, R3 ;  /* 0x00000007ff037819 */ /* 0x000fe20000011403 */
[----:B------:R-:W-:-:S02]  /*1310*/  ULEA.HI UR8, UR8, UR4, URZ, 0x7 ;  /* 0x0000000408087291 */ /* 0x000fc4000f8f383f */
[----:B------:R-:W-:Y:S02]  /*1320*/  @UP0 USHF.R.U32.HI UR9, URZ, UR11, UR7 ;  /* 0x0000000b3f090299 */ /* 0x000fe40008011607 */
[----:B------:R-:W-:Y:S02]  /*1330*/  UISETP.GE.AND UP0, UPT, UR5, 0x1, UPT ;  /* 0x000000010500788c */ /* 0x000fe4000bf06270 */
[----:B------:R-:W-:Y:S02]  /*1340*/  UIADD3 UR4, UR47, UR9, URZ ;  /* 0x000000092f047290 */ /* 0x000fe4000fffe03f */
[----:B------:R-:W-:Y:S02]  /*1350*/  USHF.R.S32.HI UR8, URZ, 0x7, UR8 ;  /* 0x000000073f087899 */ /* 0x000fe40008011408 */
[----:B------:R-:W-:Y:S01]  /*1360*/  PLOP3.LUT P0, PT, PT, PT, UP0, 0x40, 0x0 ;  /* 0x000000000000781c */ /* 0x000fe20003f0e808 */
[----:B------:R-:W-:-:S03]  /*1370*/  UIADD3 UR6, UR4, -UR10, URZ ;  /* 0x8000000a04067290 */ /* 0x000fc6000fffe03f */
[----:B------:R-:W-:-:S03]  /*1380*/  VIMNMX R89, R3, UR8, PT ;  /* 0x0000000803597c48 */ /* 0x000fc6000bfe0100 */
[----:B------:R-:W-:-:S06]  /*1390*/  IMAD.U32 R2, RZ, RZ, UR6 ;  /* 0x00000006ff027e24 */ /* 0x000fcc000f8e00ff */
[----:B------:R-:W-:Y:S05]  /*13a0*/  @P0 BRA `(.L_x_992) ;  /* 0x0000000000400947 */ /* 0x000fea0003800000 */
[----:B------:R-:W-:-:S06]  /*13b0*/  UISETP.GT.AND UP0, UPT, UR4, -0x1, UPT ;  /* 0xffffffff0400788c */ /* 0x000fcc000bf04270 */
[----:B------:R-:W-:-:S13]  /*13c0*/  PLOP3.LUT P0, PT, PT, PT, UP0, 0x80, 0x0 ;  /* 0x000000000000781c */ /* 0x000fda0003f0f008 */
[----:B------:R-:W-:Y:S05]  /*13d0*/  @P0 BRA `(.L_x_993) ;  /* 0x00000000001c0947 */ /* 0x000fea0003800000 */
[----:B------:R-:W-:Y:S02]  /*13e0*/  UISETP.NE.AND UP0, UPT, UR5, 0x1, UPT ;  /* 0x000000010500788c */ /* 0x000fe4000bf05270 */
[----:B------:R-:W-:-:S09]  /*13f0*/  ULOP3.LUT UR4, URZ, UR4, URZ, 0x33, !UPT ;  /* 0x000000043f047292 */ /* 0x000fd2000f8e333f */
[----:B------:R-:W-:Y:S02]  /*1400*/  @UP0 ULDC.64 UR8, c[0x0][0x9e8] ;  /* 0x00027a0000080ab9 */ /* 0x000fe40000000a00 */
[----:B------:R-:W-:-:S04]  /*1410*/  UIMAD.WIDE.U32 UR6, UR4, UR8, URZ ;  /* 0x00000008040672a5 */ /* 0x000fc8000f8e003f */
[----:B------:R-:W-:-:S04]  /*1420*/  @UP0 USHF.R.U32.HI UR4, URZ, UR9, UR7 ;  /* 0x000000093f040299 */ /* 0x000fc80008011607 */
[----:B------:R-:W-:Y:S01]  /*1430*/  ULOP3.LUT UR4, URZ, UR4, URZ, 0x33, !UPT ;  /* 0x000000043f047292 */ /* 0x000fe2000f8e333f */
[----:B------:R-:W-:Y:S11]  /*1440*/  BRA `(.L_x_994) ;  /* 0x0000000000107947 */ /* 0x000ff60003800000 */
.L_x_993:
[----:B------:R-:W-:-:S11]  /*1450*/  UISETP.NE.AND UP0, UPT, UR5, 0x1, UPT ;  /* 0x000000010500788c */ /* 0x000fd6000bf05270 */
[----:B------:R-:W-:Y:S02]  /*1460*/  @UP0 ULDC.64 UR8, c[0x0][0x9e8] ;  /* 0x00027a0000080ab9 */ /* 0x000fe40000000a00 */
[----:B------:R-:W-:-:S04]  /*1470*/  UIMAD.WIDE.U32 UR6, UR4, UR8, URZ ;  /* 0x00000008040672a5 */ /* 0x000fc8000f8e003f */
[----:B------:R-:W-:-:S12]  /*1480*/  @UP0 USHF.R.U32.HI UR4, URZ, UR9, UR7 ;  /* 0x000000093f040299 */ /* 0x000fd80008011607 */
.L_x_994:
[----:B------:R-:W-:-:S06]  /*1490*/  UIMAD UR4, UR4, UR5, URZ ;  /* 0x00000005040472a4 */ /* 0x000fcc000f8e023f */
[----:B------:R-:W-:-:S07]  /*14a0*/  VIMNMX R2, R2, UR4, !PT ;  /* 0x0000000402027c48 */ /* 0x000fce000ffe0100 */
.L_x_992:
[----:B------:R-:W-:Y:S01]  /*14b0*/  SHF.R.S32.HI R3, RZ, 0x1f, R2 ;  /* 0x0000001fff037819 */ /* 0x000fe20000011402 */
[----:B------:R-:W-:Y:S01]  /*14c0*/  IMAD.MOV.U32 R0, RZ, RZ, RZ ;  /* 0x000000ffff007224 */ /* 0x000fe200078e00ff */
[----:B------:R-:W-:Y:S02]  /*14d0*/  PLOP3.LUT P0, PT, PT, PT, PT, 0x80, 0x0 ;  /* 0x000000000000781c */ /* 0x000fe40003f0f070 */
[----:B------:R-:W-:Y:S02]  /*14e0*/  CS2R R150, SRZ ;  /* 0x0000000000967805 */ /* 0x000fe4000001ff00 */
[----:B------:R-:W-:Y:S01]  /*14f0*/  LEA.HI R3, R3, R2, RZ, 0x7 ;  /* 0x0000000203037211 */ /* 0x000fe200078f38ff */
[----:B------:R-:W-:Y:S01]  /*1500*/  IMAD.MOV.U32 R2, RZ, RZ, RZ ;  /* 0x000000ffff027224 */ /* 0x000fe200078e00ff */
[----:B------:R-:W-:Y:S02]  /*1510*/  CS2R R4, SRZ ;  /* 0x0000000000047805 */ /* 0x000fe4000001ff00 */
[----:B------:R-:W-:-:S02]  /*1520*/  CS2R R148, SRZ ;  /* 0x0000000000947805 */ /* 0x000fc4000001ff00 */
[----:B------:R-:W-:Y:S02]  /*1530*/  SHF.R.S32.HI R3, RZ, 0x7, R3 ;  /* 0x00000007ff037819 */ /* 0x000fe40000011403 */
[----:B------:R-:W-:Y:S02]  /*1540*/  CS2R R6, SRZ ;  /* 0x0000000000067805 */ /* 0x000fe4000001ff00 */
[----:B------:R-:W-:Y:S02]  /*1550*/  CS2R R142, SRZ ;  /* 0x00000000008e7805 */ /* 0x000fe4000001ff00 */
[----:B------:R-:W-:Y:S02]  /*1560*/  CS2R R8, SRZ ;  /* 0x0000000000087805 */ /* 0x000fe4000001ff00 */
[----:B------:R-:W-:Y:S02]  /*1570*/  VIMNMX R22, RZ, R3, !PT ;  /* 0x00000003ff167248 */ /* 0x000fe40007fe0100 */
[----:B------:R-:W-:-:S02]  /*1580*/  CS2R R140, SRZ ;  /* 0x00000000008c7805 */ /* 0x000fc4000001ff00 */
[----:B------:R-:W-:Y:S02]  /*1590*/  CS2R R10, SRZ ;  /* 0x00000000000a7805 */ /* 0x000fe4000001ff00 */
[----:B------:R-:W-:Y:S02]  /*15a0*/  CS2R R134, SRZ ;  /* 0x0000000000867805 */ /* 0x000fe4000001ff00 */
[----:B------:R-:W-:Y:S02]  /*15b0*/  ISETP.GT.AND P1, PT, R89, R22, PT ;  /* 0x000000165900720c */ /* 0x000fe40003f24270 */
        /* <DEDUP_REMOVED lines=23> */
[----:B------:R-:W-:Y:S06]  /*1730*/  @!P1 BRA `(.L_x_995) ;  /* 0x000000e000789947 */ /* 0x000fec0003800000 */
        /* <DEDUP_REMOVED lines=22> */
[----:B------:R-:W-:Y:S02]  /*18a0*/  IMAD.U32 R10, RZ, RZ, UR6 ;  /* 0x00000006ff0a7e24 */ /* 0x000fe4000f8e00ff */
[----:B------:R-:W-:Y:S02]  /*18b0*/  IMAD.U32 R6, RZ, RZ, UR4 ;  /* 0x00000004ff067e24 */ /* 0x000fe4000f8e00ff */
[----:B------:R-:W-:-:S02]  /*18c0*/  IMAD.U32 R7, RZ, RZ, UR5 ;  /* 0x00000005ff077e24 */ /* 0x000fc4000f8e00ff */
[----:B------:R-:W-:Y:S02]  /*18d0*/  IMAD.U32 R11, RZ, RZ, UR7 ;  /* 0x00000007ff0b7e24 */ /* 0x000fe4000f8e00ff */
[----:B------:R-:W-:Y:S02]  /*18e0*/  IMAD.MOV.U32 R8, RZ, RZ, 0x70 ;  /* 0x00000070ff087424 */ /* 0x000fe400078e00ff */
[----:B------:R-:W-:Y:S02]  /*18f0*/  IMAD.MOV.U32 R12, RZ, RZ, 0x1 ;  /* 0x00000001ff0c7424 */ /* 0x000fe400078e00ff */
[----:B0-----:R-:W-:-:S07]  /*1900*/  IMAD.MOV.U32 R13, RZ, RZ, RZ ;  /* 0x000000ffff0d7224 */ /* 0x001fce00078e00ff */
[----:B------:R-:W-:-:S07]  /*1910*/  LEPC R20, `(.L_x_996) ;  /* 0x000000001014794e */ /* 0x000fce0000000000 */
[----:B-1----:R-:W-:Y:S05]  /*1920*/  CALL.ABS.NOINC R2 ;  /* 0x0000000002007343 */ /* 0x002fea0003c00000 */
.L_x_996:
[----:B------:R-:W0:Y:S01]  /*1930*/  LDC.64 R12, c[0x0][0x990] ;  /* 0x00026400ff0c7b82 */ /* 0x000e220000000a00 */
[----:B------:R-:W-:-:S07]  /*1940*/  ULDC UR4, c[0x0][0x9d8] ;  /* 0x0002760000047ab9 */ /* 0x000fce0000000800 */
[----:B------:R-:W1:Y:S01]  /*1950*/  LDC.64 R20, c[0x0][0x998] ;  /* 0x00026600ff147b82 */ /* 0x000e620000000a00 */
[----:B0-----:R-:W-:-:S04]  /*1960*/  ISETP.NE.U32.AND P0, PT, R12, RZ, PT ;  /* 0x000000ff0c00720c */ /* 0x001fc80003f05070 */
[----:B------:R-:W-:Y:S02]  /*1970*/  ISETP.NE.AND.EX P0, PT, R13, RZ, PT, P0 ;  /* 0x000000ff0d00720c */ /* 0x000fe40003f05300 */
[----:B-1----:R-:W-:-:S04]  /*1980*/  ISETP.NE.U32.AND P1, PT, R20, RZ, PT ;  /* 0x000000ff1400720c */ /* 0x002fc80003f25070 */
[----:B------:R-:W-:-:S07]  /*1990*/  ISETP.NE.AND.EX P1, PT, R21, RZ, PT, P1 ;  /* 0x000000ff1500720c */ /* 0x000fce0003f25310 */
[----:B------:R-:W0:Y:S01]  /*19a0*/  @P0 LDC.64 R8, c[0x0][0x9a8] ;  /* 0x00026a00ff080b82 */ /* 0x000e220000000a00 */
[----:B------:R-:W-:Y:S02]  /*19b0*/  @P0 SHF.R.S32.HI R3, RZ, 0x1f, R19 ;  /* 0x0000001fff030819 */ /* 0x000fe40000011413 */
[----:B------:R-:W-:-:S05]  /*19c0*/  @P0 SHF.R.S32.HI R7, RZ, 0x1f, R23 ;  /* 0x0000001fff070819 */ /* 0x000fca0000011417 */
[----:B------:R-:W1:Y:S01]  /*19d0*/  @P1 LDC.64 R10, c[0x0][0x9b8] ;  /* 0x00026e00ff0a1b82 */ /* 0x000e620000000a00 */
[----:B------:R-:W-:-:S07]  /*19e0*/  @P1 SHF.R.S32.HI R5, RZ, 0x1f, R19 ;  /* 0x0000001fff051819 */ /* 0x000fce0000011413 */
[----:B------:R-:W2:Y:S08]  /*19f0*/  @P1 LDC.64 R24, c[0x0][0x9c0] ;  /* 0x00027000ff181b82 */ /* 0x000eb00000000a00 */
[----:B------:R-:W3:Y:S01]  /*1a00*/  @P0 LDC.64 R14, c[0x0][0x9b0] ;  /* 0x00026c00ff0e0b82 */ /* 0x000ee20000000a00 */
[-C--:B0-----:R-:W-:Y:S02]  /*1a10*/  @P0 IMAD R0, R3, R8.reuse, RZ ;  /* 0x0000000803000224 */ /* 0x081fe400078e02ff */
[----:B------:R-:W-:-:S04]  /*1a20*/  @P0 IMAD.WIDE.U32 R2, R19, R8, RZ ;  /* 0x0000000813020225 */ /* 0x000fc800078e00ff */
[----:B------:R-:W-:Y:S02]  /*1a30*/  @P0 IMAD R9, R19, R9, R0 ;  /* 0x0000000913090224 */ /* 0x000fe400078e0200 */
[-C--:B-1----:R-:W-:Y:S02]  /*1a40*/  @P1 IMAD R4, R5, R10.reuse, RZ ;  /* 0x0000000a05041224 */ /* 0x082fe400078e02ff */
[----:B------:R-:W-:Y:S01]  /*1a50*/  @P0 IMAD.IADD R3, R3, 0x1, R9 ;  /* 0x0000000103030824 */ /* 0x000fe200078e0209 */
[----:B------:R-:W-:Y:S01]  /*1a60*/  @P1 SHF.R.S32.HI R9, RZ, 0x1f, R23 ;  /* 0x0000001fff091819 */ /* 0x000fe20000011417 */
[C---:B------:R-:W-:Y:S02]  /*1a70*/  @P1 IMAD R11, R19.reuse, R11, R4 ;  /* 0x0000000b130b1224 */ /* 0x040fe400078e0204 */
[----:B------:R-:W-:-:S04]  /*1a80*/  @P1 IMAD.WIDE.U32 R4, R19, R10, RZ ;  /* 0x0000000a13041225 */ /* 0x000fc800078e00ff */
[----:B--2---:R-:W-:Y:S02]  /*1a90*/  @P1 IMAD R6, R9, R24, RZ ;  /* 0x0000001809061224 */ /* 0x004fe400078e02ff */
[----:B------:R-:W-:Y:S02]  /*1aa0*/  @P1 IMAD.IADD R5, R5, 0x1, R11 ;  /* 0x0000000105051824 */ /* 0x000fe400078e020b */
[----:B------:R-:W-:Y:S02]  /*1ab0*/  @P1 IMAD R11, R23, R25, R6 ;  /* 0x00000019170b1224 */ /* 0x000fe400078e0206 */
[-C--:B---3--:R-:W-:Y:S02]  /*1ac0*/  @P0 IMAD R0, R7, R14.reuse, RZ ;  /* 0x0000000e07000224 */ /* 0x088fe400078e02ff */
[----:B------:R-:W-:-:S04]  /*1ad0*/  @P0 IMAD.WIDE.U32 R2, R23, R14, R2 ;  /* 0x0000000e17020225 */ /* 0x000fc800078e0002 */
[C---:B------:R-:W-:Y:S02]  /*1ae0*/  @P0 IMAD R9, R23.reuse, R15, R0 ;  /* 0x0000000f17090224 */ /* 0x040fe400078e0200 */
[----:B------:R-:W-:Y:S01]  /*1af0*/  @P1 IMAD.WIDE.U32 R6, R23, R24, R4 ;  /* 0x0000001817061225 */ /* 0x000fe200078e0004 */
[----:B------:R-:W-:-:S03]  /*1b00*/  @P0 LEA R4, P2, R2, R12, 0x2 ;  /* 0x0000000c02040211 */ /* 0x000fc600078410ff */
[----:B------:R-:W-:Y:S01]  /*1b10*/  @P0 IMAD.IADD R3, R3, 0x1, R9 ;  /* 0x0000000103030824 */ /* 0x000fe200078e0209 */
[----:B------:R-:W-:Y:S01]  /*1b20*/  @P1 LEA R8, P3, R6, R20, 0x2 ;  /* 0x0000001406081211 */ /* 0x000fe200078610ff */
[----:B------:R-:W-:-:S03]  /*1b30*/  @P1 IMAD.IADD R0, R7, 0x1, R11 ;  /* 0x0000000107001824 */ /* 0x000fc600078e020b */
[----:B------:R-:W-:Y:S01]  /*1b40*/  @P0 LEA.HI.X R5, R2, R13, R3, 0x2, P2 ;  /* 0x0000000d02050211 */ /* 0x000fe200010f1403 */
[----:B------:R-:W-:Y:S01]  /*1b50*/  IMAD.MOV.U32 R3, RZ, RZ, 0x3f800000 ;  /* 0x3f800000ff037424 */ /* 0x000fe200078e00ff */
[----:B------:R-:W-:Y:S01]  /*1b60*/  @P1 LEA.HI.X R9, R6, R21, R0, 0x2, P3 ;  /* 0x0000001506091211 */ /* 0x000fe200018f1400 */
[----:B------:R-:W-:-:S04]  /*1b70*/  IMAD.MOV.U32 R0, RZ, RZ, 0x3f800000 ;  /* 0x3f800000ff007424 */ /* 0x000fc800078e00ff */
[----:B------:R-:W2:Y:S04]  /*1b80*/  @P0 LDG.E R3, desc[UR48][R4.64] ;  /* 0x0000003004030981 */ /* 0x000ea8000c1e1900 */
[----:B------:R-:W2:Y:S01]  /*1b90*/  @P1 LDG.E R0, desc[UR48][R8.64] ;  /* 0x0000003008001981 */ /* 0x000ea2000c1e1900 */
[----:B------:R-:W-:Y:S01]  /*1ba0*/  LEA.HI R2, R171, R171, RZ, 0x1 ;  /* 0x000000abab027211 */ /* 0x000fe200078f08ff */
[----:B------:R-:W-:-:S03]  /*1bb0*/  IMAD.U32 R6, RZ, RZ, UR44 ;  /* 0x0000002cff067e24 */ /* 0x000fc6000f8e00ff */
[----:B------:R-:W-:Y:S02]  /*1bc0*/  LOP3.LUT R2, R2, 0xfffffffe, RZ, 0xc0, !PT ;  /* 0xfffffffe02027812 */ /* 0x000fe400078ec0ff */
[----:B------:R-:W-:-:S03]  /*1bd0*/  ISETP.NE.AND P0, PT, R6, 0x3, PT ;  /* 0x000000030600780c */ /* 0x000fc60003f05270 */
[----:B------:R-:W-:-:S05]  /*1be0*/  IMAD.IADD R2, R171, 0x1, -R2 ;  /* 0x00000001ab027824 */ /* 0x000fca00078e0a02 */
[----:B------:R-:W-:-:S04]  /*1bf0*/  SHF.L.U32 R2, R2, 0x1f, RZ ;  /* 0x0000001f02027819 */ /* 0x000fc800000006ff */
[----:B------:R-:W0:Y:S01]  /*1c00*/  SYNCS.PHASECHK.TRANS64.TRYWAIT P1, [UR38+0x22800], R2 ;  /* 0x02280002ff0075a7 */ /* 0x000e220008020166 */
[----:B--2---:R-:W-:-:S04]  /*1c10*/  FMUL.FTZ R0, R3, R0 ;  /* 0x0000000003007220 */ /* 0x004fc80000410000 */
[----:B------:R-:W-:Y:S01]  /*1c20*/  FMUL.FTZ R0, R0, UR4 ;  /* 0x0000000400007c20 */ /* 0x000fe20008410000 */
[----:B0-----:R-:W-:Y:S06]  /*1c30*/  @!P1 BRA `(.L_x_997) ;  /* 0x0000014c00089947 */ /* 0x001fec0003800000 */
.L_x_1181:
[----:B------:R-:W-:Y:S05]  /*1c40*/  @!P0 BRA `(.L_x_998) ;  /* 0x0000000000048947 */ /* 0x000fea0003800000 */
[----:B------:R-:W-:Y:S01]  /*1c50*/  BPT.TRAP 0x1 ;  /* 0x000000040000795c */ /* 0x000fe20000300000 */
.L_x_998:
[----:B------:R-:W-:Y:S02]  /*1c60*/  IMAD.U32 R7, RZ, RZ, UR36 ;  /* 0x00000024ff077e24 */ /* 0x000fe4000f8e00ff */
[----:B0-----:R-:W-:-:S03]  /*1c70*/  IMAD.U32 R2, RZ, RZ, UR37 ;  /* 0x00000025ff027e24 */ /* 0x001fc6000f8e00ff */
[----:B------:R-:W-:Y:S02]  /*1c80*/  LEA R7, R7, UR38, 0x3 ;  /* 0x0000002607077c11 */ /* 0x000fe4000f8e18ff */
[----:B------:R-:W-:-:S04]  /*1c90*/  SHF.L.U32 R2, R2, 0x1f, RZ ;  /* 0x0000001f02027819 */ /* 0x000fc800000006ff */
[----:B------:R0:W1:Y:S01]  /*1ca0*/  SYNCS.PHASECHK.TRANS64.TRYWAIT P1, [R7+URZ+0x22830], R2 ;  /* 0x02283002070075a7 */ /* 0x000062000802017f */
[----:B------:R-:W-:Y:S05]  /*1cb0*/  @!P0 BRA `(.L_x_999) ;  /* 0x0000000000048947 */ /* 0x000fea0003800000 */
[----:B------:R-:W-:Y:S01]  /*1cc0*/  BPT.TRAP 0x1 ;  /* 0x000000040000795c */ /* 0x000fe20000300000 */
.L_x_999:
[----:B-1----:R-:W-:Y:S05]  /*1cd0*/  @P1 BRA `(.L_x_1000) ;  /* 0x0000000000081947 */ /* 0x002fea0003800000 */
[----:B------:R-:W1:Y:S02]  /*1ce0*/  SYNCS.PHASECHK.TRANS64.TRYWAIT P1, [R7+URZ+0x22830], R2 ;  /* 0x02283002070075a7 */ /* 0x000e64000802017f */
[----:B-1----:R-:W-:Y:S05]  /*1cf0*/  @!P1 BRA `(.L_x_1001) ;  /* 0x0000014800f09947 */ /* 0x002fea0003800000 */
.L_x_1000:
        /* <DEDUP_REMOVED lines=8> */
[----:B------:R-:W-:Y:S01]  /*1d80*/  UMOV UR5, 0x80000020 ;  /* 0x8000002000057882 */ /* 0x000fe20000000000 */
[----:B------:R-:W-:Y:S02]  /*1d90*/  UMOV UR7, 0x80000020 ;  /* 0x8000002000077882 */ /* 0x000fe40000000000 */
[----:B------:R-:W-:Y:S02]  /*1da0*/  ULOP3.LUT UR28, UR4, 0x10000, URZ, 0xfc, !UPT ;  /* 0x00010000041c7892 */ /* 0x000fe4000f8efc3f */
[----:B------:R-:W-:Y:S02]  /*1db0*/  UIADD3 UR4, UR24, 0x2, URZ ;  /* 0x0000000218047890 */ /* 0x000fe4000fffe03f */
[----:B------:R-:W-:Y:S02]  /*1dc0*/  UIMAD UR26, UR36, 0x600, UR28 ;  /* 0x00000600241a78a4 */ /* 0x000fe4000f8e021c */
[----:B------:R-:W-:-:S02]  /*1dd0*/  UIADD3 UR8, UR24, 0x200, URZ ;  /* 0x0000020018087890 */ /* 0x000fc4000fffe03f */
[----:B------:R-:W-:Y:S02]  /*1de0*/  UIADD3 UR6, UR26, 0x2, URZ ;  /* 0x000000021a067890 */ /* 0x000fe4000fffe03f */
[----:B------:R-:W-:Y:S01]  /*1df0*/  UIADD3 UR10, UR26, 0x200, URZ ;  /* 0x000002001a0a7890 */ /* 0x000fe2000fffe03f */
[----:B------:R-:W-:Y:S02]  /*1e00*/  UMOV UR9, 0x80000020 ;  /* 0x8000002000097882 */ /* 0x000fe40000000000 */
[----:B------:R-:W-:Y:S01]  /*1e10*/  QGMMA.64x128x32.F32.E4M3.E4M3 R24, gdesc[UR24], RZ, !UPT, gsb0 ;  /* 0x01e00000181879f3 */ /* 0x000fe2000c0008ff */
[----:B------:R-:W-:Y:S01]  /*1e20*/  UMOV UR11, 0x80000020 ;  /* 0x80000020000b7882 */ /* 0x000fe20000000000 */
[----:B------:R-:W-:Y:S02]  /*1e30*/  UIADD3 UR12, UR24, 0x202, URZ ;  /* 0x00000202180c7890 */ /* 0x000fe4000fffe03f */
[----:B------:R-:W-:Y:S01]  /*1e40*/  UIADD3 UR14, UR26, 0x202, URZ ;  /* 0x000002021a0e7890 */ /* 0x000fe2000fffe03f */
[----:B------:R-:W-:Y:S01]  /*1e50*/  UMOV UR13, 0x80000020 ;  /* 0x80000020000d7882 */ /* 0x000fe20000000000 */
[----:B------:R-:W-:Y:S01]  /*1e60*/  UMOV UR15, 0x80000020 ;  /* 0x80000020000f7882 */ /* 0x000fe20000000000 */
[----:B------:R-:W-:-:S02]  /*1e70*/  UIADD3 UR16, UR24, 0x400, URZ ;  /* 0x0000040018107890 */ /* 0x000fc4000fffe03f */
[----:B------:R-:W-:Y:S01]  /*1e80*/  UIADD3 UR18, UR26, 0x400, URZ ;  /* 0x000004001a127890 */ /* 0x000fe2000fffe03f */
[----:B------:R-:W-:Y:S01]  /*1e90*/  UMOV UR17, 0x80000020 ;  /* 0x8000002000117882 */ /* 0x000fe20000000000 */
[----:B------:R-:W-:Y:S01]  /*1ea0*/  UMOV UR19, 0x80000020 ;  /* 0x8000002000137882 */ /* 0x000fe20000000000 */
[----:B------:R-:W-:Y:S02]  /*1eb0*/  UIADD3 UR20, UR24, 0x402, URZ ;  /* 0x0000040218147890 */ /* 0x000fe4000fffe03f */
[----:B------:R-:W-:Y:S01]  /*1ec0*/  UIADD3 UR22, UR26, 0x402, URZ ;  /* 0x000004021a167890 */ /* 0x000fe2000fffe03f */
[----:B------:R-:W-:Y:S01]  /*1ed0*/  UMOV UR21, 0x80000020 ;  /* 0x8000002000157882 */ /* 0x000fe20000000000 */
[----:B------:R-:W-:Y:S01]  /*1ee0*/  UMOV UR23, 0x80000020 ;  /* 0x8000002000177882 */ /* 0x000fe20000000000 */
[----:B------:R-:W-:Y:S02]  /*1ef0*/  WARPGROUP.DEPBAR.LE gsb0, 0x0 ;  /* 0x00008000000079c5 */ /* 0x000fe40000010000 */
[----:B------:R-:W-:-:S06]  /*1f00*/  WARPGROUP.ARRIVE ;  /* 0x00000000000079c5 */ /* 0x000fcc0000000000 */
[----:B------:R-:W-:Y:S03]  /*1f10*/  QGMMA.64x128x32.F32.E4M3.E4M3 R24, gdesc[UR4], R24, gsb0 ;  /* 0x01e00000041879f3 */ /* 0x000fe60008000818 */
[----:B------:R-:W-:Y:S02]  /*1f20*/  WARPGROUP.DEPBAR.LE gsb0, 0x0 ;  /* 0x00008000000079c5 */ /* 0x000fe40000010000 */
[----:B------:R-:W-:-:S07]  /*1f30*/  WARPGROUP.ARRIVE ;  /* 0x00000000000079c5 */ /* 0x000fce0000000000 */
        /* <DEDUP_REMOVED lines=11> */
[----:B------:R-:W-:Y:S05]  /*1ff0*/  @!P0 BRA `(.L_x_1002) ;  /* 0x0000000000048947 */ /* 0x000fea0003800000 */
[----:B------:R-:W-:Y:S01]  /*2000*/  BPT.TRAP 0x1 ;  /* 0x000000040000795c */ /* 0x000fe20000300000 */
.L_x_1002:
[----:B------:R-:W-:Y:S01]  /*2010*/  UISETP.NE.AND UP1, UPT, UR46, URZ, UPT ;  /* 0x0000003f2e00728c */ /* 0x000fe2000bf25270 */
[C---:B------:R-:W-:Y:S01]  /*2020*/  FMUL.FTZ R44, R0.reuse, R44 ;  /* 0x0000002c002c7220 */ /* 0x040fe20000410000 */
[----:B------:R-:W-:Y:S01]  /*2030*/  R2UR UR6, R7 ;  /* 0x00000000070672ca */ /* 0x000fe200000e0000 */
[----:B------:R-:W2:Y:S01]  /*2040*/  LDC R6, c[0x0][0x2f0] ;  /* 0x0000bc00ff067b82 */ /* 0x000ea20000000800 */
[C---:B------:R-:W-:Y:S01]  /*2050*/  FMUL.FTZ R37, R0.reuse, R37 ;  /* 0x0000002500257220 */ /* 0x040fe20000410000 */
[----:B------:R3:W4:Y:S01]  /*2060*/  MUFU.TANH R116, R44 ;  /* 0x0000002c00747308 */ /* 0x0007220000002400 */
[----:B------:R-:W-:Y:S01]  /*2070*/  PLOP3.LUT P1, PT, PT, PT, UP1, 0x80, 0x0 ;  /* 0x000000000000781c */ /* 0x000fe20003f2f018 */
[C---:B------:R-:W-:Y:S01]  /*2080*/  FMUL.FTZ R20, R0.reuse, R28 ;  /* 0x0000001c00147220 */ /* 0x040fe20000410000 */
[----:B------:R-:W-:Y:S01]  /*2090*/  PLOP3.LUT P2, PT, PT, PT, UP1, 0x80, 0x0 ;  /* 0x000000000000781c */ /* 0x000fe20003f4f018 */
[----:B------:R-:W-:Y:S01]  /*20a0*/  FMUL.FTZ R61, R0, R61 ;  /* 0x0000003d003d7220 */ /* 0x000fe20000410000 */
[----:B------:R-:W-:Y:S01]  /*20b0*/  IMAD.MOV.U32 R28, RZ, RZ, -0x80 ;  /* 0xffffff80ff1c7424 */ /* 0x000fe200078e00ff */
[----:B------:R-:W-:Y:S01]  /*20c0*/  @UP1 ULDC UR7, c[0x0][0x44c] ;  /* 0x0001130000071ab9 */ /* 0x000fe20000000800 */
[----:B01----:R-:W0:Y:S01]  /*20d0*/  LDC R7, c[0x0][0x288] ;  /* 0x0000a200ff077b82 */ /* 0x003e220000000800 */
[----:B------:R1:W0:Y:S01]  /*20e0*/  MUFU.TANH R120, R37 ;  /* 0x0000002500787308 */ /* 0x0002220000002400 */
[----:B---3--:R-:W-:-:S02]  /*20f0*/  VIADD R44, R17, UR42 ;  /* 0x0000002a112c7c36 */ /* 0x008fc40008000000 */
[C---:B------:R-:W-:Y:S01]  /*2100*/  FMUL.FTZ R88, R0.reuse, R67 ;  /* 0x0000004300587220 */ /* 0x040fe20000410000 */
[C---:B------:R-:W-:Y:S01]  /*2110*/  FMUL.FTZ R3, R0.reuse, R27 ;  /* 0x0000001b00037220 */ /* 0x040fe20000410000 */
[----:B------:R-:W-:Y:S01]  /*2120*/  UIADD3 UR6, UR6, 0x22840, URZ ;  /* 0x0002284006067890 */ /* 0x000fe2000fffe03f */
[----:B------:R-:W-:Y:S01]  /*2130*/  FMUL.FTZ R27, R0, R35 ;  /* 0x00000023001b7220 */ /* 0x000fe20000410000 */
[----:B------:R-:W-:Y:S01]  /*2140*/  @P1 IMAD.HI.U32 R15, R44, UR7, RZ ;  /* 0x000000072c0f1c27 */ /* 0x000fe2000f8e00ff */
[----:B------:R-:W-:-:S03]  /*2150*/  @UP1 ULDC UR7, c[0x0][0x450] ;  /* 0x0001140000071ab9 */ /* 0x000fc60000000800 */
[C---:B------:R-:W-:Y:S01]  /*2160*/  FMUL.FTZ R41, R0.reuse, R41 ;  /* 0x0000002900297220 */ /* 0x040fe20000410000 */
[C---:B-1----:R-:W-:Y:S01]  /*2170*/  FMUL.FTZ R37, R0.reuse, R46 ;  /* 0x0000002e00257220 */ /* 0x042fe20000410000 */
[C---:B------:R-:W-:Y:S01]  /*2180*/  FMUL.FTZ R45, R0.reuse, R45 ;  /* 0x0000002d002d7220 */ /* 0x040fe20000410000 */
[----:B------:R-:W-:Y:S01]  /*2190*/  @P2 SHF.R.U32.HI R44, RZ, UR7, R15 ;  /* 0x00000007ff2c2c19 */ /* 0x000fe2000801160f */
[----:B------:R1:W3:Y:S01]  /*21a0*/  MUFU.TANH R46, R61 ;  /* 0x0000003d002e7308 */ /* 0x0002e20000002400 */
[C---:B------:R-:W-:Y:S01]  /*21b0*/  FMUL.FTZ R49, R0.reuse, R49 ;  /* 0x0000003100317220 */ /* 0x040fe20000410000 */
[C---:B------:R-:W-:Y:S01]  /*21c0*/  FMUL.FTZ R53, R0.reuse, R53 ;  /* 0x0000003500357220 */ /* 0x040fe20000410000 */
[C---:B------:R-:W-:Y:S01]  /*21d0*/  FMUL.FTZ R57, R0.reuse, R57 ;  /* 0x0000003900397220 */ /* 0x040fe20000410000 */
[----:B------:R-:W5:Y:S01]  /*21e0*/  SHFL.IDX PT, R67, R44, RZ, 0x1c1f ;  /* 0x001c1fff2c437589 */ /* 0x000f6200000e0000 */
[C---:B------:R-:W-:Y:S01]  /*21f0*/  FMUL.FTZ R8, R0.reuse, R31 ;  /* 0x0000001f00087220 */ /* 0x040fe20000410000 */
[C---:B------:R-:W-:Y:S01]  /*2200*/  FMUL.FTZ R35, R0.reuse, R43 ;  /* 0x0000002b00237220 */ /* 0x040fe20000410000 */
[----:B------:R-:W-:Y:S01]  /*2210*/  UISETP.NE.AND UP0, UPT, UR45, URZ, UPT ;  /* 0x0000003f2d00728c */ /* 0x000fe2000bf05270 */
[----:B------:R-:W-:Y:S01]  /*2220*/  FMUL.FTZ R31, R0, R39 ;  /* 0x00000027001f7220 */ /* 0x000fe20000410000 */
[----:B-1----:R-:W-:-:S02]  /*2230*/  IMAD R61, R89, R28, 0x80 ;  /* 0x00000080593d7424 */ /* 0x002fc400078e021c */
[C---:B------:R-:W-:Y:S01]  /*2240*/  FMUL.FTZ R43, R0.reuse, R51 ;  /* 0x00000033002b7220 */ /* 0x040fe20000410000 */
[C---:B------:R-:W-:Y:S01]  /*2250*/  FMUL.FTZ R4, R0.reuse, R24 ;  /* 0x0000001800047220 */ /* 0x040fe20000410000 */
[C---:B------:R-:W-:Y:S01]  /*2260*/  FMUL.FTZ R2, R0.reuse, R26 ;  /* 0x0000001a00027220 */ /* 0x040fe20000410000 */
[----:B------:R-:W-:Y:S02]  /*2270*/  VIADD R21, R61, 0x1 ;  /* 0x000000013d157836 */ /* 0x000fe40000000000 */
[C---:B------:R-:W-:Y:S01]  /*2280*/  FMUL.FTZ R5, R0.reuse, R30 ;  /* 0x0000001e00057220 */ /* 0x040fe20000410000 */
[C---:B------:R-:W-:Y:S01]  /*2290*/  FMUL.FTZ R39, R0.reuse, R47 ;  /* 0x0000002f00277220 */ /* 0x040fe20000410000 */
[C---:B------:R-:W-:Y:S01]  /*22a0*/  FMUL.FTZ R51, R0.reuse, R59 ;  /* 0x0000003b00337220 */ /* 0x040fe20000410000 */
[----:B------:R-:W-:Y:S01]  /*22b0*/  UPRMT UR6, UR40, 0x654, UR6 ;  /* 0x0000065428067896 */ /* 0x000fe20008000006 */
[C---:B------:R-:W-:Y:S01]  /*22c0*/  FMUL.FTZ R14, R0.reuse, R25 ;  /* 0x00000019000e7220 */ /* 0x040fe20000410000 */
[C---:B------:R-:W-:Y:S01]  /*22d0*/  FMUL.FTZ R24, R0.reuse, R29 ;  /* 0x0000001d00187220 */ /* 0x040fe20000410000 */
[C---:B------:R-:W-:Y:S01]  /*22e0*/  FMUL.FTZ R26, R0.reuse, R33 ;  /* 0x00000021001a7220 */ /* 0x040fe20000410000 */
[----:B------:R1:W0:Y:S01]  /*22f0*/  MUFU.TANH R102, R41 ;  /* 0x0000002900667308 */ /* 0x0002220000002400 */
[----:B------:R-:W-:Y:S01]  /*2300*/  FMUL.FTZ R47, R0, R55 ;  /* 0x00000037002f7220 */ /* 0x000fe20000410000 */
[----:B------:R-:W-:-:S02]  /*2310*/  IMAD R59, R16, -0x2, R21 ;  /* 0xfffffffe103b7824 */ /* 0x000fc400078e0215 */
[C---:B------:R-:W-:Y:S01]  /*2320*/  FMUL.FTZ R25, R0.reuse, R32 ;  /* 0x0000002000197220 */ /* 0x040fe20000410000 */
[C---:B------:R-:W-:Y:S01]  /*2330*/  FMUL.FTZ R9, R0.reuse, R34 ;  /* 0x0000002200097220 */ /* 0x040fe20000410000 */
[C---:B------:R-:W-:Y:S01]  /*2340*/  FMUL.FTZ R36, R0.reuse, R36 ;  /* 0x0000002400247220 */ /* 0x040fe20000410000 */
[C---:B------:R-:W-:Y:S01]  /*2350*/  FMUL.FTZ R29, R0.reuse, R38 ;  /* 0x00000026001d7220 */ /* 0x040fe20000410000 */
[C---:B------:R-:W-:Y:S01]  /*2360*/  FMUL.FTZ R40, R0.reuse, R40 ;  /* 0x0000002800287220 */ /* 0x040fe20000410000 */
[----:B------:R4:W0:Y:S01]  /*2370*/  MUFU.TANH R114, R45 ;  /* 0x0000002d00727308 */ /* 0x0008220000002400 */
[C---:B------:R-:W-:Y:S01]  /*2380*/  FMUL.FTZ R33, R0.reuse, R42 ;  /* 0x0000002a00217220 */ /* 0x040fe20000410000 */
[C---:B-1----:R-:W-:Y:S01]  /*2390*/  FMUL.FTZ R41, R0.reuse, R50 ;  /* 0x0000003200297220 */ /* 0x042fe20000410000 */
[C---:B------:R-:W-:Y:S01]  /*23a0*/  FMUL.FTZ R56, R0.reuse, R56 ;  /* 0x0000003800387220 */ /* 0x040fe20000410000 */
[C---:B------:R-:W-:Y:S01]  /*23b0*/  FMUL.FTZ R55, R0.reuse, R63 ;  /* 0x0000003f00377220 */ /* 0x040fe20000410000 */
[C---:B------:R-:W-:Y:S01]  /*23c0*/  FMUL.FTZ R65, R0.reuse, R65 ;  /* 0x0000004100417220 */ /* 0x040fe20000410000 */
[C---:B------:R-:W-:Y:S01]  /*23d0*/  FMUL.FTZ R69, R0.reuse, R69 ;  /* 0x0000004500457220 */ /* 0x040fe20000410000 */
[C---:B------:R-:W-:Y:S01]  /*23e0*/  FMUL.FTZ R90, R0.reuse, R70 ;  /* 0x00000046005a7220 */ /* 0x040fe20000410000 */
[----:B------:R1:W0:Y:S01]  /*23f0*/  MUFU.TANH R110, R49 ;  /* 0x00000031006e7308 */ /* 0x0002220000002400 */
[C---:B----4-:R-:W-:Y:S01]  /*2400*/  FMUL.FTZ R45, R0.reuse, R54 ;  /* 0x00000036002d7220 */ /* 0x050fe20000410000 */
[C---:B------:R-:W-:Y:S01]  /*2410*/  FMUL.FTZ R92, R0.reuse, R71 ;  /* 0x00000047005c7220 */ /* 0x040fe20000410000 */
[C---:B------:R-:W-:Y:S01]  /*2420*/  FMUL.FTZ R94, R0.reuse, R74 ;  /* 0x0000004a005e7220 */ /* 0x040fe20000410000 */
[C---:B------:R-:W-:Y:S01]  /*2430*/  FMUL.FTZ R96, R0.reuse, R75 ;  /* 0x0000004b00607220 */ /* 0x040fe20000410000 */
[C---:B------:R-:W-:Y:S01]  /*2440*/  FMUL.FTZ R76, R0.reuse, R76 ;  /* 0x0000004c004c7220 */ /* 0x040fe20000410000 */
[C---:B------:R-:W-:Y:S01]  /*2450*/  FMUL.FTZ R77, R0.reuse, R77 ;  /* 0x0000004d004d7220 */ /* 0x040fe20000410000 */
[C---:B------:R-:W-:Y:S01]  /*2460*/  FMUL.FTZ R11, R0.reuse, R78 ;  /* 0x0000004e000b7220 */ /* 0x040fe20000410000 */
[----:B------:R4:W0:Y:S01]  /*2470*/  MUFU.TANH R104, R53 ;  /* 0x0000003500687308 */ /* 0x0008220000002400 */
[C---:B-1----:R-:W-:Y:S01]  /*2480*/  FMUL.FTZ R49, R0.reuse, R58 ;  /* 0x0000003a00317220 */ /* 0x042fe20000410000 */
[C---:B------:R-:W-:Y:S01]  /*2490*/  FMUL.FTZ R10, R0.reuse, R79 ;  /* 0x0000004f000a7220 */ /* 0x040fe20000410000 */
        /* <DEDUP_REMOVED lines=13> */
[C---:B------:R-:W-:Y:S01]  /*2570*/  FMUL.FTZ R72, R0.reuse, R72 ;  /* 0x0000004800487220 */ /* 0x040fe20000410000 */
[C---:B-1----:R-:W-:Y:S01]  /*2580*/  FMUL.FTZ R57, R0.reuse, R66 ;  /* 0x0000004200397220 */ /* 0x042fe20000410000 */
[----:B------:R-:W-:Y:S01]  /*2590*/  FMUL.FTZ R73, R0, R73 ;  /* 0x0000004900497220 */ /* 0x000fe20000410000 */
[----:B------:R-:W-:Y:S01]  /*25a0*/  PLOP3.LUT P1, PT, PT, PT, UP0, 0x40, 0x0 ;  /* 0x000000000000781c */ /* 0x000fe20003f2e808 */
[C---:B--2---:R-:W-:Y:S01]  /*25b0*/  IMAD R28, R6.reuse, UR41, R59 ;  /* 0x00000029061c7c24 */ /* 0x044fe2000f8e023b */
[----:B------:R-:W1:Y:S01]  /*25c0*/  MUFU.TANH R4, R4 ;  /* 0x0000000400047308 */ /* 0x000e620000002400 */
[----:B------:R-:W-:Y:S01]  /*25d0*/  ULDC UR30, c[0x0][0x9dc] ;  /* 0x00027700001e7ab9 */ /* 0x000fe20000000800 */
[----:B------:R-:W-:Y:S01]  /*25e0*/  SYNCS.ARRIVE.TRANS64.RED.A1T0 RZ, [UR6], RZ ;  /* 0x000000ffffff79a7 */ /* 0x000fe20008100406 */
[----:B------:R-:W-:Y:S01]  /*25f0*/  ULOP3.LUT UR6, URZ, UR30, URZ, 0x33, !UPT ;  /* 0x0000001e3f067292 */ /* 0x000fe2000f8e333f */
[----:B------:R-:W-:Y:S01]  /*2600*/  IMAD R59, R6, UR41, R61 ;  /* 0x00000029063b7c24 */ /* 0x000fe2000f8e023d */
[----:B------:R-:W-:Y:S01]  /*2610*/  ULDC UR11, c[0x0][0x9e0] ;  /* 0x00027800000b7ab9 */ /* 0x000fe20000000800 */
[----:B0-----:R-:W-:-:S02]  /*2620*/  IMAD.IADD R28, R28, 0x1, -R7 ;  /* 0x000000011c1c7824 */ /* 0x001fc400078e0a07 */
[C---:B------:R-:W-:Y:S01]  /*2630*/  FMUL.FTZ R48, R0.reuse, R48 ;  /* 0x0000003000307220 */ /* 0x040fe20000410000 */
[----:B------:R-:W0:Y:S01]  /*2640*/  MUFU.TANH R14, R14 ;  /* 0x0000000e000e7308 */ /* 0x000e220000002400 */
[----:B------:R-:W-:Y:S01]  /*2650*/  FMUL.FTZ R52, R0, R52 ;  /* 0x0000003400347220 */ /* 0x000fe20000410000 */
[----:B------:R-:W-:Y:S01]  /*2660*/  IMAD R58, R16, -0x2, R59 ;  /* 0xfffffffe103a7824 */ /* 0x000fe200078e023b */
[----:B------:R-:W-:Y:S01]  /*2670*/  LEA R54, R89, 0xffffff80, 0x7 ;  /* 0xffffff8059367811 */ /* 0x000fe200078e38ff */
[C---:B------:R-:W-:Y:S02]  /*2680*/  VIADD R63, R28.reuse, UR11 ;  /* 0x0000000b1c3f7c36 */ /* 0x040fe40008000000 */
[----:B------:R-:W-:Y:S02]  /*2690*/  VIADD R62, R28, UR6 ;  /* 0x000000061c3e7c36 */ /* 0x000fe40008000000 */
[----:B------:R-:W2:Y:S08]  /*26a0*/  MUFU.TANH R2, R2 ;  /* 0x0000000200027308 */ /* 0x000eb00000002400 */
[----:B------:R-:W4:Y:S08]  /*26b0*/  MUFU.TANH R3, R3 ;  /* 0x0000000300037308 */ /* 0x000f300000002400 */
[----:B------:R-:W0:Y:S08]  /*26c0*/  MUFU.TANH R20, R20 ;  /* 0x0000001400147308 */ /* 0x000e300000002400 */
        /* <DEDUP_REMOVED lines=49> */
[----:B------:R5:W0:Y:S08]  /*29e0*/  MUFU.TANH R112, R48 ;  /* 0x0000003000707308 */ /* 0x000a300000002400 */
[----:B------:R3:W0:Y:S01]  /*29f0*/  MUFU.TANH R106, R52 ;  /* 0x00000034006a7308 */ /* 0x0006220000002400 */
[----:B-----5:R-:W-:Y:S01]  /*2a00*/  VIADDMNMX R48, R67, R63, R58, PT ;  /* 0x0000003f43307246 */ /* 0x020fe2000380013a */
[----:B---3--:R-:W-:Y:S01]  /*2a10*/  IMAD.IADD R52, R62, 0x1, R67 ;  /* 0x000000013e347824 */ /* 0x008fe200078e0243 */
[----:B-12-4-:R-:W-:Y:S06]  /*2a20*/  @P1 BRA `(.L_x_1003) ;  /* 0x0000000000641947 */ /* 0x016fec0003800000 */
[----:B------:R-:W-:Y:S01]  /*2a30*/  IMAD R28, R6, UR41, R67 ;  /* 0x00000029061c7c24 */ /* 0x000fe2000f8e0243 */
[----:B------:R-:W-:Y:S03]  /*2a40*/  BSSY B0, `(.L_x_1004) ;  /* 0x0000013000007945 */ /* 0x000fe60003800000 */
[----:B------:R-:W-:-:S05]  /*2a50*/  IMAD.IADD R59, R28, 0x1, -R7 ;  /* 0x000000011c3b7824 */ /* 0x000fca00078e0a07 */
[----:B------:R-:W-:-:S13]  /*2a60*/  ISETP.GT.AND P1, PT, R59, -0x1, PT ;  /* 0xffffffff3b00780c */ /* 0x000fda0003f24270 */
[----:B------:R-:W-:Y:S05]  /*2a70*/  @P1 BRA `(.L_x_1005) ;  /* 0x0000000000241947 */ /* 0x000fea0003800000 */
[----:B------:R-:W-:Y:S01]  /*2a80*/  ULDC UR6, c[0x0][0x9e4] ;  /* 0x0002790000067ab9 */ /* 0x000fe20000000800 */
[----:B------:R-:W-:Y:S01]  /*2a90*/  LOP3.LUT R59, RZ, R59, RZ, 0x33, !PT ;  /* 0x0000003bff3b7212 */ /* 0x000fe200078e33ff */
[----:B------:R-:W-:-:S05]  /*2aa0*/  IMAD.U32 R60, RZ, RZ, UR6 ;  /* 0x00000006ff3c7e24 */ /* 0x000fca000f8e00ff */
[----:B------:R-:W-:-:S13]  /*2ab0*/  ISETP.NE.AND P1, PT, R60, 0x1, PT ;  /* 0x000000013c00780c */ /* 0x000fda0003f25270 */
[----:B------:R-:W1:Y:S02]  /*2ac0*/  @P1 LDC.64 R66, c[0x0][0x9e8] ;  /* 0x00027a00ff421b82 */ /* 0x000e640000000a00 */
[----:B-1----:R-:W-:-:S05]  /*2ad0*/  @P1 IMAD.HI.U32 R28, R59, R66, RZ ;  /* 0x000000423b1c1227 */ /* 0x002fca00078e00ff */
[----:B------:R-:W-:-:S04]  /*2ae0*/  @P1 SHF.R.U32.HI R59, RZ, R67, R28 ;  /* 0x00000043ff3b1219 */ /* 0x000fc8000001161c */
[----:B------:R-:W-:Y:S01]  /*2af0*/  LOP3.LUT R59, RZ, R59, RZ, 0x33, !PT ;  /* 0x0000003bff3b7212 */ /* 0x000fe200078e33ff */
[----:B------:R-:W-:Y:S06]  /*2b00*/  BRA `(.L_x_1006) ;  /* 0x0000000000187947 */ /* 0x000fec0003800000 */
.L_x_1005:
[----:B------:R-:W-:Y:S02]  /*2b10*/  ULDC UR6, c[0x0][0x9e4] ;  /* 0x0002790000067ab9 */ /* 0x000fe40000000800 */
[----:B------:R-:W-:-:S05]  /*2b20*/  IMAD.U32 R60, RZ, RZ, UR6 ;  /* 0x00000006ff3c7e24 */ /* 0x000fca000f8e00ff */
[----:B------:R-:W-:-:S13]  /*2b30*/  ISETP.NE.AND P1, PT, R60, 0x1, PT ;  /* 0x000000013c00780c */ /* 0x000fda0003f25270 */
[----:B------:R-:W1:Y:S02]  /*2b40*/  @P1 LDC.64 R66, c[0x0][0x9e8] ;  /* 0x00027a00ff421b82 */ /* 0x000e640000000a00 */
[----:B-1----:R-:W-:-:S05]  /*2b50*/  @P1 IMAD.HI.U32 R28, R59, R66, RZ ;  /* 0x000000423b1c1227 */ /* 0x002fca00078e00ff */
[----:B------:R-:W-:-:S07]  /*2b60*/  @P1 SHF.R.U32.HI R59, RZ, R67, R28 ;  /* 0x00000043ff3b1219 */ /* 0x000fce000001161c */
.L_x_1006:
[----:B------:R-:W-:Y:S05]  /*2b70*/  BSYNC B0 ;  /* 0x0000000000007941 */ /* 0x000fea0003800000 */
.L_x_1004:
[----:B------:R-:W-:-:S04]  /*2b80*/  IMAD R59, R59, R60, -R54 ;  /* 0x0000003c3b3b7224 */ /* 0x000fc800078e0a36 */
[----:B------:R-:W-:-:S05]  /*2b90*/  IMAD R59, R16, -0x2, R59 ;  /* 0xfffffffe103b7824 */ /* 0x000fca00078e023b */
[----:B------:R-:W-:Y:S02]  /*2ba0*/  VIADDMNMX R48, R59, R60, R48, PT ;  /* 0x0000003c3b307246 */ /* 0x000fe40003800130 */
[----:B------:R-:W-:-:S07]  /*2bb0*/  VIMNMX R52, R52, R59, !PT ;  /* 0x0000003b34347248 */ /* 0x000fce0007fe0100 */
.L_x_1003:
[C---:B------:R-:W-:Y:S01]  /*2bc0*/  ISETP.GE.AND P2, PT, R61.reuse, 0x9, PT ;  /* 0x000000093d00780c */ /* 0x040fe20003f46270 */
[----:B------:R-:W-:Y:S01]  /*2bd0*/  UISETP.NE.AND UP0, UPT, UR45, URZ, UPT ;  /* 0x0000003f2d00728c */ /* 0x000fe2000bf05270 */
[C---:B------:R-:W-:Y:S02]  /*2be0*/  ISETP.GE.AND P1, PT, R61.reuse, 0x2, PT ;  /* 0x000000023d00780c */ /* 0x040fe40003f26270 */
[C---:B------:R-:W-:Y:S02]  /*2bf0*/  ISETP.GT.AND P3, PT, R52.reuse, 0x8, !P2 ;  /* 0x000000083400780c */ /* 0x040fe40005764270 */
[----:B------:R-:W-:Y:S02]  /*2c00*/  ISETP.GT.AND P4, PT, R52, 0x1, !P1 ;  /* 0x000000013400780c */ /* 0x000fe40004f84270 */
[----:B------:R-:W-:Y:S02]  /*2c10*/  ISETP.LT.OR P3, PT, R48, 0x9, P3 ;  /* 0x000000093000780c */ /* 0x000fe40001f61670 */
[----:B------:R-:W-:-:S02]  /*2c20*/  ISETP.GE.AND P5, PT, R61, 0x11, PT ;  /* 0x000000113d00780c */ /* 0x000fc40003fa6270 */
[----:B0-----:R-:W-:Y:S02]  /*2c30*/  FSEL R126, R20, -INF , !P3 ;  /* 0xff800000147e7808 */ /* 0x001fe40005800000 */
[----:B------:R-:W-:Y:S02]  /*2c40*/  ISETP.LT.OR P4, PT, R48, 0x2, P4 ;  /* 0x000000023000780c */ /* 0x000fe40002781670 */
[----:B------:R-:W-:Y:S02]  /*2c50*/  ISETP.GT.AND P3, PT, R52, 0x10, !P5 ;  /* 0x000000103400780c */ /* 0x000fe40006f64270 */
[----:B------:R-:W-:Y:S02]  /*2c60*/  ISETP.GE.AND P6, PT, R61, 0xa, PT ;  /* 0x0000000a3d00780c */ /* 0x000fe40003fc6270 */
[----:B------:R-:W-:Y:S02]  /*2c70*/  FSEL R128, R14, -INF , !P4 ;  /* 0xff8000000e807808 */ /* 0x000fe40006000000 */
[----:B------:R-:W-:-:S02]  /*2c80*/  P2R R66, PR, RZ, 0x20 ;  /* 0x00000020ff427803 */ /* 0x000fc40000000000 */
[----:B------:R-:W-:Y:S02]  /*2c90*/  ISETP.LT.OR P3, PT, R48, 0x11, P3 ;  /* 0x000000113000780c */ /* 0x000fe40001f61670 */
[----:B------:R-:W-:Y:S02]  /*2ca0*/  ISETP.GT.AND P4, PT, R52, 0x9, !P6 ;  /* 0x000000093400780c */ /* 0x000fe40007784270 */
[----:B------:R-:W-:Y:S02]  /*2cb0*/  ISETP.GE.AND P5, PT, R61, 0x12, PT ;  /* 0x000000123d00780c */ /* 0x000fe40003fa6270 */
[----:B------:R-:W-:Y:S02]  /*2cc0*/  FSEL R124, R25, -INF , !P3 ;  /* 0xff800000197c7808 */ /* 0x000fe40005800000 */
[----:B------:R-:W-:Y:S02]  /*2cd0*/  ISETP.LT.OR P4, PT, R48, 0xa, P4 ;  /* 0x0000000a3000780c */ /* 0x000fe40002781670 */
[----:B------:R-:W-:-:S02]  /*2ce0*/  ISETP.GT.AND P3, PT, R52, 0x11, !P5 ;  /* 0x000000113400780c */ /* 0x000fc40006f64270 */
[----:B------:R-:W-:Y:S02]  /*2cf0*/  FSEL R98, R24, -INF , !P4 ;  /* 0xff80000018627808 */ /* 0x000fe40006000000 */
[----:B------:R-:W-:Y:S02]  /*2d00*/  ISETP.LT.OR P3, PT, R48, 0x12, P3 ;  /* 0x000000123000780c */ /* 0x000fe40001f61670 */
[----:B------:R-:W-:Y:S02]  /*2d10*/  ISETP.GE.AND P4, PT, R61, 0x19, PT ;  /* 0x000000193d00780c */ /* 0x000fe40003f86270 */
[----:B------:R-:W-:Y:S02]  /*2d20*/  FSEL R100, R26, -INF , !P3 ;  /* 0xff8000001a647808 */ /* 0x000fe40005800000 */
[----:B------:R-:W-:Y:S02]  /*2d30*/  ISETP.GT.AND P3, PT, R52, 0x18, !P4 ;  /* 0x000000183400780c */ /* 0x000fe40006764270 */
[----:B------:R-:W-:-:S02]  /*2d40*/  P2R R68, PR, RZ, 0x10 ;  /* 0x00000010ff447803 */ /* 0x000fc40000000000 */
[----:B------:R-:W-:Y:S02]  /*2d50*/  ISETP.LT.OR P3, PT, R48, 0x19, P3 ;  /* 0x000000193000780c */ /* 0x000fe40001f61670 */
[----:B------:R-:W-:Y:S02]  /*2d60*/  ISETP.GE.AND P4, PT, R61, 0x1a, PT ;  /* 0x0000001a3d00780c */ /* 0x000fe40003f86270 */
[----:B------:R-:W-:Y:S02]  /*2d70*/  FSEL R122, R36, -INF , !P3 ;  /* 0xff800000247a7808 */ /* 0x000fe40005800000 */
[----:B------:R-:W-:Y:S02]  /*2d80*/  ISETP.GT.AND P3, PT, R52, 0x19, !P4 ;  /* 0x000000193400780c */ /* 0x000fe40006764270 */
[----:B------:R-:W-:Y:S02]  /*2d90*/  P2R R70, PR, RZ, 0x10 ;  /* 0x00000010ff467803 */ /* 0x000fe40000000000 */
[----:B------:R-:W-:-:S02]  /*2da0*/  ISETP.LT.OR P3, PT, R48, 0x1a, P3 ;  /* 0x0000001a3000780c */ /* 0x000fc40001f61670 */
[C---:B------:R-:W-:Y:S02]  /*2db0*/  ISETP.GE.AND P4, PT, R61.reuse, 0x21, PT ;  /* 0x000000213d00780c */ /* 0x040fe40003f86270 */
[----:B------:R-:W-:Y:S02]  /*2dc0*/  FSEL R120, R120, -INF , !P3 ;  /* 0xff80000078787808 */ /* 0x000fe40005800000 */
[----:B------:R-:W-:Y:S02]  /*2dd0*/  ISETP.GT.AND P3, PT, R52, 0x20, !P4 ;  /* 0x000000203400780c */ /* 0x000fe40006764270 */
[----:B------:R-:W-:Y:S02]  /*2de0*/  P2R R71, PR, RZ, 0x10 ;  /* 0x00000010ff477803 */ /* 0x000fe40000000000 */
[----:B------:R-:W-:Y:S02]  /*2df0*/  ISETP.LT.OR P3, PT, R48, 0x21, P3 ;  /* 0x000000213000780c */ /* 0x000fe40001f61670 */
[----:B------:R-:W-:-:S02]  /*2e00*/  ISETP.GE.AND P4, PT, R61, 0x22, PT ;  /* 0x000000223d00780c */ /* 0x000fc40003f86270 */
[----:B------:R-:W-:Y:S02]  /*2e10*/  FSEL R118, R40, -INF , !P3 ;  /* 0xff80000028767808 */ /* 0x000fe40005800000 */
[----:B------:R-:W-:Y:S02]  /*2e20*/  ISETP.GT.AND P3, PT, R52, 0x21, !P4 ;  /* 0x000000213400780c */ /* 0x000fe40006764270 */
[----:B------:R-:W-:Y:S02]  /*2e30*/  P2R R72, PR, RZ, 0x10 ;  /* 0x00000010ff487803 */ /* 0x000fe40000000000 */
[----:B------:R-:W-:Y:S02]  /*2e40*/  ISETP.LT.OR P3, PT, R48, 0x22, P3 ;  /* 0x000000223000780c */ /* 0x000fe40001f61670 */
[----:B------:R-:W-:Y:S02]  /*2e50*/  ISETP.GE.AND P4, PT, R61, 0x29, PT ;  /* 0x000000293d00780c */ /* 0x000fe40003f86270 */
[----:B------:R-:W-:-:S02]  /*2e60*/  FSEL R102, R102, -INF , !P3 ;  /* 0xff80000066667808 */ /* 0x000fc40005800000 */
[----:B------:R-:W-:Y:S02]  /*2e70*/  ISETP.GT.AND P3, PT, R52, 0x28, !P4 ;  /* 0x000000283400780c */ /* 0x000fe40006764270 */
[----:B------:R-:W-:Y:S02]  /*2e80*/  P2R R73, PR, RZ, 0x10 ;  /* 0x00000010ff497803 */ /* 0x000fe40000000000 */
[----:B------:R-:W-:Y:S02]  /*2e90*/  ISETP.LT.OR P3, PT, R48, 0x29, P3 ;  /* 0x000000293000780c */ /* 0x000fe40001f61670 */
[----:B------:R-:W-:Y:S02]  /*2ea0*/  ISETP.GE.AND P4, PT, R61, 0x2a, PT ;  /* 0x0000002a3d00780c */ /* 0x000fe40003f86270 */
[----:B------:R-:W-:Y:S02]  /*2eb0*/  FSEL R116, R116, -INF , !P3 ;  /* 0xff80000074747808 */ /* 0x000fe40005800000 */
[----:B------:R-:W-:-:S02]  /*2ec0*/  ISETP.GT.AND P3, PT, R52, 0x29, !P4 ;  /* 0x000000293400780c */ /* 0x000fc40006764270 */
[----:B------:R-:W-:Y:S02]  /*2ed0*/  P2R R74, PR, RZ, 0x10 ;  /* 0x00000010ff4a7803 */ /* 0x000fe40000000000 */
        /* <DEDUP_REMOVED lines=81> */
[----:B------:R-:W-:Y:S02]  /*33f0*/  P2R R67, PR, RZ, 0x20 ;  /* 0x00000020ff437803 */ /* 0x000fe40000000000 */
[----:B------:R-:W-:-:S02]  /*3400*/  FSEL R28, R77, -INF , !P3 ;  /* 0xff8000004d1c7808 */ /* 0x000fc40005800000 */
[----:B------:R-:W-:Y:S02]  /*3410*/  ISETP.GE.AND P3, PT, R61, 0x71, PT ;  /* 0x000000713d00780c */ /* 0x000fe40003f66270 */
[----:B------:R-:W-:Y:S02]  /*3420*/  P2R R64, PR, RZ, 0x40 ;  /* 0x00000040ff407803 */ /* 0x000fe40000000000 */
[----:B------:R-:W-:-:S04]  /*3430*/  ISETP.GT.AND P4, PT, R52, 0x70, !P3 ;  /* 0x000000703400780c */ /* 0x000fc80005f84270 */
[----:B------:R-:W-:-:S04]  /*3440*/  ISETP.LT.OR P4, PT, R48, 0x71, P4 ;  /* 0x000000713000780c */ /* 0x000fc80002781670 */
[----:B------:R-:W-:Y:S02]  /*3450*/  FSEL R26, R80, -INF , !P4 ;  /* 0xff800000501a7808 */ /* 0x000fe40006000000 */
[----:B------:R-:W-:-:S04]  /*3460*/  ISETP.GE.AND P4, PT, R61, 0x72, PT ;  /* 0x000000723d00780c */ /* 0x000fc80003f86270 */
        /* <DEDUP_REMOVED lines=8> */
[----:B------:R-:W-:Y:S02]  /*34f0*/  P2R R65, PR, RZ, 0x40 ;  /* 0x00000040ff417803 */ /* 0x000fe40000000000 */
[----:B------:R-:W-:-:S04]  /*3500*/  ISETP.GT.AND P6, PT, R52, RZ, !P6 ;  /* 0x000000ff3400720c */ /* 0x000fc800077c4270 */
[----:B------:R-:W-:-:S04]  /*3510*/  ISETP.LT.OR P6, PT, R48, 0x1, P6 ;  /* 0x000000013000780c */ /* 0x000fc800037c1670 */
[----:B------:R-:W-:Y:S02]  /*3520*/  FSEL R130, R4, -INF , !P6 ;  /* 0xff80000004827808 */ /* 0x000fe40007000000 */
[----:B------:R-:W-:Y:S02]  /*3530*/  ISETP.GE.AND P6, PT, R61, 0x7a, PT ;  /* 0x0000007a3d00780c */ /* 0x000fe40003fc6270 */
[----:B------:R-:W0:Y:S02]  /*3540*/  SHFL.IDX PT, R61, R44, 0x1, 0x1c1f ;  /* 0x003c1f002c3d7f89 */ /* 0x000e2400000e0000 */
[----:B------:R-:W-:Y:S02]  /*3550*/  P2R R77, PR, RZ, 0x40 ;  /* 0x00000040ff4d7803 */ /* 0x000fe40000000000 */
[----:B------:R-:W-:-:S04]  /*3560*/  ISETP.GT.AND P6, PT, R52, 0x79, !P6 ;  /* 0x000000793400780c */ /* 0x000fc800077c4270 */
[----:B------:R-:W-:-:S04]  /*3570*/  ISETP.LT.OR P6, PT, R48, 0x7a, P6 ;  /* 0x0000007a3000780c */ /* 0x000fc800037c1670 */
[----:B------:R-:W-:Y:S02]  /*3580*/  FSEL R20, R85, -INF , !P6 ;  /* 0xff80000055147808 */ /* 0x000fe40007000000 */
[----:B------:R-:W-:Y:S02]  /*3590*/  PLOP3.LUT P6, PT, PT, PT, UP0, 0x40, 0x0 ;  /* 0x000000000000781c */ /* 0x000fe40003fce808 */
[----:B0-----:R-:W-:Y:S01]  /*35a0*/  VIADDMNMX R25, R61, R63, R58, PT ;  /* 0x0000003f3d197246 */ /* 0x001fe2000380013a */
[----:B------:R-:W-:-:S10]  /*35b0*/  IMAD.IADD R59, R62, 0x1, R61 ;  /* 0x000000013e3b7824 */ /* 0x000fd400078e023d */
[----:B------:R-:W-:Y:S05]  /*35c0*/  @P6 BRA `(.L_x_1007) ;  /* 0x0000000000646947 */ /* 0x000fea0003800000 */
        /* <DEDUP_REMOVED lines=9> */
[----:B------:R-:W0:Y:S02]  /*3660*/  @P6 LDC.64 R62, c[0x0][0x9e8] ;  /* 0x00027a00ff3e6b82 */ /* 0x000e240000000a00 */
[----:B0-----:R-:W-:-:S05]  /*3670*/  @P6 IMAD.HI.U32 R62, R61, R62, RZ ;  /* 0x0000003e3d3e6227 */ /* 0x001fca00078e00ff */
[----:B------:R-:W-:-:S04]  /*3680*/  @P6 SHF.R.U32.HI R61, RZ, R63, R62 ;  /* 0x0000003fff3d6219 */ /* 0x000fc8000001163e */
[----:B------:R-:W-:Y:S01]  /*3690*/  LOP3.LUT R61, RZ, R61, RZ, 0x33, !PT ;  /* 0x0000003dff3d7212 */ /* 0x000fe200078e33ff */
[----:B------:R-:W-:Y:S06]  /*36a0*/  BRA `(.L_x_1010) ;  /* 0x0000000000187947 */ /* 0x000fec0003800000 */
.L_x_1009:
[----:B------:R-:W-:Y:S02]  /*36b0*/  ULDC UR6, c[0x0][0x9e4] ;  /* 0x0002790000067ab9 */ /* 0x000fe40000000800 */
[----:B------:R-:W-:-:S05]  /*36c0*/  IMAD.U32 R44, RZ, RZ, UR6 ;  /* 0x00000006ff2c7e24 */ /* 0x000fca000f8e00ff */
[----:B------:R-:W-:-:S13]  /*36d0*/  ISETP.NE.AND P6, PT, R44, 0x1, PT ;  /* 0x000000012c00780c */ /* 0x000fda0003fc5270 */
[----:B------:R-:W0:Y:S02]  /*36e0*/  @P6 LDC.64 R62, c[0x0][0x9e8] ;  /* 0x00027a00ff3e6b82 */ /* 0x000e240000000a00 */
[----:B0-----:R-:W-:-:S05]  /*36f0*/  @P6 IMAD.HI.U32 R62, R61, R62, RZ ;  /* 0x0000003e3d3e6227 */ /* 0x001fca00078e00ff */
[----:B------:R-:W-:-:S07]  /*3700*/  @P6 SHF.R.U32.HI R61, RZ, R63, R62 ;  /* 0x0000003fff3d6219 */ /* 0x000fce000001163e */
.L_x_1010:
[----:B------:R-:W-:Y:S05]  /*3710*/  BSYNC B0 ;  /* 0x0000000000007941 */ /* 0x000fea0003800000 */
.L_x_1008:
[----:B------:R-:W-:-:S04]  /*3720*/  IMAD R61, R61, R44, -R54 ;  /* 0x0000002c3d3d7224 */ /* 0x000fc800078e0a36 */
[----:B------:R-:W-:-:S05]  /*3730*/  IMAD R4, R16, -0x2, R61 ;  /* 0xfffffffe10047824 */ /* 0x000fca00078e023d */
[----:B------:R-:W-:Y:S02]  /*3740*/  VIADDMNMX R25, R4, R44, R25, PT ;  /* 0x0000002c04197246 */ /* 0x000fe40003800119 */
[----:B------:R-:W-:-:S07]  /*3750*/  VIMNMX R59, R59, R4, !PT ;  /* 0x000000043b3b7248 */ /* 0x000fce0007fe0100 */
.L_x_1007:
[----:B------:R-:W-:Y:S01]  /*3760*/  ISETP.GT.AND P1, PT, R59, 0x1, !P1 ;  /* 0x000000013b00780c */ /* 0x000fe20004f24270 */
[----:B------:R-:W-:Y:S01]  /*3770*/  ULDC UR6, c[0x0][0x988] ;  /* 0x0002620000067ab9 */ /* 0x000fe20000000800 */
[----:B------:R-:W-:Y:S01]  /*3780*/  ISETP.NE.AND P6, PT, R64, RZ, PT ;  /* 0x000000ff4000720c */ /* 0x000fe20003fc5270 */
[----:B------:R-:W-:Y:S01]  /*3790*/  UISETP.NE.AND UP1, UPT, UR46, URZ, UPT ;  /* 0x0000003f2e00728c */ /* 0x000fe2000bf25270 */
[----:B------:R-:W-:Y:S01]  /*37a0*/  ISETP.LT.OR P1, PT, R25, 0x2, P1 ;  /* 0x000000021900780c */ /* 0x000fe20000f21670 */
[----:B------:R-:W-:Y:S01]  /*37b0*/  UISETP.NE.AND UP0, UPT, UR45, URZ, UPT ;  /* 0x0000003f2d00728c */ /* 0x000fe2000bf05270 */
[----:B------:R-:W-:Y:S01]  /*37c0*/  ISETP.GT.AND P2, PT, R59, 0x8, !P2 ;  /* 0x000000083b00780c */ /* 0x000fe20005744270 */
[----:B------:R-:W-:Y:S01]  /*37d0*/  UMOV UR10, UR42 ;  /* 0x0000002a000a7c82 */ /* 0x000fe20008000000 */
[----:B------:R-:W-:Y:S02]  /*37e0*/  FSEL R44, R3, -INF , !P1 ;  /* 0xff800000032c7808 */ /* 0x000fe40004800000 */
[----:B------:R-:W-:-:S02]  /*37f0*/  ISETP.GT.AND P1, PT, R59, 0x9, !P6 ;  /* 0x000000093b00780c */ /* 0x000fc40007724270 */
[----:B------:R-:W-:Y:S02]  /*3800*/  FMNMX.FTZ R3, R130, R128, !PT ;  /* 0x0000008082037209 */ /* 0x000fe40007810000 */
[----:B------:R-:W-:Y:S01]  /*3810*/  ISETP.LT.OR P1, PT, R25, 0xa, P1 ;  /* 0x0000000a1900780c */ /* 0x000fe20000f21670 */
[----:B------:R-:W-:Y:S01]  /*3820*/  @UP1 ULDC UR14, c[0x0][0x450] ;  /* 0x00011400000e1ab9 */ /* 0x000fe20000000800 */
[----:B------:R-:W-:Y:S02]  /*3830*/  FMNMX.FTZ R3, R126, R3, !PT ;  /* 0x000000037e037209 */ /* 0x000fe40007810000 */
[----:B------:R-:W-:Y:S02]  /*3840*/  FSEL R8, R8, -INF , !P1 ;  /* 0xff80000008087808 */ /* 0x000fe40004800000 */
[----:B------:R-:W-:Y:S02]  /*3850*/  ISETP.NE.AND P1, PT, R66, RZ, PT ;  /* 0x000000ff4200720c */ /* 0x000fe40003f25270 */
[----:B------:R-:W-:-:S02]  /*3860*/  FMNMX.FTZ R3, R98, R3, !PT ;  /* 0x0000000362037209 */ /* 0x000fc40007810000 */
[----:B------:R-:W-:Y:S02]  /*3870*/  ISETP.GT.AND P1, PT, R59, 0x10, !P1 ;  /* 0x000000103b00780c */ /* 0x000fe40004f24270 */
[----:B------:R-:W-:Y:S02]  /*3880*/  FMNMX.FTZ R3, R124, R3, !PT ;  /* 0x000000037c037209 */ /* 0x000fe40007810000 */
[----:B------:R-:W-:Y:S02]  /*3890*/  ISETP.LT.OR P1, PT, R25, 0x11, P1 ;  /* 0x000000111900780c */ /* 0x000fe40000f21670 */
[----:B------:R-:W-:Y:S02]  /*38a0*/  FMNMX.FTZ R3, R100, R3, !PT ;  /* 0x0000000364037209 */ /* 0x000fe40007810000 */
[----:B------:R-:W-:Y:S02]  /*38b0*/  FSEL R52, R9, -INF , !P1 ;  /* 0xff80000009347808 */ /* 0x000fe40004800000 */
[----:B------:R-:W-:-:S02]  /*38c0*/  ISETP.NE.AND P1, PT, R67, RZ, PT ;  /* 0x000000ff4300720c */ /* 0x000fc40003f25270 */
[----:B------:R-:W-:Y:S02]  /*38d0*/  FMNMX.FTZ R3, R122, R3, !PT ;  /* 0x000000037a037209 */ /* 0x000fe40007810000 */
[----:B------:R-:W-:Y:S02]  /*38e0*/  ISETP.GT.AND P1, PT, R59, 0x11, !P1 ;  /* 0x000000113b00780c */ /* 0x000fe40004f24270 */
[C---:B------:R-:W-:Y:S02]  /*38f0*/  ISETP.LT.OR P2, PT, R25.reuse, 0x9, P2 ;  /* 0x000000091900780c */ /* 0x040fe40001741670 */
[----:B------:R-:W-:Y:S02]  /*3900*/  ISETP.LT.OR P1, PT, R25, 0x12, P1 ;  /* 0x000000121900780c */ /* 0x000fe40000f21670 */
[----:B------:R-:W-:Y:S02]  /*3910*/  FMNMX.FTZ R3, R120, R3, !PT ;  /* 0x0000000378037209 */ /* 0x000fe40007810000 */
[----:B------:R-:W-:-:S02]  /*3920*/  FSEL R54, R27, -INF , !P1 ;  /* 0xff8000001b367808 */ /* 0x000fc40004800000 */
[----:B------:R-:W-:Y:S02]  /*3930*/  ISETP.NE.AND P1, PT, R68, RZ, PT ;  /* 0x000000ff4400720c */ /* 0x000fe40003f25270 */
[----:B------:R-:W-:Y:S01]  /*3940*/  FSEL R48, R5, -INF , !P2 ;  /* 0xff80000005307808 */ /* 0x000fe20005000000 */
[----:B------:R-:W-:Y:S01]  /*3950*/  IMAD.U32 R5, RZ, RZ, UR6 ;  /* 0x00000006ff057e24 */ /* 0x000fe2000f8e00ff */
[----:B------:R-:W-:Y:S01]  /*3960*/  ISETP.GT.AND P1, PT, R59, 0x18, !P1 ;  /* 0x000000183b00780c */ /* 0x000fe20004f24270 */
[----:B------:R-:W-:Y:S01]  /*3970*/  @UP1 ULDC UR6, c[0x0][0x44c] ;  /* 0x0001130000061ab9 */ /* 0x000fe20000000800 */
[----:B------:R-:W-:Y:S01]  /*3980*/  ISETP.NE.AND P2, PT, R78, RZ, PT ;  /* 0x000000ff4e00720c */ /* 0x000fe20003f45270 */
[----:B------:R-:W-:Y:S01]  /*3990*/  UIMAD.WIDE.U32 UR6, UR42, UR6, URZ ;  /* 0x000000062a0672a5 */ /* 0x000fe2000f8e003f */
[----:B------:R-:W-:Y:S02]  /*39a0*/  ISETP.LT.OR P1, PT, R25, 0x19, P1 ;  /* 0x000000191900780c */ /* 0x000fe40000f21670 */
[----:B------:R-:W-:Y:S01]  /*39b0*/  FMNMX.FTZ R3, R118, R3, !PT ;  /* 0x0000000376037209 */ /* 0x000fe20007810000 */
[----:B------:R-:W-:Y:S01]  /*39c0*/  @UP1 USHF.R.U32.HI UR10, URZ, UR14, UR7 ;  /* 0x0000000e3f0a1299 */ /* 0x000fe20008011607 */
[----:B------:R-:W-:-:S02]  /*39d0*/  FSEL R56, R29, -INF , !P1 ;  /* 0xff8000001d387808 */ /* 0x000fc40004800000 */
[----:B------:R-:W-:Y:S01]  /*39e0*/  ISETP.NE.AND P1, PT, R70, RZ, PT ;  /* 0x000000ff4600720c */ /* 0x000fe20003f25270 */
[----:B------:R-:W-:Y:S01]  /*39f0*/  UIADD3 UR47, UR47, UR10, URZ ;  /* 0x0000000a2f2f7290 */ /* 0x000fe2000fffe03f */
[----:B------:R-:W-:Y:S02]  /*3a00*/  FMNMX.FTZ R3, R102, R3, !PT ;  /* 0x0000000366037209 */ /* 0x000fe40007810000 */
[----:B------:R-:W-:Y:S01]  /*3a10*/  ISETP.GT.AND P1, PT, R59, 0x19, !P1 ;  /* 0x000000193b00780c */ /* 0x000fe20004f24270 */
[----:B------:R-:W-:Y:S01]  /*3a20*/  UIADD3 UR6, UR47, UR11, URZ ;  /* 0x0000000b2f067290 */ /* 0x000fe2000fffe03f */
[----:B------:R-:W-:Y:S02]  /*3a30*/  ISETP.NE.AND P6, PT, R79, RZ, PT ;  /* 0x000000ff4f00720c */ /* 0x000fe40003fc5270 */
[----:B------:R-:W-:Y:S02]  /*3a40*/  ISETP.LT.OR P1, PT, R25, 0x1a, P1 ;  /* 0x0000001a1900780c */ /* 0x000fe40000f21670 */
[----:B------:R-:W-:-:S02]  /*3a50*/  FMNMX.FTZ R3, R116, R3, !PT ;  /* 0x0000000374037209 */ /* 0x000fc40007810000 */
[----:B------:R-:W-:Y:S02]  /*3a60*/  FSEL R58, R31, -INF , !P1 ;  /* 0xff8000001f3a7808 */ /* 0x000fe40004800000 */
[----:B------:R-:W-:Y:S02]  /*3a70*/  ISETP.NE.AND P1, PT, R71, RZ, PT ;  /* 0x000000ff4700720c */ /* 0x000fe40003f25270 */
[----:B------:R-:W-:Y:S02]  /*3a80*/  FMNMX.FTZ R3, R114, R3, !PT ;  /* 0x0000000372037209 */ /* 0x000fe40007810000 */
[----:B------:R-:W-:Y:S02]  /*3a90*/  ISETP.GT.AND P1, PT, R59, 0x20, !P1 ;  /* 0x000000203b00780c */ /* 0x000fe40004f24270 */
[----:B------:R-:W-:Y:S02]  /*3aa0*/  FMNMX.FTZ R3, R112, R3, !PT ;  /* 0x0000000370037209 */ /* 0x000fe40007810000 */
[----:B------:R-:W-:-:S02]  /*3ab0*/  ISETP.LT.OR P1, PT, R25, 0x21, P1 ;  /* 0x000000211900780c */ /* 0x000fc40000f21670 */
[----:B------:R-:W-:Y:S02]  /*3ac0*/  FMNMX.FTZ R3, R110, R3, !PT ;  /* 0x000000036e037209 */ /* 0x000fe40007810000 */
[----:B------:R-:W-:Y:S02]  /*3ad0*/  FSEL R62, R33, -INF , !P1 ;  /* 0xff800000213e7808 */ /* 0x000fe40004800000 */
[----:B------:R-:W-:Y:S02]  /*3ae0*/  ISETP.NE.AND P1, PT, R72, RZ, PT ;  /* 0x000000ff4800720c */ /* 0x000fe40003f25270 */
[----:B------:R-:W-:Y:S02]  /*3af0*/  FMNMX.FTZ R3, R106, R3, !PT ;  /* 0x000000036a037209 */ /* 0x000fe40007810000 */
[----:B------:R-:W-:Y:S02]  /*3b00*/  ISETP.GT.AND P1, PT, R59, 0x21, !P1 ;  /* 0x000000213b00780c */ /* 0x000fe40004f24270 */
[----:B------:R-:W-:-:S02]  /*3b10*/  FMNMX.FTZ R3, R104, R3, !PT ;  /* 0x0000000368037209 */ /* 0x000fc40007810000 */
[----:B------:R-:W-:Y:S02]  /*3b20*/  ISETP.LT.OR P1, PT, R25, 0x22, P1 ;  /* 0x000000221900780c */ /* 0x000fe40000f21670 */
[----:B------:R-:W-:Y:S02]  /*3b30*/  FMNMX.FTZ R3, R108, R3, !PT ;  /* 0x000000036c037209 */ /* 0x000fe40007810000 */
[----:B------:R-:W-:Y:S02]  /*3b40*/  FSEL R64, R35, -INF , !P1 ;  /* 0xff80000023407808 */ /* 0x000fe40004800000 */
[----:B------:R-:W-:Y:S02]  /*3b50*/  ISETP.NE.AND P1, PT, R73, RZ, PT ;  /* 0x000000ff4900720c */ /* 0x000fe40003f25270 */
[----:B------:R-:W-:Y:S02]  /*3b60*/  FMNMX.FTZ R3, R60, R3, !PT ;  /* 0x000000033c037209 */ /* 0x000fe40007810000 */
[----:B------:R-:W-:-:S02]  /*3b70*/  ISETP.GT.AND P1, PT, R59, 0x28, !P1 ;  /* 0x000000283b00780c */ /* 0x000fc40004f24270 */
[----:B------:R-:W-:Y:S02]  /*3b80*/  FMNMX.FTZ R3, R50, R3, !PT ;  /* 0x0000000332037209 */ /* 0x000fe40007810000 */
[----:B------:R-:W-:Y:S02]  /*3b90*/  ISETP.LT.OR P1, PT, R25, 0x29, P1 ;  /* 0x000000291900780c */ /* 0x000fe40000f21670 */
        /* <DEDUP_REMOVED lines=12> */
[----:B------:R-:W-:Y:S02]  /*3c60*/  FMNMX.FTZ R3, R34, R3, !PT ;  /* 0x0000000322037209 */ /* 0x000fe40007810000 */
[----:B------:R-:W-:Y:S02]  /*3c70*/  ISETP.LT.OR P1, PT, R25, 0x31, P1 ;  /* 0x000000311900780c */ /* 0x000fe40000f21670 */
[----:B------:R-:W-:Y:S02]  /*3c80*/  FMNMX.FTZ R3, R32, R3, !PT ;  /* 0x0000000320037209 */ /* 0x000fe40007810000 */
[----:B------:R-:W-:-:S02]  /*3c90*/  FSEL R70, R41, -INF , !P1 ;  /* 0xff80000029467808 */ /* 0x000fc40004800000 */
[----:B------:R-:W-:Y:S02]  /*3ca0*/  ISETP.GT.AND P1, PT, R59, 0x31, !P2 ;  /* 0x000000313b00780c */ /* 0x000fe40005724270 */
[----:B------:R-:W-:Y:S02]  /*3cb0*/  FMNMX.FTZ R3, R30, R3, !PT ;  /* 0x000000031e037209 */ /* 0x000fe40007810000 */
[----:B------:R-:W-:Y:S02]  /*3cc0*/  ISETP.LT.OR P1, PT, R25, 0x32, P1 ;  /* 0x000000321900780c */ /* 0x000fe40000f21670 */
[----:B------:R-:W-:Y:S02]  /*3cd0*/  FMNMX.FTZ R3, R28, R3, !PT ;  /* 0x000000031c037209 */ /* 0x000fe40007810000 */
[----:B------:R-:W-:Y:S02]  /*3ce0*/  FSEL R72, R43, -INF , !P1 ;  /* 0xff8000002b487808 */ /* 0x000fe40004800000 */
        /* <DEDUP_REMOVED lines=10> */
[----:B------:R-:W-:Y:S01]  /*3d90*/  ISETP.NE.AND P2, PT, R69, RZ, PT ;  /* 0x000000ff4500720c */ /* 0x000fe20003f45270 */
[----:B------:R-:W0:Y:S01]  /*3da0*/  SHFL.BFLY PT, R4, R3, 0x2, 0x1f ;  /* 0x0c401f0003047f89 */ /* 0x000e2200000e0000 */
[----:B------:R-:W-:Y:S02]  /*3db0*/  FSEL R76, R47, -INF , !P1 ;  /* 0xff8000002f4c7808 */ /* 0x000fe40004800000 */
[----:B------:R-:W-:-:S02]  /*3dc0*/  ISETP.NE.AND P1, PT, R83, RZ, PT ;  /* 0x000000ff5300720c */ /* 0x000fc40003f25270 */
[----:B------:R-:W-:Y:S02]  /*3dd0*/  ISETP.NE.AND P6, PT, R101, RZ, PT ;  /* 0x000000ff6500720c */ /* 0x000fe40003fc5270 */
[C---:B------:R-:W-:Y:S02]  /*3de0*/  ISETP.GT.AND P1, PT, R59.reuse, 0x40, !P1 ;  /* 0x000000403b00780c */ /* 0x040fe40004f24270 */
[----:B------:R-:W-:Y:S02]  /*3df0*/  ISETP.GT.AND P3, PT, R59, 0x70, !P3 ;  /* 0x000000703b00780c */ /* 0x000fe40005f64270 */
[----:B------:R-:W-:Y:S02]  /*3e00*/  ISETP.LT.OR P1, PT, R25, 0x41, P1 ;  /* 0x000000411900780c */ /* 0x000fe40000f21670 */
[----:B------:R-:W-:Y:S02]  /*3e10*/  ISETP.GT.AND P4, PT, R59, 0x71, !P4 ;  /* 0x000000713b00780c */ /* 0x000fe40006784270 */
[----:B------:R-:W-:-:S02]  /*3e20*/  FSEL R78, R49, -INF , !P1 ;  /* 0xff800000314e7808 */ /* 0x000fc40004800000 */
[----:B------:R-:W-:Y:S02]  /*3e30*/  ISETP.NE.AND P1, PT, R86, RZ, PT ;  /* 0x000000ff5600720c */ /* 0x000fe40003f25270 */
[----:B------:R-:W-:Y:S02]  /*3e40*/  ISETP.LT.OR P3, PT, R25, 0x71, P3 ;  /* 0x000000711900780c */ /* 0x000fe40001f61670 */
[C---:B------:R-:W-:Y:S02]  /*3e50*/  ISETP.GT.AND P1, PT, R59.reuse, 0x41, !P1 ;  /* 0x000000413b00780c */ /* 0x040fe40004f24270 */
[----:B------:R-:W-:Y:S02]  /*3e60*/  ISETP.GT.AND P5, PT, R59, 0x78, !P5 ;  /* 0x000000783b00780c */ /* 0x000fe40006fa4270 */
[----:B------:R-:W-:Y:S02]  /*3e70*/  ISETP.LT.OR P1, PT, R25, 0x42, P1 ;  /* 0x000000421900780c */ /* 0x000fe40000f21670 */
[----:B0-----:R-:W-:-:S02]  /*3e80*/  FMNMX.FTZ R9, R3, R4, !PT ;  /* 0x0000000403097209 */ /* 0x001fc40007810000 */
[----:B------:R-:W-:Y:S02]  /*3e90*/  FSEL R80, R51, -INF , !P1 ;  /* 0xff80000033507808 */ /* 0x000fe40004800000 */
[----:B------:R-:W-:Y:S01]  /*3ea0*/  ISETP.NE.AND P1, PT, R87, RZ, PT ;  /* 0x000000ff5700720c */ /* 0x000fe20003f25270 */
[----:B------:R-:W0:Y:S01]  /*3eb0*/  SHFL.BFLY PT, R4, R9, 0x1, 0x1f ;  /* 0x0c201f0009047f89 */ /* 0x000e2200000e0000 */
[----:B------:R-:W-:Y:S02]  /*3ec0*/  ISETP.LT.OR P4, PT, R25, 0x72, P4 ;  /* 0x000000721900780c */ /* 0x000fe40002781670 */
[----:B------:R-:W-:Y:S02]  /*3ed0*/  ISETP.GT.AND P1, PT, R59, 0x48, !P1 ;  /* 0x000000483b00780c */ /* 0x000fe40004f24270 */
[C---:B------:R-:W-:Y:S02]  /*3ee0*/  ISETP.LT.OR P5, PT, R25.reuse, 0x79, P5 ;  /* 0x000000791900780c */ /* 0x040fe40002fa1670 */
[----:B------:R-:W-:-:S04]  /*3ef0*/  ISETP.LT.OR P1, PT, R25, 0x49, P1 ;  /* 0x000000491900780c */ /* 0x000fc80000f21670 */
[----:B------:R-:W-:Y:S02]  /*3f00*/  FSEL R82, R53, -INF , !P1 ;  /* 0xff80000035527808 */ /* 0x000fe40004800000 */
[----:B------:R-:W-:-:S04]  /*3f10*/  ISETP.NE.AND P1, PT, R91, RZ, PT ;  /* 0x000000ff5b00720c */ /* 0x000fc80003f25270 */
[----:B------:R-:W-:-:S04]  /*3f20*/  ISETP.GT.AND P1, PT, R59, 0x49, !P1 ;  /* 0x000000493b00780c */ /* 0x000fc80004f24270 */
[----:B------:R-:W-:Y:S02]  /*3f30*/  ISETP.LT.OR P1, PT, R25, 0x4a, P1 ;  /* 0x0000004a1900780c */ /* 0x000fe40000f21670 */
[----:B0-----:R-:W-:Y:S02]  /*3f40*/  FMNMX.FTZ R4, R9, R4, !PT ;  /* 0x0000000409047209 */ /* 0x001fe40007810000 */
[----:B------:R-:W-:Y:S02]  /*3f50*/  FSEL R84, R55, -INF , !P1 ;  /* 0xff80000037547808 */ /* 0x000fe40004800000 */
[----:B------:R-:W-:Y:S01]  /*3f60*/  ISETP.NE.AND P1, PT, R93, RZ, PT ;  /* 0x000000ff5d00720c */ /* 0x000fe20003f25270 */
[----:B------:R-:W-:-:S03]  /*3f70*/  FFMA.FTZ R27, R4, R5, -8 ;  /* 0xc1000000041b7423 */ /* 0x000fc60000010005 */
[----:B------:R-:W-:-:S04]  /*3f80*/  ISETP.GT.AND P1, PT, R59, 0x50, !P1 ;  /* 0x000000503b00780c */ /* 0x000fc80004f24270 */
[----:B------:R-:W-:-:S04]  /*3f90*/  ISETP.LT.OR P1, PT, R25, 0x51, P1 ;  /* 0x000000511900780c */ /* 0x000fc80000f21670 */
[----:B------:R-:W-:Y:S02]  /*3fa0*/  FSEL R86, R57, -INF , !P1 ;  /* 0xff80000039567808 */ /* 0x000fe40004800000 */
[----:B------:R-:W-:-:S04]  /*3fb0*/  ISETP.NE.AND P1, PT, R95, RZ, PT ;  /* 0x000000ff5f00720c */ /* 0x000fc80003f25270 */
        /* <DEDUP_REMOVED lines=11> */
[----:B------:R-:W-:Y:S02]  /*4070*/  ISETP.GT.AND P1, PT, R59, 0x60, !P2 ;  /* 0x000000603b00780c */ /* 0x000fe40005724270 */
[----:B------:R-:W-:Y:S02]  /*4080*/  ISETP.NE.AND P2, PT, R105, RZ, PT ;  /* 0x000000ff6900720c */ /* 0x000fe40003f45270 */
[----:B------:R-:W-:Y:S02]  /*4090*/  ISETP.LT.OR P1, PT, R25, 0x61, P1 ;  /* 0x000000611900780c */ /* 0x000fe40000f21670 */
[----:B------:R-:W-:Y:S02]  /*40a0*/  ISETP.GT.AND P2, PT, R59, 0x69, !P2 ;  /* 0x000000693b00780c */ /* 0x000fe40005744270 */
[----:B------:R-:W-:-:S02]  /*40b0*/  FSEL R94, R94, -INF , !P1 ;  /* 0xff8000005e5e7808 */ /* 0x000fc40004800000 */
[----:B------:R-:W-:Y:S02]  /*40c0*/  ISETP.GT.AND P1, PT, R59, 0x61, !P6 ;  /* 0x000000613b00780c */ /* 0x000fe40007724270 */
[----:B------:R-:W-:Y:S02]  /*40d0*/  ISETP.NE.AND P6, PT, R65, RZ, PT ;  /* 0x000000ff4100720c */ /* 0x000fe40003fc5270 */
[C---:B------:R-:W-:Y:S02]  /*40e0*/  ISETP.LT.OR P1, PT, R25.reuse, 0x62, P1 ;  /* 0x000000621900780c */ /* 0x040fe40000f21670 */
[----:B------:R-:W-:Y:S02]  /*40f0*/  ISETP.LT.OR P2, PT, R25, 0x6a, P2 ;  /* 0x0000006a1900780c */ /* 0x000fe40001741670 */
[----:B------:R-:W-:Y:S02]  /*4100*/  FSEL R96, R96, -INF , !P1 ;  /* 0xff80000060607808 */ /* 0x000fe40004800000 */
[----:B------:R-:W-:-:S04]  /*4110*/  FSETP.NEU.FTZ.AND P1, PT, R4, -INF , PT ;  /* 0xff8000000400780b */ /* 0x000fc80003f3d000 */
[----:B------:R-:W-:Y:S02]  /*4120*/  FSEL R39, R27, RZ, P1 ;  /* 0x000000ff1b277208 */ /* 0x000fe40000800000 */
[----:B------:R-:W-:Y:S02]  /*4130*/  ISETP.GT.AND P1, PT, R59, RZ, !P6 ;  /* 0x000000ff3b00720c */ /* 0x000fe40007724270 */
[----:B------:R-:W-:Y:S01]  /*4140*/  ISETP.NE.AND P6, PT, R77, RZ, PT ;  /* 0x000000ff4d00720c */ /* 0x000fe20003fc5270 */
[----:B------:R-:W-:-:S01]  /*4150*/  FFMA.FTZ R106, R106, R5, -R39 ;  /* 0x000000056a6a7223 */ /* 0x000fc20000010827 */
[----:B------:R-:W-:Y:S01]  /*4160*/  ISETP.LT.OR P1, PT, R25, 0x1, P1 ;  /* 0x000000011900780c */ /* 0x000fe20000f21670 */
[----:B------:R-:W-:-:S01]  /*4170*/  FFMA.FTZ R45, R104, R5, -R39 ;  /* 0x00000005682d7223 */ /* 0x000fc20000010827 */
[-CC-:B------:R-:W-:Y:S01]  /*4180*/  FFMA.FTZ R118, R118, R5.reuse, -R39.reuse ;  /* 0x0000000576767223 */ /* 0x180fe20000010827 */
[----:B------:R0:W-:Y:S01]  /*4190*/  MUFU.EX2 R43, R106 ;  /* 0x0000006a002b7308 */ /* 0x0001e20000000800 */
[----:B------:R-:W-:Y:S01]  /*41a0*/  FSEL R37, R2, -INF , !P1 ;  /* 0xff80000002257808 */ /* 0x000fe20004800000 */
[-CC-:B------:R-:W-:Y:S01]  /*41b0*/  FFMA.FTZ R110, R110, R5.reuse, -R39.reuse ;  /* 0x000000056e6e7223 */ /* 0x180fe20000010827 */
[----:B------:R-:W-:Y:S01]  /*41c0*/  ISETP.NE.AND P1, PT, R103, RZ, PT ;  /* 0x000000ff6700720c */ /* 0x000fe20003f25270 */
[-CC-:B------:R-:W-:Y:S01]  /*41d0*/  FFMA.FTZ R112, R112, R5.reuse, -R39.reuse ;  /* 0x0000000570707223 */ /* 0x180fe20000010827 */
[----:B------:R-:W-:Y:S01]  /*41e0*/  FMNMX.FTZ R27, R37, R44, !PT ;  /* 0x0000002c251b7209 */ /* 0x000fe20007810000 */
[-CC-:B------:R-:W-:Y:S01]  /*41f0*/  FFMA.FTZ R122, R122, R5.reuse, -R39.reuse ;  /* 0x000000057a7a7223 */ /* 0x180fe20000010827 */
[----:B------:R-:W-:Y:S01]  /*4200*/  ISETP.GT.AND P1, PT, R59, 0x68, !P1 ;  /* 0x000000683b00780c */ /* 0x000fe20004f24270 */
[--C-:B------:R-:W-:Y:S01]  /*4210*/  FFMA.FTZ R2, R130, R5, -R39.reuse ;  /* 0x0000000582027223 */ /* 0x100fe20000010827 */
[----:B------:R-:W-:Y:S01]  /*4220*/  FMNMX.FTZ R29, R48, R27, !PT ;  /* 0x0000001b301d7209 */ /* 0x000fe20007810000 */
[-CC-:B------:R-:W-:Y:S01]  /*4230*/  FFMA.FTZ R3, R128, R5.reuse, -R39.reuse ;  /* 0x0000000580037223 */ /* 0x180fe20000010827 */
[----:B------:R-:W-:Y:S01]  /*4240*/  ISETP.LT.OR P1, PT, R25, 0x69, P1 ;  /* 0x000000691900780c */ /* 0x000fe20000f21670 */
[--C-:B------:R-:W-:Y:S01]  /*4250*/  FFMA.FTZ R9, R126, R5, -R39.reuse ;  /* 0x000000057e097223 */ /* 0x100fe20000010827 */
[----:B------:R-:W-:Y:S01]  /*4260*/  FMNMX.FTZ R29, R8, R29, !PT ;  /* 0x0000001d081d7209 */ /* 0x000fe20007810000 */
[----:B------:R-:W-:Y:S01]  /*4270*/  MUFU.EX2 R2, R2 ;  /* 0x0000000200027308 */ /* 0x000fe20000000800 */
[----:B------:R-:W-:Y:S01]  /*4280*/  FSEL R104, R11, -INF , !P1 ;  /* 0xff8000000b687808 */ /* 0x000fe20004800000 */
[--C-:B------:R-:W-:Y:S01]  /*4290*/  FFMA.FTZ R98, R98, R5, -R39.reuse ;  /* 0x0000000562627223 */ /* 0x100fe20000010827 */
[----:B------:R-:W-:Y:S01]  /*42a0*/  FMNMX.FTZ R29, R52, R29, !PT ;  /* 0x0000001d341d7209 */ /* 0x000fe20007810000 */
[-CC-:B------:R-:W-:Y:S01]  /*42b0*/  FFMA.FTZ R124, R124, R5.reuse, -R39.reuse ;  /* 0x000000057c7c7223 */ /* 0x180fe20000010827 */
[----:B0-----:R-:W-:Y:S01]  /*42c0*/  FSEL R106, R10, -INF , !P2 ;  /* 0xff8000000a6a7808 */ /* 0x001fe20005000000 */
[--C-:B------:R-:W-:Y:S01]  /*42d0*/  FFMA.FTZ R10, R108, R5, -R39.reuse ;  /* 0x000000056c0a7223 */ /* 0x100fe20000010827 */
[----:B------:R-:W-:Y:S01]  /*42e0*/  FMNMX.FTZ R29, R54, R29, !PT ;  /* 0x0000001d361d7209 */ /* 0x000fe20007810000 */
[----:B------:R-:W0:Y:S01]  /*42f0*/  MUFU.EX2 R3, R3 ;  /* 0x0000000300037308 */ /* 0x000e220000000800 */
[----:B------:R-:W-:Y:S01]  /*4300*/  FSEL R108, R13, -INF , !P3 ;  /* 0xff8000000d6c7808 */ /* 0x000fe20005800000 */
[--C-:B------:R-:W-:Y:S01]  /*4310*/  FFMA.FTZ R100, R100, R5, -R39.reuse ;  /* 0x0000000564647223 */ /* 0x100fe20000010827 */
[----:B------:R-:W-:Y:S01]  /*4320*/  FMNMX.FTZ R31, R56, R29, !PT ;  /* 0x0000001d381f7209 */ /* 0x000fe20007810000 */
[-CC-:B------:R-:W-:Y:S01]  /*4330*/  FFMA.FTZ R120, R120, R5.reuse, -R39.reuse ;  /* 0x0000000578787223 */ /* 0x180fe20000010827 */
[----:B------:R-:W-:Y:S01]  /*4340*/  ISETP.GT.AND P6, PT, R59, 0x79, !P6 ;  /* 0x000000793b00780c */ /* 0x000fe200077c4270 */
[--C-:B------:R-:W-:Y:S01]  /*4350*/  FFMA.FTZ R102, R102, R5, -R39.reuse ;  /* 0x0000000566667223 */ /* 0x100fe20000010827 */
[----:B------:R-:W-:Y:S01]  /*4360*/  FMNMX.FTZ R31, R58, R31, !PT ;  /* 0x0000001f3a1f7209 */ /* 0x000fe20007810000 */
[----:B------:R-:W-:Y:S01]  /*4370*/  MUFU.EX2 R47, R10 ;  /* 0x0000000a002f7308 */ /* 0x000fe20000000800 */
[----:B------:R-:W-:Y:S01]  /*4380*/  ISETP.LT.OR P6, PT, R25, 0x7a, P6 ;  /* 0x0000007a1900780c */ /* 0x000fe200037c1670 */
[--C-:B------:R-:W-:Y:S01]  /*4390*/  FFMA.FTZ R116, R116, R5, -R39.reuse ;  /* 0x0000000574747223 */ /* 0x100fe20000010827 */
[----:B------:R-:W-:Y:S01]  /*43a0*/  FMNMX.FTZ R31, R62, R31, !PT ;  /* 0x0000001f3e1f7209 */ /* 0x000fe20007810000 */
[-CC-:B------:R-:W-:Y:S01]  /*43b0*/  FFMA.FTZ R114, R114, R5.reuse, -R39.reuse ;  /* 0x0000000572727223 */ /* 0x180fe20000010827 */
[----:B------:R-:W-:-:S01]  /*43c0*/  FFMA.FTZ R50, R50, R5, -R39 ;  /* 0x0000000532327223 */ /* 0x000fc20000010827 */
        /* <DEDUP_REMOVED lines=12> */
[----:B------:R-:W-:Y:S01]  /*4490*/  FFMA.FTZ R14, R14, R5, -R39 ;  /* 0x000000050e0e7223 */ /* 0x000fe20000010827 */
[----:B------:R-:W-:-:S04]  /*44a0*/  FMNMX.FTZ R33, R70, R33, !PT ;  /* 0x0000002146217209 */ /* 0x000fc80007810000 */
[----:B------:R-:W-:Y:S01]  /*44b0*/  FMNMX.FTZ R33, R72, R33, !PT ;  /* 0x0000002148217209 */ /* 0x000fe20007810000 */
[----:B------:R1:W-:Y:S03]  /*44c0*/  MUFU.EX2 R118, R110 ;  /* 0x0000006e00767308 */ /* 0x0003e60000000800 */
[----:B------:R-:W-:-:S04]  /*44d0*/  FMNMX.FTZ R33, R74, R33, !PT ;  /* 0x000000214a217209 */ /* 0x000fc80007810000 */
[----:B------:R-:W-:Y:S01]  /*44e0*/  FMNMX.FTZ R33, R76, R33, !PT ;  /* 0x000000214c217209 */ /* 0x000fe20007810000 */
[----:B------:R-:W2:Y:S01]  /*44f0*/  MUFU.EX2 R9, R9 ;  /* 0x0000000900097308 */ /* 0x000ea20000000800 */
[----:B-1----:R-:W-:Y:S01]  /*4500*/  FSEL R110, R12, -INF , !P4 ;  /* 0xff8000000c6e7808 */ /* 0x002fe20006000000 */
[----:B------:R-:W-:Y:S01]  /*4510*/  FFMA.FTZ R12, R60, R5, -R39 ;  /* 0x000000053c0c7223 */ /* 0x000fe20000010827 */
[----:B------:R-:W-:Y:S02]  /*4520*/  FMNMX.FTZ R33, R78, R33, !PT ;  /* 0x000000214e217209 */ /* 0x000fe40007810000 */
[----:B------:R-:W-:Y:S02]  /*4530*/  FSEL R60, R15, -INF , !P5 ;  /* 0xff8000000f3c7808 */ /* 0x000fe40006800000 */
[----:B------:R-:W-:Y:S01]  /*4540*/  FMNMX.FTZ R33, R80, R33, !PT ;  /* 0x0000002150217209 */ /* 0x000fe20007810000 */
[----:B------:R-:W-:Y:S03]  /*4550*/  MUFU.EX2 R122, R12 ;  /* 0x0000000c007a7308 */ /* 0x000fe60000000800 */
[----:B------:R-:W-:-:S04]  /*4560*/  FMNMX.FTZ R35, R82, R33, !PT ;  /* 0x0000002152237209 */ /* 0x000fc80007810000 */
[----:B------:R-:W-:Y:S01]  /*4570*/  FMNMX.FTZ R35, R84, R35, !PT ;  /* 0x0000002354237209 */ /* 0x000fe20007810000 */
[----:B------:R1:W-:Y:S03]  /*4580*/  MUFU.EX2 R33, R112 ;  /* 0x0000007000217308 */ /* 0x0003e60000000800 */
[----:B------:R-:W-:-:S04]  /*4590*/  FMNMX.FTZ R35, R86, R35, !PT ;  /* 0x0000002356237209 */ /* 0x000fc80007810000 */
[----:B------:R-:W-:Y:S01]  /*45a0*/  FMNMX.FTZ R35, R88, R35, !PT ;  /* 0x0000002358237209 */ /* 0x000fe20007810000 */
[----:B------:R-:W3:Y:S01]  /*45b0*/  MUFU.EX2 R98, R98 ;  /* 0x0000006200627308 */ /* 0x000ee20000000800 */
[----:B-1----:R-:W-:Y:S01]  /*45c0*/  FSEL R112, R21, -INF , !P6 ;  /* 0xff80000015707808 */ /* 0x002fe20007000000 */
[----:B------:R-:W-:Y:S01]  /*45d0*/  FFMA.FTZ R21, R32, R5, -R39 ;  /* 0x0000000520157223 */ /* 0x000fe20000010827 */
[----:B------:R-:W-:-:S04]  /*45e0*/  FMNMX.FTZ R35, R90, R35, !PT ;  /* 0x000000235a237209 */ /* 0x000fc80007810000 */
[----:B------:R-:W-:Y:S01]  /*45f0*/  FMNMX.FTZ R35, R92, R35, !PT ;  /* 0x000000235c237209 */ /* 0x000fe20007810000 */
[----:B------:R-:W1:Y:S03]  /*4600*/  MUFU.EX2 R27, R124 ;  /* 0x0000007c001b7308 */ /* 0x000e660000000800 */
[----:B------:R-:W-:-:S04]  /*4610*/  FMNMX.FTZ R35, R94, R35, !PT ;  /* 0x000000235e237209 */ /* 0x000fc80007810000 */
[----:B------:R-:W-:Y:S01]  /*4620*/  FMNMX.FTZ R35, R96, R35, !PT ;  /* 0x0000002360237209 */ /* 0x000fe20007810000 */
[----:B------:R-:W4:Y:S03]  /*4630*/  MUFU.EX2 R100, R100 ;  /* 0x0000006400647308 */ /* 0x000f260000000800 */
        /* <DEDUP_REMOVED lines=8> */
[----:B------:R-:W-:-:S01]  /*46c0*/  FFMA.FTZ R35, R40, R5, -R39 ;  /* 0x0000000528237223 */ /* 0x000fc20000010827 */
[----:B------:R-:W-:Y:S03]  /*46d0*/  MUFU.EX2 R116, R116 ;  /* 0x0000007400747308 */ /* 0x000fe60000000800 */
[----:B------:R-:W5:Y:S05]  /*46e0*/  SHFL.BFLY PT, R11, R10, 0x2, 0x1f ;  /* 0x0c401f000a0b7f89 */ /* 0x000f6a00000e0000 */
[----:B------:R-:W-:Y:S08]  /*46f0*/  MUFU.EX2 R41, R114 ;  /* 0x0000007200297308 */ /* 0x000ff00000000800 */
[----:B------:R-:W-:Y:S08]  /*4700*/  MUFU.EX2 R114, R45 ;  /* 0x0000002d00727308 */ /* 0x000ff00000000800 */
[----:B------:R-:W-:Y:S01]  /*4710*/  MUFU.EX2 R50, R50 ;  /* 0x0000003200327308 */ /* 0x000fe20000000800 */
[----:B-----5:R-:W-:Y:S01]  /*4720*/  FMNMX.FTZ R15, R10, R11, !PT ;  /* 0x0000000b0a0f7209 */ /* 0x020fe20007810000 */
[-CC-:B------:R-:W-:Y:S01]  /*4730*/  FFMA.FTZ R10, R24, R5.reuse, -R39.reuse ;  /* 0x00000005180a7223 */ /* 0x180fe20000010827 */
[----:B------:R-:W-:-:S03]  /*4740*/  FFMA.FTZ R11, R28, R5, -R39 ;  /* 0x000000051c0b7223 */ /* 0x000fc60000010827 */
[----:B------:R-:W5:Y:S02]  /*4750*/  SHFL.BFLY PT, R12, R15, 0x1, 0x1f ;  /* 0x0c201f000f0c7f89 */ /* 0x000f6400000e0000 */
[----:B------:R-:W-:Y:S08]  /*4760*/  MUFU.EX2 R45, R46 ;  /* 0x0000002e002d7308 */ /* 0x000ff00000000800 */
[----:B------:R-:W-:Y:S08]  /*4770*/  MUFU.EX2 R38, R38 ;  /* 0x0000002600267308 */ /* 0x000ff00000000800 */
[----:B------:R-:W-:Y:S01]  /*4780*/  MUFU.EX2 R25, R25 ;  /* 0x0000001900197308 */ /* 0x000fe20000000800 */
[----:B-----5:R-:W-:Y:S01]  /*4790*/  FMNMX.FTZ R12, R15, R12, !PT ;  /* 0x0000000c0f0c7209 */ /* 0x020fe20007810000 */
[----:B------:R-:W-:-:S06]  /*47a0*/  FFMA.FTZ R15, R20, R5, -R39 ;  /* 0x00000005140f7223 */ /* 0x000fcc0000010827 */
[----:B------:R-:W-:Y:S01]  /*47b0*/  MUFU.EX2 R42, R42 ;  /* 0x0000002a002a7308 */ /* 0x000fe20000000800 */
[C---:B------:R-:W-:Y:S01]  /*47c0*/  FSETP.NEU.FTZ.AND P1, PT, R12.reuse, -INF , PT ;  /* 0xff8000000c00780b */ /* 0x040fe20003f3d000 */
[----:B------:R-:W-:-:S05]  /*47d0*/  FFMA.FTZ R24, R12, R5, -8 ;  /* 0xc10000000c187423 */ /* 0x000fca0000010005 */
[----:B------:R-:W-:Y:S01]  /*47e0*/  FSEL R39, R24, RZ, P1 ;  /* 0x000000ff18277208 */ /* 0x000fe20000800000 */
[----:B------:R-:W-:Y:S01]  /*47f0*/  MUFU.EX2 R35, R35 ;  /* 0x0000002300237308 */ /* 0x000fe20000000800 */
[----:B------:R-:W-:-:S03]  /*4800*/  PLOP3.LUT P1, PT, PT, PT, UP0, 0x40, 0x0 ;  /* 0x000000000000781c */ /* 0x000fc60003f2e808 */
[-CC-:B------:R-:W-:Y:S01]  /*4810*/  FFMA.FTZ R37, R37, R5.reuse, -R39.reuse ;  /* 0x0000000525257223 */ /* 0x180fe20000010827 */
[----:B------:R-:W-:-:S01]  /*4820*/  FFMA.FTZ R44, R44, R5, -R39 ;  /* 0x000000052c2c7223 */ /* 0x000fc20000010827 */
[-CC-:B------:R-:W-:Y:S01]  /*4830*/  FFMA.FTZ R8, R8, R5.reuse, -R39.reuse ;  /* 0x0000000508087223 */ /* 0x180fe20000010827 */
[----:B------:R-:W-:-:S01]  /*4840*/  FFMA.FTZ R48, R48, R5, -R39 ;  /* 0x0000000530307223 */ /* 0x000fc20000010827 */
[-CC-:B------:R-:W-:Y:S01]  /*4850*/  FFMA.FTZ R52, R52, R5.reuse, -R39.reuse ;  /* 0x0000000534347223 */ /* 0x180fe20000010827 */
[----:B------:R-:W-:-:S01]  /*4860*/  FFMA.FTZ R54, R54, R5, -R39 ;  /* 0x0000000536367223 */ /* 0x000fc20000010827 */
[----:B------:R0:W-:Y:S01]  /*4870*/  MUFU.EX2 R49, R8 ;  /* 0x0000000800317308 */ /* 0x0001e20000000800 */
[----:B------:R-:W-:-:S01]  /*4880*/  FFMA.FTZ R56, R56, R5, -R39 ;  /* 0x0000000538387223 */ /* 0x000fc20000010827 */
[-CC-:B------:R-:W-:Y:S01]  /*4890*/  FFMA.FTZ R58, R58, R5.reuse, -R39.reuse ;  /* 0x000000053a3a7223 */ /* 0x180fe20000010827 */
[----:B------:R-:W-:-:S01]  /*48a0*/  FFMA.FTZ R62, R62, R5, -R39 ;  /* 0x000000053e3e7223 */ /* 0x000fc20000010827 */
[-CC-:B------:R-:W-:Y:S01]  /*48b0*/  FFMA.FTZ R64, R64, R5.reuse, -R39.reuse ;  /* 0x0000000540407223 */ /* 0x180fe20000010827 */
[----:B------:R-:W-:-:S01]  /*48c0*/  FFMA.FTZ R66, R66, R5, -R39 ;  /* 0x0000000542427223 */ /* 0x000fc20000010827 */
[-CC-:B------:R-:W-:Y:S01]  /*48d0*/  FFMA.FTZ R68, R68, R5.reuse, -R39.reuse ;  /* 0x0000000544447223 */ /* 0x180fe20000010827 */
[----:B------:R-:W-:-:S01]  /*48e0*/  FFMA.FTZ R70, R70, R5, -R39 ;  /* 0x0000000546467223 */ /* 0x000fc20000010827 */
[----:B------:R-:W-:Y:S01]  /*48f0*/  MUFU.EX2 R37, R37 ;  /* 0x0000002500257308 */ /* 0x000fe20000000800 */
[----:B0-----:R-:W-:-:S01]  /*4900*/  FADD.FTZ R8, R2, R3 ;  /* 0x0000000302087221 */ /* 0x001fc20000010000 */
[-CC-:B------:R-:W-:Y:S01]  /*4910*/  FFMA.FTZ R72, R72, R5.reuse, -R39.reuse ;  /* 0x0000000548487223 */ /* 0x180fe20000010827 */
[----:B------:R-:W-:-:S01]  /*4920*/  FFMA.FTZ R74, R74, R5, -R39 ;  /* 0x000000054a4a7223 */ /* 0x000fc20000010827 */
[----:B------:R-:W-:Y:S01]  /*4930*/  FFMA.FTZ R76, R76, R5, -R39 ;  /* 0x000000054c4c7223 */ /* 0x000fe20000010827 */
[----:B--2---:R-:W-:-:S01]  /*4940*/  FADD.FTZ R65, R9, R8 ;  /* 0x0000000809417221 */ /* 0x004fc20000010000 */
[-CC-:B------:R-:W-:Y:S01]  /*4950*/  FFMA.FTZ R78, R78, R5.reuse, -R39.reuse ;  /* 0x000000054e4e7223 */ /* 0x180fe20000010827 */
[----:B------:R-:W-:-:S01]  /*4960*/  FFMA.FTZ R80, R80, R5, -R39 ;  /* 0x0000000550507223 */ /* 0x000fc20000010827 */
[----:B------:R-:W0:Y:S01]  /*4970*/  MUFU.EX2 R44, R44 ;  /* 0x0000002c002c7308 */ /* 0x000e220000000800 */
[----:B---3--:R-:W-:-:S01]  /*4980*/  FADD.FTZ R8, R98, R65 ;  /* 0x0000004162087221 */ /* 0x008fc20000010000 */
[----:B------:R-:W-:Y:S01]  /*4990*/  F2FP.SATFINITE.E4M3.F32.PACK_AB_MERGE_C R98, R98, R9, RZ ;  /* 0x000000096262723e */ /* 0x000fe200048070ff */
[----:B------:R-:W-:-:S01]  /*49a0*/  FFMA.FTZ R82, R82, R5, -R39 ;  /* 0x0000000552527223 */ /* 0x000fc20000010827 */
[----:B------:R-:W-:Y:S01]  /*49b0*/  FFMA.FTZ R84, R84, R5, -R39 ;  /* 0x0000000554547223 */ /* 0x000fe20000010827 */
[----:B-1----:R-:W-:-:S01]  /*49c0*/  FADD.FTZ R65, R27, R8 ;  /* 0x000000081b417221 */ /* 0x002fc20000010000 */
[----:B------:R-:W-:Y:S01]  /*49d0*/  F2FP.SATFINITE.E4M3.F32.PACK_AB_MERGE_C R164, R3, R2, R98 ;  /* 0x0000000203a4723e */ /* 0x000fe20004807062 */
[----:B------:R-:W-:-:S01]  /*49e0*/  FFMA.FTZ R86, R86, R5, -R39 ;  /* 0x0000000556567223 */ /* 0x000fc20000010827 */
[----:B------:R-:W1:Y:S01]  /*49f0*/  MUFU.EX2 R48, R48 ;  /* 0x0000003000307308 */ /* 0x000e620000000800 */
[----:B----4-:R-:W-:-:S01]  /*4a00*/  FADD.FTZ R8, R100, R65 ;  /* 0x0000004164087221 */ /* 0x010fc20000010000 */
[-CC-:B------:R-:W-:Y:S01]  /*4a10*/  FFMA.FTZ R88, R88, R5.reuse, -R39.reuse ;  /* 0x0000000558587223 */ /* 0x180fe20000010827 */
[----:B------:R-:W-:-:S01]  /*4a20*/  FFMA.FTZ R90, R90, R5, -R39 ;  /* 0x000000055a5a7223 */ /* 0x000fc20000010827 */
[----:B------:R-:W-:Y:S01]  /*4a30*/  FFMA.FTZ R92, R92, R5, -R39 ;  /* 0x000000055c5c7223 */ /* 0x000fe20000010827 */
[----:B------:R-:W-:-:S01]  /*4a40*/  FADD.FTZ R69, R29, R8 ;  /* 0x000000081d457221 */ /* 0x000fc20000010000 */
[-CC-:B------:R-:W-:Y:S01]  /*4a50*/  FFMA.FTZ R94, R94, R5.reuse, -R39.reuse ;  /* 0x000000055e5e7223 */ /* 0x180fe20000010827 */
[----:B------:R-:W-:-:S01]  /*4a60*/  FFMA.FTZ R96, R96, R5, -R39 ;  /* 0x0000000560607223 */ /* 0x000fc20000010827 */
[----:B------:R-:W2:Y:S01]  /*4a70*/  MUFU.EX2 R52, R52 ;  /* 0x0000003400347308 */ /* 0x000ea20000000800 */
[----:B0-----:R-:W-:-:S01]  /*4a80*/  FADD.FTZ R67, R37, R44 ;  /* 0x0000002c25437221 */ /* 0x001fc20000010000 */
[C---:B------:R-:W-:Y:S01]  /*4a90*/  FADD.FTZ R20, R120.reuse, R69 ;  /* 0x0000004578147221 */ /* 0x040fe20000010000 */
[----:B------:R-:W-:Y:S01]  /*4aa0*/  F2FP.SATFINITE.E4M3.F32.PACK_AB_MERGE_C R120, R120, R29, RZ ;  /* 0x0000001d7878723e */ /* 0x000fe200048070ff */
[-CC-:B------:R-:W-:Y:S01]  /*4ab0*/  FFMA.FTZ R104, R104, R5.reuse, -R39.reuse ;  /* 0x0000000568687223 */ /* 0x180fe20000010827 */
[----:B------:R-:W-:-:S01]  /*4ac0*/  FFMA.FTZ R106, R106, R5, -R39 ;  /* 0x000000056a6a7223 */ /* 0x000fc20000010827 */
[----:B------:R-:W-:Y:S01]  /*4ad0*/  FADD.FTZ R29, R31, R20 ;  /* 0x000000141f1d7221 */ /* 0x000fe20000010000 */
[----:B------:R-:W-:Y:S01]  /*4ae0*/  F2FP.SATFINITE.E4M3.F32.PACK_AB_MERGE_C R166, R100, R27, R120 ;  /* 0x0000001b64a6723e */ /* 0x000fe20004807078 */
[----:B------:R-:W0:Y:S01]  /*4af0*/  MUFU.EX2 R51, R54 ;  /* 0x0000003600337308 */ /* 0x000e220000000800 */
[----:B-1----:R-:W-:-:S01]  /*4b00*/  FADD.FTZ R8, R48, R67 ;  /* 0x0000004330087221 */ /* 0x002fc20000010000 */
[----:B------:R-:W-:Y:S01]  /*4b10*/  FADD.FTZ R29, R102, R29 ;  /* 0x0000001d661d7221 */ /* 0x000fe20000010000 */
[----:B------:R-:W-:Y:S01]  /*4b20*/  F2FP.SATFINITE.E4M3.F32.PACK_AB_MERGE_C R20, R114, R43, RZ ;  /* 0x0000002b7214723e */ /* 0x000fe200048070ff */
[----:B------:R-:W-:Y:S01]  /*4b30*/  FFMA.FTZ R108, R108, R5, -R39 ;  /* 0x000000056c6c7223 */ /* 0x000fe20000010827 */
[----:B------:R-:W-:-:S01]  /*4b40*/  FADD.FTZ R9, R49, R8 ;  /* 0x0000000831097221 */ /* 0x000fc20000010000 */
[----:B------:R-:W-:Y:S01]  /*4b50*/  FADD.FTZ R8, R116, R29 ;  /* 0x0000001d74087221 */ /* 0x000fe20000010000 */
[----:B------:R-:W-:Y:S01]  /*4b60*/  F2FP.SATFINITE.E4M3.F32.PACK_AB_MERGE_C R116, R41, R116, RZ ;  /* 0x000000742974723e */ /* 0x000fe200048070ff */
[----:B------:R-:W1:Y:S01]  /*4b70*/  MUFU.EX2 R56, R56 ;  /* 0x0000003800387308 */ /* 0x000e620000000800 */
[----:B--2---:R-:W-:-:S01]  /*4b80*/  FADD.FTZ R2, R52, R9 ;  /* 0x0000000934027221 */ /* 0x004fc20000010000 */
[----:B------:R-:W-:Y:S01]  /*4b90*/  FADD.FTZ R8, R41, R8 ;  /* 0x0000000829087221 */ /* 0x000fe20000010000 */
[----:B------:R-:W-:Y:S01]  /*4ba0*/  F2FP.SATFINITE.E4M3.F32.PACK_AB_MERGE_C R160, R102, R31, R116 ;  /* 0x0000001f66a0723e */ /* 0x000fe20004807074 */
[--C-:B------:R-:W-:Y:S01]  /*4bb0*/  FFMA.FTZ R110, R110, R5, -R39.reuse ;  /* 0x000000056e6e7223 */ /* 0x100fe20000010827 */
[----:B------:R-:W-:Y:S01]  /*4bc0*/  F2FP.SATFINITE.E4M3.F32.PACK_AB_MERGE_C R162, R118, R33, R20 ;  /* 0x0000002176a2723e */ /* 0x000fe20004807014 */
[----:B------:R-:W-:Y:S01]  /*4bd0*/  FADD.FTZ R27, R33, R8 ;  /* 0x00000008211b7221 */ /* 0x000fe20000010000 */
[----:B------:R-:W-:-:S01]  /*4be0*/  FFMA.FTZ R60, R60, R5, -R39 ;  /* 0x000000053c3c7223 */ /* 0x000fc20000010827 */
[----:B------:R-:W2:Y:S01]  /*4bf0*/  MUFU.EX2 R53, R58 ;  /* 0x0000003a00357308 */ /* 0x000ea20000000800 */
[----:B0-----:R-:W-:-:S01]  /*4c00*/  FADD.FTZ R9, R51, R2 ;  /* 0x0000000233097221 */ /* 0x001fc20000010000 */
[----:B------:R-:W-:Y:S01]  /*4c10*/  FADD.FTZ R8, R118, R27 ;  /* 0x0000001b76087221 */ /* 0x000fe20000010000 */
[----:B------:R-:W-:-:S01]  /*4c20*/  FFMA.FTZ R39, R112, R5, -R39 ;  /* 0x0000000570277223 */ /* 0x000fc20000010827 */
[----:B------:R-:W-:-:S02]  /*4c30*/  F2FP.SATFINITE.E4M3.F32.PACK_AB_MERGE_C R48, R49, R48, RZ ;  /* 0x000000303130723e */ /* 0x000fc400048070ff */
[----:B------:R-:W-:-:S01]  /*4c40*/  FADD.FTZ R43, R43, R8 ;  /* 0x000000082b2b7221 */ /* 0x000fc20000010000 */
[----:B------:R-:W-:Y:S01]  /*4c50*/  F2FP.SATFINITE.E4M3.F32.PACK_AB_MERGE_C R8, R45, R50, RZ ;  /* 0x000000322d08723e */ /* 0x000fe200048070ff */
[----:B------:R-:W0:Y:S01]  /*4c60*/  MUFU.EX2 R62, R62 ;  /* 0x0000003e003e7308 */ /* 0x000e220000000800 */
[----:B-1----:R-:W-:-:S01]  /*4c70*/  FADD.FTZ R2, R56, R9 ;  /* 0x0000000938027221 */ /* 0x002fc20000010000 */
[----:B------:R-:W-:Y:S01]  /*4c80*/  FADD.FTZ R114, R114, R43 ;  /* 0x0000002b72727221 */ /* 0x000fe20000010000 */
[----:B------:R-:W-:Y:S02]  /*4c90*/  F2FP.SATFINITE.E4M3.F32.PACK_AB_MERGE_C R156, R122, R47, R8 ;  /* 0x0000002f7a9c723e */ /* 0x000fe40004807008 */
[----:B------:R-:W-:Y:S01]  /*4ca0*/  F2FP.SATFINITE.E4M3.F32.PACK_AB_MERGE_C R8, R25, R38, RZ ;  /* 0x000000261908723e */ /* 0x000fe200048070ff */
[----:B------:R-:W-:-:S01]  /*4cb0*/  FADD.FTZ R47, R47, R114 ;  /* 0x000000722f2f7221 */ /* 0x000fc20000010000 */
[----:B------:R-:W-:Y:S01]  /*4cc0*/  F2FP.SATFINITE.E4M3.F32.PACK_AB_MERGE_C R165, R44, R37, R48 ;  /* 0x000000252ca5723e */ /* 0x000fe20004807030 */
[----:B------:R-:W1:Y:S01]  /*4cd0*/  MUFU.EX2 R55, R64 ;  /* 0x0000004000377308 */ /* 0x000e620000000800 */
[----:B--2---:R-:W-:-:S01]  /*4ce0*/  FADD.FTZ R9, R53, R2 ;  /* 0x0000000235097221 */ /* 0x004fc20000010000 */
[----:B------:R-:W-:Y:S01]  /*4cf0*/  FADD.FTZ R47, R122, R47 ;  /* 0x0000002f7a2f7221 */ /* 0x000fe20000010000 */
[----:B------:R-:W-:-:S02]  /*4d00*/  F2FP.SATFINITE.E4M3.F32.PACK_AB_MERGE_C R158, R35, R42, R8 ;  /* 0x0000002a239e723e */ /* 0x000fc40004807008 */
[----:B------:R-:W-:Y:S01]  /*4d10*/  F2FP.SATFINITE.E4M3.F32.PACK_AB_MERGE_C R53, R53, R56, RZ ;  /* 0x000000383535723e */ /* 0x000fe200048070ff */
[----:B------:R-:W-:-:S02]  /*4d20*/  FADD.FTZ R50, R50, R47 ;  /* 0x0000002f32327221 */ /* 0x000fc40000010000 */
[----:B------:R-:W2:Y:S01]  /*4d30*/  MUFU.EX2 R66, R66 ;  /* 0x0000004200427308 */ /* 0x000ea20000000800 */
[----:B0-----:R-:W-:-:S01]  /*4d40*/  FADD.FTZ R2, R62, R9 ;  /* 0x000000093e027221 */ /* 0x001fc20000010000 */
[----:B------:R-:W-:Y:S01]  /*4d50*/  FADD.FTZ R45, R45, R50 ;  /* 0x000000322d2d7221 */ /* 0x000fe20000010000 */
[----:B------:R-:W-:-:S03]  /*4d60*/  F2FP.SATFINITE.E4M3.F32.PACK_AB_MERGE_C R167, R51, R52, R53 ;  /* 0x0000003433a7723e */ /* 0x000fc60004807035 */
[----:B------:R-:W-:Y:S02]  /*4d70*/  FADD.FTZ R42, R42, R45 ;  /* 0x0000002d2a2a7221 */ /* 0x000fe40000010000 */
[----:B------:R-:W0:Y:S01]  /*4d80*/  MUFU.EX2 R57, R68 ;  /* 0x0000004400397308 */ /* 0x000e220000000800 */
[----:B-1----:R-:W-:-:S01]  /*4d90*/  FADD.FTZ R27, R55, R2 ;  /* 0x00000002371b7221 */ /* 0x002fc20000010000 */
[----:B------:R-:W-:-:S04]  /*4da0*/  FADD.FTZ R35, R35, R42 ;  /* 0x0000002a23237221 */ /* 0x000fc80000010000 */
[----:B------:R-:W-:Y:S02]  /*4db0*/  FADD.FTZ R38, R38, R35 ;  /* 0x0000002326267221 */ /* 0x000fe40000010000 */
[----:B------:R-:W1:Y:S01]  /*4dc0*/  MUFU.EX2 R70, R70 ;  /* 0x0000004600467308 */ /* 0x000e620000000800 */
[----:B--2---:R-:W-:-:S01]  /*4dd0*/  FADD.FTZ R2, R66, R27 ;  /* 0x0000001b42027221 */ /* 0x004fc20000010000 */
[----:B------:R-:W-:-:S06]  /*4de0*/  FADD.FTZ R33, R25, R38 ;  /* 0x0000002619217221 */ /* 0x000fcc0000010000 */
[----:B------:R-:W2:Y:S01]  /*4df0*/  MUFU.EX2 R59, R72 ;  /* 0x00000048003b7308 */ /* 0x000ea20000000800 */
[----:B0-----:R-:W-:-:S01]  /*4e00*/  FADD.FTZ R27, R57, R2 ;  /* 0x00000002391b7221 */ /* 0x001fc20000010000 */
[----:B------:R-:W-:-:S04]  /*4e10*/  F2FP.SATFINITE.E4M3.F32.PACK_AB_MERGE_C R57, R57, R66, RZ ;  /* 0x000000423939723e */ /* 0x000fc800048070ff */
[----:B------:R-:W-:Y:S02]  /*4e20*/  F2FP.SATFINITE.E4M3.F32.PACK_AB_MERGE_C R161, R55, R62, R57 ;  /* 0x0000003e37a1723e */ /* 0x000fe40004807039 */
        /* <DEDUP_REMOVED lines=8> */
[----:B------:R-:W-:-:S04]  /*4eb0*/  F2FP.SATFINITE.E4M3.F32.PACK_AB_MERGE_C R61, R61, R74, RZ ;  /* 0x0000004a3d3d723e */ /* 0x000fc800048070ff */
[----:B------:R-:W-:Y:S02]  /*4ec0*/  F2FP.SATFINITE.E4M3.F32.PACK_AB_MERGE_C R163, R59, R70, R61 ;  /* 0x000000463ba3723e */ /* 0x000fe4000480703d */
[----:B------:R-:W1:Y:S01]  /*4ed0*/  MUFU.EX2 R82, R82 ;  /* 0x0000005200527308 */ /* 0x000e620000000800 */
[----:B--2---:R-:W-:-:S07]  /*4ee0*/  FADD.FTZ R2, R78, R29 ;  /* 0x0000001d4e027221 */ /* 0x004fce0000010000 */
[----:B------:R-:W2:Y:S01]  /*4ef0*/  MUFU.EX2 R65, R84 ;  /* 0x0000005400417308 */ /* 0x000ea20000000800 */
[----:B0-----:R-:W-:-:S07]  /*4f00*/  FADD.FTZ R31, R63, R2 ;  /* 0x000000023f1f7221 */ /* 0x001fce0000010000 */
[----:B------:R-:W0:Y:S01]  /*4f10*/  MUFU.EX2 R86, R86 ;  /* 0x0000005600567308 */ /* 0x000e220000000800 */
[----:B-1----:R-:W-:-:S07]  /*4f20*/  FADD.FTZ R2, R82, R31 ;  /* 0x0000001f52027221 */ /* 0x002fce0000010000 */
[----:B------:R-:W1:Y:S01]  /*4f30*/  MUFU.EX2 R3, R88 ;  /* 0x0000005800037308 */ /* 0x000e620000000800 */
[C---:B--2---:R-:W-:Y:S01]  /*4f40*/  F2FP.SATFINITE.E4M3.F32.PACK_AB_MERGE_C R82, R65.reuse, R82, RZ ;  /* 0x000000524152723e */ /* 0x044fe200048070ff */
[----:B------:R-:W-:-:S03]  /*4f50*/  FADD.FTZ R65, R65, R2 ;  /* 0x0000000241417221 */ /* 0x000fc60000010000 */
[----:B------:R-:W-:-:S03]  /*4f60*/  F2FP.SATFINITE.E4M3.F32.PACK_AB_MERGE_C R157, R63, R78, R82 ;  /* 0x0000004e3f9d723e */ /* 0x000fc60004807052 */
[----:B------:R-:W2:Y:S01]  /*4f70*/  MUFU.EX2 R90, R90 ;  /* 0x0000005a005a7308 */ /* 0x000ea20000000800 */
[----:B0-----:R-:W-:-:S07]  /*4f80*/  FADD.FTZ R2, R86, R65 ;  /* 0x0000004156027221 */ /* 0x001fce0000010000 */
[----:B------:R-:W-:Y:S01]  /*4f90*/  MUFU.EX2 R30, R30 ;  /* 0x0000001e001e7308 */ /* 0x000fe20000000800 */
[----:B-1----:R-:W-:-:S07]  /*4fa0*/  FADD.FTZ R31, R3, R2 ;  /* 0x00000002031f7221 */ /* 0x002fce0000010000 */
[----:B------:R-:W0:Y:S01]  /*4fb0*/  MUFU.EX2 R11, R11 ;  /* 0x0000000b000b7308 */ /* 0x000e220000000800 */
[----:B--2---:R-:W-:-:S07]  /*4fc0*/  FADD.FTZ R2, R90, R31 ;  /* 0x0000001f5a027221 */ /* 0x004fce0000010000 */
[----:B------:R-:W1:Y:S08]  /*4fd0*/  MUFU.EX2 R9, R92 ;  /* 0x0000005c00097308 */ /* 0x000e700000000800 */
[----:B------:R-:W-:Y:S01]  /*4fe0*/  MUFU.EX2 R34, R34 ;  /* 0x0000002200227308 */ /* 0x000fe20000000800 */
[----:B0-----:R-:W-:-:S07]  /*4ff0*/  F2FP.SATFINITE.E4M3.F32.PACK_AB_MERGE_C R8, R11, R30, RZ ;  /* 0x0000001e0b08723e */ /* 0x001fce00048070ff */
[----:B------:R-:W0:Y:S01]  /*5000*/  MUFU.EX2 R21, R21 ;  /* 0x0000001500157308 */ /* 0x000e220000000800 */
[C---:B-1----:R-:W-:Y:S01]  /*5010*/  F2FP.SATFINITE.E4M3.F32.PACK_AB_MERGE_C R90, R9.reuse, R90, RZ ;  /* 0x0000005a095a723e */ /* 0x042fe200048070ff */
[----:B------:R-:W-:-:S03]  /*5020*/  FADD.FTZ R9, R9, R2 ;  /* 0x0000000209097221 */ /* 0x000fc60000010000 */
[----:B------:R-:W-:-:S03]  /*5030*/  F2FP.SATFINITE.E4M3.F32.PACK_AB_MERGE_C R159, R3, R86, R90 ;  /* 0x00000056039f723e */ /* 0x000fc6000480705a */
[----:B------:R-:W1:Y:S08]  /*5040*/  MUFU.EX2 R94, R94 ;  /* 0x0000005e005e7308 */ /* 0x000e700000000800 */
[----:B------:R-:W2:Y:S01]  /*5050*/  MUFU.EX2 R27, R96 ;  /* 0x00000060001b7308 */ /* 0x000ea20000000800 */
[----:B0-----:R-:W-:Y:S01]  /*5060*/  F2FP.SATFINITE.E4M3.F32.PACK_AB_MERGE_C R152, R21, R34, R8 ;  /* 0x000000221598723e */ /* 0x001fe20004807008 */
[----:B------:R-:W-:-:S04]  /*5070*/  FADD.FTZ R34, R34, R33 ;  /* 0x0000002122227221 */ /* 0x000fc80000010000 */
[----:B------:R-:W-:Y:S02]  /*5080*/  FADD.FTZ R21, R21, R34 ;  /* 0x0000002215157221 */ /* 0x000fe40000010000 */
[----:B------:R-:W0:Y:S01]  /*5090*/  MUFU.EX2 R104, R104 ;  /* 0x0000006800687308 */ /* 0x000e220000000800 */
[----:B-1----:R-:W-:-:S01]  /*50a0*/  FADD.FTZ R2, R94, R9 ;  /* 0x000000095e027221 */ /* 0x002fc20000010000 */
[----:B------:R-:W-:-:S04]  /*50b0*/  FADD.FTZ R30, R30, R21 ;  /* 0x000000151e1e7221 */ /* 0x000fc80000010000 */
[----:B------:R-:W-:Y:S01]  /*50c0*/  FADD.FTZ R30, R11, R30 ;  /* 0x0000001e0b1e7221 */ /* 0x000fe20000010000 */
[----:B------:R-:W-:Y:S01]  /*50d0*/  VIADD R11, R89, 0xfffffffe ;  /* 0xfffffffe590b7836 */ /* 0x000fe20000000000 */
[----:B------:R-:W-:Y:S01]  /*50e0*/  MUFU.EX2 R14, R14 ;  /* 0x0000000e000e7308 */ /* 0x000fe20000000800 */
[----:B--2---:R-:W-:-:S07]  /*50f0*/  FADD.FTZ R3, R27, R2 ;  /* 0x000000021b037221 */ /* 0x004fce0000010000 */
[----:B------:R-:W1:Y:S01]  /*5100*/  MUFU.EX2 R15, R15 ;  /* 0x0000000f000f7308 */ /* 0x000e620000000800 */
[----:B0-----:R-:W-:-:S07]  /*5110*/  FADD.FTZ R2, R104, R3 ;  /* 0x0000000368027221 */ /* 0x001fce0000010000 */
[----:B------:R-:W0:Y:S08]  /*5120*/  MUFU.EX2 R29, R106 ;  /* 0x0000006a001d7308 */ /* 0x000e300000000800 */
[----:B------:R-:W-:Y:S01]  /*5130*/  MUFU.EX2 R13, R13 ;  /* 0x0000000d000d7308 */ /* 0x000fe20000000800 */
[----:B-1----:R-:W-:-:S07]  /*5140*/  F2FP.SATFINITE.E4M3.F32.PACK_AB_MERGE_C R8, R15, R14, RZ ;  /* 0x0000000e0f08723e */ /* 0x002fce00048070ff */
[----:B------:R-:W1:Y:S01]  /*5150*/  MUFU.EX2 R10, R10 ;  /* 0x0000000a000a7308 */ /* 0x000e620000000800 */
[C---:B0-----:R-:W-:Y:S01]  /*5160*/  F2FP.SATFINITE.E4M3.F32.PACK_AB_MERGE_C R104, R29.reuse, R104, RZ ;  /* 0x000000681d68723e */ /* 0x041fe200048070ff */
[----:B------:R-:W-:-:S03]  /*5170*/  FADD.FTZ R29, R29, R2 ;  /* 0x000000021d1d7221 */ /* 0x000fc60000010000 */
[----:B------:R-:W-:-:S03]  /*5180*/  F2FP.SATFINITE.E4M3.F32.PACK_AB_MERGE_C R153, R27, R94, R104 ;  /* 0x0000005e1b99723e */ /* 0x000fc60004807068 */
[----:B------:R-:W0:Y:S08]  /*5190*/  MUFU.EX2 R108, R108 ;  /* 0x0000006c006c7308 */ /* 0x000e300000000800 */
[----:B------:R-:W2:Y:S01]  /*51a0*/  MUFU.EX2 R25, R110 ;  /* 0x0000006e00197308 */ /* 0x000ea20000000800 */
[----:B-1----:R-:W-:Y:S01]  /*51b0*/  F2FP.SATFINITE.E4M3.F32.PACK_AB_MERGE_C R154, R10, R13, R8 ;  /* 0x0000000d0a9a723e */ /* 0x002fe20004807008 */
[----:B------:R-:W-:-:S04]  /*51c0*/  FADD.FTZ R13, R13, R30 ;  /* 0x0000001e0d0d7221 */ /* 0x000fc80000010000 */
[----:B------:R-:W-:Y:S02]  /*51d0*/  FADD.FTZ R13, R10, R13 ;  /* 0x0000000d0a0d7221 */ /* 0x000fe40000010000 */
[----:B------:R-:W1:Y:S01]  /*51e0*/  MUFU.EX2 R60, R60 ;  /* 0x0000003c003c7308 */ /* 0x000e620000000800 */
[----:B0-----:R-:W-:-:S01]  /*51f0*/  FADD.FTZ R2, R108, R29 ;  /* 0x0000001d6c027221 */ /* 0x001fc20000010000 */
[----:B------:R-:W-:-:S06]  /*5200*/  FADD.FTZ R14, R14, R13 ;  /* 0x0000000d0e0e7221 */ /* 0x000fcc0000010000 */
[----:B------:R-:W0:Y:S01]  /*5210*/  MUFU.EX2 R39, R39 ;  /* 0x0000002700277308 */ /* 0x000e220000000800 */
[----:B--2---:R-:W-:-:S04]  /*5220*/  FADD.FTZ R3, R25, R2 ;  /* 0x0000000219037221 */ /* 0x004fc80000010000 */
[----:B-1----:R-:W-:Y:S01]  /*5230*/  FADD.FTZ R2, R60, R3 ;  /* 0x000000033c027221 */ /* 0x002fe20000010000 */
[----:B------:R-:W-:-:S01]  /*5240*/  FADD.FTZ R3, R15, R14 ;  /* 0x0000000e0f037221 */ /* 0x000fc20000010000 */
[C---:B0-----:R-:W-:Y:S02]  /*5250*/  F2FP.SATFINITE.E4M3.F32.PACK_AB_MERGE_C R8, R39.reuse, R60, RZ ;  /* 0x0000003c2708723e */ /* 0x041fe400048070ff */
[----:B------:R-:W-:-:S02]  /*5260*/  FADD.FTZ R2, R39, R2 ;  /* 0x0000000227027221 */ /* 0x000fc40000010000 */
[----:B------:R-:W-:Y:S01]  /*5270*/  F2FP.SATFINITE.E4M3.F32.PACK_AB_MERGE_C R155, R25, R108, R8 ;  /* 0x0000006c199b723e */ /* 0x000fe20004807008 */
[----:B------:R-:W-:Y:S01]  /*5280*/  IMAD.U32 R8, RZ, RZ, UR6 ;  /* 0x00000006ff087e24 */ /* 0x000fe2000f8e00ff */
[----:B------:R-:W-:Y:S06]  /*5290*/  @P1 BRA `(.L_x_1011) ;  /* 0x00000000004c1947 */ /* 0x000fec0003800000 */
[----:B------:R-:W-:Y:S01]  /*52a0*/  ISETP.LT.AND P1, PT, RZ, UR47, PT ;  /* 0x0000002fff007c0c */ /* 0x000fe2000bf21270 */
[----:B------:R-:W-:-:S06]  /*52b0*/  UIADD3 UR6, UR47, -0x1, URZ ;  /* 0xffffffff2f067890 */ /* 0x000fcc000fffe03f */
[----:B------:R-:W-:-:S06]  /*52c0*/  IMAD.U32 R9, RZ, RZ, UR6 ;  /* 0x00000006ff097e24 */ /* 0x000fcc000f8e00ff */
[----:B------:R-:W-:Y:S05]  /*52d0*/  @P1 BRA `(.L_x_1012) ;  /* 0x0000000000201947 */ /* 0x000fea0003800000 */
[----:B------:R-:W0:Y:S01]  /*52e0*/  LDC R14, c[0x0][0x9e4] ;  /* 0x00027900ff0e7b82 */ /* 0x000e220000000800 */
[----:B------:R-:W-:Y:S01]  /*52f0*/  IMAD R9, RZ, RZ, -UR47 ;  /* 0x8000002fff097e24 */ /* 0x000fe2000f8e02ff */
[----:B0-----:R-:W-:-:S13]  /*5300*/  ISETP.NE.AND P1, PT, R14, 0x1, PT ;  /* 0x000000010e00780c */ /* 0x001fda0003f25270 */
[----:B------:R-:W0:Y:S02]  /*5310*/  @P1 LDC.64 R20, c[0x0][0x9e8] ;  /* 0x00027a00ff141b82 */ /* 0x000e240000000a00 */
[----:B0-----:R-:W-:-:S05]  /*5320*/  @P1 IMAD.HI.U32 R10, R9, R20, RZ ;  /* 0x00000014090a1227 */ /* 0x001fca00078e00ff */
[----:B------:R-:W-:-:S04]  /*5330*/  @P1 SHF.R.U32.HI R9, RZ, R21, R10 ;  /* 0x00000015ff091219 */ /* 0x000fc8000001160a */
[----:B------:R-:W-:Y:S01]  /*5340*/  LOP3.LUT R9, RZ, R9, RZ, 0x33, !PT ;  /* 0x00000009ff097212 */ /* 0x000fe200078e33ff */
[----:B------:R-:W-:Y:S06]  /*5350*/  BRA `(.L_x_1013) ;  /* 0x0000000000147947 */ /* 0x000fec0003800000 */
.L_x_1012:
[----:B------:R-:W0:Y:S02]  /*5360*/  LDC R14, c[0x0][0x9e4] ;  /* 0x00027900ff0e7b82 */ /* 0x000e240000000800 */
[----:B0-----:R-:W-:-:S13]  /*5370*/  ISETP.NE.AND P1, PT, R14, 0x1, PT ;  /* 0x000000010e00780c */ /* 0x001fda0003f25270 */
[----:B------:R-:W0:Y:S02]  /*5380*/  @P1 LDC.64 R20, c[0x0][0x9e8] ;  /* 0x00027a00ff141b82 */ /* 0x000e240000000a00 */
[----:B0-----:R-:W-:-:S05]  /*5390*/  @P1 IMAD.HI.U32 R10, R9, R20, RZ ;  /* 0x00000014090a1227 */ /* 0x001fca00078e00ff */
[----:B------:R-:W-:-:S07]  /*53a0*/  @P1 SHF.R.U32.HI R9, RZ, R21, R10 ;  /* 0x00000015ff091219 */ /* 0x000fce000001160a */
.L_x_1013:
[----:B------:R-:W-:-:S05]  /*53b0*/  IMAD R9, R9, R14, R14 ;  /* 0x0000000e09097224 */ /* 0x000fca00078e020e */
[----:B------:R-:W-:-:S07]  /*53c0*/  VIMNMX R8, R8, R9, PT ;  /* 0x0000000908087248 */ /* 0x000fce0003fe0100 */
.L_x_1011:
[----:B------:R-:W-:Y:S02]  /*53d0*/  SHF.R.S32.HI R9, RZ, 0x1f, R8 ;  /* 0x0000001fff097819 */ /* 0x000fe40000011408 */
[----:B------:R-:W-:Y:S02]  /*53e0*/  CS2R R150, SRZ ;  /* 0x0000000000967805 */ /* 0x000fe4000001ff00 */
[----:B------:R-:W-:Y:S02]  /*53f0*/  CS2R R148, SRZ ;  /* 0x0000000000947805 */ /* 0x000fe4000001ff00 */
[----:B------:R-:W-:Y:S02]  /*5400*/  CS2R R146, SRZ ;  /* 0x0000000000927805 */ /* 0x000fe4000001ff00 */
[----:B------:R-:W-:Y:S02]  /*5410*/  LEA.HI R9, R9, R8, RZ, 0x7 ;  /* 0x0000000809097211 */ /* 0x000fe400078f38ff */
[----:B------:R-:W-:-:S02]  /*5420*/  CS2R R144, SRZ ;  /* 0x0000000000907805 */ /* 0x000fc4000001ff00 */
[----:B------:R-:W-:Y:S02]  /*5430*/  CS2R R142, SRZ ;  /* 0x00000000008e7805 */ /* 0x000fe4000001ff00 */
[----:B------:R-:W-:Y:S02]  /*5440*/  CS2R R140, SRZ ;  /* 0x00000000008c7805 */ /* 0x000fe4000001ff00 */
[----:B------:R-:W-:Y:S02]  /*5450*/  SHF.R.S32.HI R9, RZ, 0x7, R9 ;  /* 0x00000007ff097819 */ /* 0x000fe40000011409 */
[----:B------:R-:W-:Y:S02]  /*5460*/  CS2R R138, SRZ ;  /* 0x00000000008a7805 */ /* 0x000fe4000001ff00 */
[----:B------:R-:W-:Y:S02]  /*5470*/  CS2R R136, SRZ ;  /* 0x0000000000887805 */ /* 0x000fe4000001ff00 */
[----:B------:R-:W-:-:S02]  /*5480*/  CS2R R134, SRZ ;  /* 0x0000000000867805 */ /* 0x000fc4000001ff00 */
[----:B------:R-:W-:Y:S02]  /*5490*/  VIMNMX R10, R22, R9, !PT ;  /* 0x00000009160a7248 */ /* 0x000fe40007fe0100 */
        /* <DEDUP_REMOVED lines=23> */
[----:B------:R-:W-:Y:S01]  /*5610*/  CS2R R88, SRZ ;  /* 0x0000000000587805 */ /* 0x000fe2000001ff00 */
[----:B------:R-:W-:Y:S06]  /*5620*/  @!P1 BRA `(.L_x_1014) ;  /* 0x0000003800009947 */ /* 0x000fec0003800000 */
[----:B------:R-:W-:Y:S01]  /*5630*/  IMAD.MOV.U32 R9, RZ, RZ, R12 ;  /* 0x000000ffff097224 */ /* 0x000fe200078e000c */
[----:B------:R-:W-:Y:S01]  /*5640*/  UMOV UR33, UR37 ;  /* 0x0000002500217c82 */ /* 0x000fe20008000000 */
[----:B------:R-:W-:Y:S01]  /*5650*/  IMAD.MOV.U32 R8, RZ, RZ, R4 ;  /* 0x000000ffff087224 */ /* 0x000fe200078e0004 */
[----:B------:R-:W-:Y:S01]  /*5660*/  UMOV UR32, UR36 ;  /* 0x0000002400207c82 */ /* 0x000fe20008000000 */
[----:B------:R-:W-:Y:S01]  /*5670*/  IMAD.MOV.U32 R151, RZ, RZ, RZ ;  /* 0x000000ffff977224 */ /* 0x000fe200078e00ff */
[----:B------:R-:W-:Y:S01]  /*5680*/  ULDC UR29, c[0x0][0x9e4] ;  /* 0x00027900001d7ab9 */ /* 0x000fe20000000800 */
[----:B------:R-:W-:Y:S01]  /*5690*/  ULDC UR30, c[0x0][0x9dc] ;  /* 0x00027700001e7ab9 */ /* 0x000fe20000000800 */
[----:B------:R-:W-:-:S05]  /*56a0*/  ULDC UR31, c[0x0][0x9e0] ;  /* 0x00027800001f7ab9 */ /* 0x000fca0000000800 */
.L_x_1033:
[----:B------:R-:W-:Y:S01]  /*56b0*/  ISETP.NE.AND P2, PT, RZ, UR39, PT ;  /* 0x00000027ff007c0c */ /* 0x000fe2000bf45270 */
[----:B------:R-:W-:-:S04]  /*56c0*/  UISETP.NE.AND UP0, UPT, UR32, 0x1, UPT ;  /* 0x000000012000788c */ /* 0x000fc8000bf05270 */
[----:B------:R-:W-:-:S04]  /*56d0*/  USEL UR37, URZ, 0x1, UP0 ;  /* 0x000000013f257887 */ /* 0x000fc80008000000 */
[----:B------:R-:W-:-:S04]  /*56e0*/  ULOP3.LUT UR37, UR33, UR37, URZ, 0x3c, !UPT ;  /* 0x0000002521257292 */ /* 0x000fc8000f8e3c3f */
[----:B------:R-:W-:Y:S08]  /*56f0*/  @P2 BRA `(.L_x_1015) ;  /* 0x0000000000382947 */ /* 0x000ff00003800000 */
[----:B------:R-:W-:Y:S05]  /*5700*/  @!P0 BRA `(.L_x_1016) ;  /* 0x0000000000048947 */ /* 0x000fea0003800000 */
[----:B------:R-:W-:Y:S01]  /*5710*/  BPT.TRAP 0x1 ;  /* 0x000000040000795c */ /* 0x000fe20000300000 */
.L_x_1016:
        /* <DEDUP_REMOVED lines=9> */
.L_x_1017:
[----:B-1----:R-:W-:Y:S05]  /*57b0*/  @P1 BRA `(.L_x_1015) ;  /* 0x0000000000081947 */ /* 0x002fea0003800000 */
[----:B------:R-:W1:Y:S02]  /*57c0*/  SYNCS.PHASECHK.TRANS64.TRYWAIT P1, [UR6+0x22830], R4 ;  /* 0x02283004ff0075a7 */ /* 0x000e640008020146 */
[----:B-1----:R-:W-:Y:S05]  /*57d0*/  @!P1 BRA `(.L_x_1018) ;  /* 0x00000110004c9947 */ /* 0x002fea0003800000 */
.L_x_1015:
[----:B-1----:R-:W1:Y:S01]  /*57e0*/  S2R R5, SR_TID.X ;  /* 0x0000000000057919 */ /* 0x002e620000002100 */
[----:B------:R-:W-:Y:S01]  /*57f0*/  UIADD3 UR36, UR32, 0x1, URZ ;  /* 0x0000000120247890 */ /* 0x000fe2000fffe03f */
[----:B------:R-:W-:Y:S01]  /*5800*/  UMOV UR27, 0x80000020 ;  /* 0x80000020001b7882 */ /* 0x000fe20000000000 */
[----:B------:R-:W-:Y:S02]  /*5810*/  UMOV UR7, 0x80000020 ;  /* 0x8000002000077882 */ /* 0x000fe40000000000 */
[----:B------:R-:W-:Y:S01]  /*5820*/  UISETP.NE.AND UP0, UPT, UR36, 0x2, UPT ;  /* 0x000000022400788c */ /* 0x000fe2000bf05270 */
[----:B------:R-:W-:Y:S01]  /*5830*/  UMOV UR11, 0x80000020 ;  /* 0x80000020000b7882 */ /* 0x000fe20000000000 */
[----:B------:R-:W-:Y:S02]  /*5840*/  UMOV UR15, 0x80000020 ;  /* 0x80000020000f7882 */ /* 0x000fe40000000000 */
[----:B------:R-:W-:Y:S01]  /*5850*/  USEL UR36, UR36, URZ, UP0 ;  /* 0x0000003f24247287 */ /* 0x000fe20008000000 */
[----:B------:R-:W-:Y:S01]  /*5860*/  UMOV UR19, 0x80000020 ;  /* 0x8000002000137882 */ /* 0x000fe20000000000 */
[----:B------:R-:W-:-:S02]  /*5870*/  UMOV UR23, 0x80000020 ;  /* 0x8000002000177882 */ /* 0x000fc40000000000 */
[----:B------:R-:W-:-:S04]  /*5880*/  UIMAD UR26, UR36, 0x600, UR28 ;  /* 0x00000600241a78a4 */ /* 0x000fc8000f8e021c */
[----:B------:R-:W-:Y:S02]  /*5890*/  UIADD3 UR6, UR26, 0x2, URZ ;  /* 0x000000021a067890 */ /* 0x000fe4000fffe03f */
[----:B------:R-:W-:Y:S02]  /*58a0*/  UIADD3 UR10, UR26, 0x200, URZ ;  /* 0x000002001a0a7890 */ /* 0x000fe4000fffe03f */
[----:B------:R-:W-:Y:S02]  /*58b0*/  UIADD3 UR14, UR26, 0x202, URZ ;  /* 0x000002021a0e7890 */ /* 0x000fe4000fffe03f */
[----:B------:R-:W-:Y:S02]  /*58c0*/  UIADD3 UR18, UR26, 0x400, URZ ;  /* 0x000004001a127890 */ /* 0x000fe4000fffe03f */
[----:B------:R-:W-:Y:S01]  /*58d0*/  UIADD3 UR22, UR26, 0x402, URZ ;  /* 0x000004021a167890 */ /* 0x000fe2000fffe03f */
[----:B-1----:R-:W-:-:S05]  /*58e0*/  SHF.R.U32.HI R5, RZ, 0x7, R5 ;  /* 0x00000007ff057819 */ /* 0x002fca0000011605 */
[----:B0-----:R-:W-:-:S05]  /*58f0*/  VIADD R4, R5, 0x8 ;  /* 0x0000000805047836 */ /* 0x001fca0000000000 */
[----:B------:R0:W-:Y:S06]  /*5900*/  BAR.SYNC.DEFER_BLOCKING R4, 0x100 ;  /* 0x000400040000751d */ /* 0x0001ec0000010000 */
[----:B------:R-:W-:-:S06]  /*5910*/  WARPGROUP.ARRIVE ;  /* 0x00000000000079c5 */ /* 0x000fcc0000000000 */
[----:B------:R-:W-:Y:S03]  /*5920*/  QGMMA.64x128x32.F32.E4M3.E4M3 R24, gdesc[UR24], RZ, !UPT, gsb0 ;  /* 0x01e00000181879f3 */ /* 0x000fe6000c0008ff */
        /* <DEDUP_REMOVED lines=16> */
[----:B0-----:R-:W-:Y:S05]  /*5a30*/  @P2 BRA `(.L_x_1019) ;  /* 0x00000000002c2947 */ /* 0x001fea0003800000 */
[----:B------:R-:W-:Y:S05]  /*5a40*/  @!P0 BRA `(.L_x_1020) ;  /* 0x0000000000048947 */ /* 0x000fea0003800000 */
[----:B------:R-:W-:Y:S01]  /*5a50*/  BPT.TRAP 0x1 ;  /* 0x000000040000795c */ /* 0x000fe20000300000 */
.L_x_1020:
[----:B------:R-:W-:Y:S01]  /*5a60*/  ULEA UR6, UR32, UR38, 0x3 ;  /* 0x0000002620067291 */ /* 0x000fe2000f8e183f */
[----:B------:R-:W-:-:S05]  /*5a70*/  IMAD.U32 R4, RZ, RZ, UR33 ;  /* 0x00000021ff047e24 */ /* 0x000fca000f8e00ff */
[----:B------:R-:W-:-:S04]  /*5a80*/  SHF.L.U32 R4, R4, 0x1f, RZ ;  /* 0x0000001f04047819 */ /* 0x000fc800000006ff */
[----:B------:R0:W1:Y:S01]  /*5a90*/  SYNCS.PHASECHK.TRANS64.TRYWAIT P1, [UR6+0x22850], R4 ;  /* 0x02285004ff0075a7 */ /* 0x0000620008020146 */
[----:B------:R-:W-:Y:S05]  /*5aa0*/  @!P0 BRA `(.L_x_1021) ;  /* 0x0000000000048947 */ /* 0x000fea0003800000 */
[----:B------:R-:W-:Y:S01]  /*5ab0*/  BPT.TRAP 0x1 ;  /* 0x000000040000795c */ /* 0x000fe20000300000 */
.L_x_1021:
[----:B-1----:R-:W-:Y:S05]  /*5ac0*/  @P1 BRA `(.L_x_1019) ;  /* 0x0000000000081947 */ /* 0x002fea0003800000 */
[----:B------:R-:W1:Y:S02]  /*5ad0*/  SYNCS.PHASECHK.TRANS64.TRYWAIT P1, [UR6+0x22850], R4 ;  /* 0x02285004ff0075a7 */ /* 0x000e640008020146 */
[----:B-1----:R-:W-:Y:S05]  /*5ae0*/  @!P1 BRA `(.L_x_1022) ;  /* 0x0000010c00a09947 */ /* 0x002fea0003800000 */
.L_x_1019:
[----:B------:R-:W-:Y:S01]  /*5af0*/  UIADD3 UR6, UR38, 0x400, URZ ;  /* 0x0000040026067890 */ /* 0x000fe2000fffe03f */
[----:B------:R-:W-:Y:S01]  /*5b00*/  WARPGROUP.ARRIVE ;  /* 0x00000000000079c5 */ /* 0x000fe20000000000 */
[----:B------:R-:W-:-:S05]  /*5b10*/  UMOV UR7, 0x40000040 ;  /* 0x4000004000077882 */ /* 0x000fca0000000000 */
[----:B-1----:R-:W1:Y:S01]  /*5b20*/  S2R R5, SR_TID.X ;  /* 0x0000000000057919 */ /* 0x002e620000002100 */
[----:B------:R-:W-:-:S04]  /*5b30*/  USHF.R.U32.HI UR6, URZ, 0x4, UR6 ;  /* 0x000000043f067899 */ /* 0x000fc80008011606 */
[----:B------:R-:W-:-:S04]  /*5b40*/  ULOP3.LUT UR6, UR6, 0x3fff, URZ, 0xc0, !UPT ;  /* 0x00003fff06067892 */ /* 0x000fc8000f8ec03f */
[----:B------:R-:W-:-:S04]  /*5b50*/  ULOP3.LUT UR6, UR6, 0x10000, URZ, 0xfc, !UPT ;  /* 0x0001000006067892 */ /* 0x000fc8000f8efc3f */
[----:B------:R-:W-:-:S07]  /*5b60*/  ULEA UR10, UR32, UR6, 0xa ;  /* 0x00000006200a7291 */ /* 0x000fce000f8e503f */
[----:B------:R-:W-:Y:S02]  /*5b70*/  UMOV UR6, UR10 ;  /* 0x0000000a00067c82 */ /* 0x000fe40008000000 */
[----:B------:R-:W-:Y:S01]  /*5b80*/  QGMMA.64x128x32.F32.E4M3.E4M3 R88, R164, gdesc[UR4], R88, gsb0 ;  /* 0x01e00004a4587df3 */ /* 0x000fe20008000858 */
[----:B------:R-:W-:Y:S01]  /*5b90*/  UIADD3 UR6, UR10, 0x2, URZ ;  /* 0x000000020a067890 */ /* 0x000fe2000fffe03f */
[----:B------:R-:W-:Y:S01]  /*5ba0*/  UMOV UR7, 0x40000040 ;  /* 0x4000004000077882 */ /* 0x000fe20000000000 */
[----:B-1----:R-:W-:-:S04]  /*5bb0*/  SHF.R.U32.HI R5, RZ, 0x7, R5 ;  /* 0x00000007ff057819 */ /* 0x002fc80000011605 */
[----:B0-----:R-:W-:Y:S01]  /*5bc0*/  IADD3 R4, -R5, 0xb, RZ ;  /* 0x0000000b05047810 */ /* 0x001fe20007ffe1ff */
[----:B------:R-:W-:Y:S02]  /*5bd0*/  WARPGROUP.DEPBAR.LE gsb0, 0x0 ;  /* 0x00008000000079c5 */ /* 0x000fe40000010000 */
[----:B------:R-:W-:-:S06]  /*5be0*/  WARPGROUP.ARRIVE ;  /* 0x00000000000079c5 */ /* 0x000fcc0000000000 */
        /* <DEDUP_REMOVED lines=15> */
.L_x_1023:
[----:B------:R-:W-:Y:S01]  /*5ce0*/  UISETP.NE.AND UP1, UPT, UR46, URZ, UPT ;  /* 0x0000003f2e00728c */ /* 0x000fe2000bf25270 */
[C---:B------:R-:W-:Y:S01]  /*5cf0*/  FMUL.FTZ R20, R0.reuse, R35 ;  /* 0x0000002300147220 */ /* 0x040fe20000410000 */
[C---:B------:R-:W-:Y:S01]  /*5d00*/  FMUL.FTZ R35, R0.reuse, R59 ;  /* 0x0000003b00237220 */ /* 0x040fe20000410000 */
[----:B------:R-:W-:Y:S01]  /*5d10*/  VIADD R59, R17, UR42 ;  /* 0x0000002a113b7c36 */ /* 0x000fe20008000000 */
[----:B------:R-:W1:Y:S01]  /*5d20*/  LDC R6, c[0x0][0x2f0] ;  /* 0x0000bc00ff067b82 */ /* 0x000e620000000800 */
[C---:B------:R-:W-:Y:S01]  /*5d30*/  FMUL.FTZ R155, R0.reuse, R29 ;  /* 0x0000001d009b7220 */ /* 0x040fe20000410000 */
[----:B------:R-:W-:Y:S01]  /*5d40*/  PLOP3.LUT P1, PT, PT, PT, UP1, 0x80, 0x0 ;  /* 0x000000000000781c */ /* 0x000fe20003f2f018 */
[C---:B------:R-:W-:Y:S01]  /*5d50*/  FMUL.FTZ R29, R0.reuse, R46 ;  /* 0x0000002e001d7220 */ /* 0x040fe20000410000 */
[----:B------:R-:W-:Y:S01]  /*5d60*/  PLOP3.LUT P2, PT, PT, PT, UP1, 0x80, 0x0 ;  /* 0x000000000000781c */ /* 0x000fe20003f4f018 */
[----:B------:R-:W-:Y:S01]  /*5d70*/  ULEA UR6, UR36, UR38, 0x3 ;  /* 0x0000002624067291 */ /* 0x000fe2000f8e183f */
[C---:B------:R-:W-:Y:S01]  /*5d80*/  FMUL.FTZ R157, R0.reuse, R33 ;  /* 0x00000021009d7220 */ /* 0x040fe20000410000 */
[----:B------:R-:W-:Y:S01]  /*5d90*/  @UP1 ULDC UR7, c[0x0][0x44c] ;  /* 0x0001130000071ab9 */ /* 0x000fe20000000800 */
[----:B------:R-:W2:Y:S01]  /*5da0*/  LDC R7, c[0x0][0x288] ;  /* 0x0000a200ff077b82 */ /* 0x000ea20000000800 */
[C---:B------:R-:W-:Y:S01]  /*5db0*/  FMUL.FTZ R46, R0.reuse, R82 ;  /* 0x00000052002e7220 */ /* 0x040fe20000410000 */
[----:B------:R-:W-:Y:S01]  /*5dc0*/  FMUL.FTZ R33, R0, R54 ;  /* 0x0000003600217220 */ /* 0x000fe20000410000 */
[----:B------:R-:W-:-:S02]  /*5dd0*/  IMAD.SHL.U32 R82, R11, 0x80, RZ ;  /* 0x000000800b527824 */ /* 0x000fc400078e00ff */
[C---:B------:R-:W-:Y:S01]  /*5de0*/  FMUL.FTZ R54, R0.reuse, R60 ;  /* 0x0000003c00367220 */ /* 0x040fe20000410000 */
[----:B------:R-:W-:Y:S01]  /*5df0*/  UIADD3 UR6, UR6, 0x22840, URZ ;  /* 0x0002284006067890 */ /* 0x000fe2000fffe03f */
[----:B------:R-:W-:Y:S01]  /*5e00*/  FMUL.FTZ R14, R0, R30 ;  /* 0x0000001e000e7220 */ /* 0x000fe20000410000 */
[----:B0-----:R-:W-:Y:S01]  /*5e10*/  @P1 IMAD.HI.U32 R4, R59, UR7, RZ ;  /* 0x000000073b041c27 */ /* 0x001fe2000f8e00ff */
[----:B------:R-:W-:-:S03]  /*5e20*/  @UP1 ULDC UR7, c[0x0][0x450] ;  /* 0x0001140000071ab9 */ /* 0x000fc60000000800 */
[C---:B------:R-:W-:Y:S01]  /*5e30*/  FMUL.FTZ R15, R0.reuse, R31 ;  /* 0x0000001f000f7220 */ /* 0x040fe20000410000 */
[C---:B------:R-:W-:Y:S01]  /*5e40*/  FMUL.FTZ R30, R0.reuse, R50 ;  /* 0x00000032001e7220 */ /* 0x040fe20000410000 */
[----:B------:R-:W-:Y:S01]  /*5e50*/  UISETP.NE.AND UP0, UPT, UR45, URZ, UPT ;  /* 0x0000003f2d00728c */ /* 0x000fe2000bf05270 */
[----:B------:R-:W-:Y:S01]  /*5e60*/  @P2 SHF.R.U32.HI R59, RZ, UR7, R4 ;  /* 0x00000007ff3b2c19 */ /* 0x000fe20008011604 */
[C---:B------:R-:W-:Y:S01]  /*5e70*/  FMUL.FTZ R152, R0.reuse, R24 ;  /* 0x0000001800987220 */ /* 0x040fe20000410000 */
[C---:B------:R-:W-:Y:S01]  /*5e80*/  FMUL.FTZ R21, R0.reuse, R34 ;  /* 0x0000002200157220 */ /* 0x040fe20000410000 */
[C---:B------:R-:W-:Y:S01]  /*5e90*/  FMUL.FTZ R31, R0.reuse, R51 ;  /* 0x00000033001f7220 */ /* 0x040fe20000410000 */
[----:B------:R-:W-:Y:S01]  /*5ea0*/  FMUL.FTZ R50, R0, R52 ;  /* 0x0000003400327220 */ /* 0x000fe20000410000 */
[----:B------:R-:W0:Y:S01]  /*5eb0*/  SHFL.IDX PT, R60, R59, RZ, 0x1c1f ;  /* 0x001c1fff3b3c7589 */ /* 0x000e2200000e0000 */
[----:B------:R-:W-:Y:S01]  /*5ec0*/  IADD3 R5, -R82, 0x1, RZ ;  /* 0x0000000152057810 */ /* 0x000fe20007ffe1ff */
        /* <DEDUP_REMOVED lines=10> */
[----:B------:R-:W-:Y:S01]  /*5f70*/  UPRMT UR6, UR40, 0x654, UR6 ;  /* 0x0000065428067896 */ /* 0x000fe20008000006 */
        /* <DEDUP_REMOVED lines=38> */
[----:B------:R-:W-:Y:S01]  /*61e0*/  FMUL.FTZ R80, R0, R80 ;  /* 0x0000005000507220 */ /* 0x000fe20000410000 */
[----:B------:R-:W-:Y:S01]  /*61f0*/  IMAD R5, R16, -0x2, R5 ;  /* 0xfffffffe10057824 */ /* 0x000fe200078e0205 */
[----:B------:R-:W-:Y:S01]  /*6200*/  PLOP3.LUT P1, PT, PT, PT, UP0, 0x40, 0x0 ;  /* 0x000000000000781c */ /* 0x000fe20003f2e808 */
[----:B------:R-:W3:Y:S01]  /*6210*/  MUFU.TANH R152, R152 ;  /* 0x0000009800987308 */ /* 0x000ee20000002400 */
[----:B------:R-:W-:Y:S01]  /*6220*/  SYNCS.ARRIVE.TRANS64.RED.A1T0 RZ, [UR6], RZ ;  /* 0x000000ffffff79a7 */ /* 0x000fe20008100406 */
[----:B-1----:R-:W-:Y:S01]  /*6230*/  IMAD R4, R6, UR41, R5 ;  /* 0x0000002906047c24 */ /* 0x002fe2000f8e0205 */
[----:B------:R-:W-:-:S03]  /*6240*/  ULOP3.LUT UR6, URZ, UR30, URZ, 0x33, !UPT ;  /* 0x0000001e3f067292 */ /* 0x000fc6000f8e333f */
[----:B--2---:R-:W-:Y:S02]  /*6250*/  IMAD.IADD R4, R4, 0x1, -R7 ;  /* 0x0000000104047824 */ /* 0x004fe400078e0a07 */
[----:B------:R-:W1:Y:S02]  /*6260*/  MUFU.TANH R153, R153 ;  /* 0x0000009900997308 */ /* 0x000e640000002400 */
[C---:B------:R-:W-:Y:S02]  /*6270*/  VIADD R67, R4.reuse, UR31 ;  /* 0x0000001f04437c36 */ /* 0x040fe40008000000 */
[----:B------:R-:W-:Y:S02]  /*6280*/  VIADD R69, R4, UR6 ;  /* 0x0000000604457c36 */ /* 0x000fe40008000000 */
[--C-:B0-----:R-:W-:Y:S02]  /*6290*/  IMAD.IADD R61, R67, 0x1, R60.reuse ;  /* 0x00000001433d7824 */ /* 0x101fe400078e023c */
[----:B------:R-:W0:Y:S01]  /*62a0*/  MUFU.TANH R12, R12 ;  /* 0x0000000c000c7308 */ /* 0x000e220000002400 */
[----:B------:R-:W-:-:S07]  /*62b0*/  IMAD.IADD R63, R69, 0x1, R60 ;  /* 0x00000001453f7824 */ /* 0x000fce00078e023c */
        /* <DEDUP_REMOVED lines=51> */
[----:B------:R-:W0:Y:S08]  /*65f0*/  MUFU.TANH R44, R44 ;  /* 0x0000002c002c7308 */ /* 0x000e300000002400 */
[----:B------:R-:W0:Y:S08]  /*6600*/  MUFU.TANH R45, R45 ;  /* 0x0000002d002d7308 */ /* 0x000e300000002400 */
[----:B------:R0:W0:Y:S08]  /*6610*/  MUFU.TANH R72, R80 ;  /* 0x0000005000487308 */ /* 0x0000300000002400 */
[----:B------:R-:W0:Y:S08]  /*6620*/  MUFU.TANH R81, R81 ;  /* 0x0000005100517308 */ /* 0x000e300000002400 */
[----:B------:R-:W0:Y:S08]  /*6630*/  MUFU.TANH R46, R46 ;  /* 0x0000002e002e7308 */ /* 0x000e300000002400 */
[----:B------:R-:W0:Y:S08]  /*6640*/  MUFU.TANH R47, R47 ;  /* 0x0000002f002f7308 */ /* 0x000e300000002400 */
[----:B------:R-:W0:Y:S08]  /*6650*/  MUFU.TANH R84, R84 ;  /* 0x0000005400547308 */ /* 0x000e300000002400 */
[----:B------:R-:W0:Y:S08]  /*6660*/  MUFU.TANH R85, R85 ;  /* 0x0000005500557308 */ /* 0x000e300000002400 */
[----:B------:R-:W0:Y:S08]  /*6670*/  MUFU.TANH R48, R48 ;  /* 0x0000003000307308 */ /* 0x000e300000002400 */
[----:B------:R-:W0:Y:S01]  /*6680*/  MUFU.TANH R49, R49 ;  /* 0x0000003100317308 */ /* 0x000e220000002400 */
[----:B-1234-:R-:W-:Y:S05]  /*6690*/  @P1 BRA `(.L_x_1024) ;  /* 0x00000000005c1947 */ /* 0x01efea0003800000 */
[----:B------:R-:W-:Y:S01]  /*66a0*/  IMAD R4, R6, UR41, R60 ;  /* 0x0000002906047c24 */ /* 0x000fe2000f8e023c */
[----:B------:R-:W-:Y:S03]  /*66b0*/  BSSY B0, `(.L_x_1025) ;  /* 0x0000011000007945 */ /* 0x000fe60003800000 */
[----:B------:R-:W-:-:S05]  /*66c0*/  IMAD.IADD R65, R4, 0x1, -R7 ;  /* 0x0000000104417824 */ /* 0x000fca00078e0a07 */
[----:B------:R-:W-:-:S13]  /*66d0*/  ISETP.GT.AND P1, PT, R65, -0x1, PT ;  /* 0xffffffff4100780c */ /* 0x000fda0003f24270 */
[----:B------:R-:W-:Y:S05]  /*66e0*/  @P1 BRA `(.L_x_1026) ;  /* 0x0000000000201947 */ /* 0x000fea0003800000 */
[----:B------:R-:W-:Y:S01]  /*66f0*/  IMAD.U32 R60, RZ, RZ, UR29 ;  /* 0x0000001dff3c7e24 */ /* 0x000fe2000f8e00ff */
[----:B------:R-:W-:-:S04]  /*6700*/  LOP3.LUT R65, RZ, R65, RZ, 0x33, !PT ;  /* 0x00000041ff417212 */ /* 0x000fc800078e33ff */
[----:B------:R-:W-:-:S13]  /*6710*/  ISETP.NE.AND P1, PT, R60, 0x1, PT ;  /* 0x000000013c00780c */ /* 0x000fda0003f25270 */
[----:B------:R-:W1:Y:S02]  /*6720*/  @P1 LDC.64 R4, c[0x0][0x9e8] ;  /* 0x00027a00ff041b82 */ /* 0x000e640000000a00 */
[----:B-1----:R-:W-:-:S05]  /*6730*/  @P1 IMAD.HI.U32 R4, R65, R4, RZ ;  /* 0x0000000441041227 */ /* 0x002fca00078e00ff */
[----:B------:R-:W-:-:S04]  /*6740*/  @P1 SHF.R.U32.HI R65, RZ, R5, R4 ;  /* 0x00000005ff411219 */ /* 0x000fc80000011604 */
[----:B------:R-:W-:Y:S01]  /*6750*/  LOP3.LUT R65, RZ, R65, RZ, 0x33, !PT ;  /* 0x00000041ff417212 */ /* 0x000fe200078e33ff */
[----:B------:R-:W-:Y:S06]  /*6760*/  BRA `(.L_x_1027) ;  /* 0x0000000000147947 */ /* 0x000fec0003800000 */
.L_x_1026:
[----:B------:R-:W-:-:S05]  /*6770*/  IMAD.U32 R60, RZ, RZ, UR29 ;  /* 0x0000001dff3c7e24 */ /* 0x000fca000f8e00ff */
[----:B------:R-:W-:-:S13]  /*6780*/  ISETP.NE.AND P1, PT, R60, 0x1, PT ;  /* 0x000000013c00780c */ /* 0x000fda0003f25270 */
[----:B------:R-:W1:Y:S02]  /*6790*/  @P1 LDC.64 R4, c[0x0][0x9e8] ;  /* 0x00027a00ff041b82 */ /* 0x000e640000000a00 */
[----:B-1----:R-:W-:-:S05]  /*67a0*/  @P1 IMAD.HI.U32 R4, R65, R4, RZ ;  /* 0x0000000441041227 */ /* 0x002fca00078e00ff */
[----:B------:R-:W-:-:S07]  /*67b0*/  @P1 SHF.R.U32.HI R65, RZ, R5, R4 ;  /* 0x00000005ff411219 */ /* 0x000fce0000011604 */
.L_x_1027:
[----:B------:R-:W-:Y:S05]  /*67c0*/  BSYNC B0 ;  /* 0x0000000000007941 */ /* 0x000fea0003800000 */
.L_x_1025:
[----:B------:R-:W-:-:S04]  /*67d0*/  IMAD R65, R65, R60, -R82 ;  /* 0x0000003c41417224 */ /* 0x000fc800078e0a52 */
[----:B------:R-:W-:-:S05]  /*67e0*/  IMAD R4, R16, -0x2, R65 ;  /* 0xfffffffe10047824 */ /* 0x000fca00078e0241 */
[----:B------:R-:W-:Y:S02]  /*67f0*/  VIADDMNMX R61, R4, R60, R61, PT ;  /* 0x0000003c043d7246 */ /* 0x000fe4000380013d */
[----:B------:R-:W-:-:S07]  /*6800*/  VIMNMX R63, R63, R4, !PT ;  /* 0x000000043f3f7248 */ /* 0x000fce0007fe0100 */
.L_x_1024:
[----:B------:R-:W-:Y:S01]  /*6810*/  ISETP.GT.AND P1, PT, R11, -0x1, PT ;  /* 0xffffffff0b00780c */ /* 0x000fe20003f24270 */
[----:B------:R-:W1:Y:S01]  /*6820*/  SHFL.IDX PT, R4, R59, 0x1, 0x1c1f ;  /* 0x003c1f003b047f89 */ /* 0x000e6200000e0000 */
[----:B------:R-:W-:Y:S02]  /*6830*/  UISETP.NE.AND UP0, UPT, UR45, URZ, UPT ;  /* 0x0000003f2d00728c */ /* 0x000fe4000bf05270 */
[C---:B------:R-:W-:Y:S02]  /*6840*/  ISETP.GT.AND P3, PT, R63.reuse, 0x8, P1 ;  /* 0x000000083f00780c */ /* 0x040fe40000f64270 */
[----:B------:R-:W-:Y:S02]  /*6850*/  ISETP.GT.AND P6, PT, R63, RZ, P1 ;  /* 0x000000ff3f00720c */ /* 0x000fe40000fc4270 */
[----:B------:R-:W-:Y:S02]  /*6860*/  ISETP.LT.OR P3, PT, R61, 0x9, P3 ;  /* 0x000000093d00780c */ /* 0x000fe40001f61670 */
[----:B------:R-:W-:-:S02]  /*6870*/  ISETP.GT.AND P2, PT, R63, 0x1, P1 ;  /* 0x000000013f00780c */ /* 0x000fc40000f44270 */
[----:B------:R-:W-:Y:S02]  /*6880*/  FSEL R184, R154, -INF , !P3 ;  /* 0xff8000009ab87808 */ /* 0x000fe40005800000 */
[----:B------:R-:W-:Y:S02]  /*6890*/  ISETP.GT.AND P3, PT, R63, 0x19, P1 ;  /* 0x000000193f00780c */ /* 0x000fe40000f64270 */
[C---:B------:R-:W-:Y:S02]  /*68a0*/  ISETP.LT.OR P6, PT, R61.reuse, 0x1, P6 ;  /* 0x000000013d00780c */ /* 0x040fe400037c1670 */
[C---:B------:R-:W-:Y:S02]  /*68b0*/  ISETP.LT.OR P2, PT, R61.reuse, 0x2, P2 ;  /* 0x000000023d00780c */ /* 0x040fe40001741670 */
[----:B------:R-:W-:Y:S02]  /*68c0*/  ISETP.LT.OR P3, PT, R61, 0x1a, P3 ;  /* 0x0000001a3d00780c */ /* 0x000fe40001f61670 */
[----:B------:R-:W-:-:S02]  /*68d0*/  FSEL R186, R152, -INF , !P6 ;  /* 0xff80000098ba7808 */ /* 0x000fc40007000000 */
[----:B------:R-:W-:Y:S02]  /*68e0*/  FSEL R166, R153, -INF , !P2 ;  /* 0xff80000099a67808 */ /* 0x000fe40005000000 */
[C---:B------:R-:W-:Y:S02]  /*68f0*/  ISETP.GT.AND P5, PT, R63.reuse, 0x9, P1 ;  /* 0x000000093f00780c */ /* 0x040fe40000fa4270 */
[C---:B------:R-:W-:Y:S02]  /*6900*/  ISETP.GT.AND P4, PT, R63.reuse, 0x10, P1 ;  /* 0x000000103f00780c */ /* 0x040fe40000f84270 */
[C---:B------:R-:W-:Y:S02]  /*6910*/  ISETP.GT.AND P6, PT, R63.reuse, 0x11, P1 ;  /* 0x000000113f00780c */ /* 0x040fe40000fc4270 */
[----:B------:R-:W-:Y:S02]  /*6920*/  ISETP.GT.AND P2, PT, R63, 0x18, P1 ;  /* 0x000000183f00780c */ /* 0x000fe40000f44270 */
[----:B0-----:R-:W-:-:S02]  /*6930*/  FSEL R194, R159, -INF , !P3 ;  /* 0xff8000009fc27808 */ /* 0x001fc40005800000 */
[----:B------:R-:W-:Y:S02]  /*6940*/  ISETP.GT.AND P3, PT, R63, 0x30, P1 ;  /* 0x000000303f00780c */ /* 0x000fe40000f64270 */
[C---:B------:R-:W-:Y:S02]  /*6950*/  ISETP.LT.OR P5, PT, R61.reuse, 0xa, P5 ;  /* 0x0000000a3d00780c */ /* 0x040fe40002fa1670 */
[C---:B------:R-:W-:Y:S02]  /*6960*/  ISETP.LT.OR P4, PT, R61.reuse, 0x11, P4 ;  /* 0x000000113d00780c */ /* 0x040fe40002781670 */
[C---:B------:R-:W-:Y:S02]  /*6970*/  ISETP.LT.OR P6, PT, R61.reuse, 0x12, P6 ;  /* 0x000000123d00780c */ /* 0x040fe400037c1670 */
[C---:B------:R-:W-:Y:S02]  /*6980*/  ISETP.LT.OR P2, PT, R61.reuse, 0x19, P2 ;  /* 0x000000193d00780c */ /* 0x040fe40001741670 */
[----:B------:R-:W-:-:S02]  /*6990*/  ISETP.LT.OR P3, PT, R61, 0x31, P3 ;  /* 0x000000313d00780c */ /* 0x000fc40001f61670 */
[----:B------:R-:W-:Y:S02]  /*69a0*/  FSEL R200, R155, -INF , !P5 ;  /* 0xff8000009bc87808 */ /* 0x000fe40006800000 */
[----:B------:R-:W-:Y:S02]  /*69b0*/  FSEL R202, R156, -INF , !P4 ;  /* 0xff8000009cca7808 */ /* 0x000fe40006000000 */
[----:B------:R-:W-:Y:S02]  /*69c0*/  FSEL R198, R157, -INF , !P6 ;  /* 0xff8000009dc67808 */ /* 0x000fe40007000000 */
[----:B------:R-:W-:Y:S02]  /*69d0*/  FSEL R196, R158, -INF , !P2 ;  /* 0xff8000009ec47808 */ /* 0x000fe40005000000 */
[C---:B------:R-:W-:Y:S02]  /*69e0*/  ISETP.GT.AND P5, PT, R63.reuse, 0x20, P1 ;  /* 0x000000203f00780c */ /* 0x040fe40000fa4270 */
[----:B------:R-:W-:-:S02]  /*69f0*/  ISETP.GT.AND P4, PT, R63, 0x21, P1 ;  /* 0x000000213f00780c */ /* 0x000fc40000f84270 */
[C---:B------:R-:W-:Y:S02]  /*6a00*/  ISETP.GT.AND P6, PT, R63.reuse, 0x28, P1 ;  /* 0x000000283f00780c */ /* 0x040fe40000fc4270 */
[C---:B------:R-:W-:Y:S02]  /*6a10*/  ISETP.GT.AND P2, PT, R63.reuse, 0x29, P1 ;  /* 0x000000293f00780c */ /* 0x040fe40000f44270 */
[----:B------:R-:W-:Y:S02]  /*6a20*/  FSEL R180, R164, -INF , !P3 ;  /* 0xff800000a4b47808 */ /* 0x000fe40005800000 */
[----:B------:R-:W-:Y:S02]  /*6a30*/  ISETP.GT.AND P3, PT, R63, 0x41, P1 ;  /* 0x000000413f00780c */ /* 0x000fe40000f64270 */
[C---:B------:R-:W-:Y:S02]  /*6a40*/  ISETP.LT.OR P5, PT, R61.reuse, 0x21, P5 ;  /* 0x000000213d00780c */ /* 0x040fe40002fa1670 */
[----:B------:R-:W-:-:S02]  /*6a50*/  ISETP.LT.OR P4, PT, R61, 0x22, P4 ;  /* 0x000000223d00780c */ /* 0x000fc40002781670 */
[C---:B------:R-:W-:Y:S02]  /*6a60*/  ISETP.LT.OR P6, PT, R61.reuse, 0x29, P6 ;  /* 0x000000293d00780c */ /* 0x040fe400037c1670 */
[C---:B------:R-:W-:Y:S02]  /*6a70*/  ISETP.LT.OR P2, PT, R61.reuse, 0x2a, P2 ;  /* 0x0000002a3d00780c */ /* 0x040fe40001741670 */
[----:B------:R-:W-:Y:S02]  /*6a80*/  ISETP.LT.OR P3, PT, R61, 0x42, P3 ;  /* 0x000000423d00780c */ /* 0x000fe40001f61670 */
[----:B------:R-:W-:Y:S02]  /*6a90*/  FSEL R192, R160, -INF , !P5 ;  /* 0xff800000a0c07808 */ /* 0x000fe40006800000 */
[----:B------:R-:W-:Y:S02]  /*6aa0*/  FSEL R190, R161, -INF , !P4 ;  /* 0xff800000a1be7808 */ /* 0x000fe40006000000 */
[----:B------:R-:W-:-:S02]  /*6ab0*/  FSEL R188, R162, -INF , !P6 ;  /* 0xff800000a2bc7808 */ /* 0x000fc40007000000 */
[----:B------:R-:W-:Y:S02]  /*6ac0*/  FSEL R182, R163, -INF , !P2 ;  /* 0xff800000a3b67808 */ /* 0x000fe40005000000 */
[C---:B------:R-:W-:Y:S02]  /*6ad0*/  ISETP.GT.AND P5, PT, R63.reuse, 0x31, P1 ;  /* 0x000000313f00780c */ /* 0x040fe40000fa4270 */
[C---:B------:R-:W-:Y:S02]  /*6ae0*/  ISETP.GT.AND P4, PT, R63.reuse, 0x38, P1 ;  /* 0x000000383f00780c */ /* 0x040fe40000f84270 */
[C---:B------:R-:W-:Y:S02]  /*6af0*/  ISETP.GT.AND P6, PT, R63.reuse, 0x39, P1 ;  /* 0x000000393f00780c */ /* 0x040fe40000fc4270 */
[----:B------:R-:W-:Y:S02]  /*6b00*/  ISETP.GT.AND P2, PT, R63, 0x40, P1 ;  /* 0x000000403f00780c */ /* 0x000fe40000f44270 */
[----:B------:R-:W-:-:S02]  /*6b10*/  FSEL R78, R53, -INF , !P3 ;  /* 0xff800000354e7808 */ /* 0x000fc40005800000 */
        /* <DEDUP_REMOVED lines=8> */
[----:B------:R-:W-:Y:S01]  /*6ba0*/  FSEL R154, R51, -INF , !P6 ;  /* 0xff800000339a7808 */ /* 0x000fe20007000000 */
[----:B-1----:R-:W-:Y:S01]  /*6bb0*/  IMAD.IADD R51, R67, 0x1, R4 ;  /* 0x0000000143337824 */ /* 0x002fe200078e0204 */
        /* <DEDUP_REMOVED lines=13> */
[----:B------:R-:W-:Y:S01]  /*6c90*/  FSEL R60, R55, -INF , !P4 ;  /* 0xff800000373c7808 */ /* 0x000fe20006000000 */
[----:B------:R-:W-:Y:S01]  /*6ca0*/  IMAD.IADD R55, R69, 0x1, R4 ;  /* 0x0000000145377824 */ /* 0x000fe200078e0204 */
[----:B------:R-:W-:-:S02]  /*6cb0*/  FSEL R56, R56, -INF , !P6 ;  /* 0xff80000038387808 */ /* 0x000fc40007000000 */
[----:B------:R-:W-:Y:S02]  /*6cc0*/  FSEL R62, R57, -INF , !P2 ;  /* 0xff800000393e7808 */ /* 0x000fe40005000000 */
[C---:B------:R-:W-:Y:S02]  /*6cd0*/  ISETP.GT.AND P5, PT, R63.reuse, 0x59, P1 ;  /* 0x000000593f00780c */ /* 0x040fe40000fa4270 */
[C---:B------:R-:W-:Y:S02]  /*6ce0*/  ISETP.GT.AND P4, PT, R63.reuse, 0x60, P1 ;  /* 0x000000603f00780c */ /* 0x040fe40000f84270 */
[C---:B------:R-:W-:Y:S02]  /*6cf0*/  ISETP.GT.AND P6, PT, R63.reuse, 0x61, P1 ;  /* 0x000000613f00780c */ /* 0x040fe40000fc4270 */
[----:B------:R-:W-:Y:S02]  /*6d00*/  ISETP.GT.AND P2, PT, R63, 0x68, P1 ;  /* 0x000000683f00780c */ /* 0x000fe40000f44270 */
[----:B------:R-:W-:-:S02]  /*6d10*/  FSEL R76, R76, -INF , !P3 ;  /* 0xff8000004c4c7808 */ /* 0x000fc40005800000 */
[----:B------:R-:W-:Y:S02]  /*6d20*/  PLOP3.LUT P3, PT, PT, PT, UP0, 0x40, 0x0 ;  /* 0x000000000000781c */ /* 0x000fe40003f6e808 */
[C---:B------:R-:W-:Y:S02]  /*6d30*/  ISETP.LT.OR P5, PT, R61.reuse, 0x5a, P5 ;  /* 0x0000005a3d00780c */ /* 0x040fe40002fa1670 */
[C---:B------:R-:W-:Y:S02]  /*6d40*/  ISETP.LT.OR P4, PT, R61.reuse, 0x61, P4 ;  /* 0x000000613d00780c */ /* 0x040fe40002781670 */
[C---:B------:R-:W-:Y:S02]  /*6d50*/  ISETP.LT.OR P6, PT, R61.reuse, 0x62, P6 ;  /* 0x000000623d00780c */ /* 0x040fe400037c1670 */
[----:B------:R-:W-:Y:S02]  /*6d60*/  ISETP.LT.OR P2, PT, R61, 0x69, P2 ;  /* 0x000000693d00780c */ /* 0x000fe40001741670 */
[----:B------:R-:W-:-:S02]  /*6d70*/  FSEL R64, R64, -INF , !P5 ;  /* 0xff80000040407808 */ /* 0x000fc40006800000 */
[----:B------:R-:W-:Y:S02]  /*6d80*/  FSEL R66, R66, -INF , !P4 ;  /* 0xff80000042427808 */ /* 0x000fe40006000000 */
[----:B------:R-:W-:Y:S02]  /*6d90*/  FSEL R68, R68, -INF , !P6 ;  /* 0xff80000044447808 */ /* 0x000fe40007000000 */
[----:B------:R-:W-:Y:S02]  /*6da0*/  FSEL R70, R70, -INF , !P2 ;  /* 0xff80000046467808 */ /* 0x000fe40005000000 */
[C---:B------:R-:W-:Y:S02]  /*6db0*/  ISETP.GT.AND P5, PT, R63.reuse, 0x70, P1 ;  /* 0x000000703f00780c */ /* 0x040fe40000fa4270 */
[C---:B------:R-:W-:Y:S02]  /*6dc0*/  ISETP.GT.AND P4, PT, R63.reuse, 0x71, P1 ;  /* 0x000000713f00780c */ /* 0x040fe40000f84270 */
[----:B------:R-:W-:-:S02]  /*6dd0*/  ISETP.GT.AND P6, PT, R63, 0x78, P1 ;  /* 0x000000783f00780c */ /* 0x000fc40000fc4270 */
[----:B------:R-:W-:Y:S02]  /*6de0*/  ISETP.GT.AND P2, PT, R63, 0x79, P1 ;  /* 0x000000793f00780c */ /* 0x000fe40000f44270 */
[C---:B------:R-:W-:Y:S02]  /*6df0*/  ISETP.LT.OR P5, PT, R61.reuse, 0x71, P5 ;  /* 0x000000713d00780c */ /* 0x040fe40002fa1670 */
[C---:B------:R-:W-:Y:S02]  /*6e00*/  ISETP.LT.OR P4, PT, R61.reuse, 0x72, P4 ;  /* 0x000000723d00780c */ /* 0x040fe40002781670 */
[C---:B------:R-:W-:Y:S02]  /*6e10*/  ISETP.LT.OR P6, PT, R61.reuse, 0x79, P6 ;  /* 0x000000793d00780c */ /* 0x040fe400037c1670 */
[----:B------:R-:W-:Y:S02]  /*6e20*/  ISETP.LT.OR P2, PT, R61, 0x7a, P2 ;  /* 0x0000007a3d00780c */ /* 0x000fe40001741670 */
[----:B------:R-:W-:-:S02]  /*6e30*/  FSEL R72, R72, -INF , !P5 ;  /* 0xff80000048487808 */ /* 0x000fc40006800000 */
[----:B------:R-:W-:Y:S02]  /*6e40*/  FSEL R54, R81, -INF , !P4 ;  /* 0xff80000051367808 */ /* 0x000fe40006000000 */
[----:B------:R-:W-:Y:S02]  /*6e50*/  FSEL R52, R84, -INF , !P6 ;  /* 0xff80000054347808 */ /* 0x000fe40007000000 */
[----:B------:R-:W-:Y:S01]  /*6e60*/  FSEL R50, R85, -INF , !P2 ;  /* 0xff80000055327808 */ /* 0x000fe20005000000 */
[----:B------:R-:W-:Y:S06]  /*6e70*/  @P3 BRA `(.L_x_1028) ;  /* 0x00000000005c3947 */ /* 0x000fec0003800000 */
        /* <DEDUP_REMOVED lines=8> */
[----:B------:R-:W0:Y:S02]  /*6f00*/  @P2 LDC.64 R4, c[0x0][0x9e8] ;  /* 0x00027a00ff042b82 */ /* 0x000e240000000a00 */
[----:B0-----:R-:W-:-:S05]  /*6f10*/  @P2 IMAD.HI.U32 R4, R53, R4, RZ ;  /* 0x0000000435042227 */ /* 0x001fca00078e00ff */
[----:B------:R-:W-:-:S04]  /*6f20*/  @P2 SHF.R.U32.HI R53, RZ, R5, R4 ;  /* 0x00000005ff352219 */ /* 0x000fc80000011604 */
[----:B------:R-:W-:Y:S01]  /*6f30*/  LOP3.LUT R53, RZ, R53, RZ, 0x33, !PT ;  /* 0x00000035ff357212 */ /* 0x000fe200078e33ff */
[----:B------:R-:W-:Y:S06]  /*6f40*/  BRA `(.L_x_1031) ;  /* 0x0000000000147947 */ /* 0x000fec0003800000 */
.L_x_1030:
[----:B------:R-:W-:-:S05]  /*6f50*/  IMAD.U32 R57, RZ, RZ, UR29 ;  /* 0x0000001dff397e24 */ /* 0x000fca000f8e00ff */
[----:B------:R-:W-:-:S13]  /*6f60*/  ISETP.NE.AND P2, PT, R57, 0x1, PT ;  /* 0x000000013900780c */ /* 0x000fda0003f45270 */
[----:B------:R-:W0:Y:S02]  /*6f70*/  @P2 LDC.64 R4, c[0x0][0x9e8] ;  /* 0x00027a00ff042b82 */ /* 0x000e240000000a00 */
[----:B0-----:R-:W-:-:S05]  /*6f80*/  @P2 IMAD.HI.U32 R4, R53, R4, RZ ;  /* 0x0000000435042227 */ /* 0x001fca00078e00ff */
[----:B------:R-:W-:-:S07]  /*6f90*/  @P2 SHF.R.U32.HI R53, RZ, R5, R4 ;  /* 0x00000005ff352219 */ /* 0x000fce0000011604 */
.L_x_1031:
[----:B------:R-:W-:Y:S05]  /*6fa0*/  BSYNC B0 ;  /* 0x0000000000007941 */ /* 0x000fea0003800000 */
.L_x_1029:
[----:B------:R-:W-:-:S04]  /*6fb0*/  IMAD R53, R53, R57, -R82 ;  /* 0x0000003935357224 */ /* 0x000fc800078e0a52 */
[----:B------:R-:W-:-:S05]  /*6fc0*/  IMAD R4, R16, -0x2, R53 ;  /* 0xfffffffe10047824 */ /* 0x000fca00078e0235 */
[----:B------:R-:W-:Y:S02]  /*6fd0*/  VIADDMNMX R51, R4, R57, R51, PT ;  /* 0x0000003904337246 */ /* 0x000fe40003800133 */
[----:B------:R-:W-:-:S07]  /*6fe0*/  VIMNMX R55, R55, R4, !PT ;  /* 0x0000000437377248 */ /* 0x000fce0007fe0100 */
.L_x_1028:
[----:B------:R-:W-:Y:S02]  /*6ff0*/  FMNMX.FTZ R5, R186, R8, !PT ;  /* 0x00000008ba057209 */ /* 0x000fe40007810000 */
[C---:B------:R-:W-:Y:S02]  /*7000*/  ISETP.GT.AND P6, PT, R55.reuse, 0x1, P1 ;  /* 0x000000013700780c */ /* 0x040fe40000fc4270 */
[----:B------:R-:W-:Y:S02]  /*7010*/  FMNMX.FTZ R5, R166, R5, !PT ;  /* 0x00000005a6057209 */ /* 0x000fe40007810000 */
[----:B------:R-:W-:Y:S02]  /*7020*/  ISETP.GT.AND P5, PT, R55, 0x10, P1 ;  /* 0x000000103700780c */ /* 0x000fe40000fa4270 */
[----:B------:R-:W-:Y:S02]  /*7030*/  FMNMX.FTZ R5, R184, R5, !PT ;  /* 0x00000005b8057209 */ /* 0x000fe40007810000 */
[----:B------:R-:W-:-:S02]  /*7040*/  ISETP.LT.OR P6, PT, R51, 0x2, P6 ;  /* 0x000000023300780c */ /* 0x000fc400037c1670 */
[----:B------:R-:W-:Y:S02]  /*7050*/  FMNMX.FTZ R5, R200, R5, !PT ;  /* 0x00000005c8057209 */ /* 0x000fe40007810000 */
[----:B------:R-:W-:Y:S02]  /*7060*/  ISETP.LT.OR P5, PT, R51, 0x11, P5 ;  /* 0x000000113300780c */ /* 0x000fe40002fa1670 */
[----:B------:R-:W-:Y:S02]  /*7070*/  FMNMX.FTZ R5, R202, R5, !PT ;  /* 0x00000005ca057209 */ /* 0x000fe40007810000 */
[----:B------:R-:W-:Y:S02]  /*7080*/  FSEL R82, R13, -INF , !P6 ;  /* 0xff8000000d527808 */ /* 0x000fe40007000000 */
[----:B------:R-:W-:Y:S02]  /*7090*/  FMNMX.FTZ R5, R198, R5, !PT ;  /* 0x00000005c6057209 */ /* 0x000fe40007810000 */
[----:B------:R-:W-:-:S02]  /*70a0*/  FSEL R152, R21, -INF , !P5 ;  /* 0xff80000015987808 */ /* 0x000fc40006800000 */
[----:B------:R-:W-:Y:S02]  /*70b0*/  FMNMX.FTZ R5, R196, R5, !PT ;  /* 0x00000005c4057209 */ /* 0x000fe40007810000 */
[----:B------:R-:W-:Y:S02]  /*70c0*/  ISETP.GT.AND P5, PT, R55, 0x20, P1 ;  /* 0x000000203700780c */ /* 0x000fe40000fa4270 */
[----:B------:R-:W-:Y:S02]  /*70d0*/  FMNMX.FTZ R5, R194, R5, !PT ;  /* 0x00000005c2057209 */ /* 0x000fe40007810000 */
[----:B------:R-:W-:Y:S02]  /*70e0*/  ISETP.LT.OR P5, PT, R51, 0x21, P5 ;  /* 0x000000213300780c */ /* 0x000fe40002fa1670 */
[----:B------:R-:W-:Y:S02]  /*70f0*/  FMNMX.FTZ R5, R192, R5, !PT ;  /* 0x00000005c0057209 */ /* 0x000fe40007810000 */
[----:B------:R-:W-:-:S02]  /*7100*/  ISETP.GT.AND P4, PT, R55, 0x9, P1 ;  /* 0x000000093700780c */ /* 0x000fc40000f84270 */
[----:B------:R-:W-:Y:S02]  /*7110*/  FMNMX.FTZ R5, R190, R5, !PT ;  /* 0x00000005be057209 */ /* 0x000fe40007810000 */
[----:B------:R-:W-:Y:S02]  /*7120*/  ISETP.GT.AND P2, PT, R55, 0x11, P1 ;  /* 0x000000113700780c */ /* 0x000fe40000f44270 */
[----:B------:R-:W-:Y:S02]  /*7130*/  FMNMX.FTZ R5, R188, R5, !PT ;  /* 0x00000005bc057209 */ /* 0x000fe40007810000 */
[C---:B------:R-:W-:Y:S02]  /*7140*/  ISETP.LT.OR P4, PT, R51.reuse, 0xa, P4 ;  /* 0x0000000a3300780c */ /* 0x040fe40002781670 */
[----:B------:R-:W-:Y:S02]  /*7150*/  FMNMX.FTZ R5, R182, R5, !PT ;  /* 0x00000005b6057209 */ /* 0x000fe40007810000 */
[----:B------:R-:W-:-:S02]  /*7160*/  ISETP.LT.OR P2, PT, R51, 0x12, P2 ;  /* 0x000000123300780c */ /* 0x000fc40001741670 */
[----:B------:R-:W-:Y:S02]  /*7170*/  FMNMX.FTZ R5, R180, R5, !PT ;  /* 0x00000005b4057209 */ /* 0x000fe40007810000 */
[----:B------:R-:W-:Y:S02]  /*7180*/  FSEL R86, R15, -INF , !P4 ;  /* 0xff8000000f567808 */ /* 0x000fe40006000000 */
[----:B------:R-:W-:Y:S02]  /*7190*/  FMNMX.FTZ R5, R162, R5, !PT ;  /* 0x00000005a2057209 */ /* 0x000fe40007810000 */
[----:B------:R-:W-:Y:S02]  /*71a0*/  FSEL R158, R20, -INF , !P2 ;  /* 0xff800000149e7808 */ /* 0x000fe40005000000 */
        /* <DEDUP_REMOVED lines=23> */
[----:B------:R-:W-:Y:S02]  /*7320*/  ISETP.GT.AND P3, PT, R55, 0x28, P1 ;  /* 0x000000283700780c */ /* 0x000fe40000f64270 */
[----:B------:R-:W-:Y:S02]  /*7330*/  FMNMX.FTZ R5, R70, R5, !PT ;  /* 0x0000000546057209 */ /* 0x000fe40007810000 */
[----:B------:R-:W-:-:S02]  /*7340*/  ISETP.LT.OR P3, PT, R51, 0x29, P3 ;  /* 0x000000293300780c */ /* 0x000fc40001f61670 */
[----:B------:R-:W-:Y:S02]  /*7350*/  FMNMX.FTZ R5, R76, R5, !PT ;  /* 0x000000054c057209 */ /* 0x000fe40007810000 */
[----:B------:R-:W-:Y:S02]  /*7360*/  ISETP.GT.AND P4, PT, R55, 0x29, P1 ;  /* 0x000000293700780c */ /* 0x000fe40000f84270 */
[----:B------:R-:W-:Y:S02]  /*7370*/  FMNMX.FTZ R5, R72, R5, !PT ;  /* 0x0000000548057209 */ /* 0x000fe40007810000 */
[----:B------:R-:W-:Y:S02]  /*7380*/  ISETP.LT.OR P4, PT, R51, 0x2a, P4 ;  /* 0x0000002a3300780c */ /* 0x000fe40002781670 */
[----:B------:R-:W-:Y:S02]  /*7390*/  FMNMX.FTZ R5, R54, R5, !PT ;  /* 0x0000000536057209 */ /* 0x000fe40007810000 */
[----:B------:R-:W-:-:S02]  /*73a0*/  FSEL R28, R28, -INF , !P4 ;  /* 0xff8000001c1c7808 */ /* 0x000fc40006000000 */
[----:B------:R-:W-:Y:S02]  /*73b0*/  FMNMX.FTZ R5, R52, R5, !PT ;  /* 0x0000000534057209 */ /* 0x000fe40007810000 */
[----:B------:R-:W-:Y:S02]  /*73c0*/  ISETP.GT.AND P4, PT, R55, 0x39, P1 ;  /* 0x000000393700780c */ /* 0x000fe40000f84270 */
[----:B------:R-:W-:Y:S02]  /*73d0*/  FMNMX.FTZ R53, R50, R5, !PT ;  /* 0x0000000532357209 */ /* 0x000fe40007810000 */
[----:B------:R-:W0:Y:S01]  /*73e0*/  LDC R5, c[0x0][0x988] ;  /* 0x00026200ff057b82 */ /* 0x000e220000000800 */
[----:B------:R-:W-:Y:S02]  /*73f0*/  ISETP.LT.OR P4, PT, R51, 0x3a, P4 ;  /* 0x0000003a3300780c */ /* 0x000fe40002781670 */
[----:B------:R-:W1:Y:S02]  /*7400*/  SHFL.BFLY PT, R4, R53, 0x2, 0x1f ;  /* 0x0c401f0035047f89 */ /* 0x000e6400000e0000 */
[----:B-1----:R-:W-:-:S05]  /*7410*/  FMNMX.FTZ R57, R53, R4, !PT ;  /* 0x0000000435397209 */ /* 0x002fca0007810000 */
[----:B------:R-:W1:Y:S02]  /*7420*/  SHFL.BFLY PT, R4, R57, 0x1, 0x1f ;  /* 0x0c201f0039047f89 */ /* 0x000e6400000e0000 */
[----:B-1----:R-:W-:-:S04]  /*7430*/  FMNMX.FTZ R4, R57, R4, !PT ;  /* 0x0000000439047209 */ /* 0x002fc80007810000 */
[C---:B------:R-:W-:Y:S01]  /*7440*/  FSETP.NEU.FTZ.AND P6, PT, R4.reuse, -INF , PT ;  /* 0xff8000000400780b */ /* 0x040fe20003fdd000 */
[----:B0-----:R-:W-:-:S05]  /*7450*/  FFMA.FTZ R53, R4, R5, -8 ;  /* 0xc100000004357423 */ /* 0x001fca0000010005 */
[----:B------:R-:W-:-:S05]  /*7460*/  FSEL R53, R53, RZ, P6 ;  /* 0x000000ff35357208 */ /* 0x000fca0003000000 */
[-CC-:B------:R-:W-:Y:S01]  /*7470*/  FFMA.FTZ R13, R166, R5.reuse, -R53.reuse ;  /* 0x00000005a60d7223 */ /* 0x180fe20000010835 */
[----:B------:R-:W-:Y:S01]  /*7480*/  FSEL R166, R26, -INF , !P5 ;  /* 0xff8000001aa67808 */ /* 0x000fe20006800000 */
[-CC-:B------:R-:W-:Y:S01]  /*7490*/  FFMA.FTZ R20, R200, R5.reuse, -R53.reuse ;  /* 0x00000005c8147223 */ /* 0x180fe20000010835 */
[----:B------:R-:W-:Y:S01]  /*74a0*/  ISETP.GT.AND P5, PT, R55, RZ, P1 ;  /* 0x000000ff3700720c */ /* 0x000fe20000fa4270 */
[-CC-:B------:R-:W-:Y:S01]  /*74b0*/  FFMA.FTZ R15, R184, R5.reuse, -R53.reuse ;  /* 0x00000005b80f7223 */ /* 0x180fe20000010835 */
[----:B------:R-:W-:Y:S01]  /*74c0*/  FSEL R184, R27, -INF , !P2 ;  /* 0xff8000001bb87808 */ /* 0x000fe20005000000 */
[-CC-:B------:R-:W-:Y:S01]  /*74d0*/  FFMA.FTZ R14, R186, R5.reuse, -R53.reuse ;  /* 0x00000005ba0e7223 */ /* 0x180fe20000010835 */
[----:B------:R-:W-:Y:S01]  /*74e0*/  ISETP.LT.OR P5, PT, R51, 0x1, P5 ;  /* 0x000000013300780c */ /* 0x000fe20002fa1670 */
[-CC-:B------:R-:W-:Y:S01]  /*74f0*/  FFMA.FTZ R24, R198, R5.reuse, -R53.reuse ;  /* 0x00000005c6187223 */ /* 0x180fe20000010835 */
[----:B------:R-:W-:Y:S01]  /*7500*/  FSEL R186, R29, -INF , !P3 ;  /* 0xff8000001dba7808 */ /* 0x000fe20005800000 */
[-CC-:B------:R-:W-:Y:S01]  /*7510*/  FFMA.FTZ R26, R194, R5.reuse, -R53.reuse ;  /* 0x00000005c21a7223 */ /* 0x180fe20000010835 */
[----:B------:R-:W-:Y:S01]  /*7520*/  FSEL R200, R12, -INF , !P5 ;  /* 0xff8000000cc87808 */ /* 0x000fe20006800000 */
[-CC-:B------:R-:W-:Y:S01]  /*7530*/  FFMA.FTZ R12, R196, R5.reuse, -R53.reuse ;  /* 0x00000005c40c7223 */ /* 0x180fe20000010835 */
[C---:B------:R-:W-:Y:S01]  /*7540*/  ISETP.GT.AND P2, PT, R55.reuse, 0x30, P1 ;  /* 0x000000303700780c */ /* 0x040fe20000f44270 */
[--C-:B------:R-:W-:Y:S01]  /*7550*/  FFMA.FTZ R202, R202, R5, -R53.reuse ;  /* 0x00000005caca7223 */ /* 0x100fe20000010835 */
[----:B------:R-:W-:Y:S01]  /*7560*/  FMNMX.FTZ R21, R200, R9, !PT ;  /* 0x00000009c8157209 */ /* 0x000fe20007810000 */
[-CC-:B------:R-:W-:Y:S01]  /*7570*/  FFMA.FTZ R57, R52, R5.reuse, -R53.reuse ;  /* 0x0000000534397223 */ /* 0x180fe20000010835 */
[----:B------:R-:W-:Y:S01]  /*7580*/  ISETP.GT.AND P3, PT, R55, 0x31, P1 ;  /* 0x000000313700780c */ /* 0x000fe20000f64270 */
[--C-:B------:R-:W-:Y:S01]  /*7590*/  FFMA.FTZ R162, R162, R5, -R53.reuse ;  /* 0x00000005a2a27223 */ /* 0x100fe20000010835 */
[----:B------:R-:W-:Y:S01]  /*75a0*/  FMNMX.FTZ R25, R82, R21, !PT ;  /* 0x0000001552197209 */ /* 0x000fe20007810000 */
[--C-:B------:R-:W-:Y:S01]  /*75b0*/  FFMA.FTZ R154, R154, R5, -R53.reuse ;  /* 0x000000059a9a7223 */ /* 0x100fe20000010835 */
[----:B------:R-:W-:Y:S01]  /*75c0*/  ISETP.LT.OR P2, PT, R51, 0x31, P2 ;  /* 0x000000313300780c */ /* 0x000fe20001741670 */
[----:B------:R0:W-:Y:S01]  /*75d0*/  MUFU.EX2 R21, R202 ;  /* 0x000000ca00157308 */ /* 0x0001e20000000800 */
[----:B------:R-:W-:Y:S01]  /*75e0*/  FMNMX.FTZ R25, R84, R25, !PT ;  /* 0x0000001954197209 */ /* 0x000fe20007810000 */
[-CC-:B------:R-:W-:Y:S01]  /*75f0*/  FFMA.FTZ R60, R60, R5.reuse, -R53.reuse ;  /* 0x000000053c3c7223 */ /* 0x180fe20000010835 */
[----:B------:R-:W-:Y:S01]  /*7600*/  ISETP.GT.AND P5, PT, R55, 0x38, P1 ;  /* 0x000000383700780c */ /* 0x000fe20000fa4270 */
[----:B------:R-:W-:Y:S01]  /*7610*/  FFMA.FTZ R54, R54, R5, -R53 ;  /* 0x0000000536367223 */ /* 0x000fe20000010835 */
[----:B------:R-:W-:-:S02]  /*7620*/  FMNMX.FTZ R25, R86, R25, !PT ;  /* 0x0000001956197209 */ /* 0x000fc40007810000 */
[----:B------:R-:W-:Y:S01]  /*7630*/  FSEL R30, R30, -INF , !P2 ;  /* 0xff8000001e1e7808 */ /* 0x000fe20005000000 */
[----:B------:R-:W-:Y:S01]  /*7640*/  MUFU.EX2 R14, R14 ;  /* 0x0000000e000e7308 */ /* 0x000fe20000000800 */
[----:B------:R-:W-:Y:S01]  /*7650*/  FMNMX.FTZ R25, R152, R25, !PT ;  /* 0x0000001998197209 */ /* 0x000fe20007810000 */
[----:B0-----:R-:W-:Y:S01]  /*7660*/  FFMA.FTZ R202, R78, R5, -R53 ;  /* 0x000000054eca7223 */ /* 0x001fe20000010835 */
[C---:B------:R-:W-:Y:S02]  /*7670*/  ISETP.LT.OR P3, PT, R51.reuse, 0x32, P3 ;  /* 0x000000323300780c */ /* 0x040fe40001f61670 */
[----:B------:R-:W-:Y:S02]  /*7680*/  FMNMX.FTZ R27, R158, R25, !PT ;  /* 0x000000199e1b7209 */ /* 0x000fe40007810000 */
[----:B------:R-:W-:Y:S01]  /*7690*/  ISETP.LT.OR P5, PT, R51, 0x39, P5 ;  /* 0x000000393300780c */ /* 0x000fe20002fa1670 */
[----:B------:R0:W-:Y:S01]  /*76a0*/  MUFU.EX2 R25, R12 ;  /* 0x0000000c00197308 */ /* 0x0001e20000000800 */
[----:B------:R-:W-:-:S02]  /*76b0*/  FMNMX.FTZ R27, R160, R27, !PT ;  /* 0x0000001ba01b7209 */ /* 0x000fc40007810000 */
[----:B------:R-:W-:Y:S02]  /*76c0*/  FSEL R198, R31, -INF , !P3 ;  /* 0xff8000001fc67808 */ /* 0x000fe40005800000 */
[----:B------:R-:W-:Y:S02]  /*76d0*/  FMNMX.FTZ R27, R164, R27, !PT ;  /* 0x0000001ba41b7209 */ /* 0x000fe40007810000 */
[----:B------:R-:W-:Y:S01]  /*76e0*/  ISETP.GT.AND P2, PT, R55, 0x40, P1 ;  /* 0x000000403700780c */ /* 0x000fe20000f44270 */
[----:B------:R-:W-:Y:S01]  /*76f0*/  MUFU.EX2 R13, R13 ;  /* 0x0000000d000d7308 */ /* 0x000fe20000000800 */
[----:B------:R-:W-:Y:S01]  /*7700*/  FMNMX.FTZ R27, R166, R27, !PT ;  /* 0x0000001ba61b7209 */ /* 0x000fe20007810000 */
[----:B0-----:R-:W-:Y:S01]  /*7710*/  FFMA.FTZ R12, R192, R5, -R53 ;  /* 0x00000005c00c7223 */ /* 0x001fe20000010835 */
[----:B------:R-:W-:Y:S02]  /*7720*/  FSEL R196, R33, -INF , !P5 ;  /* 0xff80000021c47808 */ /* 0x000fe40006800000 */
[----:B------:R-:W-:-:S02]  /*7730*/  FMNMX.FTZ R29, R184, R27, !PT ;  /* 0x0000001bb81d7209 */ /* 0x000fc40007810000 */
[----:B------:R-:W-:Y:S01]  /*7740*/  ISETP.GT.AND P3, PT, R55, 0x41, P1 ;  /* 0x000000413700780c */ /* 0x000fe20000f64270 */
[----:B------:R0:W-:Y:S01]  /*7750*/  MUFU.EX2 R27, R12 ;  /* 0x0000000c001b7308 */ /* 0x0001e20000000800 */
[----:B------:R-:W-:Y:S02]  /*7760*/  FMNMX.FTZ R29, R186, R29, !PT ;  /* 0x0000001dba1d7209 */ /* 0x000fe40007810000 */
[----:B------:R-:W-:Y:S02]  /*7770*/  ISETP.LT.OR P2, PT, R51, 0x41, P2 ;  /* 0x000000413300780c */ /* 0x000fe40001741670 */
[----:B------:R-:W-:Y:S02]  /*7780*/  FMNMX.FTZ R29, R28, R29, !PT ;  /* 0x0000001d1c1d7209 */ /* 0x000fe40007810000 */
[----:B------:R-:W-:Y:S01]  /*7790*/  FSEL R194, R32, -INF , !P4 ;  /* 0xff80000020c27808 */ /* 0x000fe20006000000 */
[----:B------:R-:W-:-:S01]  /*77a0*/  FFMA.FTZ R32, R190, R5, -R53 ;  /* 0x00000005be207223 */ /* 0x000fc20000010835 */
[----:B------:R-:W-:Y:S01]  /*77b0*/  FMNMX.FTZ R29, R30, R29, !PT ;  /* 0x0000001d1e1d7209 */ /* 0x000fe20007810000 */
[----:B0-----:R-:W-:-:S01]  /*77c0*/  FFMA.FTZ R12, R188, R5, -R53 ;  /* 0x00000005bc0c7223 */ /* 0x001fc20000010835 */
[----:B------:R-:W-:Y:S01]  /*77d0*/  ISETP.GT.AND P5, PT, R55, 0x48, P1 ;  /* 0x000000483700780c */ /* 0x000fe20000fa4270 */
[----:B------:R-:W-:Y:S01]  /*77e0*/  MUFU.EX2 R15, R15 ;  /* 0x0000000f000f7308 */ /* 0x000fe20000000800 */
[----:B------:R-:W-:-:S02]  /*77f0*/  FMNMX.FTZ R31, R198, R29, !PT ;  /* 0x0000001dc61f7209 */ /* 0x000fc40007810000 */
[----:B------:R-:W-:Y:S02]  /*7800*/  FSEL R34, R34, -INF , !P2 ;  /* 0xff80000022227808 */ /* 0x000fe40005000000 */
[----:B------:R-:W-:Y:S02]  /*7810*/  FMNMX.FTZ R31, R196, R31, !PT ;  /* 0x0000001fc41f7209 */ /* 0x000fe40007810000 */
[----:B------:R-:W-:Y:S01]  /*7820*/  ISETP.LT.OR P3, PT, R51, 0x42, P3 ;  /* 0x000000423300780c */ /* 0x000fe20001f61670 */
[----:B------:R0:W-:Y:S01]  /*7830*/  MUFU.EX2 R29, R12 ;  /* 0x0000000c001d7308 */ /* 0x0001e20000000800 */
[----:B------:R-:W-:Y:S02]  /*7840*/  FMNMX.FTZ R31, R194, R31, !PT ;  /* 0x0000001fc21f7209 */ /* 0x000fe40007810000 */
[----:B------:R-:W-:Y:S02]  /*7850*/  ISETP.GT.AND P4, PT, R55, 0x49, P1 ;  /* 0x000000493700780c */ /* 0x000fe40000f84270 */
[----:B------:R-:W-:-:S02]  /*7860*/  ISETP.LT.OR P5, PT, R51, 0x49, P5 ;  /* 0x000000493300780c */ /* 0x000fc40002fa1670 */
[----:B------:R-:W-:Y:S01]  /*7870*/  FSEL R192, R35, -INF , !P3 ;  /* 0xff80000023c07808 */ /* 0x000fe20005800000 */
[----:B------:R-:W-:Y:S01]  /*7880*/  MUFU.EX2 R20, R20 ;  /* 0x0000001400147308 */ /* 0x000fe20000000800 */
[----:B------:R-:W-:Y:S01]  /*7890*/  FMNMX.FTZ R31, R34, R31, !PT ;  /* 0x0000001f221f7209 */ /* 0x000fe20007810000 */
[----:B0-----:R-:W-:Y:S01]  /*78a0*/  FFMA.FTZ R12, R180, R5, -R53 ;  /* 0x00000005b40c7223 */ /* 0x001fe20000010835 */
[----:B------:R-:W-:Y:S02]  /*78b0*/  ISETP.GT.AND P2, PT, R55, 0x50, P1 ;  /* 0x000000503700780c */ /* 0x000fe40000f44270 */
[----:B------:R-:W-:Y:S02]  /*78c0*/  FSEL R36, R36, -INF , !P5 ;  /* 0xff80000024247808 */ /* 0x000fe40006800000 */
[----:B------:R-:W-:Y:S01]  /*78d0*/  ISETP.LT.OR P4, PT, R51, 0x4a, P4 ;  /* 0x0000004a3300780c */ /* 0x000fe20002781670 */
[----:B------:R-:W-:Y:S01]  /*78e0*/  MUFU.EX2 R24, R24 ;  /* 0x0000001800187308 */ /* 0x000fe20000000800 */
[----:B------:R-:W-:-:S02]  /*78f0*/  FMNMX.FTZ R33, R192, R31, !PT ;  /* 0x0000001fc0217209 */ /* 0x000fc40007810000 */
[----:B------:R-:W-:Y:S02]  /*7900*/  ISETP.GT.AND P3, PT, R55, 0x51, P1 ;  /* 0x000000513700780c */ /* 0x000fe40000f64270 */
[----:B------:R-:W-:Y:S02]  /*7910*/  ISETP.LT.OR P2, PT, R51, 0x51, P2 ;  /* 0x000000513300780c */ /* 0x000fe40001741670 */
[----:B------:R-:W-:Y:S01]  /*7920*/  FSEL R188, R37, -INF , !P4 ;  /* 0xff80000025bc7808 */ /* 0x000fe20006000000 */
[----:B------:R0:W-:Y:S01]  /*7930*/  MUFU.EX2 R31, R12 ;  /* 0x0000000c001f7308 */ /* 0x0001e20000000800 */
[----:B------:R-:W-:Y:S02]  /*7940*/  FMNMX.FTZ R33, R36, R33, !PT ;  /* 0x0000002124217209 */ /* 0x000fe40007810000 */
[----:B------:R-:W-:Y:S02]  /*7950*/  ISETP.GT.AND P5, PT, R55, 0x58, P1 ;  /* 0x000000583700780c */ /* 0x000fe40000fa4270 */
[----:B------:R-:W-:Y:S01]  /*7960*/  FSEL R190, R38, -INF , !P2 ;  /* 0xff80000026be7808 */ /* 0x000fe20005000000 */
[--C-:B------:R-:W-:Y:S01]  /*7970*/  FFMA.FTZ R38, R182, R5, -R53.reuse ;  /* 0x00000005b6267223 */ /* 0x100fe20000010835 */
[----:B------:R-:W-:Y:S01]  /*7980*/  ISETP.LT.OR P3, PT, R51, 0x52, P3 ;  /* 0x000000523300780c */ /* 0x000fe20001f61670 */
[----:B------:R-:W-:Y:S01]  /*7990*/  MUFU.EX2 R26, R26 ;  /* 0x0000001a001a7308 */ /* 0x000fe20000000800 */
[----:B------:R-:W-:Y:S01]  /*79a0*/  FMNMX.FTZ R33, R188, R33, !PT ;  /* 0x00000021bc217209 */ /* 0x000fe20007810000 */
[----:B0-----:R-:W-:Y:S01]  /*79b0*/  FFMA.FTZ R12, R156, R5, -R53 ;  /* 0x000000059c0c7223 */ /* 0x001fe20000010835 */
[----:B------:R-:W-:-:S02]  /*79c0*/  ISETP.GT.AND P4, PT, R55, 0x59, P1 ;  /* 0x000000593700780c */ /* 0x000fc40000f84270 */
[----:B------:R-:W-:Y:S02]  /*79d0*/  ISETP.LT.OR P5, PT, R51, 0x59, P5 ;  /* 0x000000593300780c */ /* 0x000fe40002fa1670 */
[----:B------:R-:W-:Y:S01]  /*79e0*/  FSEL R182, R39, -INF , !P3 ;  /* 0xff80000027b67808 */ /* 0x000fe20005800000 */
[----:B------:R-:W-:Y:S01]  /*79f0*/  MUFU.EX2 R32, R32 ;  /* 0x0000002000207308 */ /* 0x000fe20000000800 */
[----:B------:R-:W-:Y:S02]  /*7a00*/  FMNMX.FTZ R33, R190, R33, !PT ;  /* 0x00000021be217209 */ /* 0x000fe40007810000 */
        /* <DEDUP_REMOVED lines=9> */
[----:B------:R-:W-:Y:S01]  /*7aa0*/  FMNMX.FTZ R35, R40, R35, !PT ;  /* 0x0000002328237209 */ /* 0x000fe20007810000 */
[----:B------:R-:W-:Y:S01]  /*7ab0*/  FFMA.FTZ R41, R74, R5, -R53 ;  /* 0x000000054a297223 */ /* 0x000fe20000010835 */
[----:B------:R-:W-:Y:S02]  /*7ac0*/  ISETP.GT.AND P5, PT, R55, 0x68, P1 ;  /* 0x000000683700780c */ /* 0x000fe40000fa4270 */
[----:B------:R-:W-:-:S02]  /*7ad0*/  FSEL R42, R42, -INF , !P2 ;  /* 0xff8000002a2a7808 */ /* 0x000fc40005000000 */
[----:B------:R-:W-:Y:S01]  /*7ae0*/  ISETP.LT.OR P3, PT, R51, 0x62, P3 ;  /* 0x000000623300780c */ /* 0x000fe20001f61670 */
[----:B------:R-:W-:Y:S01]  /*7af0*/  MUFU.EX2 R162, R162 ;  /* 0x000000a200a27308 */ /* 0x000fe20000000800 */
[----:B------:R-:W-:Y:S01]  /*7b00*/  FMNMX.FTZ R35, R180, R35, !PT ;  /* 0x00000023b4237209 */ /* 0x000fe20007810000 */
[-CC-:B0-----:R-:W-:Y:S01]  /*7b10*/  FFMA.FTZ R12, R80, R5.reuse, -R53.reuse ;  /* 0x00000005500c7223 */ /* 0x181fe20000010835 */
[----:B------:R-:W-:Y:S02]  /*7b20*/  ISETP.GT.AND P4, PT, R55, 0x69, P1 ;  /* 0x000000693700780c */ /* 0x000fe40000f84270 */
[----:B------:R-:W-:Y:S02]  /*7b30*/  ISETP.LT.OR P5, PT, R51, 0x69, P5 ;  /* 0x000000693300780c */ /* 0x000fe40002fa1670 */
[----:B------:R-:W-:Y:S01]  /*7b40*/  FSEL R156, R43, -INF , !P3 ;  /* 0xff8000002b9c7808 */ /* 0x000fe20005800000 */
[----:B------:R-:W-:Y:S01]  /*7b50*/  FFMA.FTZ R43, R66, R5, -R53 ;  /* 0x00000005422b7223 */ /* 0x000fe20000010835 */
[----:B------:R-:W-:Y:S01]  /*7b60*/  FMNMX.FTZ R35, R42, R35, !PT ;  /* 0x000000232a237209 */ /* 0x000fe20007810000 */
[----:B------:R-:W-:Y:S01]  /*7b70*/  MUFU.EX2 R154, R154 ;  /* 0x0000009a009a7308 */ /* 0x000fe20000000800 */
[----:B------:R-:W-:-:S02]  /*7b80*/  ISETP.GT.AND P2, PT, R55, 0x70, P1 ;  /* 0x000000703700780c */ /* 0x000fc40000f44270 */
[----:B------:R-:W-:Y:S02]  /*7b90*/  FSEL R44, R44, -INF , !P5 ;  /* 0xff8000002c2c7808 */ /* 0x000fe40006800000 */
[----:B------:R-:W-:Y:S02]  /*7ba0*/  ISETP.LT.OR P4, PT, R51, 0x6a, P4 ;  /* 0x0000006a3300780c */ /* 0x000fe40002781670 */
[----:B------:R-:W-:Y:S01]  /*7bb0*/  FMNMX.FTZ R37, R156, R35, !PT ;  /* 0x000000239c257209 */ /* 0x000fe20007810000 */
[----:B------:R-:W-:Y:S01]  /*7bc0*/  MUFU.EX2 R202, R202 ;  /* 0x000000ca00ca7308 */ /* 0x000fe20000000800 */
[----:B------:R-:W-:Y:S02]  /*7bd0*/  ISETP.GT.AND P3, PT, R55, 0x71, P1 ;  /* 0x000000713700780c */ /* 0x000fe40000f64270 */
[----:B------:R-:W-:Y:S02]  /*7be0*/  ISETP.LT.OR P2, PT, R51, 0x71, P2 ;  /* 0x000000713300780c */ /* 0x000fe40001741670 */
[----:B------:R-:W-:-:S02]  /*7bf0*/  FSEL R80, R45, -INF , !P4 ;  /* 0xff8000002d507808 */ /* 0x000fc40006000000 */
[----:B------:R-:W-:Y:S01]  /*7c00*/  FMNMX.FTZ R37, R44, R37, !PT ;  /* 0x000000252c257209 */ /* 0x000fe20007810000 */
[----:B------:R0:W-:Y:S01]  /*7c10*/  MUFU.EX2 R35, R12 ;  /* 0x0000000c00237308 */ /* 0x0001e20000000800 */
[----:B------:R-:W-:Y:S02]  /*7c20*/  ISETP.GT.AND P5, PT, R55, 0x78, P1 ;  /* 0x000000783700780c */ /* 0x000fe40000fa4270 */
[----:B------:R-:W-:Y:S02]  /*7c30*/  ISETP.LT.OR P3, PT, R51, 0x72, P3 ;  /* 0x000000723300780c */ /* 0x000fe40001f61670 */
[----:B------:R-:W-:Y:S02]  /*7c40*/  FSEL R46, R46, -INF , !P2 ;  /* 0xff8000002e2e7808 */ /* 0x000fe40005000000 */
[----:B------:R-:W-:Y:S01]  /*7c50*/  FMNMX.FTZ R37, R80, R37, !PT ;  /* 0x0000002550257209 */ /* 0x000fe20007810000 */
[----:B------:R-:W-:Y:S01]  /*7c60*/  MUFU.EX2 R60, R60 ;  /* 0x0000003c003c7308 */ /* 0x000fe20000000800 */
[----:B------:R-:W-:-:S02]  /*7c70*/  ISETP.GT.AND P1, PT, R55, 0x79, P1 ;  /* 0x000000793700780c */ /* 0x000fc40000f24270 */
[----:B------:R-:W-:Y:S02]  /*7c80*/  ISETP.LT.OR P5, PT, R51, 0x79, P5 ;  /* 0x000000793300780c */ /* 0x000fe40002fa1670 */
[----:B------:R-:W-:Y:S01]  /*7c90*/  FSEL R78, R47, -INF , !P3 ;  /* 0xff8000002f4e7808 */ /* 0x000fe20005800000 */
[--C-:B------:R-:W-:Y:S01]  /*7ca0*/  FFMA.FTZ R47, R58, R5, -R53.reuse ;  /* 0x000000053a2f7223 */ /* 0x100fe20000010835 */
[----:B------:R-:W-:Y:S01]  /*7cb0*/  FMNMX.FTZ R37, R46, R37, !PT ;  /* 0x000000252e257209 */ /* 0x000fe20007810000 */
[-CC-:B------:R-:W-:Y:S01]  /*7cc0*/  FFMA.FTZ R58, R64, R5.reuse, -R53.reuse ;  /* 0x00000005403a7223 */ /* 0x180fe20000010835 */
[----:B------:R-:W-:Y:S01]  /*7cd0*/  ISETP.LT.OR P1, PT, R51, 0x7a, P1 ;  /* 0x0000007a3300780c */ /* 0x000fe20000f21670 */
[----:B------:R-:W-:Y:S01]  /*7ce0*/  FFMA.FTZ R64, R76, R5, -R53 ;  /* 0x000000054c407223 */ /* 0x000fe20000010835 */
[----:B------:R-:W-:Y:S01]  /*7cf0*/  FSEL R48, R48, -INF , !P5 ;  /* 0xff80000030307808 */ /* 0x000fe20006800000 */
[----:B------:R-:W-:Y:S01]  /*7d00*/  MUFU.EX2 R43, R43 ;  /* 0x0000002b002b7308 */ /* 0x000fe20000000800 */
[----:B------:R-:W-:-:S02]  /*7d10*/  FMNMX.FTZ R39, R78, R37, !PT ;  /* 0x000000254e277209 */ /* 0x000fc40007810000 */
[----:B------:R-:W-:Y:S02]  /*7d20*/  FSEL R74, R49, -INF , !P1 ;  /* 0xff800000314a7808 */ /* 0x000fe40004800000 */
[----:B------:R-:W-:Y:S02]  /*7d30*/  FMNMX.FTZ R39, R48, R39, !PT ;  /* 0x0000002730277209 */ /* 0x000fe40007810000 */
[----:B------:R-:W-:Y:S01]  /*7d40*/  FSEL R51, R4, RZ, P6 ;  /* 0x000000ff04337208 */ /* 0x000fe20003000000 */
[----:B------:R-:W-:Y:S01]  /*7d50*/  MUFU.EX2 R37, R41 ;  /* 0x0000002900257308 */ /* 0x000fe20000000800 */
[----:B0-----:R-:W-:Y:S01]  /*7d60*/  FMNMX.FTZ R12, R74, R39, !PT ;  /* 0x000000274a0c7209 */ /* 0x001fe20007810000 */
[-CC-:B------:R-:W-:Y:S01]  /*7d70*/  FFMA.FTZ R39, R56, R5.reuse, -R53.reuse ;  /* 0x0000000538277223 */ /* 0x180fe20000010835 */
[----:B------:R-:W-:-:S01]  /*7d80*/  FFMA.FTZ R56, R62, R5, -R53 ;  /* 0x000000053e387223 */ /* 0x000fc20000010835 */
[----:B------:R-:W-:Y:S01]  /*7d90*/  FADD.FTZ R52, -R51, R8 ;  /* 0x0000000833347221 */ /* 0x000fe20000010100 */
[----:B------:R-:W-:-:S01]  /*7da0*/  FFMA.FTZ R62, R68, R5, -R53 ;  /* 0x00000005443e7223 */ /* 0x000fc20000010835 */
[----:B------:R-:W0:Y:S01]  /*7db0*/  SHFL.BFLY PT, R45, R12, 0x2, 0x1f ;  /* 0x0c401f000c2d7f89 */ /* 0x000e2200000e0000 */
[----:B------:R-:W-:-:S01]  /*7dc0*/  FFMA.FTZ R8, R50, R5, -R53 ;  /* 0x0000000532087223 */ /* 0x000fc20000010835 */
[----:B------:R1:W-:Y:S08]  /*7dd0*/  MUFU.EX2 R41, R47 ;  /* 0x0000002f00297308 */ /* 0x0003f00000000800 */
[----:B------:R-:W-:Y:S01]  /*7de0*/  MUFU.EX2 R39, R39 ;  /* 0x0000002700277308 */ /* 0x000fe20000000800 */
[----:B-1----:R-:W-:-:S07]  /*7df0*/  FFMA.FTZ R47, R72, R5, -R53 ;  /* 0x00000005482f7223 */ /* 0x002fce0000010835 */
[----:B------:R-:W-:Y:S01]  /*7e00*/  MUFU.EX2 R56, R56 ;  /* 0x0000003800387308 */ /* 0x000fe20000000800 */
[----:B0-----:R-:W-:Y:S01]  /*7e10*/  FMNMX.FTZ R49, R12, R45, !PT ;  /* 0x0000002d0c317209 */ /* 0x001fe20007810000 */
[-C--:B------:R-:W-:Y:S01]  /*7e20*/  FFMA.FTZ R45, R70, R5.reuse, -R53 ;  /* 0x00000005462d7223 */ /* 0x080fe20000010835 */
[----:B------:R-:W-:-:S05]  /*7e30*/  FMUL.FTZ R53, R52, R5 ;  /* 0x0000000534357220 */ /* 0x000fca0000410000 */
[----:B------:R-:W-:Y:S01]  /*7e40*/  MUFU.EX2 R58, R58 ;  /* 0x0000003a003a7308 */ /* 0x000fe20000000800 */
[----:B------:R-:W0:Y:S07]  /*7e50*/  SHFL.BFLY PT, R12, R49, 0x1, 0x1f ;  /* 0x0c201f00310c7f89 */ /* 0x000e2e00000e0000 */
[----:B------:R-:W1:Y:S08]  /*7e60*/  MUFU.EX2 R53, R53 ;  /* 0x0000003500357308 */ /* 0x000e700000000800 */
[----:B------:R-:W-:Y:S08]  /*7e70*/  MUFU.EX2 R62, R62 ;  /* 0x0000003e003e7308 */ /* 0x000ff00000000800 */
[----:B------:R-:W-:Y:S01]  /*7e80*/  MUFU.EX2 R45, R45 ;  /* 0x0000002d002d7308 */ /* 0x000fe20000000800 */
[----:B0-----:R-:W-:-:S04]  /*7e90*/  FMNMX.FTZ R12, R49, R12, !PT ;  /* 0x0000000c310c7209 */ /* 0x001fc80007810000 */
[C---:B------:R-:W-:Y:S01]  /*7ea0*/  FSETP.NEU.FTZ.AND P1, PT, R12.reuse, -INF , PT ;  /* 0xff8000000c00780b */ /* 0x040fe20003f3d000 */
[----:B------:R-:W-:-:S02]  /*7eb0*/  FFMA.FTZ R51, R12, R5, -8 ;  /* 0xc10000000c337423 */ /* 0x000fc40000010005 */
[----:B------:R0:W-:Y:S01]  /*7ec0*/  MUFU.EX2 R49, R57 ;  /* 0x0000003900317308 */ /* 0x0001e20000000800 */
[----:B------:R-:W-:Y:S02]  /*7ed0*/  FSEL R72, R12, RZ, P1 ;  /* 0x000000ff0c487208 */ /* 0x000fe40000800000 */
[----:B------:R-:W-:-:S03]  /*7ee0*/  FSEL R51, R51, RZ, P1 ;  /* 0x000000ff33337208 */ /* 0x000fc60000800000 */
[----:B------:R-:W-:Y:S02]  /*7ef0*/  FADD.FTZ R72, -R72, R9 ;  /* 0x0000000948487221 */ /* 0x000fe40000010100 */
[----:B------:R-:W-:Y:S01]  /*7f00*/  MUFU.EX2 R64, R64 ;  /* 0x0000004000407308 */ /* 0x000fe20000000800 */
[----:B------:R-:W-:-:S01]  /*7f10*/  FFMA.FTZ R55, R200, R5, -R51 ;  /* 0x00000005c8377223 */ /* 0x000fc20000010833 */
[-CC-:B------:R-:W-:Y:S01]  /*7f20*/  FFMA.FTZ R50, R82, R5.reuse, -R51.reuse ;  /* 0x0000000552327223 */ /* 0x180fe20000010833 */
[-C--:B------:R-:W-:Y:S01]  /*7f30*/  FMUL.FTZ R72, R72, R5.reuse ;  /* 0x0000000548487220 */ /* 0x080fe20000410000 */
[-CC-:B------:R-:W-:Y:S01]  /*7f40*/  FFMA.FTZ R52, R84, R5.reuse, -R51.reuse ;  /* 0x0000000554347223 */ /* 0x180fe20000010833 */
[----:B0-----:R-:W-:-:S01]  /*7f50*/  FFMA.FTZ R57, R86, R5, -R51 ;  /* 0x0000000556397223 */ /* 0x001fc20000010833 */
[-CC-:B------:R-:W-:Y:S01]  /*7f60*/  FFMA.FTZ R59, R152, R5.reuse, -R51.reuse ;  /* 0x00000005983b7223 */ /* 0x180fe20000010833 */
[----:B------:R-:W-:-:S01]  /*7f70*/  FFMA.FTZ R66, R158, R5, -R51 ;  /* 0x000000059e427223 */ /* 0x000fc20000010833 */
[----:B------:R-:W-:Y:S01]  /*7f80*/  MUFU.EX2 R55, R55 ;  /* 0x0000003700377308 */ /* 0x000fe20000000800 */
[----:B-1----:R-:W-:-:S01]  /*7f90*/  FFMA.FTZ R82, R53, R3, R14 ;  /* 0x0000000335527223 */ /* 0x002fc2000001000e */
[-CC-:B------:R-:W-:Y:S01]  /*7fa0*/  FFMA.FTZ R61, R160, R5.reuse, -R51.reuse ;  /* 0x00000005a03d7223 */ /* 0x180fe20000010833 */
[----:B------:R-:W-:-:S01]  /*7fb0*/  FFMA.FTZ R68, R164, R5, -R51 ;  /* 0x00000005a4447223 */ /* 0x000fc20000010833 */
[----:B------:R-:W-:Y:S01]  /*7fc0*/  FFMA.FTZ R63, R166, R5, -R51 ;  /* 0x00000005a63f7223 */ /* 0x000fe20000010833 */
[----:B------:R-:W-:-:S01]  /*7fd0*/  FADD.FTZ R82, R13, R82 ;  /* 0x000000520d527221 */ /* 0x000fc20000010000 */
[-CC-:B------:R-:W-:Y:S01]  /*7fe0*/  FFMA.FTZ R70, R184, R5.reuse, -R51.reuse ;  /* 0x00000005b8467223 */ /* 0x180fe20000010833 */
[----:B------:R-:W-:-:S01]  /*7ff0*/  FFMA.FTZ R65, R186, R5, -R51 ;  /* 0x00000005ba417223 */ /* 0x000fc20000010833 */
[----:B------:R-:W0:Y:S01]  /*8000*/  MUFU.EX2 R72, R72 ;  /* 0x0000004800487308 */ /* 0x000e220000000800 */
[----:B------:R-:W-:-:S01]  /*8010*/  FADD.FTZ R73, R15, R82 ;  /* 0x000000520f497221 */ /* 0x000fc20000010000 */
[-CC-:B------:R-:W-:Y:S01]  /*8020*/  FFMA.FTZ R28, R28, R5.reuse, -R51.reuse ;  /* 0x000000051c1c7223 */ /* 0x180fe20000010833 */
[----:B------:R-:W-:-:S01]  /*8030*/  FFMA.FTZ R30, R30, R5, -R51 ;  /* 0x000000051e1e7223 */ /* 0x000fc20000010833 */
[----:B------:R-:W-:Y:S01]  /*8040*/  FFMA.FTZ R67, R198, R5, -R51 ;  /* 0x00000005c6437223 */ /* 0x000fe20000010833 */
[----:B------:R-:W-:-:S01]  /*8050*/  FADD.FTZ R82, R20, R73 ;  /* 0x0000004914527221 */ /* 0x000fc20000010000 */
        /* <DEDUP_REMOVED lines=16> */
[----:B------:R-:W-:-:S02]  /*8160*/  FFMA.FTZ R48, R48, R5, -R51 ;  /* 0x0000000530307223 */ /* 0x000fc40000010833 */
[----:B------:R-:W0:Y:S01]  /*8170*/  MUFU.EX2 R57, R57 ;  /* 0x0000003900397308 */ /* 0x000e220000000800 */
[----:B-1----:R-:W-:-:S07]  /*8180*/  FADD.FTZ R3, R50, R3 ;  /* 0x0000000332037221 */ /* 0x002fce0000010000 */
[----:B------:R-:W1:Y:S01]  /*8190*/  MUFU.EX2 R59, R59 ;  /* 0x0000003b003b7308 */ /* 0x000e620000000800 */
[----:B--2---:R-:W-:-:S01]  /*81a0*/  FADD.FTZ R2, R52, R3 ;  /* 0x0000000334027221 */ /* 0x004fc20000010000 */
[----:B------:R-:W-:Y:S01]  /*81b0*/  FADD.FTZ R3, R21, R82 ;  /* 0x0000005215037221 */ /* 0x000fe20000010000 */
[----:B------:R-:W-:-:S05]  /*81c0*/  FFMA.FTZ R82, R182, R5, -R51 ;  /* 0x00000005b6527223 */ /* 0x000fca0000010833 */
[----:B------:R-:W2:Y:S01]  /*81d0*/  MUFU.EX2 R66, R66 ;  /* 0x0000004200427308 */ /* 0x000ea20000000800 */
[----:B0-----:R-:W-:-:S07]  /*81e0*/  FADD.FTZ R2, R57, R2 ;  /* 0x0000000239027221 */ /* 0x001fce0000010000 */
[----:B------:R-:W0:Y:S01]  /*81f0*/  MUFU.EX2 R61, R61 ;  /* 0x0000003d003d7308 */ /* 0x000e220000000800 */
[----:B-1----:R-:W-:-:S01]  /*8200*/  FADD.FTZ R75, R59, R2 ;  /* 0x000000023b4b7221 */ /* 0x002fc20000010000 */
[----:B------:R-:W-:-:S04]  /*8210*/  FADD.FTZ R2, R24, R3 ;  /* 0x0000000318027221 */ /* 0x000fc80000010000 */
[----:B------:R-:W-:Y:S02]  /*8220*/  FADD.FTZ R3, R25, R2 ;  /* 0x0000000219037221 */ /* 0x000fe40000010000 */
[----:B------:R-:W1:Y:S01]  /*8230*/  MUFU.EX2 R68, R68 ;  /* 0x0000004400447308 */ /* 0x000e620000000800 */
[----:B--2---:R-:W-:-:S01]  /*8240*/  FADD.FTZ R84, R66, R75 ;  /* 0x0000004b42547221 */ /* 0x004fc20000010000 */
[----:B------:R-:W-:-:S04]  /*8250*/  FADD.FTZ R2, R26, R3 ;  /* 0x000000031a027221 */ /* 0x000fc80000010000 */
[----:B------:R-:W-:Y:S02]  /*8260*/  FADD.FTZ R3, R27, R2 ;  /* 0x000000021b037221 */ /* 0x000fe40000010000 */
[----:B------:R-:W2:Y:S01]  /*8270*/  MUFU.EX2 R63, R63 ;  /* 0x0000003f003f7308 */ /* 0x000ea20000000800 */
[----:B0-----:R-:W-:-:S01]  /*8280*/  FADD.FTZ R75, R61, R84 ;  /* 0x000000543d4b7221 */ /* 0x001fc20000010000 */
[----:B------:R-:W-:-:S04]  /*8290*/  FADD.FTZ R2, R32, R3 ;  /* 0x0000000320027221 */ /* 0x000fc80000010000 */
[----:B------:R-:W-:Y:S02]  /*82a0*/  FADD.FTZ R3, R29, R2 ;  /* 0x000000021d037221 */ /* 0x000fe40000010000 */
[----:B------:R-:W0:Y:S01]  /*82b0*/  MUFU.EX2 R70, R70 ;  /* 0x0000004600467308 */ /* 0x000e220000000800 */
[----:B-1----:R-:W-:-:S01]  /*82c0*/  FADD.FTZ R84, R68, R75 ;  /* 0x0000004b44547221 */ /* 0x002fc20000010000 */
[----:B------:R-:W-:-:S04]  /*82d0*/  FADD.FTZ R2, R38, R3 ;  /* 0x0000000326027221 */ /* 0x000fc80000010000 */
[----:B------:R-:W-:Y:S02]  /*82e0*/  FADD.FTZ R3, R31, R2 ;  /* 0x000000021f037221 */ /* 0x000fe40000010000 */
[----:B------:R-:W1:Y:S01]  /*82f0*/  MUFU.EX2 R65, R65 ;  /* 0x0000004100417308 */ /* 0x000e620000000800 */
[----:B--2---:R-:W-:-:S07]  /*8300*/  FADD.FTZ R75, R63, R84 ;  /* 0x000000543f4b7221 */ /* 0x004fce0000010000 */
[----:B------:R-:W2:Y:S01]  /*8310*/  MUFU.EX2 R28, R28 ;  /* 0x0000001c001c7308 */ /* 0x000ea20000000800 */
[----:B0-----:R-:W-:-:S07]  /*8320*/  FADD.FTZ R40, R70, R75 ;  /* 0x0000004b46287221 */ /* 0x001fce0000010000 */
[----:B------:R-:W0:Y:S01]  /*8330*/  MUFU.EX2 R30, R30 ;  /* 0x0000001e001e7308 */ /* 0x000e220000000800 */
[----:B-1----:R-:W-:-:S01]  /*8340*/  FADD.FTZ R75, R65, R40 ;  /* 0x00000028414b7221 */ /* 0x002fc20000010000 */
[----:B------:R-:W-:Y:S01]  /*8350*/  FFMA.FTZ R40, R42, R5, -R51 ;  /* 0x000000052a287223 */ /* 0x000fe20000010833 */
[----:B------:R-:W-:-:S04]  /*8360*/  FADD.FTZ R42, R162, R3 ;  /* 0x00000003a22a7221 */ /* 0x000fc80000010000 */
[----:B------:R-:W-:Y:S01]  /*8370*/  FADD.FTZ R3, R33, R42 ;  /* 0x0000002a21037221 */ /* 0x000fe20000010000 */
[----:B------:R-:W1:Y:S01]  /*8380*/  MUFU.EX2 R67, R67 ;  /* 0x0000004300437308 */ /* 0x000e620000000800 */
[----:B--2---:R-:W-:-:S07]  /*8390*/  FADD.FTZ R75, R28, R75 ;  /* 0x0000004b1c4b7221 */ /* 0x004fce0000010000 */
[----:B------:R-:W2:Y:S01]  /*83a0*/  MUFU.EX2 R9, R196 ;  /* 0x000000c400097308 */ /* 0x000ea20000000800 */
[----:B0-----:R-:W-:-:S01]  /*83b0*/  FADD.FTZ R2, R30, R75 ;  /* 0x0000004b1e027221 */ /* 0x001fc20000010000 */
[-CC-:B------:R-:W-:Y:S01]  /*83c0*/  FFMA.FTZ R75, R156, R5.reuse, -R51.reuse ;  /* 0x000000059c4b7223 */ /* 0x180fe20000010833 */
[----:B------:R-:W-:-:S05]  /*83d0*/  FFMA.FTZ R51, R74, R5, -R51 ;  /* 0x000000054a337223 */ /* 0x000fca0000010833 */
[----:B------:R-:W0:Y:S01]  /*83e0*/  MUFU.EX2 R76, R76 ;  /* 0x0000004c004c7308 */ /* 0x000e220000000800 */
[----:B-1----:R-:W-:-:S07]  /*83f0*/  FADD.FTZ R2, R67, R2 ;  /* 0x0000000243027221 */ /* 0x002fce0000010000 */
[----:B------:R-:W1:Y:S01]  /*8400*/  MUFU.EX2 R34, R34 ;  /* 0x0000002200227308 */ /* 0x000e620000000800 */
[----:B--2---:R-:W-:-:S01]  /*8410*/  FADD.FTZ R79, R9, R2 ;  /* 0x00000002094f7221 */ /* 0x004fc20000010000 */
[----:B------:R-:W-:-:S04]  /*8420*/  FADD.FTZ R2, R154, R3 ;  /* 0x000000039a027221 */ /* 0x000fc80000010000 */
[----:B------:R-:W-:Y:S02]  /*8430*/  FADD.FTZ R3, R35, R2 ;  /* 0x0000000223037221 */ /* 0x000fe40000010000 */
[----:B------:R-:W2:Y:S01]  /*8440*/  MUFU.EX2 R69, R69 ;  /* 0x0000004500457308 */ /* 0x000ea20000000800 */
[----:B0-----:R-:W-:-:S01]  /*8450*/  FADD.FTZ R79, R76, R79 ;  /* 0x0000004f4c4f7221 */ /* 0x001fc20000010000 */
[----:B------:R-:W-:-:S06]  /*8460*/  FADD.FTZ R42, R202, R3 ;  /* 0x00000003ca2a7221 */ /* 0x000fcc0000010000 */
[----:B------:R-:W0:Y:S01]  /*8470*/  MUFU.EX2 R36, R36 ;  /* 0x0000002400247308 */ /* 0x000e220000000800 */
[----:B-1----:R-:W-:-:S01]  /*8480*/  FADD.FTZ R2, R34, R79 ;  /* 0x0000004f22027221 */ /* 0x002fc20000010000 */
[----:B------:R-:W-:-:S04]  /*8490*/  FADD.FTZ R79, R37, R42 ;  /* 0x0000002a254f7221 */ /* 0x000fc80000010000 */
[----:B------:R-:W-:Y:S02]  /*84a0*/  FADD.FTZ R42, R60, R79 ;  /* 0x0000004f3c2a7221 */ /* 0x000fe40000010000 */
[----:B------:R-:W1:Y:S01]  /*84b0*/  MUFU.EX2 R71, R71 ;  /* 0x0000004700477308 */ /* 0x000e620000000800 */
[----:B--2---:R-:W-:-:S07]  /*84c0*/  FADD.FTZ R3, R69, R2 ;  /* 0x0000000245037221 */ /* 0x004fce0000010000 */
[----:B------:R-:W2:Y:S01]  /*84d0*/  MUFU.EX2 R73, R73 ;  /* 0x0000004900497308 */ /* 0x000ea20000000800 */
[----:B0-----:R-:W-:-:S01]  /*84e0*/  FADD.FTZ R2, R36, R3 ;  /* 0x0000000324027221 */ /* 0x001fc20000010000 */
[----:B------:R-:W-:-:S06]  /*84f0*/  FADD.FTZ R3, R39, R42 ;  /* 0x0000002a27037221 */ /* 0x000fcc0000010000 */
        /* <DEDUP_REMOVED lines=11> */
[----:B-1----:R-:W-:-:S07]  /*85b0*/  FADD.FTZ R42, R77, R42 ;  /* 0x0000002a4d2a7221 */ /* 0x002fce0000010000 */
[----:B------:R-:W1:Y:S01]  /*85c0*/  MUFU.EX2 R75, R75 ;  /* 0x0000004b004b7308 */ /* 0x000e620000000800 */
[----:B--2---:R-:W-:-:S01]  /*85d0*/  FADD.FTZ R3, R180, R42 ;  /* 0x0000002ab4037221 */ /* 0x004fc20000010000 */
[----:B------:R-:W-:-:S06]  /*85e0*/  FADD.FTZ R42, R62, R79 ;  /* 0x0000004f3e2a7221 */ /* 0x000fcc0000010000 */
[----:B------:R-:W2:Y:S01]  /*85f0*/  MUFU.EX2 R81, R44 ;  /* 0x0000002c00517308 */ /* 0x000ea20000000800 */
[----:B0-----:R-:W-:-:S01]  /*8600*/  FADD.FTZ R2, R40, R3 ;  /* 0x0000000328027221 */ /* 0x001fc20000010000 */
[----:B------:R-:W-:-:S04]  /*8610*/  FADD.FTZ R3, R45, R42 ;  /* 0x0000002a2d037221 */ /* 0x000fc80000010000 */
[----:B------:R-:W-:Y:S02]  /*8620*/  FADD.FTZ R42, R64, R3 ;  /* 0x00000003402a7221 */ /* 0x000fe40000010000 */
        /* <DEDUP_REMOVED lines=11> */
[----:B0-----:R-:W-:-:S04]  /*86e0*/  FADD.FTZ R42, R54, R3 ;  /* 0x00000003362a7221 */ /* 0x001fc80000010000 */
[----:B------:R-:W-:-:S03]  /*86f0*/  FADD.FTZ R3, R49, R42 ;  /* 0x0000002a31037221 */ /* 0x000fc60000010000 */
[----:B------:R-:W0:Y:S01]  /*8700*/  MUFU.EX2 R8, R8 ;  /* 0x0000000800087308 */ /* 0x000e220000000800 */
[----:B-1----:R-:W-:-:S07]  /*8710*/  FADD.FTZ R2, R83, R2 ;  /* 0x0000000253027221 */ /* 0x002fce0000010000 */
[----:B------:R-:W1:Y:S01]  /*8720*/  MUFU.EX2 R51, R51 ;  /* 0x0000003300337308 */ /* 0x000e620000000800 */
[----:B--2---:R-:W-:-:S01]  /*8730*/  FADD.FTZ R2, R85, R2 ;  /* 0x0000000255027221 */ /* 0x004fc20000010000 */
[----:B0-----:R-:W-:-:S03]  /*8740*/  FADD.FTZ R3, R8, R3 ;  /* 0x0000000308037221 */ /* 0x001fc60000010000 */
[----:B-1----:R-:W-:Y:S01]  /*8750*/  FADD.FTZ R2, R51, R2 ;  /* 0x0000000233027221 */ /* 0x002fe20000010000 */
[----:B------:R-:W-:Y:S06]  /*8760*/  @!P0 BRA `(.L_x_1032) ;  /* 0x0000000000048947 */ /* 0x000fec0003800000 */
[----:B------:R-:W-:Y:S01]  /*8770*/  BPT.TRAP 0x1 ;  /* 0x000000040000795c */ /* 0x000fe20000300000 */
.L_x_1032:
[----:B------:R-:W-:Y:S01]  /*8780*/  ULEA UR6, UR32, UR38, 0x3 ;  /* 0x0000002620067291 */ /* 0x000fe2000f8e183f */
[----:B------:R-:W-:Y:S01]  /*8790*/  ISETP.GT.AND P1, PT, R11, R10, PT ;  /* 0x0000000a0b00720c */ /* 0x000fe20003f24270 */
[----:B------:R-:W-:Y:S01]  /*87a0*/  UMOV UR33, UR37 ;  /* 0x0000002500217c82 */ /* 0x000fe20008000000 */
[----:B------:R-:W-:Y:S01]  /*87b0*/  F2FP.SATFINITE.E4M3.F32.PACK_AB_MERGE_C R15, R20, R15, RZ ;  /* 0x0000000f140f723e */ /* 0x000fe200048070ff */
[----:B------:R-:W-:Y:S01]  /*87c0*/  UIADD3 UR6, UR6, 0x22860, URZ ;  /* 0x0002286006067890 */ /* 0x000fe2000fffe03f */
[----:B------:R-:W-:Y:S01]  /*87d0*/  F2FP.SATFINITE.E4M3.F32.PACK_AB_MERGE_C R25, R26, R25, RZ ;  /* 0x000000191a19723e */ /* 0x000fe200048070ff */
[----:B------:R-:W-:Y:S01]  /*87e0*/  UMOV UR32, UR36 ;  /* 0x0000002400207c82 */ /* 0x000fe20008000000 */
[----:B------:R-:W-:Y:S01]  /*87f0*/  F2FP.SATFINITE.E4M3.F32.PACK_AB_MERGE_C R9, R76, R9, RZ ;  /* 0x000000094c09723e */ /* 0x000fe200048070ff */
[----:B------:R-:W-:Y:S01]  /*8800*/  UPRMT UR6, UR40, 0x654, UR6 ;  /* 0x0000065428067896 */ /* 0x000fe20008000006 */
[----:B------:R-:W-:Y:S01]  /*8810*/  F2FP.SATFINITE.E4M3.F32.PACK_AB_MERGE_C R8, R8, R49, RZ ;  /* 0x000000310808723e */ /* 0x000fe200048070ff */
[-C--:B------:R-:W-:Y:S01]  /*8820*/  FMUL.FTZ R88, R88, R53.reuse ;  /* 0x0000003558587220 */ /* 0x080fe20000410000 */
[----:B------:R-:W-:Y:S01]  /*8830*/  F2FP.SATFINITE.E4M3.F32.PACK_AB_MERGE_C R52, R57, R52, RZ ;  /* 0x000000343934723e */ /* 0x000fe200048070ff */
[----:B------:R-:W-:Y:S01]  /*8840*/  FMUL.FTZ R89, R89, R53 ;  /* 0x0000003559597220 */ /* 0x000fe20000410000 */
[----:B------:R-:W-:Y:S01]  /*8850*/  F2FP.SATFINITE.E4M3.F32.PACK_AB_MERGE_C R61, R68, R61, RZ ;  /* 0x0000003d443d723e */ /* 0x000fe200048070ff */
[----:B------:R-:W-:Y:S01]  /*8860*/  FMUL.FTZ R92, R92, R53 ;  /* 0x000000355c5c7220 */ /* 0x000fe20000410000 */
[----:B------:R-:W-:Y:S01]  /*8870*/  F2FP.SATFINITE.E4M3.F32.PACK_AB_MERGE_C R29, R38, R29, RZ ;  /* 0x0000001d261d723e */ /* 0x000fe200048070ff */
[----:B------:R-:W-:Y:S01]  /*8880*/  FMUL.FTZ R93, R93, R53 ;  /* 0x000000355d5d7220 */ /* 0x000fe20000410000 */
[----:B------:R-:W-:Y:S01]  /*8890*/  F2FP.SATFINITE.E4M3.F32.PACK_AB_MERGE_C R28, R28, R65, RZ ;  /* 0x000000411c1c723e */ /* 0x000fe200048070ff */
[----:B------:R-:W-:Y:S01]  /*88a0*/  SYNCS.ARRIVE.TRANS64.RED.A1T0 RZ, [UR6], RZ ;  /* 0x000000ffffff79a7 */ /* 0x000fe20008100406 */
[----:B------:R-:W-:Y:S01]  /*88b0*/  F2FP.SATFINITE.E4M3.F32.PACK_AB_MERGE_C R33, R154, R33, RZ ;  /* 0x000000219a21723e */ /* 0x000fe200048070ff */
[----:B------:R-:W-:Y:S01]  /*88c0*/  FMUL.FTZ R96, R96, R53 ;  /* 0x0000003560607220 */ /* 0x000fe20000410000 */
        /* <DEDUP_REMOVED lines=14> */
[----:B------:R-:W-:Y:S01]  /*89b0*/  F2FP.SATFINITE.E4M3.F32.PACK_AB_MERGE_C R163, R67, R30, R9 ;  /* 0x0000001e43a3723e */ /* 0x000fe20004807009 */
[----:B------:R-:W-:Y:S01]  /*89c0*/  FMUL.FTZ R112, R112, R53 ;  /* 0x0000003570707220 */ /* 0x000fe20000410000 */
[----:B------:R-:W-:Y:S01]  /*89d0*/  F2FP.SATFINITE.E4M3.F32.PACK_AB_MERGE_C R154, R54, R47, R8 ;  /* 0x0000002f369a723e */ /* 0x000fe20004807008 */
[-C--:B------:R-:W-:Y:S01]  /*89e0*/  FMUL.FTZ R113, R113, R53.reuse ;  /* 0x0000003571717220 */ /* 0x080fe20000410000 */
[----:B------:R-:W-:Y:S01]  /*89f0*/  F2FP.SATFINITE.E4M3.F32.PACK_AB_MERGE_C R164, R13, R14, R15 ;  /* 0x0000000e0da4723e */ /* 0x000fe2000480700f */
[----:B------:R-:W-:Y:S01]  /*8a00*/  FMUL.FTZ R116, R116, R53 ;  /* 0x0000003574747220 */ /* 0x000fe20000410000 */
        /* <DEDUP_REMOVED lines=62> */
[----:B------:R-:W-:-:S02]  /*8df0*/  VIADD R11, R11, 0xffffffff ;  /* 0xffffffff0b0b7836 */ /* 0x000fc40000000000 */
[----:B------:R-:W-:Y:S02]  /*8e00*/  IMAD.MOV.U32 R9, RZ, RZ, R12 ;  /* 0x000000ffff097224 */ /* 0x000fe400078e000c */
[----:B------:R-:W-:Y:S01]  /*8e10*/  IMAD.MOV.U32 R8, RZ, RZ, R4 ;  /* 0x000000ffff087224 */ /* 0x000fe200078e0004 */
[----:B------:R-:W-:Y:S06]  /*8e20*/  @P1 BRA `(.L_x_1033) ;  /* 0xffffffc800201947 */ /* 0x000fec000383ffff */
.L_x_1014:
[----:B------:R-:W-:Y:S01]  /*8e30*/  UISETP.NE.AND UP1, UPT, UR46, URZ, UPT ;  /* 0x0000003f2e00728c */ /* 0x000fe2000bf25270 */
[----:B------:R-:W-:Y:S01]  /*8e40*/  IADD3 R7, -R7, 0x1, RZ ;  /* 0x0000000107077810 */ /* 0x000fe20007ffe1ff */
[----:B------:R-:W-:Y:S02]  /*8e50*/  UISETP.NE.AND UP0, UPT, UR45, URZ, UPT ;  /* 0x0000003f2d00728c */ /* 0x000fe4000bf05270 */
[----:B------:R-:W-:Y:S02]  /*8e60*/  UIADD3 UR10, UR42, 0x7f, URZ ;  /* 0x0000007f2a0a7890 */ /* 0x000fe4000fffe03f */
[----:B------:R-:W-:Y:S02]  /*8e70*/  IMAD R6, R6, UR41, R7 ;  /* 0x0000002906067c24 */ /* 0x000fe4000f8e0207 */
[----:B------:R-:W-:-:S03]  /*8e80*/  PLOP3.LUT P1, PT, PT, PT, UP0, 0x40, 0x0 ;  /* 0x000000000000781c */ /* 0x000fc60003f2e808 */
[----:B------:R-:W-:Y:S01]  /*8e90*/  @UP1 ULDC UR6, c[0x0][0x44c] ;  /* 0x0001130000061ab9 */ /* 0x000fe20000000800 */
[----:B------:R-:W-:Y:S01]  /*8ea0*/  @UP1 ULDC UR11, c[0x0][0x450] ;  /* 0x00011400000b1ab9 */ /* 0x000fe20000000800 */
[----:B------:R-:W-:-:S04]  /*8eb0*/  UIMAD.WIDE.U32 UR6, UR10, UR6, URZ ;  /* 0x000000060a0672a5 */ /* 0x000fc8000f8e003f */
[----:B------:R-:W-:-:S06]  /*8ec0*/  @UP1 USHF.R.U32.HI UR10, URZ, UR11, UR7 ;  /* 0x0000000b3f0a1299 */ /* 0x000fcc0008011607 */
[----:B------:R-:W-:-:S04]  /*8ed0*/  VIADD R6, R6, UR10 ;  /* 0x0000000a06067c36 */ /* 0x000fc80008000000 */
[----:B------:R-:W-:Y:S01]  /*8ee0*/  VIADD R7, R6, -UR30 ;  /* 0x8000001e06077c36 */ /* 0x000fe20008000000 */
[----:B------:R-:W-:Y:S06]  /*8ef0*/  @P1 BRA `(.L_x_1034) ;  /* 0x0000000000441947 */ /* 0x000fec0003800000 */
[----:B------:R-:W-:-:S13]  /*8f00*/  ISETP.GT.AND P1, PT, R6, -0x1, PT ;  /* 0xffffffff0600780c */ /* 0x000fda0003f24270 */
[----:B------:R-:W-:Y:S05]  /*8f10*/  @P1 BRA `(.L_x_1035) ;  /* 0x0000000000201947 */ /* 0x000fea0003800000 */
[----:B------:R-:W0:Y:S01]  /*8f20*/  LDC R13, c[0x0][0x9e4] ;  /* 0x00027900ff0d7b82 */ /* 0x000e220000000800 */
[----:B------:R-:W-:Y:S02]  /*8f30*/  LOP3.LUT R9, RZ, R6, RZ, 0x33, !PT ;  /* 0x00000006ff097212 */ /* 0x000fe400078e33ff */
[----:B0-----:R-:W-:-:S13]  /*8f40*/  ISETP.NE.AND P1, PT, R13, 0x1, PT ;  /* 0x000000010d00780c */ /* 0x001fda0003f25270 */
[----:B------:R-:W0:Y:S02]  /*8f50*/  @P1 LDC.64 R14, c[0x0][0x9e8] ;  /* 0x00027a00ff0e1b82 */ /* 0x000e240000000a00 */
[----:B0-----:R-:W-:-:S05]  /*8f60*/  @P1 IMAD.HI.U32 R6, R9, R14, RZ ;  /* 0x0000000e09061227 */ /* 0x001fca00078e00ff */
[----:B------:R-:W-:-:S04]  /*8f70*/  @P1 SHF.R.U32.HI R9, RZ, R15, R6 ;  /* 0x0000000fff091219 */ /* 0x000fc80000011606 */
[----:B------:R-:W-:Y:S01]  /*8f80*/  LOP3.LUT R6, RZ, R9, RZ, 0x33, !PT ;  /* 0x00000009ff067212 */ /* 0x000fe200078e33ff */
[----:B------:R-:W-:Y:S06]  /*8f90*/  BRA `(.L_x_1036) ;  /* 0x0000000000147947 */ /* 0x000fec0003800000 */
.L_x_1035:
[----:B------:R-:W0:Y:S02]  /*8fa0*/  LDC R13, c[0x0][0x9e4] ;  /* 0x00027900ff0d7b82 */ /* 0x000e240000000800 */
[----:B0-----:R-:W-:-:S13]  /*8fb0*/  ISETP.NE.AND P1, PT, R13, 0x1, PT ;  /* 0x000000010d00780c */ /* 0x001fda0003f25270 */
[----:B------:R-:W0:Y:S02]  /*8fc0*/  @P1 LDC.64 R8, c[0x0][0x9e8] ;  /* 0x00027a00ff081b82 */ /* 0x000e240000000a00 */
[----:B0-----:R-:W-:-:S05]  /*8fd0*/  @P1 IMAD.HI.U32 R8, R6, R8, RZ ;  /* 0x0000000806081227 */ /* 0x001fca00078e00ff */
[----:B------:R-:W-:-:S07]  /*8fe0*/  @P1 SHF.R.U32.HI R6, RZ, R9, R8 ;  /* 0x00000009ff061219 */ /* 0x000fce0000011608 */
.L_x_1036:
[----:B------:R-:W-:-:S05]  /*8ff0*/  IMAD R6, R6, R13, RZ ;  /* 0x0000000d06067224 */ /* 0x000fca00078e02ff */
[----:B------:R-:W-:-:S07]  /*9000*/  VIMNMX R7, R7, R6, !PT ;  /* 0x0000000607077248 */ /* 0x000fce0007fe0100 */
.L_x_1034:
[----:B------:R-:W-:-:S05]  /*9010*/  VIADD R7, R7, 0x7f ;  /* 0x0000007f07077836 */ /* 0x000fca0000000000 */
[----:B------:R-:W-:-:S04]  /*9020*/  SHF.R.S32.HI R6, RZ, 0x1f, R7 ;  /* 0x0000001fff067819 */ /* 0x000fc80000011407 */
[----:B------:R-:W-:-:S04]  /*9030*/  LEA.HI R6, R6, R7, RZ, 0x7 ;  /* 0x0000000706067211 */ /* 0x000fc800078f38ff */
[----:B------:R-:W-:-:S04]  /*9040*/  SHF.R.S32.HI R7, RZ, 0x7, R6 ;  /* 0x00000007ff077819 */ /* 0x000fc80000011406 */
[----:B------:R-:W-:-:S04]  /*9050*/  VIMNMX R6, R22, R7, !PT ;  /* 0x0000000716067248 */ /* 0x000fc80007fe0100 */
[----:B------:R-:W-:-:S13]  /*9060*/  ISETP.GE.AND P1, PT, R11, R6, PT ;  /* 0x000000060b00720c */ /* 0x000fda0003f26270 */
[----:B------:R-:W-:Y:S05]  /*9070*/  @!P1 BRA `(.L_x_1037) ;  /* 0x0000002400a89947 */ /* 0x000fea0003800000 */
[----:B------:R-:W-:Y:S01]  /*9080*/  IMAD.MOV.U32 R9, RZ, RZ, R12 ;  /* 0x000000ffff097224 */ /* 0x000fe200078e000c */
[----:B------:R-:W-:Y:S01]  /*9090*/  UMOV UR30, UR37 ;  /* 0x00000025001e7c82 */ /* 0x000fe20008000000 */
[----:B------:R-:W-:Y:S01]  /*90a0*/  IMAD.MOV.U32 R7, RZ, RZ, R4 ;  /* 0x000000ffff077224 */ /* 0x000fe200078e0004 */
[----:B------:R-:W-:-:S06]  /*90b0*/  UMOV UR29, UR36 ;  /* 0x00000024001d7c82 */ /* 0x000fcc0008000000 */
.L_x_1048:
[----:B------:R-:W-:Y:S01]  /*90c0*/  ISETP.NE.AND P2, PT, RZ, UR39, PT ;  /* 0x00000027ff007c0c */ /* 0x000fe2000bf45270 */
[----:B------:R-:W-:-:S04]  /*90d0*/  UISETP.NE.AND UP0, UPT, UR29, 0x1, UPT ;  /* 0x000000011d00788c */ /* 0x000fc8000bf05270 */
[----:B------:R-:W-:-:S04]  /*90e0*/  USEL UR37, URZ, 0x1, UP0 ;  /* 0x000000013f257887 */ /* 0x000fc80008000000 */
[----:B------:R-:W-:-:S04]  /*90f0*/  ULOP3.LUT UR37, UR30, UR37, URZ, 0x3c, !UPT ;  /* 0x000000251e257292 */ /* 0x000fc8000f8e3c3f */
[----:B------:R-:W-:Y:S08]  /*9100*/  @P2 BRA `(.L_x_1038) ;  /* 0x0000000000382947 */ /* 0x000ff00003800000 */
[----:B------:R-:W-:Y:S05]  /*9110*/  @!P0 BRA `(.L_x_1039) ;  /* 0x0000000000048947 */ /* 0x000fea0003800000 */
[----:B------:R-:W-:Y:S01]  /*9120*/  BPT.TRAP 0x1 ;  /* 0x000000040000795c */ /* 0x000fe20000300000 */
.L_x_1039:
        /* <DEDUP_REMOVED lines=9> */
.L_x_1040:
[----:B-1----:R-:W-:Y:S05]  /*91c0*/  @P1 BRA `(.L_x_1038) ;  /* 0x0000000000081947 */ /* 0x002fea0003800000 */
[----:B------:R-:W1:Y:S02]  /*91d0*/  SYNCS.PHASECHK.TRANS64.TRYWAIT P1, [UR6+0x22830], R4 ;  /* 0x02283004ff0075a7 */ /* 0x000e640008020146 */
[----:B-1----:R-:W-:Y:S05]  /*91e0*/  @!P1 BRA `(.L_x_1041) ;  /* 0x000000d400f89947 */ /* 0x002fea0003800000 */
.L_x_1038:
        /* <DEDUP_REMOVED lines=40> */
.L_x_1043:
[----:B------:R-:W-:Y:S01]  /*9470*/  ULEA UR6, UR29, UR38, 0x3 ;  /* 0x000000261d067291 */ /* 0x000fe2000f8e183f */
[----:B------:R-:W-:-:S05]  /*9480*/  IMAD.U32 R4, RZ, RZ, UR30 ;  /* 0x0000001eff047e24 */ /* 0x000fca000f8e00ff */
[----:B------:R-:W-:-:S04]  /*9490*/  SHF.L.U32 R4, R4, 0x1f, RZ ;  /* 0x0000001f04047819 */ /* 0x000fc800000006ff */
[----:B------:R0:W1:Y:S01]  /*94a0*/  SYNCS.PHASECHK.TRANS64.TRYWAIT P1, [UR6+0x22850], R4 ;  /* 0x02285004ff0075a7 */ /* 0x0000620008020146 */
[----:B------:R-:W-:Y:S05]  /*94b0*/  @!P0 BRA `(.L_x_1044) ;  /* 0x0000000000048947 */ /* 0x000fea0003800000 */
[----:B------:R-:W-:Y:S01]  /*94c0*/  BPT.TRAP 0x1 ;  /* 0x000000040000795c */ /* 0x000fe20000300000 */
.L_x_1044:
[----:B-1----:R-:W-:Y:S05]  /*94d0*/  @P1 BRA `(.L_x_1042) ;  /* 0x0000000000081947 */ /* 0x002fea0003800000 */
[----:B------:R-:W1:Y:S02]  /*94e0*/  SYNCS.PHASECHK.TRANS64.TRYWAIT P1, [UR6+0x22850], R4 ;  /* 0x02285004ff0075a7 */ /* 0x000e640008020146 */
[----:B-1----:R-:W-:Y:S05]  /*94f0*/  @!P1 BRA `(.L_x_1045) ;  /* 0x000000d4004c9947 */ /* 0x002fea0003800000 */
.L_x_1042:
        /* <DEDUP_REMOVED lines=31> */
.L_x_1046:
        /* <DEDUP_REMOVED lines=39> */
[----:B---3--:R-:W-:Y:S01]  /*9960*/  FMNMX.FTZ R5, R154, R5, !PT ;  /* 0x000000059a057209 */ /* 0x008fe20007810000 */
        /* <DEDUP_REMOVED lines=41> */
[----:B------:R-:W-:Y:S01]  /*9c00*/  FMUL.FTZ R84, R0, R87 ;  /* 0x0000005700547220 */ /* 0x000fe20000410000 */
[----:B------:R-:W-:-:S04]  /*9c10*/  ULEA UR6, UR36, UR38, 0x3 ;  /* 0x0000002624067291 */ /* 0x000fc8000f8e183f */
[----:B------:R-:W2:Y:S01]  /*9c20*/  MUFU.TANH R162, R162 ;  /* 0x000000a200a27308 */ /* 0x000ea20000002400 */
[----:B---3--:R-:W-:Y:S01]  /*9c30*/  FMNMX.FTZ R5, R160, R5, !PT ;  /* 0x00000005a0057209 */ /* 0x008fe20007810000 */
[----:B------:R-:W-:-:S04]  /*9c40*/  UIADD3 UR6, UR6, 0x22840, URZ ;  /* 0x0002284006067890 */ /* 0x000fc8000fffe03f */
[----:B------:R-:W-:Y:S02]  /*9c50*/  UPRMT UR6, UR40, 0x654, UR6 ;  /* 0x0000065428067896 */ /* 0x000fe40008000006 */
[----:B------:R-:W3:Y:S01]  /*9c60*/  MUFU.TANH R26, R26 ;  /* 0x0000001a001a7308 */ /* 0x000ee20000002400 */
[----:B-1----:R-:W-:-:S06]  /*9c70*/  FMNMX.FTZ R13, R24, R13, !PT ;  /* 0x0000000d180d7209 */ /* 0x002fcc0007810000 */
[----:B------:R-:W-:Y:S01]  /*9c80*/  SYNCS.ARRIVE.TRANS64.RED.A1T0 RZ, [UR6], RZ ;  /* 0x000000ffffff79a7 */ /* 0x000fe20008100406 */
[----:B------:R-:W1:Y:S01]  /*9c90*/  MUFU.TANH R164, R164 ;  /* 0x000000a400a47308 */ /* 0x000e620000002400 */
[----:B--2---:R-:W-:-:S07]  /*9ca0*/  FMNMX.FTZ R5, R162, R5, !PT ;  /* 0x00000005a2057209 */ /* 0x004fce0007810000 */
[----:B------:R-:W2:Y:S01]  /*9cb0*/  MUFU.TANH R28, R28 ;  /* 0x0000001c001c7308 */ /* 0x000ea20000002400 */
[----:B---3--:R-:W-:-:S07]  /*9cc0*/  FMNMX.FTZ R13, R26, R13, !PT ;  /* 0x0000000d1a0d7209 */ /* 0x008fce0007810000 */
[----:B------:R-:W3:Y:S01]  /*9cd0*/  MUFU.TANH R166, R166 ;  /* 0x000000a600a67308 */ /* 0x000ee20000002400 */
[----:B-1----:R-:W-:-:S07]  /*9ce0*/  FMNMX.FTZ R5, R164, R5, !PT ;  /* 0x00000005a4057209 */ /* 0x002fce0007810000 */
        /* <DEDUP_REMOVED lines=97> */
[----:B--2---:R-:W-:Y:S02]  /*a300*/  FMNMX.FTZ R13, R82, R13, !PT ;  /* 0x0000000d520d7209 */ /* 0x004fe40007810000 */
[----:B---3--:R-:W-:Y:S02]  /*a310*/  FMNMX.FTZ R15, R220, R5, !PT ;  /* 0x00000005dc0f7209 */ /* 0x008fe40007810000 */
[----:B------:R-:W2:Y:S03]  /*a320*/  LDC R5, c[0x0][0x988] ;  /* 0x00026200ff057b82 */ /* 0x000ea60000000800 */
[----:B0-----:R-:W0:Y:S01]  /*a330*/  SHFL.BFLY PT, R4, R15, 0x2, 0x1f ;  /* 0x0c401f000f047f89 */ /* 0x001e2200000e0000 */
[----:B-1----:R-:W-:-:S05]  /*a340*/  FMNMX.FTZ R13, R84, R13, !PT ;  /* 0x0000000d540d7209 */ /* 0x002fca0007810000 */
[----:B------:R-:W1:Y:S01]  /*a350*/  SHFL.BFLY PT, R12, R13, 0x2, 0x1f ;  /* 0x0c401f000d0c7f89 */ /* 0x000e6200000e0000 */
[----:B0-----:R-:W-:-:S05]  /*a360*/  FMNMX.FTZ R21, R15, R4, !PT ;  /* 0x000000040f157209 */ /* 0x001fca0007810000 */
[----:B------:R-:W0:Y:S01]  /*a370*/  SHFL.BFLY PT, R4, R21, 0x1, 0x1f ;  /* 0x0c201f0015047f89 */ /* 0x000e2200000e0000 */
[----:B-1----:R-:W-:-:S05]  /*a380*/  FMNMX.FTZ R25, R13, R12, !PT ;  /* 0x0000000c0d197209 */ /* 0x002fca0007810000 */
[----:B------:R-:W1:Y:S01]  /*a390*/  SHFL.BFLY PT, R12, R25, 0x1, 0x1f ;  /* 0x0c201f00190c7f89 */ /* 0x000e6200000e0000 */
[----:B0-----:R-:W-:-:S05]  /*a3a0*/  FMNMX.FTZ R4, R21, R4, !PT ;  /* 0x0000000415047209 */ /* 0x001fca0007810000 */
[C---:B--2---:R-:W-:Y:S01]  /*a3b0*/  FFMA.FTZ R49, R4.reuse, R5, -8 ;  /* 0xc100000004317423 */ /* 0x044fe20000010005 */
[----:B------:R-:W-:-:S01]  /*a3c0*/  FADD.FTZ R86, -R4, R7 ;  /* 0x0000000704567221 */ /* 0x000fc20000010100 */
[----:B-1----:R-:W-:Y:S02]  /*a3d0*/  FMNMX.FTZ R12, R25, R12, !PT ;  /* 0x0000000c190c7209 */ /* 0x002fe40007810000 */
[----:B------:R-:W-:-:S01]  /*a3e0*/  FFMA.FTZ R13, R156, R5, -R49 ;  /* 0x000000059c0d7223 */ /* 0x000fc20000010831 */
[-CC-:B------:R-:W-:Y:S01]  /*a3f0*/  FFMA.FTZ R15, R160, R5.reuse, -R49.reuse ;  /* 0x00000005a00f7223 */ /* 0x180fe20000010831 */
[----:B------:R-:W-:-:S01]  /*a400*/  FFMA.FTZ R156, R162, R5, -R49 ;  /* 0x00000005a29c7223 */ /* 0x000fc20000010831 */
[----:B------:R-:W-:Y:S01]  /*a410*/  FFMA.FTZ R21, R164, R5, -R49 ;  /* 0x00000005a4157223 */ /* 0x000fe20000010831 */
[----:B------:R-:W-:-:S01]  /*a420*/  FADD.FTZ R222, -R12, R9 ;  /* 0x000000090cde7221 */ /* 0x000fc20000010100 */
[-CC-:B------:R-:W-:Y:S01]  /*a430*/  FFMA.FTZ R9, R152, R5.reuse, -R49.reuse ;  /* 0x0000000598097223 */ /* 0x180fe20000010831 */
[----:B------:R-:W-:-:S01]  /*a440*/  FFMA.FTZ R152, R154, R5, -R49 ;  /* 0x000000059a987223 */ /* 0x000fc20000010831 */
        /* <DEDUP_REMOVED lines=26> */
[-C--:B------:R-:W-:Y:S01]  /*a5f0*/  FFMA.FTZ R49, R12, R5.reuse, -8 ;  /* 0xc10000000c317423 */ /* 0x080fe20000010005 */
[-C--:B------:R-:W-:Y:S01]  /*a600*/  FMUL.FTZ R86, R86, R5.reuse ;  /* 0x0000000556567220 */ /* 0x080fe20000410000 */
[-C--:B------:R-:W-:Y:S01]  /*a610*/  FMUL.FTZ R7, R222, R5.reuse ;  /* 0x00000005de077220 */ /* 0x080fe20000410000 */
[----:B------:R-:W-:Y:S01]  /*a620*/  MUFU.EX2 R9, R9 ;  /* 0x0000000900097308 */ /* 0x000fe20000000800 */
[----:B------:R-:W-:-:S01]  /*a630*/  FFMA.FTZ R8, R8, R5, -R49 ;  /* 0x0000000508087223 */ /* 0x000fc20000010831 */
[-CC-:B------:R-:W-:Y:S01]  /*a640*/  FFMA.FTZ R51, R10, R5.reuse, -R49.reuse ;  /* 0x000000050a337223 */ /* 0x180fe20000010831 */
[----:B------:R-:W-:-:S01]  /*a650*/  FFMA.FTZ R10, R14, R5, -R49 ;  /* 0x000000050e0a7223 */ /* 0x000fc20000010831 */
[-CC-:B------:R-:W-:Y:S01]  /*a660*/  FFMA.FTZ R53, R20, R5.reuse, -R49.reuse ;  /* 0x0000000514357223 */ /* 0x180fe20000010831 */
[----:B------:R-:W-:-:S01]  /*a670*/  FFMA.FTZ R14, R24, R5, -R49 ;  /* 0x00000005180e7223 */ /* 0x000fc20000010831 */
[-CC-:B------:R-:W-:Y:S01]  /*a680*/  FFMA.FTZ R55, R26, R5.reuse, -R49.reuse ;  /* 0x000000051a377223 */ /* 0x180fe20000010831 */
[----:B------:R-:W-:-:S01]  /*a690*/  FFMA.FTZ R20, R28, R5, -R49 ;  /* 0x000000051c147223 */ /* 0x000fc20000010831 */
        /* <DEDUP_REMOVED lines=16> */
[----:B------:R-:W1:Y:S01]  /*a7a0*/  MUFU.EX2 R8, R8 ;  /* 0x0000000800087308 */ /* 0x000e620000000800 */
[----:B0-----:R-:W-:-:S01]  /*a7b0*/  FFMA.FTZ R3, R86, R3, R9 ;  /* 0x0000000356037223 */ /* 0x001fc20000010009 */
[-CC-:B------:R-:W-:Y:S01]  /*a7c0*/  FFMA.FTZ R62, R62, R5.reuse, -R49.reuse ;  /* 0x000000053e3e7223 */ /* 0x180fe20000010831 */
[----:B------:R-:W-:-:S01]  /*a7d0*/  FFMA.FTZ R68, R68, R5, -R49 ;  /* 0x0000000544447223 */ /* 0x000fc20000010831 */
[-CC-:B------:R-:W-:Y:S01]  /*a7e0*/  FFMA.FTZ R70, R70, R5.reuse, -R49.reuse ;  /* 0x0000000546467223 */ /* 0x180fe20000010831 */
[----:B------:R-:W-:-:S01]  /*a7f0*/  FFMA.FTZ R76, R76, R5, -R49 ;  /* 0x000000054c4c7223 */ /* 0x000fc20000010831 */
[-CC-:B------:R-:W-:Y:S01]  /*a800*/  FFMA.FTZ R78, R78, R5.reuse, -R49.reuse ;  /* 0x000000054e4e7223 */ /* 0x180fe20000010831 */
[----:B------:R-:W-:-:S01]  /*a810*/  FFMA.FTZ R82, R82, R5, -R49 ;  /* 0x0000000552527223 */ /* 0x000fc20000010831 */
[----:B------:R-:W0:Y:S08]  /*a820*/  MUFU.EX2 R152, R152 ;  /* 0x0000009800987308 */ /* 0x000e300000000800 */
[----:B------:R-:W2:Y:S01]  /*a830*/  MUFU.EX2 R51, R51 ;  /* 0x0000003300337308 */ /* 0x000ea20000000800 */
[----:B-1----:R-:W-:-:S07]  /*a840*/  FFMA.FTZ R2, R7, R2, R8 ;  /* 0x0000000207027223 */ /* 0x002fce0000010008 */
[----:B------:R-:W1:Y:S01]  /*a850*/  MUFU.EX2 R13, R13 ;  /* 0x0000000d000d7308 */ /* 0x000e620000000800 */
[----:B0-----:R-:W-:-:S07]  /*a860*/  FADD.FTZ R36, R152, R3 ;  /* 0x0000000398247221 */ /* 0x001fce0000010000 */
[----:B------:R-:W0:Y:S01]  /*a870*/  MUFU.EX2 R10, R10 ;  /* 0x0000000a000a7308 */ /* 0x000e220000000800 */
[----:B--2---:R-:W-:-:S07]  /*a880*/  FADD.FTZ R3, R51, R2 ;  /* 0x0000000233037221 */ /* 0x004fce0000010000 */
[----:B------:R-:W2:Y:S01]  /*a890*/  MUFU.EX2 R154, R154 ;  /* 0x0000009a009a7308 */ /* 0x000ea20000000800 */
[----:B-1----:R-:W-:-:S01]  /*a8a0*/  FADD.FTZ R71, R13, R36 ;  /* 0x000000240d477221 */ /* 0x002fc20000010000 */
[----:B------:R-:W-:-:S06]  /*a8b0*/  FFMA.FTZ R36, R56, R5, -R49 ;  /* 0x0000000538247223 */ /* 0x000fcc0000010831 */
        /* <DEDUP_REMOVED lines=33> */
[----:B------:R-:W-:-:S06]  /*aad0*/  FFMA.FTZ R38, R64, R5, -R49 ;  /* 0x0000000540267223 */ /* 0x000fcc0000010831 */
        /* <DEDUP_REMOVED lines=12> */
[-CC-:B------:R-:W-:Y:S01]  /*aba0*/  FFMA.FTZ R73, R66, R5.reuse, -R49.reuse ;  /* 0x0000000542497223 */ /* 0x180fe20000010831 */
[----:B------:R-:W-:-:S05]  /*abb0*/  FFMA.FTZ R49, R84, R5, -R49 ;  /* 0x0000000554317223 */ /* 0x000fca0000010831 */
        /* <DEDUP_REMOVED lines=70> */
[----:B0-----:R-:W-:-:S03]  /*b020*/  FADD.FTZ R3, R188, R3 ;  /* 0x00000003bc037221 */ /* 0x001fc60000010000 */
[----:B--2---:R-:W-:Y:S01]  /*b030*/  FADD.FTZ R2, R49, R2 ;  /* 0x0000000231027221 */ /* 0x004fe20000010000 */
[----:B------:R-:W-:Y:S06]  /*b040*/  @!P0 BRA `(.L_x_1047) ;  /* 0x0000000000048947 */ /* 0x000fec0003800000 */
[----:B------:R-:W-:Y:S01]  /*b050*/  BPT.TRAP 0x1 ;  /* 0x000000040000795c */ /* 0x000fe20000300000 */
.L_x_1047:
        /* <DEDUP_REMOVED lines=9> */
[----:B------:R-:W-:Y:S01]  /*b0f0*/  F2FP.SATFINITE.E4M3.F32.PACK_AB_MERGE_C R13, R152, R9, R13 ;  /* 0x00000009980d723e */ /* 0x000fe2000480700d */
        /* <DEDUP_REMOVED lines=71> */
[-C--:B------:R-:W-:Y:S01]  /*b570*/  FMUL.FTZ R109, R109, R86.reuse ;  /* 0x000000566d6d7220 */ /* 0x080fe20000410000 */
        /* <DEDUP_REMOVED lines=23> */
[----:B------:R-:W-:Y:S02]  /*b6f0*/  IMAD.MOV.U32 R7, RZ, RZ, R4 ;  /* 0x000000ffff077224 */ /* 0x000fe400078e0004 */
[----:B------:R-:W-:Y:S01]  /*b700*/  IMAD.MOV.U32 R164, RZ, RZ, R13 ;  /* 0x000000ffffa47224 */ /* 0x000fe200078e000d */
[----:B------:R-:W-:Y:S06]  /*b710*/  @P1 BRA `(.L_x_1048) ;  /* 0xffffffd800681947 */ /* 0x000fec000383ffff */
.L_x_1037:
[----:B------:R-:W-:-:S13]  /*b720*/  ISETP.GE.AND P1, PT, R11, R22, PT ;  /* 0x000000160b00720c */ /* 0x000fda0003f26270 */
[----:B------:R-:W-:Y:S05]  /*b730*/  @!P1 BRA `(.L_x_1049) ;  /* 0x0000003400ec9947 */ /* 0x000fea0003800000 */
[----:B------:R-:W-:Y:S01]  /*b740*/  IMAD.MOV.U32 R7, RZ, RZ, R12 ;  /* 0x000000ffff077224 */ /* 0x000fe200078e000c */
[----:B------:R-:W-:Y:S01]  /*b750*/  UMOV UR34, UR37 ;  /* 0x0000002500227c82 */ /* 0x000fe20008000000 */
[----:B------:R-:W-:Y:S01]  /*b760*/  IMAD.MOV.U32 R6, RZ, RZ, R4 ;  /* 0x000000ffff067224 */ /* 0x000fe200078e0004 */
[----:B------:R-:W-:Y:S01]  /*b770*/  UMOV UR33, UR36 ;  /* 0x0000002400217c82 */ /* 0x000fe20008000000 */
[----:B------:R-:W-:Y:S01]  /*b780*/  ULDC UR29, c[0x0][0x9e4] ;  /* 0x00027900001d7ab9 */ /* 0x000fe20000000800 */
[----:B------:R-:W-:Y:S01]  /*b790*/  ULDC UR32, c[0x0][0x9dc] ;  /* 0x0002770000207ab9 */ /* 0x000fe20000000800 */
[----:B------:R-:W-:Y:S01]  /*b7a0*/  ULDC UR31, c[0x0][0x288] ;  /* 0x0000a200001f7ab9 */ /* 0x000fe20000000800 */
[----:B------:R-:W-:-:S05]  /*b7b0*/  ULDC UR30, c[0x0][0x9e0] ;  /* 0x00027800001e7ab9 */ /* 0x000fca0000000800 */
.L_x_1068:
[----:B------:R-:W-:Y:S01]  /*b7c0*/  UIADD3 UR36, UR33, 0x1, URZ ;  /* 0x0000000121247890 */ /* 0x000fe2000fffe03f */
[----:B------:R-:W-:-:S03]  /*b7d0*/  ISETP.NE.AND P2, PT, RZ, UR39, PT ;  /* 0x00000027ff007c0c */ /* 0x000fc6000bf45270 */
[----:B------:R-:W-:-:S04]  /*b7e0*/  UISETP.NE.AND UP0, UPT, UR36, 0x2, UPT ;  /* 0x000000022400788c */ /* 0x000fc8000bf05270 */
[----:B------:R-:W-:Y:S02]  /*b7f0*/  USEL UR37, URZ, 0x1, UP0 ;  /* 0x000000013f257887 */ /* 0x000fe40008000000 */
[----:B------:R-:W-:Y:S02]  /*b800*/  USEL UR36, UR36, URZ, UP0 ;  /* 0x0000003f24247287 */ /* 0x000fe40008000000 */
[----:B------:R-:W-:Y:S02]  /*b810*/  ULOP3.LUT UR37, UR34, UR37, URZ, 0x3c, !UPT ;  /* 0x0000002522257292 */ /* 0x000fe4000f8e3c3f */
[----:B------:R-:W-:Y:S10]  /*b820*/  @P2 BRA `(.L_x_1050) ;  /* 0x00000000002c2947 */ /* 0x000ff40003800000 */
[----:B------:R-:W-:Y:S05]  /*b830*/  @!P0 BRA `(.L_x_1051) ;  /* 0x0000000000048947 */ /* 0x000fea0003800000 */
[----:B------:R-:W-:Y:S01]  /*b840*/  BPT.TRAP 0x1 ;  /* 0x000000040000795c */ /* 0x000fe20000300000 */
.L_x_1051:
[----:B------:R-:W-:Y:S01]  /*b850*/  ULEA UR6, UR36, UR38, 0x3 ;  /* 0x0000002624067291 */ /* 0x000fe2000f8e183f */
[----:B------:R-:W-:-:S05]  /*b860*/  IMAD.U32 R4, RZ, RZ, UR37 ;  /* 0x00000025ff047e24 */ /* 0x000fca000f8e00ff */
[----:B------:R-:W-:-:S04]  /*b870*/  SHF.L.U32 R4, R4, 0x1f, RZ ;  /* 0x0000001f04047819 */ /* 0x000fc800000006ff */
[----:B------:R0:W1:Y:S01]  /*b880*/  SYNCS.PHASECHK.TRANS64.TRYWAIT P1, [UR6+0x22830], R4 ;  /* 0x02283004ff0075a7 */ /* 0x0000620008020146 */
[----:B------:R-:W-:Y:S05]  /*b890*/  @!P0 BRA `(.L_x_1052) ;  /* 0x0000000000048947 */ /* 0x000fea0003800000 */
[----:B------:R-:W-:Y:S01]  /*b8a0*/  BPT.TRAP 0x1 ;  /* 0x000000040000795c */ /* 0x000fe20000300000 */
.L_x_1052:
[----:B-1----:R-:W-:Y:S05]  /*b8b0*/  @P1 BRA `(.L_x_1050) ;  /* 0x0000000000081947 */ /* 0x002fea0003800000 */
[----:B------:R-:W1:Y:S02]  /*b8c0*/  SYNCS.PHASECHK.TRANS64.TRYWAIT P1, [UR6+0x22830], R4 ;  /* 0x02283004ff0075a7 */ /* 0x000e640008020146 */
[----:B-1----:R-:W-:Y:S05]  /*b8d0*/  @!P1 BRA `(.L_x_1053) ;  /* 0x000000b0006c9947 */ /* 0x002fea0003800000 */
.L_x_1050:
[----:B-1----:R-:W1:Y:S01]  /*b8e0*/  S2R R5, SR_TID.X ;  /* 0x0000000000057919 */ /* 0x002e620000002100 */
[----:B------:R-:W-:Y:S01]  /*b8f0*/  UIMAD UR26, UR36, 0x600, UR28 ;  /* 0x00000600241a78a4 */ /* 0x000fe2000f8e021c */
[----:B------:R-:W-:Y:S01]  /*b900*/  UMOV UR27, 0x80000020 ;  /* 0x80000020001b7882 */ /* 0x000fe20000000000 */
[----:B------:R-:W-:Y:S02]  /*b910*/  UMOV UR7, 0x80000020 ;  /* 0x8000002000077882 */ /* 0x000fe40000000000 */
[----:B------:R-:W-:Y:S02]  /*b920*/  UIADD3 UR6, UR26, 0x2, URZ ;  /* 0x000000021a067890 */ /* 0x000fe4000fffe03f */
[----:B------:R-:W-:Y:S01]  /*b930*/  UIADD3 UR10, UR26, 0x200, URZ ;  /* 0x000002001a0a7890 */ /* 0x000fe2000fffe03f */
[----:B------:R-:W-:Y:S01]  /*b940*/  UMOV UR11, 0x80000020 ;  /* 0x80000020000b7882 */ /* 0x000fe20000000000 */
[----:B------:R-:W-:Y:S01]  /*b950*/  UIADD3 UR14, UR26, 0x202, URZ ;  /* 0x000002021a0e7890 */ /* 0x000fe2000fffe03f */
[----:B------:R-:W-:Y:S01]  /*b960*/  UMOV UR15, 0x80000020 ;  /* 0x80000020000f7882 */ /* 0x000fe20000000000 */
[----:B------:R-:W-:Y:S01]  /*b970*/  UIADD3 UR18, UR26, 0x400, URZ ;  /* 0x000004001a127890 */ /* 0x000fe2000fffe03f */
[----:B------:R-:W-:Y:S01]  /*b980*/  UMOV UR19, 0x80000020 ;  /* 0x8000002000137882 */ /* 0x000fe20000000000 */
[----:B------:R-:W-:Y:S01]  /*b990*/  UIADD3 UR22, UR26, 0x402, URZ ;  /* 0x000004021a167890 */ /* 0x000fe2000fffe03f */
[----:B------:R-:W-:Y:S01]  /*b9a0*/  UMOV UR23, 0x80000020 ;  /* 0x8000002000177882 */ /* 0x000fe20000000000 */
        /* <DEDUP_REMOVED lines=24> */
.L_x_1055:
[----:B------:R-:W-:Y:S01]  /*bb30*/  ULEA UR6, UR33, UR38, 0x3 ;  /* 0x0000002621067291 */ /* 0x000fe2000f8e183f */
[----:B------:R-:W-:-:S05]  /*bb40*/  IMAD.U32 R4, RZ, RZ, UR34 ;  /* 0x00000022ff047e24 */ /* 0x000fca000f8e00ff */
[----:B------:R-:W-:-:S04]  /*bb50*/  SHF.L.U32 R4, R4, 0x1f, RZ ;  /* 0x0000001f04047819 */ /* 0x000fc800000006ff */
[----:B------:R0:W1:Y:S01]  /*bb60*/  SYNCS.PHASECHK.TRANS64.TRYWAIT P1, [UR6+0x22850], R4 ;  /* 0x02285004ff0075a7 */ /* 0x0000620008020146 */
[----:B------:R-:W-:Y:S05]  /*bb70*/  @!P0 BRA `(.L_x_1056) ;  /* 0x0000000000048947 */ /* 0x000fea0003800000 */
[----:B------:R-:W-:Y:S01]  /*bb80*/  BPT.TRAP 0x1 ;  /* 0x000000040000795c */ /* 0x000fe20000300000 */
.L_x_1056:
[----:B-1----:R-:W-:Y:S05]  /*bb90*/  @P1 BRA `(.L_x_1054) ;  /* 0x0000000000081947 */ /* 0x002fea0003800000 */
[----:B------:R-:W1:Y:S02]  /*bba0*/  SYNCS.PHASECHK.TRANS64.TRYWAIT P1, [UR6+0x22850], R4 ;  /* 0x02285004ff0075a7 */ /* 0x000e640008020146 */
[----:B-1----:R-:W-:Y:S05]  /*bbb0*/  @!P1 BRA `(.L_x_1057) ;  /* 0x000000ac00cc9947 */ /* 0x002fea0003800000 */
.L_x_1054:
        /* <DEDUP_REMOVED lines=31> */
.L_x_1058:
[----:B------:R-:W-:Y:S01]  /*bdb0*/  UISETP.NE.AND UP1, UPT, UR46, URZ, UPT ;  /* 0x0000003f2e00728c */ /* 0x000fe2000bf25270 */
[C---:B------:R-:W-:Y:S01]  /*bdc0*/  FMUL.FTZ R153, R0.reuse, R25 ;  /* 0x0000001900997220 */ /* 0x040fe20000410000 */
[C---:B------:R-:W-:Y:S01]  /*bdd0*/  FMUL.FTZ R25, R0.reuse, R47 ;  /* 0x0000002f00197220 */ /* 0x040fe20000410000 */
[C---:B------:R-:W-:Y:S01]  /*bde0*/  FMUL.FTZ R47, R0.reuse, R48 ;  /* 0x00000030002f7220 */ /* 0x040fe20000410000 */
[C---:B------:R-:W-:Y:S01]  /*bdf0*/  FMUL.FTZ R48, R0.reuse, R49 ;  /* 0x0000003100307220 */ /* 0x040fe20000410000 */
[C---:B------:R-:W-:Y:S01]  /*be00*/  FMUL.FTZ R13, R0.reuse, R35 ;  /* 0x00000023000d7220 */ /* 0x040fe20000410000 */
[----:B------:R-:W-:Y:S01]  /*be10*/  PLOP3.LUT P1, PT, PT, PT, UP1, 0x80, 0x0 ;  /* 0x000000000000781c */ /* 0x000fe20003f2f018 */
[C---:B------:R-:W-:Y:S01]  /*be20*/  FMUL.FTZ R49, R0.reuse, R52 ;  /* 0x0000003400317220 */ /* 0x040fe20000410000 */
[----:B------:R-:W-:Y:S01]  /*be30*/  PLOP3.LUT P2, PT, PT, PT, UP1, 0x80, 0x0 ;  /* 0x000000000000781c */ /* 0x000fe20003f4f018 */
[C---:B------:R-:W-:Y:S01]  /*be40*/  FMUL.FTZ R52, R0.reuse, R57 ;  /* 0x0000003900347220 */ /* 0x040fe20000410000 */
[C---:B------:R-:W-:Y:S01]  /*be50*/  FMUL.FTZ R35, R0.reuse, R66 ;  /* 0x0000004200237220 */ /* 0x040fe20000410000 */
[----:B------:R-:W-:Y:S01]  /*be60*/  FMUL.FTZ R66, R0, R72 ;  /* 0x0000004800427220 */ /* 0x000fe20000410000 */
[----:B------:R-:W-:-:S02]  /*be70*/  VIADD R57, R17, UR42 ;  /* 0x0000002a11397c36 */ /* 0x000fc40008000000 */
[C---:B------:R-:W-:Y:S01]  /*be80*/  FMUL.FTZ R72, R0.reuse, R73 ;  /* 0x0000004900487220 */ /* 0x040fe20000410000 */
[----:B------:R-:W-:Y:S01]  /*be90*/  @UP1 ULDC UR7, c[0x0][0x44c] ;  /* 0x0001130000071ab9 */ /* 0x000fe20000000800 */
[----:B------:R-:W1:Y:S01]  /*bea0*/  LDC R73, c[0x0][0x2f0] ;  /* 0x0000bc00ff497b82 */ /* 0x000e620000000800 */
[----:B------:R-:W-:Y:S01]  /*beb0*/  ULEA UR6, UR36, UR38, 0x3 ;  /* 0x0000002624067291 */ /* 0x000fe2000f8e183f */
[----:B------:R-:W-:Y:S01]  /*bec0*/  IMAD.SHL.U32 R200, R11, 0x80, RZ ;  /* 0x000000800bc87824 */ /* 0x000fe200078e00ff */
[----:B------:R-:W-:Y:S01]  /*bed0*/  UISETP.NE.AND UP0, UPT, UR45, URZ, UPT ;  /* 0x0000003f2d00728c */ /* 0x000fe2000bf05270 */
[----:B0-----:R-:W-:Y:S01]  /*bee0*/  @P1 IMAD.HI.U32 R4, R57, UR7, RZ ;  /* 0x0000000739041c27 */ /* 0x001fe2000f8e00ff */
[----:B------:R-:W-:Y:S01]  /*bef0*/  @UP1 ULDC UR7, c[0x0][0x450] ;  /* 0x0001140000071ab9 */ /* 0x000fe20000000800 */
[----:B------:R-:W-:Y:S02]  /*bf00*/  UIADD3 UR6, UR6, 0x22840, URZ ;  /* 0x0002284006067890 */ /* 0x000fe4000fffe03f */
[C---:B------:R-:W-:Y:S01]  /*bf10*/  FMUL.FTZ R9, R0.reuse, R27 ;  /* 0x0000001b00097220 */ /* 0x040fe20000410000 */
[C---:B------:R-:W-:Y:S01]  /*bf20*/  FMUL.FTZ R154, R0.reuse, R28 ;  /* 0x0000001c009a7220 */ /* 0x040fe20000410000 */
[----:B------:R-:W-:Y:S01]  /*bf30*/  @P2 SHF.R.U32.HI R57, RZ, UR7, R4 ;  /* 0x00000007ff392c19 */ /* 0x000fe20008011604 */
[----:B------:R-:W-:Y:S01]  /*bf40*/  FMUL.FTZ R155, R0, R29 ;  /* 0x0000001d009b7220 */ /* 0x000fe20000410000 */
[----:B------:R-:W-:Y:S01]  /*bf50*/  IADD3 R5, -R200, 0x1, RZ ;  /* 0x00000001c8057810 */ /* 0x000fe20007ffe1ff */
[C---:B------:R-:W-:Y:S01]  /*bf60*/  FMUL.FTZ R152, R0.reuse, R24 ;  /* 0x0000001800987220 */ /* 0x040fe20000410000 */
[C---:B------:R-:W-:Y:S01]  /*bf70*/  FMUL.FTZ R8, R0.reuse, R26 ;  /* 0x0000001a00087220 */ /* 0x040fe20000410000 */
[----:B------:R-:W0:Y:S01]  /*bf80*/  SHFL.IDX PT, R4, R57, RZ, 0x1c1f ;  /* 0x001c1fff39047589 */ /* 0x000e2200000e0000 */
        /* <DEDUP_REMOVED lines=52> */
[----:B------:R-:W2:Y:S01]  /*c2d0*/  MUFU.TANH R152, R152 ;  /* 0x0000009800987308 */ /* 0x000ea20000002400 */
[----:B------:R-:W-:Y:S01]  /*c2e0*/  SYNCS.ARRIVE.TRANS64.RED.A1T0 RZ, [UR6], RZ ;  /* 0x000000ffffff79a7 */ /* 0x000fe20008100406 */
[----:B-1----:R-:W-:Y:S01]  /*c2f0*/  IMAD R5, R73, UR41, R5 ;  /* 0x0000002949057c24 */ /* 0x002fe2000f8e0205 */
[----:B------:R-:W-:-:S03]  /*c300*/  ULOP3.LUT UR6, URZ, UR32, URZ, 0x33, !UPT ;  /* 0x000000203f067292 */ /* 0x000fc6000f8e333f */
[----:B------:R-:W-:Y:S02]  /*c310*/  VIADD R5, R5, -UR31 ;  /* 0x8000001f05057c36 */ /* 0x000fe40008000000 */
[----:B------:R-:W1:Y:S02]  /*c320*/  MUFU.TANH R153, R153 ;  /* 0x0000009900997308 */ /* 0x000e640000002400 */
[C---:B------:R-:W-:Y:S02]  /*c330*/  VIADD R69, R5.reuse, UR30 ;  /* 0x0000001e05457c36 */ /* 0x040fe40008000000 */
[----:B------:R-:W-:Y:S02]  /*c340*/  VIADD R71, R5, UR6 ;  /* 0x0000000605477c36 */ /* 0x000fe40008000000 */
[--C-:B0-----:R-:W-:Y:S02]  /*c350*/  IMAD.IADD R59, R69, 0x1, R4.reuse ;  /* 0x00000001453b7824 */ /* 0x101fe400078e0204 */
[----:B------:R-:W0:Y:S01]  /*c360*/  MUFU.TANH R8, R8 ;  /* 0x0000000800087308 */ /* 0x000e220000002400 */
[----:B------:R-:W-:-:S07]  /*c370*/  IMAD.IADD R61, R71, 0x1, R4 ;  /* 0x00000001473d7824 */ /* 0x000fce00078e0204 */
[----:B------:R-:W3:Y:S08]  /*c380*/  MUFU.TANH R9, R9 ;  /* 0x0000000900097308 */ /* 0x000ef00000002400 */
        /* <DEDUP_REMOVED lines=63> */
[----:B------:R-:W-:-:S05]  /*c780*/  VIADD R63, R4, -UR31 ;  /* 0x8000001f043f7c36 */ /* 0x000fca0008000000 */
        /* <DEDUP_REMOVED lines=10> */
.L_x_1061:
[----:B------:R-:W-:-:S05]  /*c830*/  IMAD.U32 R58, RZ, RZ, UR29 ;  /* 0x0000001dff3a7e24 */ /* 0x000fca000f8e00ff */
[----:B------:R-:W-:-:S13]  /*c840*/  ISETP.NE.AND P1, PT, R58, 0x1, PT ;  /* 0x000000013a00780c */ /* 0x000fda0003f25270 */
[----:B------:R-:W1:Y:S02]  /*c850*/  @P1 LDC.64 R4, c[0x0][0x9e8] ;  /* 0x00027a00ff041b82 */ /* 0x000e640000000a00 */
[----:B-1----:R-:W-:-:S05]  /*c860*/  @P1 IMAD.HI.U32 R4, R63, R4, RZ ;  /* 0x000000043f041227 */ /* 0x002fca00078e00ff */
[----:B------:R-:W-:-:S07]  /*c870*/  @P1 SHF.R.U32.HI R63, RZ, R5, R4 ;  /* 0x00000005ff3f1219 */ /* 0x000fce0000011604 */
.L_x_1062:
[----:B------:R-:W-:Y:S05]  /*c880*/  BSYNC B0 ;  /* 0x0000000000007941 */ /* 0x000fea0003800000 */
.L_x_1060:
[----:B------:R-:W-:-:S04]  /*c890*/  IMAD R63, R63, R58, -R200 ;  /* 0x0000003a3f3f7224 */ /* 0x000fc800078e0ac8 */
[----:B------:R-:W-:-:S05]  /*c8a0*/  IMAD R4, R16, -0x2, R63 ;  /* 0xfffffffe10047824 */ /* 0x000fca00078e023f */
[----:B------:R-:W-:Y:S02]  /*c8b0*/  VIADDMNMX R59, R4, R58, R59, PT ;  /* 0x0000003a043b7246 */ /* 0x000fe4000380013b */
[----:B------:R-:W-:-:S07]  /*c8c0*/  VIMNMX R61, R61, R4, !PT ;  /* 0x000000043d3d7248 */ /* 0x000fce0007fe0100 */
.L_x_1059:
[----:B------:R-:W-:Y:S01]  /*c8d0*/  ISETP.GT.AND P1, PT, R11, -0x1, PT ;  /* 0xffffffff0b00780c */ /* 0x000fe20003f24270 */
[----:B------:R-:W1:Y:S01]  /*c8e0*/  SHFL.IDX PT, R4, R57, 0x1, 0x1c1f ;  /* 0x003c1f0039047f89 */ /* 0x000e6200000e0000 */
[----:B------:R-:W-:Y:S02]  /*c8f0*/  UISETP.NE.AND UP0, UPT, UR45, URZ, UPT ;  /* 0x0000003f2d00728c */ /* 0x000fe4000bf05270 */
[C---:B------:R-:W-:Y:S02]  /*c900*/  ISETP.GT.AND P6, PT, R61.reuse, RZ, P1 ;  /* 0x000000ff3d00720c */ /* 0x040fe40000fc4270 */
[----:B------:R-:W-:Y:S02]  /*c910*/  ISETP.GT.AND P3, PT, R61, 0x8, P1 ;  /* 0x000000083d00780c */ /* 0x000fe40000f64270 */
[C---:B------:R-:W-:Y:S02]  /*c920*/  ISETP.LT.OR P6, PT, R59.reuse, 0x1, P6 ;  /* 0x000000013b00780c */ /* 0x040fe400037c1670 */
[----:B------:R-:W-:-:S02]  /*c930*/  ISETP.LT.OR P3, PT, R59, 0x9, P3 ;  /* 0x000000093b00780c */ /* 0x000fc40001f61670 */
[C---:B------:R-:W-:Y:S02]  /*c940*/  ISETP.GT.AND P2, PT, R61.reuse, 0x1, P1 ;  /* 0x000000013d00780c */ /* 0x040fe40000f44270 */
[----:B------:R-:W-:Y:S02]  /*c950*/  FSEL R198, R152, -INF , !P6 ;  /* 0xff80000098c67808 */ /* 0x000fe40007000000 */
[C---:B------:R-:W-:Y:S02]  /*c960*/  ISETP.GT.AND P6, PT, R61.reuse, 0x11, P1 ;  /* 0x000000113d00780c */ /* 0x040fe40000fc4270 */
[----:B------:R-:W-:Y:S02]  /*c970*/  FSEL R182, R154, -INF , !P3 ;  /* 0xff8000009ab67808 */ /* 0x000fe40005800000 */
[----:B------:R-:W-:Y:S02]  /*c980*/  ISETP.GT.AND P3, PT, R61, 0x19, P1 ;  /* 0x000000193d00780c */ /* 0x000fe40000f64270 */
[----:B------:R-:W-:-:S02]  /*c990*/  ISETP.LT.OR P2, PT, R59, 0x2, P2 ;  /* 0x000000023b00780c */ /* 0x000fc40001741670 */
[C---:B------:R-:W-:Y:S02]  /*c9a0*/  ISETP.LT.OR P6, PT, R59.reuse, 0x12, P6 ;  /* 0x000000123b00780c */ /* 0x040fe400037c1670 */
[----:B------:R-:W-:Y:S02]  /*c9b0*/  ISETP.LT.OR P3, PT, R59, 0x1a, P3 ;  /* 0x0000001a3b00780c */ /* 0x000fe40001f61670 */
[----:B------:R-:W-:Y:S02]  /*c9c0*/  FSEL R166, R153, -INF , !P2 ;  /* 0xff80000099a67808 */ /* 0x000fe40005000000 */
[C---:B------:R-:W-:Y:S02]  /*c9d0*/  ISETP.GT.AND P5, PT, R61.reuse, 0x9, P1 ;  /* 0x000000093d00780c */ /* 0x040fe40000fa4270 */
[C---:B------:R-:W-:Y:S02]  /*c9e0*/  ISETP.GT.AND P4, PT, R61.reuse, 0x10, P1 ;  /* 0x000000103d00780c */ /* 0x040fe40000f84270 */
[----:B------:R-:W-:-:S02]  /*c9f0*/  ISETP.GT.AND P2, PT, R61, 0x18, P1 ;  /* 0x000000183d00780c */ /* 0x000fc40000f44270 */
[----:B0-----:R-:W-:Y:S02]  /*ca00*/  FSEL R194, R157, -INF , !P6 ;  /* 0xff8000009dc27808 */ /* 0x001fe40007000000 */
[----:B------:R-:W-:Y:S02]  /*ca10*/  ISETP.GT.AND P6, PT, R61, 0x28, P1 ;  /* 0x000000283d00780c */ /* 0x000fe40000fc4270 */
        /* <DEDUP_REMOVED lines=10> */
[C---:B------:R-:W-:Y:S02]  /*cac0*/  ISETP.GT.AND P5, PT, R61.reuse, 0x20, P1 ;  /* 0x000000203d00780c */ /* 0x040fe40000fa4270 */
[C---:B------:R-:W-:Y:S02]  /*cad0*/  ISETP.GT.AND P4, PT, R61.reuse, 0x21, P1 ;  /* 0x000000213d00780c */ /* 0x040fe40000f84270 */
[----:B------:R-:W-:Y:S02]  /*cae0*/  ISETP.GT.AND P2, PT, R61, 0x29, P1 ;  /* 0x000000293d00780c */ /* 0x000fe40000f44270 */
[----:B------:R-:W-:Y:S02]  /*caf0*/  FSEL R180, R162, -INF , !P6 ;  /* 0xff800000a2b47808 */ /* 0x000fe40007000000 */
[----:B------:R-:W-:Y:S01]  /*cb00*/  FSEL R162, R47, -INF , !P3 ;  /* 0xff8000002fa27808 */ /* 0x000fe20005800000 */
[----:B-1----:R-:W-:Y:S01]  /*cb10*/  IMAD.IADD R47, R69, 0x1, R4 ;  /* 0x00000001452f7824 */ /* 0x002fe200078e0204 */
[----:B------:R-:W-:-:S02]  /*cb20*/  ISETP.GT.AND P3, PT, R61, 0x41, P1 ;  /* 0x000000413d00780c */ /* 0x000fc40000f64270 */
[C---:B------:R-:W-:Y:S02]  /*cb30*/  ISETP.LT.OR P5, PT, R59.reuse, 0x21, P5 ;  /* 0x000000213b00780c */ /* 0x040fe40002fa1670 */
[C---:B------:R-:W-:Y:S02]  /*cb40*/  ISETP.LT.OR P4, PT, R59.reuse, 0x22, P4 ;  /* 0x000000223b00780c */ /* 0x040fe40002781670 */
[C---:B------:R-:W-:Y:S02]  /*cb50*/  ISETP.LT.OR P2, PT, R59.reuse, 0x2a, P2 ;  /* 0x0000002a3b00780c */ /* 0x040fe40001741670 */
[----:B------:R-:W-:Y:S02]  /*cb60*/  ISETP.LT.OR P3, PT, R59, 0x42, P3 ;  /* 0x000000423b00780c */ /* 0x000fe40001f61670 */
        /* <DEDUP_REMOVED lines=15> */
[----:B------:R-:W-:Y:S01]  /*cc60*/  FSEL R82, R49, -INF , !P4 ;  /* 0xff80000031527808 */ /* 0x000fe20006000000 */
[----:B------:R-:W-:Y:S01]  /*cc70*/  IMAD.IADD R49, R71, 0x1, R4 ;  /* 0x0000000147317824 */ /* 0x000fe200078e0204 */
        /* <DEDUP_REMOVED lines=57> */
.L_x_1065:
[----:B------:R-:W-:-:S05]  /*d010*/  IMAD.U32 R53, RZ, RZ, UR29 ;  /* 0x0000001dff357e24 */ /* 0x000fca000f8e00ff */
[----:B------:R-:W-:-:S13]  /*d020*/  ISETP.NE.AND P2, PT, R53, 0x1, PT ;  /* 0x000000013500780c */ /* 0x000fda0003f45270 */
[----:B------:R-:W0:Y:S02]  /*d030*/  @P2 LDC.64 R4, c[0x0][0x9e8] ;  /* 0x00027a00ff042b82 */ /* 0x000e240000000a00 */
[----:B0-----:R-:W-:-:S05]  /*d040*/  @P2 IMAD.HI.U32 R4, R51, R4, RZ ;  /* 0x0000000433042227 */ /* 0x001fca00078e00ff */
[----:B------:R-:W-:-:S07]  /*d050*/  @P2 SHF.R.U32.HI R51, RZ, R5, R4 ;  /* 0x00000005ff332219 */ /* 0x000fce0000011604 */
.L_x_1066:
[----:B------:R-:W-:Y:S05]  /*d060*/  BSYNC B0 ;  /* 0x0000000000007941 */ /* 0x000fea0003800000 */
.L_x_1064:
[----:B------:R-:W-:-:S04]  /*d070*/  IMAD R51, R51, R53, -R200 ;  /* 0x0000003533337224 */ /* 0x000fc800078e0ac8 */
[----:B------:R-:W-:-:S05]  /*d080*/  IMAD R4, R16, -0x2, R51 ;  /* 0xfffffffe10047824 */ /* 0x000fca00078e0233 */
[----:B------:R-:W-:Y:S02]  /*d090*/  VIADDMNMX R47, R4, R53, R47, PT ;  /* 0x00000035042f7246 */ /* 0x000fe4000380012f */
[----:B------:R-:W-:-:S07]  /*d0a0*/  VIMNMX R49, R49, R4, !PT ;  /* 0x0000000431317248 */ /* 0x000fce0007fe0100 */
.L_x_1063:
[----:B------:R-:W-:Y:S02]  /*d0b0*/  FMNMX.FTZ R5, R198, R6, !PT ;  /* 0x00000006c6057209 */ /* 0x000fe40007810000 */
[----:B------:R-:W-:Y:S02]  /*d0c0*/  ISETP.GT.AND P5, PT, R49, 0x10, P1 ;  /* 0x000000103100780c */ /* 0x000fe40000fa4270 */
[----:B------:R-:W-:Y:S02]  /*d0d0*/  FMNMX.FTZ R5, R166, R5, !PT ;  /* 0x00000005a6057209 */ /* 0x000fe40007810000 */
[----:B------:R-:W-:Y:S02]  /*d0e0*/  ISETP.LT.OR P5, PT, R47, 0x11, P5 ;  /* 0x000000112f00780c */ /* 0x000fe40002fa1670 */
[----:B------:R-:W-:Y:S02]  /*d0f0*/  FMNMX.FTZ R5, R182, R5, !PT ;  /* 0x00000005b6057209 */ /* 0x000fe40007810000 */
[----:B------:R-:W-:-:S02]  /*d100*/  ISETP.GT.AND P6, PT, R49, 0x1, P1 ;  /* 0x000000013100780c */ /* 0x000fc40000fc4270 */
        /* <DEDUP_REMOVED lines=15> */
[----:B------:R-:W-:Y:S02]  /*d200*/  ISETP.LT.OR P4, PT, R47, 0xa, P4 ;  /* 0x0000000a2f00780c */ /* 0x000fe40002781670 */
[----:B------:R-:W-:Y:S02]  /*d210*/  FMNMX.FTZ R5, R164, R5, !PT ;  /* 0x00000005a4057209 */ /* 0x000fe40007810000 */
[----:B------:R-:W-:-:S02]  /*d220*/  FSEL R24, R24, -INF , !P5 ;  /* 0xff80000018187808 */ /* 0x000fc40006800000 */
[----:B------:R-:W-:Y:S02]  /*d230*/  FMNMX.FTZ R5, R162, R5, !PT ;  /* 0x00000005a2057209 */ /* 0x000fe40007810000 */
[----:B------:R-:W-:Y:S02]  /*d240*/  ISETP.GT.AND P5, PT, R49, RZ, P1 ;  /* 0x000000ff3100720c */ /* 0x000fe40000fa4270 */
        /* <DEDUP_REMOVED lines=49> */
[----:B------:R-:W-:Y:S01]  /*d560*/  FSEL R166, R15, -INF , !P4 ;  /* 0xff8000000fa67808 */ /* 0x000fe20006000000 */
[--C-:B------:R-:W-:Y:S01]  /*d570*/  FFMA.FTZ R13, R182, R5, -R51.reuse ;  /* 0x00000005b60d7223 */ /* 0x100fe20000010833 */
[----:B------:R-:W-:Y:S01]  /*d580*/  FMNMX.FTZ R15, R196, R7, !PT ;  /* 0x00000007c40f7209 */ /* 0x000fe20007810000 */
[--C-:B------:R-:W-:Y:S01]  /*d590*/  FFMA.FTZ R14, R190, R5, -R51.reuse ;  /* 0x00000005be0e7223 */ /* 0x100fe20000010833 */
[----:B------:R-:W-:Y:S01]  /*d5a0*/  FSEL R182, R21, -INF , !P2 ;  /* 0xff80000015b67808 */ /* 0x000fe20005000000 */
[----:B------:R0:W-:Y:S01]  /*d5b0*/  MUFU.EX2 R8, R12 ;  /* 0x0000000c00087308 */ /* 0x0001e20000000800 */
[----:B------:R-:W-:Y:S01]  /*d5c0*/  FMNMX.FTZ R15, R84, R15, !PT ;  /* 0x0000000f540f7209 */ /* 0x000fe20007810000 */
[-CC-:B------:R-:W-:Y:S01]  /*d5d0*/  FFMA.FTZ R20, R192, R5.reuse, -R51.reuse ;  /* 0x00000005c0147223 */ /* 0x180fe20000010833 */
[----:B------:R-:W-:Y:S01]  /*d5e0*/  ISETP.GT.AND P4, PT, R49, 0x29, P1 ;  /* 0x000000293100780c */ /* 0x000fe20000f84270 */
[--C-:B------:R-:W-:Y:S01]  /*d5f0*/  FFMA.FTZ R10, R198, R5, -R51.reuse ;  /* 0x00000005c60a7223 */ /* 0x100fe20000010833 */
[----:B------:R-:W-:Y:S01]  /*d600*/  FMNMX.FTZ R15, R86, R15, !PT ;  /* 0x0000000f560f7209 */ /* 0x000fe20007810000 */
[-CC-:B------:R-:W-:Y:S01]  /*d610*/  FFMA.FTZ R55, R50, R5.reuse, -R51.reuse ;  /* 0x0000000532377223 */ /* 0x180fe20000010833 */
[----:B------:R-:W-:Y:S01]  /*d620*/  ISETP.LT.OR P4, PT, R47, 0x2a, P4 ;  /* 0x0000002a2f00780c */ /* 0x000fe20002781670 */
[--C-:B------:R-:W-:Y:S01]  /*d630*/  FFMA.FTZ R76, R76, R5, -R51.reuse ;  /* 0x000000054c4c7223 */ /* 0x100fe20000010833 */
[----:B------:R-:W-:Y:S01]  /*d640*/  FMNMX.FTZ R21, R152, R15, !PT ;  /* 0x0000000f98157209 */ /* 0x000fe20007810000 */
[-CC-:B0-----:R-:W-:Y:S01]  /*d650*/  FFMA.FTZ R12, R194, R5.reuse, -R51.reuse ;  /* 0x00000005c20c7223 */ /* 0x181fe20000010833 */
[----:B------:R-:W-:Y:S01]  /*d660*/  FSEL R190, R25, -INF , !P4 ;  /* 0xff80000019be7808 */ /* 0x000fe20006000000 */
[--C-:B------:R-:W-:Y:S01]  /*d670*/  FFMA.FTZ R74, R74, R5, -R51.reuse ;  /* 0x000000054a4a7223 */ /* 0x100fe20000010833 */
[----:B------:R-:W-:Y:S01]  /*d680*/  FMNMX.FTZ R21, R154, R21, !PT ;  /* 0x000000159a157209 */ /* 0x000fe20007810000 */
[----:B------:R0:W-:Y:S01]  /*d690*/  MUFU.EX2 R15, R12 ;  /* 0x0000000c000f7308 */ /* 0x0001e20000000800 */
[----:B------:R-:W-:Y:S01]  /*d6a0*/  FSEL R194, R27, -INF , !P3 ;  /* 0xff8000001bc27808 */ /* 0x000fe20005800000 */
[--C-:B------:R-:W-:Y:S01]  /*d6b0*/  FFMA.FTZ R68, R68, R5, -R51.reuse ;  /* 0x0000000544447223 */ /* 0x100fe20000010833 */
[----:B------:R-:W-:Y:S01]  /*d6c0*/  FMNMX.FTZ R21, R158, R21, !PT ;  /* 0x000000159e157209 */ /* 0x000fe20007810000 */
[----:B------:R-:W-:Y:S01]  /*d6d0*/  FFMA.FTZ R52, R52, R5, -R51 ;  /* 0x0000000534347223 */ /* 0x000fe20000010833 */
[----:B------:R-:W-:-:S02]  /*d6e0*/  ISETP.GT.AND P2, PT, R49, 0x30, P1 ;  /* 0x000000303100780c */ /* 0x000fc40000f44270 */
[----:B------:R-:W-:Y:S01]  /*d6f0*/  FMNMX.FTZ R21, R160, R21, !PT ;  /* 0x00000015a0157209 */ /* 0x000fe20007810000 */
[----:B------:R-:W-:Y:S01]  /*d700*/  MUFU.EX2 R10, R10 ;  /* 0x0000000a000a7308 */ /* 0x000fe20000000800 */
[----:B------:R-:W-:Y:S01]  /*d710*/  ISETP.GT.AND P4, PT, R49, 0x39, P1 ;  /* 0x000000393100780c */ /* 0x000fe20000f84270 */
[----:B0-----:R-:W-:Y:S01]  /*d720*/  FFMA.FTZ R12, R188, R5, -R51 ;  /* 0x00000005bc0c7223 */ /* 0x001fe20000010833 */
[----:B------:R-:W-:Y:S02]  /*d730*/  FMNMX.FTZ R25, R166, R21, !PT ;  /* 0x00000015a6197209 */ /* 0x000fe40007810000 */
[C---:B------:R-:W-:Y:S02]  /*d740*/  ISETP.LT.OR P2, PT, R47.reuse, 0x31, P2 ;  /* 0x000000312f00780c */ /* 0x040fe40001741670 */
[----:B------:R-:W-:Y:S01]  /*d750*/  FMNMX.FTZ R25, R24, R25, !PT ;  /* 0x0000001918197209 */ /* 0x000fe20007810000 */
[----:B------:R0:W-:Y:S01]  /*d760*/  MUFU.EX2 R21, R12 ;  /* 0x0000000c00157308 */ /* 0x0001e20000000800 */
[----:B------:R-:W-:-:S02]  /*d770*/  ISETP.LT.OR P4, PT, R47, 0x3a, P4 ;  /* 0x0000003a2f00780c */ /* 0x000fc40002781670 */
[----:B------:R-:W-:Y:S02]  /*d780*/  FMNMX.FTZ R27, R182, R25, !PT ;  /* 0x00000019b61b7209 */ /* 0x000fe40007810000 */
[----:B------:R-:W-:Y:S02]  /*d790*/  ISETP.GT.AND P5, PT, R49, 0x38, P1 ;  /* 0x000000383100780c */ /* 0x000fe40000fa4270 */
[----:B------:R-:W-:Y:S01]  /*d7a0*/  FMNMX.FTZ R27, R26, R27, !PT ;  /* 0x0000001b1a1b7209 */ /* 0x000fe20007810000 */
[----:B------:R-:W-:Y:S01]  /*d7b0*/  MUFU.EX2 R9, R9 ;  /* 0x0000000900097308 */ /* 0x000fe20000000800 */
[----:B------:R-:W-:Y:S01]  /*d7c0*/  FSEL R28, R28, -INF , !P2 ;  /* 0xff8000001c1c7808 */ /* 0x000fe20005000000 */
[--C-:B0-----:R-:W-:Y:S01]  /*d7d0*/  FFMA.FTZ R12, R180, R5, -R51.reuse ;  /* 0x00000005b40c7223 */ /* 0x101fe20000010833 */
[----:B------:R-:W-:Y:S02]  /*d7e0*/  FMNMX.FTZ R27, R190, R27, !PT ;  /* 0x0000001bbe1b7209 */ /* 0x000fe40007810000 */
[----:B------:R-:W-:Y:S01]  /*d7f0*/  FSEL R188, R29, -INF , !P4 ;  /* 0xff8000001dbc7808 */ /* 0x000fe20006000000 */
[----:B------:R-:W-:-:S01]  /*d800*/  FFMA.FTZ R29, R186, R5, -R51 ;  /* 0x00000005ba1d7223 */ /* 0x000fc20000010833 */
[----:B------:R-:W-:Y:S01]  /*d810*/  ISETP.LT.OR P5, PT, R47, 0x39, P5 ;  /* 0x000000392f00780c */ /* 0x000fe20002fa1670 */
[----:B------:R-:W-:Y:S01]  /*d820*/  MUFU.EX2 R13, R13 ;  /* 0x0000000d000d7308 */ /* 0x000fe20000000800 */
[----:B------:R-:W-:-:S02]  /*d830*/  FMNMX.FTZ R27, R28, R27, !PT ;  /* 0x0000001b1c1b7209 */ /* 0x000fc40007810000 */
[C---:B------:R-:W-:Y:S02]  /*d840*/  ISETP.GT.AND P2, PT, R49.reuse, 0x40, P1 ;  /* 0x000000403100780c */ /* 0x040fe40000f44270 */
[----:B------:R-:W-:Y:S02]  /*d850*/  FSEL R30, R30, -INF , !P5 ;  /* 0xff8000001e1e7808 */ /* 0x000fe40006800000 */
[----:B------:R-:W-:Y:S01]  /*d860*/  ISETP.GT.AND P3, PT, R49, 0x41, P1 ;  /* 0x000000413100780c */ /* 0x000fe20000f64270 */
[----:B------:R0:W-:Y:S01]  /*d870*/  MUFU.EX2 R25, R29 ;  /* 0x0000001d00197308 */ /* 0x0001e20000000800 */
[----:B------:R-:W-:Y:S02]  /*d880*/  ISETP.LT.OR P2, PT, R47, 0x41, P2 ;  /* 0x000000412f00780c */ /* 0x000fe40001741670 */
[----:B------:R-:W-:Y:S02]  /*d890*/  ISETP.GT.AND P5, PT, R49, 0x48, P1 ;  /* 0x000000483100780c */ /* 0x000fe40000fa4270 */
[----:B------:R-:W-:-:S02]  /*d8a0*/  FSEL R192, R31, -INF , !P2 ;  /* 0xff8000001fc07808 */ /* 0x000fc40005000000 */
[----:B------:R-:W-:Y:S01]  /*d8b0*/  ISETP.LT.OR P3, PT, R47, 0x42, P3 ;  /* 0x000000422f00780c */ /* 0x000fe20001f61670 */
[----:B------:R-:W-:Y:S01]  /*d8c0*/  MUFU.EX2 R14, R14 ;  /* 0x0000000e000e7308 */ /* 0x000fe20000000800 */
[----:B0-----:R-:W-:Y:S02]  /*d8d0*/  FMNMX.FTZ R29, R194, R27, !PT ;  /* 0x0000001bc21d7209 */ /* 0x001fe40007810000 */
[----:B------:R-:W-:Y:S02]  /*d8e0*/  ISETP.GT.AND P4, PT, R49, 0x49, P1 ;  /* 0x000000493100780c */ /* 0x000fe40000f84270 */
[----:B------:R-:W-:Y:S02]  /*d8f0*/  FMNMX.FTZ R29, R30, R29, !PT ;  /* 0x0000001d1e1d7209 */ /* 0x000fe40007810000 */
[----:B------:R-:W-:Y:S01]  /*d900*/  ISETP.LT.OR P5, PT, R47, 0x49, P5 ;  /* 0x000000492f00780c */ /* 0x000fe20002fa1670 */
[----:B------:R0:W-:Y:S01]  /*d910*/  MUFU.EX2 R27, R12 ;  /* 0x0000000c001b7308 */ /* 0x0001e20000000800 */
[----:B------:R-:W-:-:S02]  /*d920*/  FMNMX.FTZ R29, R188, R29, !PT ;  /* 0x0000001dbc1d7209 */ /* 0x000fc40007810000 */
[----:B------:R-:W-:Y:S01]  /*d930*/  FSEL R186, R32, -INF , !P3 ;  /* 0xff80000020ba7808 */ /* 0x000fe20005800000 */
[----:B------:R-:W-:-:S01]  /*d940*/  FFMA.FTZ R32, R184, R5, -R51 ;  /* 0x00000005b8207223 */ /* 0x000fc20000010833 */
[----:B------:R-:W-:Y:S02]  /*d950*/  FMNMX.FTZ R29, R192, R29, !PT ;  /* 0x0000001dc01d7209 */ /* 0x000fe40007810000 */
[----:B------:R-:W-:Y:S01]  /*d960*/  ISETP.GT.AND P2, PT, R49, 0x50, P1 ;  /* 0x000000503100780c */ /* 0x000fe20000f44270 */
[----:B------:R-:W-:Y:S01]  /*d970*/  MUFU.EX2 R20, R20 ;  /* 0x0000001400147308 */ /* 0x000fe20000000800 */
[----:B------:R-:W-:Y:S01]  /*d980*/  FSEL R184, R33, -INF , !P5 ;  /* 0xff80000021b87808 */ /* 0x000fe20006800000 */
[----:B0-----:R-:W-:Y:S01]  /*d990*/  FFMA.FTZ R12, R162, R5, -R51 ;  /* 0x00000005a20c7223 */ /* 0x001fe20000010833 */
[----:B------:R-:W-:Y:S02]  /*d9a0*/  ISETP.LT.OR P4, PT, R47, 0x4a, P4 ;  /* 0x0000004a2f00780c */ /* 0x000fe40002781670 */
[----:B------:R-:W-:-:S02]  /*d9b0*/  FMNMX.FTZ R31, R186, R29, !PT ;  /* 0x0000001dba1f7209 */ /* 0x000fc40007810000 */
[----:B------:R-:W-:Y:S01]  /*d9c0*/  ISETP.GT.AND P3, PT, R49, 0x51, P1 ;  /* 0x000000513100780c */ /* 0x000fe20000f64270 */
[----:B------:R0:W-:Y:S01]  /*d9d0*/  MUFU.EX2 R29, R12 ;  /* 0x0000000c001d7308 */ /* 0x0001e20000000800 */
[----:B------:R-:W-:Y:S02]  /*d9e0*/  ISETP.LT.OR P2, PT, R47, 0x51, P2 ;  /* 0x000000512f00780c */ /* 0x000fe40001741670 */
[----:B------:R-:W-:Y:S01]  /*d9f0*/  FSEL R180, R34, -INF , !P4 ;  /* 0xff80000022b47808 */ /* 0x000fe20006000000 */
[----:B------:R-:W-:-:S01]  /*da00*/  FFMA.FTZ R34, R164, R5, -R51 ;  /* 0x00000005a4227223 */ /* 0x000fc20000010833 */
[----:B------:R-:W-:Y:S02]  /*da10*/  FMNMX.FTZ R31, R184, R31, !PT ;  /* 0x0000001fb81f7209 */ /* 0x000fe40007810000 */
[----:B------:R-:W-:Y:S01]  /*da20*/  ISETP.GT.AND P5, PT, R49, 0x58, P1 ;  /* 0x000000583100780c */ /* 0x000fe20000fa4270 */
[----:B------:R-:W-:Y:S01]  /*da30*/  MUFU.EX2 R32, R32 ;  /* 0x0000002000207308 */ /* 0x000fe20000000800 */
[----:B------:R-:W-:Y:S01]  /*da40*/  FSEL R198, R35, -INF , !P2 ;  /* 0xff80000023c67808 */ /* 0x000fe20005000000 */
[-CC-:B------:R-:W-:Y:S01]  /*da50*/  FFMA.FTZ R35, R156, R5.reuse, -R51.reuse ;  /* 0x000000059c237223 */ /* 0x180fe20000010833 */
[----:B------:R-:W-:Y:S01]  /*da60*/  ISETP.LT.OR P3, PT, R47, 0x52, P3 ;  /* 0x000000522f00780c */ /* 0x000fe20001f61670 */
[--C-:B0-----:R-:W-:Y:S01]  /*da70*/  FFMA.FTZ R12, R82, R5, -R51.reuse ;  /* 0x00000005520c7223 */ /* 0x101fe20000010833 */
[----:B------:R-:W-:Y:S01]  /*da80*/  FMNMX.FTZ R31, R180, R31, !PT ;  /* 0x0000001fb41f7209 */ /* 0x000fe20007810000 */
[----:B------:R-:W-:Y:S01]  /*da90*/  FFMA.FTZ R82, R80, R5, -R51 ;  /* 0x0000000550527223 */ /* 0x000fe20000010833 */
[----:B------:R-:W-:Y:S01]  /*daa0*/  ISETP.GT.AND P4, PT, R49, 0x59, P1 ;  /* 0x000000593100780c */ /* 0x000fe20000f84270 */
[----:B------:R-:W-:Y:S01]  /*dab0*/  MUFU.EX2 R34, R34 ;  /* 0x0000002200227308 */ /* 0x000fe20000000800 */
[----:B------:R-:W-:-:S02]  /*dac0*/  ISETP.LT.OR P5, PT, R47, 0x59, P5 ;  /* 0x000000592f00780c */ /* 0x000fc40002fa1670 */
[----:B------:R-:W-:Y:S02]  /*dad0*/  FSEL R36, R36, -INF , !P3 ;  /* 0xff80000024247808 */ /* 0x000fe40005800000 */
[----:B------:R-:W-:Y:S02]  /*dae0*/  FMNMX.FTZ R31, R198, R31, !PT ;  /* 0x0000001fc61f7209 */ /* 0x000fe40007810000 */
[----:B------:R-:W-:Y:S01]  /*daf0*/  ISETP.GT.AND P2, PT, R49, 0x60, P1 ;  /* 0x000000603100780c */ /* 0x000fe20000f44270 */
[----:B------:R-:W-:Y:S01]  /*db00*/  MUFU.EX2 R82, R82 ;  /* 0x0000005200527308 */ /* 0x000fe20000000800 */
[----:B------:R-:W-:Y:S02]  /*db10*/  FSEL R162, R37, -INF , !P5 ;  /* 0xff80000025a27808 */ /* 0x000fe40006800000 */
[----:B------:R-:W-:Y:S02]  /*db20*/  ISETP.LT.OR P4, PT, R47, 0x5a, P4 ;  /* 0x0000005a2f00780c */ /* 0x000fe40002781670 */
[----:B------:R-:W-:-:S02]  /*db30*/  FMNMX.FTZ R33, R36, R31, !PT ;  /* 0x0000001f24217209 */ /* 0x000fc40007810000 */
[----:B------:R-:W-:Y:S01]  /*db40*/  ISETP.GT.AND P3, PT, R49, 0x61, P1 ;  /* 0x000000613100780c */ /* 0x000fe20000f64270 */
[----:B------:R0:W-:Y:S01]  /*db50*/  MUFU.EX2 R31, R12 ;  /* 0x0000000c001f7308 */ /* 0x0001e20000000800 */
[----:B------:R-:W-:Y:S02]  /*db60*/  ISETP.LT.OR P2, PT, R47, 0x61, P2 ;  /* 0x000000612f00780c */ /* 0x000fe40001741670 */
[----:B------:R-:W-:Y:S02]  /*db70*/  FSEL R156, R38, -INF , !P4 ;  /* 0xff800000269c7808 */ /* 0x000fe40006000000 */
[----:B------:R-:W-:Y:S02]  /*db80*/  FMNMX.FTZ R33, R162, R33, !PT ;  /* 0x00000021a2217209 */ /* 0x000fe40007810000 */
[----:B------:R-:W-:Y:S01]  /*db90*/  ISETP.GT.AND P5, PT, R49, 0x68, P1 ;  /* 0x000000683100780c */ /* 0x000fe20000fa4270 */
[----:B------:R1:W-:Y:S01]  /*dba0*/  MUFU.EX2 R38, R35 ;  /* 0x0000002300267308 */ /* 0x0003e20000000800 */
[----:B------:R-:W-:Y:S01]  /*dbb0*/  FSEL R164, R39, -INF , !P2 ;  /* 0xff80000027a47808 */ /* 0x000fe20005000000 */
[-CC-:B0-----:R-:W-:Y:S01]  /*dbc0*/  FFMA.FTZ R12, R78, R5.reuse, -R51.reuse ;  /* 0x000000054e0c7223 */ /* 0x181fe20000010833 */
[----:B------:R-:W-:Y:S01]  /*dbd0*/  ISETP.LT.OR P3, PT, R47, 0x62, P3 ;  /* 0x000000622f00780c */ /* 0x000fe20001f61670 */
[--C-:B------:R-:W-:Y:S01]  /*dbe0*/  FFMA.FTZ R39, R62, R5, -R51.reuse ;  /* 0x000000053e277223 */ /* 0x100fe20000010833 */
        /* <DEDUP_REMOVED lines=9> */
[----:B------:R-:W-:Y:S01]  /*dc80*/  FSEL R80, R41, -INF , !P5 ;  /* 0xff80000029507808 */ /* 0x000fe20006800000 */
[----:B------:R-:W-:Y:S01]  /*dc90*/  FFMA.FTZ R41, R66, R5, -R51 ;  /* 0x0000000542297223 */ /* 0x000fe20000010833 */
[----:B------:R-:W-:Y:S02]  /*dca0*/  ISETP.LT.OR P4, PT, R47, 0x6a, P4 ;  /* 0x0000006a2f00780c */ /* 0x000fe40002781670 */
[----:B-1----:R-:W-:-:S02]  /*dcb0*/  FMNMX.FTZ R35, R40, R33, !PT ;  /* 0x0000002128237209 */ /* 0x002fc40007810000 */
[----:B------:R-:W-:Y:S01]  /*dcc0*/  ISETP.GT.AND P3, PT, R49, 0x71, P1 ;  /* 0x000000713100780c */ /* 0x000fe20000f64270 */
[----:B------:R0:W-:Y:S01]  /*dcd0*/  MUFU.EX2 R33, R12 ;  /* 0x0000000c00217308 */ /* 0x0001e20000000800 */
[----:B------:R-:W-:Y:S02]  /*dce0*/  ISETP.LT.OR P2, PT, R47, 0x71, P2 ;  /* 0x000000712f00780c */ /* 0x000fe40001741670 */
[----:B------:R-:W-:Y:S02]  /*dcf0*/  FSEL R42, R42, -INF , !P4 ;  /* 0xff8000002a2a7808 */ /* 0x000fe40006000000 */
[----:B------:R-:W-:Y:S02]  /*dd00*/  FMNMX.FTZ R35, R80, R35, !PT ;  /* 0x0000002350237209 */ /* 0x000fe40007810000 */
[----:B------:R-:W-:Y:S01]  /*dd10*/  ISETP.GT.AND P5, PT, R49, 0x78, P1 ;  /* 0x000000783100780c */ /* 0x000fe20000fa4270 */
[----:B------:R-:W-:Y:S01]  /*dd20*/  MUFU.EX2 R39, R39 ;  /* 0x0000002700277308 */ /* 0x000fe20000000800 */
[----:B------:R-:W-:-:S02]  /*dd30*/  ISETP.LT.OR P3, PT, R47, 0x72, P3 ;  /* 0x000000722f00780c */ /* 0x000fc40001f61670 */
[----:B------:R-:W-:Y:S02]  /*dd40*/  FSEL R78, R43, -INF , !P2 ;  /* 0xff8000002b4e7808 */ /* 0x000fe40005000000 */
[----:B------:R-:W-:Y:S02]  /*dd50*/  FMNMX.FTZ R35, R42, R35, !PT ;  /* 0x000000232a237209 */ /* 0x000fe40007810000 */
[----:B------:R-:W-:Y:S01]  /*dd60*/  ISETP.GT.AND P1, PT, R49, 0x79, P1 ;  /* 0x000000793100780c */ /* 0x000fe20000f24270 */
[----:B------:R-:W-:Y:S01]  /*dd70*/  MUFU.EX2 R41, R41 ;  /* 0x0000002900297308 */ /* 0x000fe20000000800 */
[----:B------:R-:W-:Y:S02]  /*dd80*/  ISETP.LT.OR P5, PT, R47, 0x79, P5 ;  /* 0x000000792f00780c */ /* 0x000fe40002fa1670 */
[----:B------:R-:W-:Y:S02]  /*dd90*/  FSEL R44, R44, -INF , !P3 ;  /* 0xff8000002c2c7808 */ /* 0x000fe40005800000 */
[----:B------:R-:W-:-:S02]  /*dda0*/  FMNMX.FTZ R35, R78, R35, !PT ;  /* 0x000000234e237209 */ /* 0x000fc40007810000 */
[----:B------:R-:W-:Y:S01]  /*ddb0*/  ISETP.LT.OR P1, PT, R47, 0x7a, P1 ;  /* 0x0000007a2f00780c */ /* 0x000fe20000f21670 */
[----:B------:R-:W-:Y:S01]  /*ddc0*/  MUFU.EX2 R62, R62 ;  /* 0x0000003e003e7308 */ /* 0x000fe20000000800 */
[----:B------:R-:W-:Y:S01]  /*ddd0*/  FSEL R200, R45, -INF , !P5 ;  /* 0xff8000002dc87808 */ /* 0x000fe20006800000 */
[----:B------:R-:W-:Y:S01]  /*dde0*/  FFMA.FTZ R45, R56, R5, -R51 ;  /* 0x00000005382d7223 */ /* 0x000fe20000010833 */
[----:B------:R-:W-:Y:S02]  /*ddf0*/  FMNMX.FTZ R37, R44, R35, !PT ;  /* 0x000000232c257209 */ /* 0x000fe40007810000 */
[----:B------:R-:W-:Y:S02]  /*de00*/  FSEL R46, R46, -INF , !P1 ;  /* 0xff8000002e2e7808 */ /* 0x000fe40004800000 */
[----:B------:R-:W-:Y:S01]  /*de10*/  FMNMX.FTZ R37, R200, R37, !PT ;  /* 0x00000025c8257209 */ /* 0x000fe20007810000 */
[----:B------:R-:W-:Y:S01]  /*de20*/  MUFU.EX2 R35, R74 ;  /* 0x0000004a00237308 */ /* 0x000fe20000000800 */
[----:B------:R-:W-:-:S02]  /*de30*/  FSEL R49, R4, RZ, P6 ;  /* 0x000000ff04317208 */ /* 0x000fc40003000000 */
[----:B0-----:R-:W-:Y:S01]  /*de40*/  FMNMX.FTZ R12, R46, R37, !PT ;  /* 0x000000252e0c7209 */ /* 0x001fe20007810000 */
[----:B------:R-:W-:-:S01]  /*de50*/  FFMA.FTZ R37, R58, R5, -R51 ;  /* 0x000000053a257223 */ /* 0x000fc20000010833 */
[----:B------:R-:W-:Y:S01]  /*de60*/  FFMA.FTZ R58, R60, R5, -R51 ;  /* 0x000000053c3a7223 */ /* 0x000fe20000010833 */
[----:B------:R-:W-:-:S01]  /*de70*/  FADD.FTZ R50, -R49, R6 ;  /* 0x0000000631327221 */ /* 0x000fc20000010100 */
[-CC-:B------:R-:W-:Y:S01]  /*de80*/  FFMA.FTZ R60, R64, R5.reuse, -R51.reuse ;  /* 0x00000005403c7223 */ /* 0x180fe20000010833 */
[----:B------:R-:W0:Y:S01]  /*de90*/  SHFL.BFLY PT, R43, R12, 0x2, 0x1f ;  /* 0x0c401f000c2b7f89 */ /* 0x000e2200000e0000 */
[----:B------:R-:W-:-:S01]  /*dea0*/  FFMA.FTZ R6, R48, R5, -R51 ;  /* 0x0000000530067223 */ /* 0x000fc20000010833 */
[----:B------:R-:W-:Y:S08]  /*deb0*/  MUFU.EX2 R37, R37 ;  /* 0x0000002500257308 */ /* 0x000ff00000000800 */
[----:B------:R-:W-:Y:S08]  /*dec0*/  MUFU.EX2 R58, R58 ;  /* 0x0000003a003a7308 */ /* 0x000ff00000000800 */
[----:B------:R-:W-:Y:S01]  /*ded0*/  MUFU.EX2 R60, R60 ;  /* 0x0000003c003c7308 */ /* 0x000fe20000000800 */
[----:B0-----:R-:W-:Y:S01]  /*dee0*/  FMNMX.FTZ R47, R12, R43, !PT ;  /* 0x0000002b0c2f7209 */ /* 0x001fe20007810000 */
[-CC-:B------:R-:W-:Y:S01]  /*def0*/  FFMA.FTZ R43, R54, R5.reuse, -R51.reuse ;  /* 0x00000005362b7223 */ /* 0x180fe20000010833 */
[----:B------:R-:W-:-:S01]  /*df00*/  FFMA.FTZ R54, R70, R5, -R51 ;  /* 0x0000000546367223 */ /* 0x000fc20000010833 */
[----:B------:R-:W-:-:S04]  /*df10*/  FMUL.FTZ R51, R50, R5 ;  /* 0x0000000532337220 */ /* 0x000fc80000410000 */
[----:B------:R-:W-:Y:S01]  /*df20*/  MUFU.EX2 R45, R45 ;  /* 0x0000002d002d7308 */ /* 0x000fe20000000800 */
[----:B------:R-:W0:Y:S07]  /*df30*/  SHFL.BFLY PT, R12, R47, 0x1, 0x1f ;  /* 0x0c201f002f0c7f89 */ /* 0x000e2e00000e0000 */
[----:B------:R-:W1:Y:S08]  /*df40*/  MUFU.EX2 R51, R51 ;  /* 0x0000003300337308 */ /* 0x000e700000000800 */
[----:B------:R-:W-:Y:S08]  /*df50*/  MUFU.EX2 R43, R43 ;  /* 0x0000002b002b7308 */ /* 0x000ff00000000800 */
[----:B------:R-:W-:Y:S01]  /*df60*/  MUFU.EX2 R54, R54 ;  /* 0x0000003600367308 */ /* 0x000fe20000000800 */
[----:B0-----:R-:W-:Y:S01]  /*df70*/  FMNMX.FTZ R12, R47, R12, !PT ;  /* 0x0000000c2f0c7209 */ /* 0x001fe20007810000 */
[----:B-1----:R-:W-:-:S03]  /*df80*/  FFMA.FTZ R72, R51, R3, R10 ;  /* 0x0000000333487223 */ /* 0x002fc6000001000a */
[C---:B------:R-:W-:Y:S01]  /*df90*/  FSETP.NEU.FTZ.AND P1, PT, R12.reuse, -INF , PT ;  /* 0xff8000000c00780b */ /* 0x040fe20003f3d000 */
[----:B------:R-:W-:-:S02]  /*dfa0*/  FFMA.FTZ R49, R12, R5, -8 ;  /* 0xc10000000c317423 */ /* 0x000fc40000010005 */
[----:B------:R0:W-:Y:S01]  /*dfb0*/  MUFU.EX2 R47, R55 ;  /* 0x00000037002f7308 */ /* 0x0001e20000000800 */
[----:B------:R-:W-:Y:S02]  /*dfc0*/  FSEL R66, R12, RZ, P1 ;  /* 0x000000ff0c427208 */ /* 0x000fe40000800000 */
[----:B------:R-:W-:-:S03]  /*dfd0*/  FSEL R49, R49, RZ, P1 ;  /* 0x000000ff31317208 */ /* 0x000fc60000800000 */
[----:B------:R-:W-:Y:S02]  /*dfe0*/  FADD.FTZ R66, -R66, R7 ;  /* 0x0000000742427221 */ /* 0x000fe40000010100 */
[----:B------:R-:W-:-:S01]  /*dff0*/  FFMA.FTZ R69, R30, R5, -R49 ;  /* 0x000000051e457223 */ /* 0x000fc20000010831 */
[-CC-:B------:R-:W-:Y:S01]  /*e000*/  FFMA.FTZ R53, R196, R5.reuse, -R49.reuse ;  /* 0x00000005c4357223 */ /* 0x180fe20000010831 */
[-C--:B------:R-:W-:Y:S01]  /*e010*/  FMUL.FTZ R30, R66, R5.reuse ;  /* 0x00000005421e7220 */ /* 0x080fe20000410000 */
[-CC-:B------:R-:W-:Y:S01]  /*e020*/  FFMA.FTZ R48, R84, R5.reuse, -R49.reuse ;  /* 0x0000000554307223 */ /* 0x180fe20000010831 */
[----:B------:R-:W-:-:S01]  /*e030*/  FFMA.FTZ R50, R86, R5, -R49 ;  /* 0x0000000556327223 */ /* 0x000fc20000010831 */
[-CC-:B0-----:R-:W-:Y:S01]  /*e040*/  FFMA.FTZ R55, R152, R5.reuse, -R49.reuse ;  /* 0x0000000598377223 */ /* 0x181fe20000010831 */
        /* <DEDUP_REMOVED lines=27> */
[----:B------:R-:W-:Y:S01]  /*e200*/  FADD.FTZ R2, R9, R72 ;  /* 0x0000004809027221 */ /* 0x000fe20000010000 */
[----:B------:R-:W-:-:S01]  /*e210*/  FFMA.FTZ R72, R180, R5, -R49 ;  /* 0x00000005b4487223 */ /* 0x000fc20000010831 */
[----:B------:R-:W-:-:S02]  /*e220*/  FFMA.FTZ R46, R46, R5, -R49 ;  /* 0x000000052e2e7223 */ /* 0x000fc40000010831 */
[----:B------:R-:W-:-:S02]  /*e230*/  FADD.FTZ R71, R13, R2 ;  /* 0x000000020d477221 */ /* 0x000fc40000010000 */
[----:B------:R-:W0:Y:S01]  /*e240*/  MUFU.EX2 R55, R55 ;  /* 0x0000003700377308 */ /* 0x000e220000000800 */
[----:B-1----:R-:W-:-:S07]  /*e250*/  FADD.FTZ R3, R48, R3 ;  /* 0x0000000330037221 */ /* 0x002fce0000010000 */
[----:B------:R-:W1:Y:S01]  /*e260*/  MUFU.EX2 R56, R56 ;  /* 0x0000003800387308 */ /* 0x000e620000000800 */
[----:B--2---:R-:W-:-:S01]  /*e270*/  FADD.FTZ R2, R50, R3 ;  /* 0x0000000332027221 */ /* 0x004fc20000010000 */
[----:B------:R-:W-:Y:S01]  /*e280*/  FADD.FTZ R3, R8, R71 ;  /* 0x0000004708037221 */ /* 0x000fe20000010000 */
[----:B------:R-:W-:-:S05]  /*e290*/  FFMA.FTZ R71, R198, R5, -R49 ;  /* 0x00000005c6477223 */ /* 0x000fca0000010831 */
        /* <DEDUP_REMOVED lines=14> */
[----:B------:R-:W-:Y:S01]  /*e380*/  FADD.FTZ R73, R27, R84 ;  /* 0x000000541b497221 */ /* 0x000fe20000010000 */
[----:B------:R-:W-:-:S03]  /*e390*/  FFMA.FTZ R74, R162, R5, -R49 ;  /* 0x00000005a24a7223 */ /* 0x000fc60000010831 */
[----:B------:R-:W-:Y:S01]  /*e3a0*/  FADD.FTZ R84, R34, R73 ;  /* 0x0000004922547221 */ /* 0x000fe20000010000 */
[----:B------:R-:W-:-:S01]  /*e3b0*/  FFMA.FTZ R73, R164, R5, -R49 ;  /* 0x00000005a4497223 */ /* 0x000fc20000010831 */
        /* <DEDUP_REMOVED lines=46> */
[----:B0-----:R-:W-:-:S07]  /*e6a0*/  FADD.FTZ R75, R36, R75 ;  /* 0x0000004b244b7221 */ /* 0x001fce0000010000 */
[----:B------:R-:W0:Y:S01]  /*e6b0*/  MUFU.EX2 R73, R73 ;  /* 0x0000004900497308 */ /* 0x000e220000000800 */
[----:B-1----:R-:W-:-:S07]  /*e6c0*/  FADD.FTZ R75, R74, R75 ;  /* 0x0000004b4a4b7221 */ /* 0x002fce0000010000 */
[----:B------:R-:W1:Y:S08]  /*e6d0*/  MUFU.EX2 R40, R40 ;  /* 0x0000002800287308 */ /* 0x000e700000000800 */
[----:B------:R-:W3:Y:S08]  /*e6e0*/  MUFU.EX2 R80, R80 ;  /* 0x0000005000507308 */ /* 0x000ef00000000800 */
[----:B------:R2:W4:Y:S08]  /*e6f0*/  MUFU.EX2 R77, R42 ;  /* 0x0000002a004d7308 */ /* 0x0005300000000800 */
[----:B------:R-:W5:Y:S01]  /*e700*/  MUFU.EX2 R78, R78 ;  /* 0x0000004e004e7308 */ /* 0x000f620000000800 */
[----:B--2---:R-:W-:-:S04]  /*e710*/  FADD.FTZ R42, R156, R75 ;  /* 0x0000004b9c2a7221 */ /* 0x004fc80000010000 */
[----:B0-----:R-:W-:-:S03]  /*e720*/  FADD.FTZ R75, R73, R42 ;  /* 0x0000002a494b7221 */ /* 0x001fc60000010000 */
[----:B------:R-:W0:Y:S01]  /*e730*/  MUFU.EX2 R52, R52 ;  /* 0x0000003400347308 */ /* 0x000e220000000800 */
[----:B-1----:R-:W-:-:S04]  /*e740*/  FADD.FTZ R75, R40, R75 ;  /* 0x0000004b284b7221 */ /* 0x002fc80000010000 */
[----:B---3--:R-:W-:-:S03]  /*e750*/  FADD.FTZ R75, R80, R75 ;  /* 0x0000004b504b7221 */ /* 0x008fc60000010000 */
[----:B------:R-:W1:Y:S01]  /*e760*/  MUFU.EX2 R44, R44 ;  /* 0x0000002c002c7308 */ /* 0x000e620000000800 */
[----:B----4-:R-:W-:-:S04]  /*e770*/  FADD.FTZ R75, R77, R75 ;  /* 0x0000004b4d4b7221 */ /* 0x010fc80000010000 */
[----:B-----5:R-:W-:-:S03]  /*e780*/  FADD.FTZ R75, R78, R75 ;  /* 0x0000004b4e4b7221 */ /* 0x020fc60000010000 */
        /* <DEDUP_REMOVED lines=11> */
.L_x_1067:
        /* <DEDUP_REMOVED lines=107> */
.L_x_1049:
[----:B------:R-:W-:Y:S06]  /*eef0*/  BAR.ARV 0x8, 0x180 ;  /* 0x0206000000007b1d */ /* 0x000fec0000002000 */
[----:B------:R-:W-:Y:S05]  /*ef00*/  @!P0 BRA `(.L_x_1069) ;  /* 0x0000000000048947 */ /* 0x000fea0003800000 */
[----:B------:R-:W-:Y:S01]  /*ef10*/  BPT.TRAP 0x1 ;  /* 0x000000040000795c */ /* 0x000fe20000300000 */
.L_x_1069:
[----:B------:R-:W-:Y:S01]  /*ef20*/  ULEA UR5, UR36, UR38, 0x3 ;  /* 0x0000002624057291 */ /* 0x000fe2000f8e183f */
[----:B------:R-:W-:-:S05]  /*ef30*/  IMAD.U32 R0, RZ, RZ, UR37 ;  /* 0x00000025ff007e24 */ /* 0x000fca000f8e00ff */
[----:B------:R-:W-:-:S04]  /*ef40*/  SHF.L.U32 R0, R0, 0x1f, RZ ;  /* 0x0000001f00007819 */ /* 0x000fc800000006ff */
[----:B------:R0:W1:Y:S01]  /*ef50*/  SYNCS.PHASECHK.TRANS64.TRYWAIT P1, [UR5+0x22850], R0 ;  /* 0x02285000ff0075a7 */ /* 0x0000620008020145 */
[----:B------:R-:W-:Y:S05]  /*ef60*/  @!P0 BRA `(.L_x_1070) ;  /* 0x0000000000048947 */ /* 0x000fea0003800000 */
[----:B------:R-:W-:Y:S01]  /*ef70*/  BPT.TRAP 0x1 ;  /* 0x000000040000795c */ /* 0x000fe20000300000 */
.L_x_1070:
[----:B-1----:R-:W-:Y:S05]  /*ef80*/  @P1 BRA `(.L_x_1071) ;  /* 0x0000000000081947 */ /* 0x002fea0003800000 */
[----:B------:R-:W1:Y:S02]  /*ef90*/  SYNCS.PHASECHK.TRANS64.TRYWAIT P1, [UR5+0x22850], R0 ;  /* 0x02285000ff0075a7 */ /* 0x000e640008020145 */
[----:B-1----:R-:W-:Y:S05]  /*efa0*/  @!P1 BRA `(.L_x_1072) ;  /* 0x0000007800e89947 */ /* 0x002fea0003800000 */
.L_x_1071:
[----:B------:R-:W-:Y:S01]  /*efb0*/  UIADD3 UR38, UR38, 0x400, URZ ;  /* 0x0000040026267890 */ /* 0x000fe2000fffe03f */
[----:B------:R-:W-:Y:S01]  /*efc0*/  WARPGROUP.ARRIVE ;  /* 0x00000000000079c5 */ /* 0x000fe20000000000 */
[----:B------:R-:W-:Y:S01]  /*efd0*/  UMOV UR7, 0x40000040 ;  /* 0x4000004000077882 */ /* 0x000fe20000000000 */
[----:B------:R-:W2:Y:S01]  /*efe0*/  LDC.64 R10, c[0x0][0x9a0] ;  /* 0x00026800ff0a7b82 */ /* 0x000ea20000000a00 */
[----:B------:R-:W-:-:S04]  /*eff0*/  USHF.R.U32.HI UR38, URZ, 0x4, UR38 ;  /* 0x000000043f267899 */ /* 0x000fc80008011626 */
[----:B------:R-:W-:-:S04]  /*f000*/  ULOP3.LUT UR38, UR38, 0x3fff, URZ, 0xc0, !UPT ;  /* 0x00003fff26267892 */ /* 0x000fc8000f8ec03f */
[----:B------:R-:W-:-:S04]  /*f010*/  ULOP3.LUT UR4, UR38, 0x10000, URZ, 0xfc, !UPT ;  /* 0x0001000026047892 */ /* 0x000fc8000f8efc3f */
[----:B------:R-:W-:-:S07]  /*f020*/  ULEA UR4, UR36, UR4, 0xa ;  /* 0x0000000424047291 */ /* 0x000fce000f8e503f */
[----:B------:R-:W-:Y:S02]  /*f030*/  UMOV UR6, UR4 ;  /* 0x0000000400067c82 */ /* 0x000fe40008000000 */
[----:B------:R-:W-:Y:S01]  /*f040*/  QGMMA.64x128x32.F32.E4M3.E4M3 R88, R164, gdesc[UR4], R88, gsb0 ;  /* 0x01e00004a4587df3 */ /* 0x000fe20008000858 */
[----:B--2---:R-:W-:-:S04]  /*f050*/  ISETP.NE.U32.AND P1, PT, R10, RZ, PT ;  /* 0x000000ff0a00720c */ /* 0x004fc80003f25070 */
[----:B------:R-:W-:-:S13]  /*f060*/  ISETP.NE.AND.EX P1, PT, R11, RZ, PT, P1 ;  /* 0x000000ff0b00720c */ /* 0x000fda0003f25310 */
[----:B------:R-:W0:Y:S01]  /*f070*/  @P1 LDC.64 R8, c[0x0][0x9c8] ;  /* 0x00027200ff081b82 */ /* 0x000e220000000a00 */
[----:B-1----:R-:W-:Y:S02]  /*f080*/  @P1 SHF.R.S32.HI R7, RZ, 0x1f, R19 ;  /* 0x0000001fff071819 */ /* 0x002fe40000011413 */
[----:B------:R-:W-:-:S05]  /*f090*/  @P1 SHF.R.S32.HI R13, RZ, 0x1f, R23 ;  /* 0x0000001fff0d1819 */ /* 0x000fca0000011417 */
[----:B------:R-:W1:Y:S01]  /*f0a0*/  @P1 LDC.64 R14, c[0x0][0x9d0] ;  /* 0x00027400ff0e1b82 */ /* 0x000e620000000a00 */
[----:B------:R-:W-:Y:S01]  /*f0b0*/  UIADD3 UR6, UR4, 0x2, URZ ;  /* 0x0000000204067890 */ /* 0x000fe2000fffe03f */
[-C--:B0-----:R-:W-:Y:S02]  /*f0c0*/  @P1 IMAD R0, R7, R8.reuse, RZ ;  /* 0x0000000807001224 */ /* 0x081fe400078e02ff */
[----:B------:R-:W-:-:S04]  /*f0d0*/  @P1 IMAD.WIDE.U32 R6, R19, R8, RZ ;  /* 0x0000000813061225 */ /* 0x000fc800078e00ff */
[----:B------:R-:W-:Y:S02]  /*f0e0*/  @P1 IMAD R9, R19, R9, R0 ;  /* 0x0000000913091224 */ /* 0x000fe400078e0200 */
[-C--:B-1----:R-:W-:Y:S02]  /*f0f0*/  @P1 IMAD R0, R13, R14.reuse, RZ ;  /* 0x0000000e0d001224 */ /* 0x082fe400078e02ff */
[----:B------:R-:W-:Y:S02]  /*f100*/  @P1 IMAD.IADD R7, R7, 0x1, R9 ;  /* 0x0000000107071824 */ /* 0x000fe400078e0209 */
[C---:B------:R-:W-:Y:S02]  /*f110*/  @P1 IMAD R9, R23.reuse, R15, R0 ;  /* 0x0000000f17091224 */ /* 0x040fe400078e0200 */
[----:B------:R-:W-:Y:S01]  /*f120*/  @P1 IMAD.WIDE.U32 R6, R23, R14, R6 ;  /* 0x0000000e17061225 */ /* 0x000fe200078e0006 */
[----:B------:R-:W-:-:S03]  /*f130*/  UMOV UR7, 0x40000040 ;  /* 0x4000004000077882 */ /* 0x000fc60000000000 */
[----:B------:R-:W-:Y:S01]  /*f140*/  @P1 IMAD.IADD R0, R7, 0x1, R9 ;  /* 0x0000000107001824 */ /* 0x000fe200078e0209 */
[----:B------:R-:W-:-:S04]  /*f150*/  @P1 LEA R8, P2, R6, R10, 0x2 ;  /* 0x0000000a06081211 */ /* 0x000fc800078410ff */
[----:B------:R-:W-:Y:S01]  /*f160*/  @P1 LEA.HI.X R9, R6, R11, R0, 0x2, P2 ;  /* 0x0000000b06091211 */ /* 0x000fe200010f1400 */
[----:B------:R-:W-:-:S06]  /*f170*/  IMAD.MOV.U32 R6, RZ, RZ, 0x3f800000 ;  /* 0x3f800000ff067424 */ /* 0x000fcc00078e00ff */
[----:B------:R0:W2:Y:S01]  /*f180*/  @P1 LDG.E R6, desc[UR48][R8.64] ;  /* 0x0000003008061981 */ /* 0x0000a2000c1e1900 */
[----:B------:R-:W-:Y:S02]  /*f190*/  WARPGROUP.DEPBAR.LE gsb0, 0x0 ;  /* 0x00008000000079c5 */ /* 0x000fe40000010000 */
[----:B------:R-:W-:-:S06]  /*f1a0*/  WARPGROUP.ARRIVE ;  /* 0x00000000000079c5 */ /* 0x000fcc0000000000 */
[----:B------:R-:W-:Y:S01]  /*f1b0*/  QGMMA.64x128x32.F32.E4M3.E4M3 R88, R160, gdesc[UR4], R88, gsb0 ;  /* 0x01e00004a0587df3 */ /* 0x000fe20008000858 */
[----:B------:R-:W-:Y:S01]  /*f1c0*/  UIADD3 UR6, UR4, 0x4, URZ ;  /* 0x0000000404067890 */ /* 0x000fe2000fffe03f */
[----:B------:R-:W-:Y:S01]  /*f1d0*/  UMOV UR7, 0x40000040 ;  /* 0x4000004000077882 */ /* 0x000fe20000000000 */
[----:B------:R-:W-:Y:S01]  /*f1e0*/  UIADD3 UR4, UR4, 0x6, URZ ;  /* 0x0000000604047890 */ /* 0x000fe2000fffe03f */
[----:B------:R-:W1:Y:S04]  /*f1f0*/  SHFL.BFLY PT, R0, R3, 0x2, 0x1f ;  /* 0x0c401f0003007f89 */ /* 0x000e6800000e0000 */
[----:B------:R-:W3:Y:S01]  /*f200*/  SHFL.BFLY PT, R11, R2, 0x2, 0x1f ;  /* 0x0c401f00020b7f89 */ /* 0x000ee200000e0000 */
[----:B------:R-:W-:Y:S02]  /*f210*/  WARPGROUP.DEPBAR.LE gsb0, 0x0 ;  /* 0x00008000000079c5 */ /* 0x000fe40000010000 */
[----:B------:R-:W-:-:S06]  /*f220*/  WARPGROUP.ARRIVE ;  /* 0x00000000000079c5 */ /* 0x000fcc0000000000 */
[----:B------:R-:W-:Y:S01]  /*f230*/  QGMMA.64x128x32.F32.E4M3.E4M3 R88, R156, gdesc[UR4], R88, gsb0 ;  /* 0x01e000049c587df3 */ /* 0x000fe20008000858 */
[----:B------:R-:W-:Y:S01]  /*f240*/  UMOV UR6, UR4 ;  /* 0x0000000400067c82 */ /* 0x000fe20008000000 */
[----:B------:R-:W-:Y:S01]  /*f250*/  UMOV UR7, 0x40000040 ;  /* 0x4000004000077882 */ /* 0x000fe20000000000 */
[----:B-1----:R-:W-:-:S01]  /*f260*/  FADD.FTZ R0, R0, R3 ;  /* 0x0000000300007221 */ /* 0x002fc20000010000 */
[----:B---3--:R-:W-:-:S04]  /*f270*/  FADD.FTZ R11, R11, R2 ;  /* 0x000000020b0b7221 */ /* 0x008fc80000010000 */
[----:B------:R-:W1:Y:S04]  /*f280*/  SHFL.BFLY PT, R7, R0, 0x1, 0x1f ;  /* 0x0c201f0000077f89 */ /* 0x000e6800000e0000 */
[----:B0-----:R-:W0:Y:S01]  /*f290*/  SHFL.BFLY PT, R8, R11, 0x1, 0x1f ;  /* 0x0c201f000b087f89 */ /* 0x001e2200000e0000 */
[----:B------:R-:W-:Y:S02]  /*f2a0*/  IMAD.MOV.U32 R3, RZ, RZ, RZ ;  /* 0x000000ffff037224 */ /* 0x000fe400078e00ff */
[----:B-1----:R-:W-:Y:S01]  /*f2b0*/  FADD.FTZ R13, R0, R7 ;  /* 0x00000007000d7221 */ /* 0x002fe20000010000 */
[----:B0-----:R-:W-:-:S04]  /*f2c0*/  FADD.FTZ R14, R11, R8 ;  /* 0x000000080b0e7221 */ /* 0x001fc80000010000 */
        /* <DEDUP_REMOVED lines=13> */
[----:B------:R-:W3:Y:S01]  /*f3a0*/  @P1 MUFU.RCP R9, R14 ;  /* 0x0000000e00091308 */ /* 0x000ee20000001000 */
[C---:B------:R-:W-:Y:S01]  /*f3b0*/  @P2 FMUL.FTZ R7, R5.reuse, 0.69314718246459960938 ;  /* 0x3f31721805072820 */ /* 0x040fe20000410000 */
[----:B------:R-:W-:Y:S01]  /*f3c0*/  @P3 FMUL.FTZ R20, R5, 0.69314718246459960938 ;  /* 0x3f31721805143820 */ /* 0x000fe20000410000 */
[----:B0-----:R-:W-:Y:S01]  /*f3d0*/  @P2 FMUL.FTZ R8, R8, 0.69314718246459960938 ;  /* 0x3f31721808082820 */ /* 0x001fe20000410000 */
[----:B------:R-:W-:-:S02]  /*f3e0*/  IMAD.MOV.U32 R2, RZ, RZ, -0x800000 ;  /* 0xff800000ff027424 */ /* 0x000fc400078e00ff */
[----:B--2---:R-:W-:Y:S01]  /*f3f0*/  FMUL.FTZ R3, R3, R6 ;  /* 0x0000000603037220 */ /* 0x004fe20000410000 */
[----:B------:R-:W-:Y:S02]  /*f400*/  IMAD.MOV.U32 R0, RZ, RZ, -0x800000 ;  /* 0xff800000ff007424 */ /* 0x000fe400078e00ff */
[----:B-1----:R-:W-:Y:S01]  /*f410*/  @P3 FMUL.FTZ R5, R10, 0.69314718246459960938 ;  /* 0x3f3172180a053820 */ /* 0x002fe20000410000 */
[----:B------:R-:W-:-:S03]  /*f420*/  @P2 FFMA.FTZ R2, R7, R4, R8 ;  /* 0x0000000407022223 */ /* 0x000fc60000010008 */
[----:B------:R-:W-:Y:S01]  /*f430*/  @P3 FFMA.FTZ R0, R20, R12, R5 ;  /* 0x0000000c14003223 */ /* 0x000fe20000010005 */
[----:B---3--:R-:W-:Y:S01]  /*f440*/  FMUL.FTZ R22, R9, R6 ;  /* 0x0000000609167220 */ /* 0x008fe20000410000 */
[----:B------:R-:W-:Y:S02]  /*f450*/  WARPGROUP.DEPBAR.LE gsb0, 0x0 ;  /* 0x00008000000079c5 */ /* 0x000fe40000010000 */
[----:B------:R-:W-:Y:S05]  /*f460*/  @!P0 BRA `(.L_x_1073) ;  /* 0x0000000000048947 */ /* 0x000fea0003800000 */
[----:B------:R-:W-:Y:S01]  /*f470*/  BPT.TRAP 0x1 ;  /* 0x000000040000795c */ /* 0x000fe20000300000 */
.L_x_1073:
        /* <DEDUP_REMOVED lines=13> */
[----:B------:R-:W-:Y:S01]  /*f550*/  SYNCS.ARRIVE.TRANS64.RED.A1T0 RZ, [UR4], RZ ;  /* 0x000000ffffff79a7 */ /* 0x000fe20008100404 */
[----:B------:R-:W-:Y:S01]  /*f560*/  USEL UR4, URZ, 0x1, UP0 ;  /* 0x000000013f047887 */ /* 0x000fe20008000000 */
        /* <DEDUP_REMOVED lines=55> */
[----:B------:R-:W-:Y:S01]  /*f8e0*/  FMUL.FTZ R151, R151, R22 ;  /* 0x0000001697977220 */ /* 0x000fe20000410000 */
[----:B------:R-:W-:Y:S01]  /*f8f0*/  VIADD R171, R171, 0x1 ;  /* 0x00000001abab7836 */ /* 0x000fe20000000000 */
[----:B------:R-:W-:-:S02]  /*f900*/  USEL UR36, UR36, URZ, UP0 ;  /* 0x0000003f24247287 */ /* 0x000fc40008000000 */
[----:B------:R-:W-:-:S12]  /*f910*/  ULOP3.LUT UR37, UR37, UR4, URZ, 0x3c, !UPT ;  /* 0x0000000425257292 */ /* 0x000fd8000f8e3c3f */
.L_x_995:
[----:B------:R-:W0:Y:S01]  /*f920*/  S2R R22, SR_CgaCtaId ;  /* 0x0000000000167919 */ /* 0x000e220000008800 */
[----:B------:R-:W-:Y:S01]  /*f930*/  MOV R3, 0x400 ;  /* 0x0000040000037802 */ /* 0x000fe20000000f00 */
[----:B------:R-:W-:Y:S01]  /*f940*/  BSSY B0, `(.L_x_1074) ;  /* 0x0000228000007945 */ /* 0x000fe20003800000 */
[----:B------:R-:W-:Y:S02]  /*f950*/  BAR.SYNC.DEFER_BLOCKING 0x5, 0x180 ;  /* 0x0146000000007b1d */ /* 0x000fe40000010000 */
[----:B0-----:R-:W-:-:S05]  /*f960*/  LEA R3, R22, R3, 0x18 ;  /* 0x0000000316037211 */ /* 0x001fca00078ec0ff */
[----:B------:R-:W0:Y:S02]  /*f970*/  LDS R22, [R3+0x228d0] ;  /* 0x0228d00003167984 */ /* 0x000e240000000800 */
[----:B0-----:R-:W-:Y:S01]  /*f980*/  R2UR UR4, R22 ;  /* 0x00000000160472ca */ /* 0x001fe200000e0000 */
[----:B------:R-:W-:Y:S06]  /*f990*/  BAR.ARV 0x4, 0x180 ;  /* 0x0106000000007b1d */ /* 0x000fec0000002000 */
[----:B------:R-:W-:Y:S08]  /*f9a0*/  @P0 BRA `(.L_x_1075) ;  /* 0x0000001800400947 */ /* 0x000ff00003800000 */
[----:B------:R-:W0:Y:S01]  /*f9b0*/  S2R R44, SR_TID.X ;  /* 0x00000000002c7919 */ /* 0x000e220000002100 */
[----:B------:R-:W-:Y:S01]  /*f9c0*/  ULDC.64 UR6, c[0x4][0x40] ;  /* 0x0100100000067ab9 */ /* 0x000fe20000000a00 */
[----:B------:R-:W-:Y:S01]  /*f9d0*/  F2FP.BF16.F32.PACK_AB R33, R110, R33 ;  /* 0x000000216e21723e */ /* 0x000fe200000010ff */
[----:B------:R-:W1:Y:S01]  /*f9e0*/  LDC R52, c[0x0][0xbe8] ;  /* 0x0002fa00ff347b82 */ /* 0x000e620000000800 */
[----:B------:R-:W-:Y:S01]  /*f9f0*/  F2FP.BF16.F32.PACK_AB R32, R111, R32 ;  /* 0x000000206f20723e */ /* 0x000fe200000010ff */
[----:B------:R-:W-:Y:S01]  /*fa00*/  ULDC UR5, c[0x0][0xa88] ;  /* 0x0002a20000057ab9 */ /* 0x000fe20000000800 */
[----:B0-----:R-:W-:-:S05]  /*fa10*/  IMAD.SHL.U32 R22, R44, 0x4, RZ ;  /* 0x000000042c167824 */ /* 0x001fca00078e00ff */
[----:B------:R-:W-:-:S04]  /*fa20*/  LOP3.LUT R22, R22, 0xc, RZ, 0xc0, !PT ;  /* 0x0000000c16167812 */ /* 0x000fc800078ec0ff */
[----:B------:R-:W-:-:S05]  /*fa30*/  IADD3 R26, P0, R22, UR6, RZ ;  /* 0x00000006161a7c10 */ /* 0x000fca000ff1e0ff */
[----:B------:R-:W-:Y:S01]  /*fa40*/  IMAD.X R27, RZ, RZ, UR7, P0 ;  /* 0x00000007ff1b7e24 */ /* 0x000fe200080e06ff */
[----:B------:R-:W0:Y:S01]  /*fa50*/  S2R R22, SR_SWINHI ;  /* 0x0000000000167919 */ /* 0x000e220000002f00 */
[----:B------:R-:W-:Y:S01]  /*fa60*/  F2FP.BF16.F32.PACK_AB R7, R148, R7 ;  /* 0x000000079407723e */ /* 0x000fe200000010ff */
[----:B------:R-:W-:Y:S02]  /*fa70*/  ULDC.64 UR6, c[0x0][0xb90] ;  /* 0x0002e40000067ab9 */ /* 0x000fe40000000a00 */
[----:B------:R2:W3:Y:S01]  /*fa80*/  LDG.E.CONSTANT R26, desc[UR48][R26.64] ;  /* 0x000000301a1a7981 */ /* 0x0004e2000c1e9900 */
[----:B------:R-:W-:Y:S02]  /*fa90*/  F2FP.BF16.F32.PACK_AB R6, R149, R6 ;  /* 0x000000069506723e */ /* 0x000fe400000010ff */
[----:B------:R-:W-:Y:S02]  /*faa0*/  F2FP.BF16.F32.PACK_AB R41, R94, R41 ;  /* 0x000000295e29723e */ /* 0x000fe400000010ff */
[----:B------:R-:W-:-:S02]  /*fab0*/  F2FP.BF16.F32.PACK_AB R40, R95, R40 ;  /* 0x000000285f28723e */ /* 0x000fc400000010ff */
[----:B------:R-:W-:Y:S02]  /*fac0*/  F2FP.BF16.F32.PACK_AB R11, R140, R11 ;  /* 0x0000000b8c0b723e */ /* 0x000fe400000010ff */
[----:B------:R-:W-:Y:S02]  /*fad0*/  F2FP.BF16.F32.PACK_AB R10, R141, R10 ;  /* 0x0000000a8d0a723e */ /* 0x000fe400000010ff */
[----:B--2---:R-:W-:Y:S02]  /*fae0*/  LOP3.LUT P0, R27, R44, 0x3, RZ, 0xc0, !PT ;  /* 0x000000032c1b7812 */ /* 0x004fe4000780c0ff */
[----:B------:R-:W-:Y:S02]  /*faf0*/  F2FP.BF16.F32.PACK_AB R31, R116, R31 ;  /* 0x0000001f741f723e */ /* 0x000fe400000010ff */
[----:B------:R-:W-:Y:S02]  /*fb00*/  ISETP.EQ.OR P0, PT, R27, 0x3, !P0 ;  /* 0x000000031b00780c */ /* 0x000fe40004702670 */
[----:B------:R-:W-:-:S02]  /*fb10*/  F2FP.BF16.F32.PACK_AB R30, R117, R30 ;  /* 0x0000001e751e723e */ /* 0x000fc400000010ff */
[----:B------:R-:W-:Y:S02]  /*fb20*/  SEL R65, R33, R32, P0 ;  /* 0x0000002021417207 */ /* 0x000fe40000000000 */
[----:B------:R-:W-:Y:S02]  /*fb30*/  SEL R68, R32, R33, P0 ;  /* 0x0000002120447207 */ /* 0x000fe40000000000 */
[----:B------:R-:W-:Y:S02]  /*fb40*/  SEL R59, R7, R6, P0 ;  /* 0x00000006073b7207 */ /* 0x000fe40000000000 */
[----:B------:R-:W-:Y:S01]  /*fb50*/  SEL R62, R6, R7, P0 ;  /* 0x00000007063e7207 */ /* 0x000fe20000000000 */
[----:B------:R-:W-:Y:S01]  /*fb60*/  IMAD R7, R170, 0x40, R18 ;  /* 0x00000040aa077824 */ /* 0x000fe200078e0212 */
[----:B------:R-:W-:Y:S02]  /*fb70*/  SEL R61, R41, R40, P0 ;  /* 0x00000028293d7207 */ /* 0x000fe40000000000 */
[----:B------:R-:W-:-:S02]  /*fb80*/  MOV R32, R3 ;  /* 0x0000000300207202 */ /* 0x000fc40000000f00 */
[----:B0-----:R-:W-:Y:S02]  /*fb90*/  MOV R33, R22 ;  /* 0x0000001600217202 */ /* 0x001fe40000000f00 */
[----:B------:R-:W-:Y:S02]  /*fba0*/  SHF.R.S32.HI R22, RZ, 0x1f, R23 ;  /* 0x0000001fff167819 */ /* 0x000fe40000011417 */
[----:B------:R-:W-:Y:S01]  /*fbb0*/  SEL R64, R40, R41, P0 ;  /* 0x0000002928407207 */ /* 0x000fe20000000000 */
[--C-:B------:R-:W-:Y:S01]  /*fbc0*/  IMAD.WIDE R44, R175, 0x2, R32.reuse ;  /* 0x00000002af2c7825 */ /* 0x100fe200078e0220 */
[----:B------:R-:W-:Y:S02]  /*fbd0*/  SEL R57, R11, R10, P0 ;  /* 0x0000000a0b397207 */ /* 0x000fe40000000000 */
[----:B------:R-:W-:Y:S01]  /*fbe0*/  SEL R60, R10, R11, P0 ;  /* 0x0000000b0a3c7207 */ /* 0x000fe20000000000 */
[----:B------:R-:W-:Y:S01]  /*fbf0*/  IMAD R6, R22, UR6, RZ ;  /* 0x0000000616067c24 */ /* 0x000fe2000f8e02ff */
[----:B------:R-:W-:Y:S01]  /*fc00*/  IADD3 R41, P6, R44, 0x4060, RZ ;  /* 0x000040602c297810 */ /* 0x000fe20007fde0ff */
[----:B------:R-:W-:Y:S01]  /*fc10*/  IMAD.WIDE R32, R7, 0x2, R32 ;  /* 0x0000000207207825 */ /* 0x000fe200078e0220 */
[----:B------:R-:W-:-:S02]  /*fc20*/  F2FP.BF16.F32.PACK_AB R15, R132, R15 ;  /* 0x0000000f840f723e */ /* 0x000fc400000010ff */
[----:B------:R-:W-:Y:S01]  /*fc30*/  F2FP.BF16.F32.PACK_AB R14, R133, R14 ;  /* 0x0000000e850e723e */ /* 0x000fe200000010ff */
[----:B------:R-:W-:Y:S01]  /*fc40*/  IMAD R11, R23, UR7, R6 ;  /* 0x00000007170b7c24 */ /* 0x000fe2000f8e0206 */
[----:B------:R-:W-:Y:S02]  /*fc50*/  IADD3 R6, P1, R44, 0x60, RZ ;  /* 0x000000602c067810 */ /* 0x000fe40007f3e0ff */
[----:B------:R-:W-:Y:S02]  /*fc60*/  F2FP.BF16.F32.PACK_AB R5, R150, R5 ;  /* 0x000000059605723e */ /* 0x000fe400000010ff */
[----:B------:R-:W-:Y:S02]  /*fc70*/  F2FP.BF16.F32.PACK_AB R4, R151, R4 ;  /* 0x000000049704723e */ /* 0x000fe400000010ff */
[----:B------:R-:W-:Y:S02]  /*fc80*/  LOP3.LUT R40, R41, 0x380, RZ, 0xc0, !PT ;  /* 0x0000038029287812 */ /* 0x000fe400078ec0ff */
[----:B------:R-:W-:-:S02]  /*fc90*/  IADD3 R7, P2, R44, 0x20, RZ ;  /* 0x000000202c077810 */ /* 0x000fc40007f5e0ff */
[----:B------:R-:W-:Y:S02]  /*fca0*/  SEL R51, R31, R30, P0 ;  /* 0x0000001e1f337207 */ /* 0x000fe40000000000 */
[----:B------:R-:W-:Y:S01]  /*fcb0*/  SEL R54, R30, R31, P0 ;  /* 0x0000001f1e367207 */ /* 0x000fe20000000000 */
[----:B------:R-:W-:Y:S01]  /*fcc0*/  IMAD.X R31, RZ, RZ, R45, P1 ;  /* 0x000000ffff1f7224 */ /* 0x000fe200008e062d */
[----:B------:R-:W-:Y:S02]  /*fcd0*/  SEL R55, R15, R14, P0 ;  /* 0x0000000e0f377207 */ /* 0x000fe40000000000 */
[----:B------:R-:W-:Y:S02]  /*fce0*/  SEL R58, R14, R15, P0 ;  /* 0x0000000f0e3a7207 */ /* 0x000fe40000000000 */
[----:B------:R-:W-:Y:S02]  /*fcf0*/  SEL R75, R5, R4, P0 ;  /* 0x00000004054b7207 */ /* 0x000fe40000000000 */
[----:B------:R-:W-:-:S02]  /*fd00*/  SHF.R.U64 R40, R40, 0x3, RZ ;  /* 0x0000000328287819 */ /* 0x000fc400000012ff */
[----:B------:R-:W-:Y:S02]  /*fd10*/  SEL R78, R4, R5, P0 ;  /* 0x00000005044e7207 */ /* 0x000fe40000000000 */
[----:B------:R-:W-:Y:S02]  /*fd20*/  F2FP.BF16.F32.PACK_AB R9, R142, R9 ;  /* 0x000000098e09723e */ /* 0x000fe400000010ff */
[----:B------:R-:W-:Y:S02]  /*fd30*/  F2FP.BF16.F32.PACK_AB R8, R143, R8 ;  /* 0x000000088f08723e */ /* 0x000fe400000010ff */
[----:B------:R-:W-:Y:S02]  /*fd40*/  LOP3.LUT R4, R7, 0x380, RZ, 0xc0, !PT ;  /* 0x0000038007047812 */ /* 0x000fe400078ec0ff */
[----:B------:R-:W-:Y:S02]  /*fd50*/  IADD3 R15, P1, R32, 0x2000, RZ ;  /* 0x00002000200f7810 */ /* 0x000fe40007f3e0ff */
[----:B------:R-:W-:-:S02]  /*fd60*/  F2FP.BF16.F32.PACK_AB R35, R108, R35 ;  /* 0x000000236c23723e */ /* 0x000fc400000010ff */
[----:B------:R-:W-:Y:S02]  /*fd70*/  F2FP.BF16.F32.PACK_AB R34, R109, R34 ;  /* 0x000000226d22723e */ /* 0x000fe400000010ff */
[----:B------:R-:W-:Y:S01]  /*fd80*/  LOP3.LUT R40, R40, R41, RZ, 0x3c, !PT ;  /* 0x0000002928287212 */ /* 0x000fe200078e3cff */
[----:B------:R-:W-:Y:S01]  /*fd90*/  IMAD.X R41, RZ, RZ, R45, P6 ;  /* 0x000000ffff297224 */ /* 0x000fe200030e062d */
[----:B------:R-:W-:Y:S02]  /*fda0*/  SEL R73, R9, R8, P0 ;  /* 0x0000000809497207 */ /* 0x000fe40000000000 */
[----:B------:R-:W-:Y:S02]  /*fdb0*/  SEL R76, R8, R9, P0 ;  /* 0x00000009084c7207 */ /* 0x000fe40000000000 */
[----:B------:R-:W-:Y:S02]  /*fdc0*/  SHF.R.U64 R4, R4, 0x3, RZ ;  /* 0x0000000304047819 */ /* 0x000fe400000012ff */
[----:B------:R-:W-:-:S02]  /*fdd0*/  LOP3.LUT R14, R15, 0x380, RZ, 0xc0, !PT ;  /* 0x000003800f0e7812 */ /* 0x000fc400078ec0ff */
[----:B------:R-:W-:Y:S02]  /*fde0*/  IADD3 R9, P6, R44, 0x40, RZ ;  /* 0x000000402c097810 */ /* 0x000fe40007fde0ff */
[----:B------:R-:W-:Y:S02]  /*fdf0*/  SEL R49, R35, R34, P0 ;  /* 0x0000002223317207 */ /* 0x000fe40000000000 */
[----:B------:R-:W-:Y:S01]  /*fe00*/  SEL R50, R34, R35, P0 ;  /* 0x0000002322327207 */ /* 0x000fe20000000000 */
[----:B------:R-:W-:Y:S01]  /*fe10*/  IMAD.X R35, RZ, RZ, R45, P2 ;  /* 0x000000ffff237224 */ /* 0x000fe200010e062d */
[----:B------:R-:W-:Y:S02]  /*fe20*/  LOP3.LUT R34, R4, R7, RZ, 0x3c, !PT ;  /* 0x0000000704227212 */ /* 0x000fe400078e3cff */
[----:B------:R-:W-:Y:S02]  /*fe30*/  SHF.R.U64 R14, R14, 0x3, RZ ;  /* 0x000000030e0e7819 */ /* 0x000fe400000012ff */
[----:B------:R-:W-:-:S02]  /*fe40*/  LOP3.LUT R4, R9, 0x380, RZ, 0xc0, !PT ;  /* 0x0000038009047812 */ /* 0x000fc400078ec0ff */
[----:B------:R-:W-:Y:S02]  /*fe50*/  F2FP.BF16.F32.PACK_AB R25, R124, R25 ;  /* 0x000000197c19723e */ /* 0x000fe400000010ff */
[----:B------:R-:W-:Y:S02]  /*fe60*/  F2FP.BF16.F32.PACK_AB R24, R125, R24 ;  /* 0x000000187d18723e */ /* 0x000fe400000010ff */
[----:B-1----:R-:W-:Y:S02]  /*fe70*/  ISETP.NE.AND P2, PT, R52, 0x1, PT ;  /* 0x000000013400780c */ /* 0x002fe40003f45270 */
[----:B------:R-:W-:Y:S02]  /*fe80*/  F2FP.BF16.F32.PACK_AB R29, R118, R29 ;  /* 0x0000001d761d723e */ /* 0x000fe400000010ff */
[----:B------:R-:W-:Y:S02]  /*fe90*/  F2FP.BF16.F32.PACK_AB R28, R119, R28 ;  /* 0x0000001c771c723e */ /* 0x000fe400000010ff */
[----:B------:R-:W-:Y:S01]  /*fea0*/  LOP3.LUT R14, R14, R15, RZ, 0x3c, !PT ;  /* 0x0000000f0e0e7212 */ /* 0x000fe200078e3cff */
[----:B------:R-:W-:Y:S01]  /*feb0*/  IMAD.X R15, RZ, RZ, R33, P1 ;  /* 0x000000ffff0f7224 */ /* 0x000fe200008e0621 */
[----:B------:R-:W-:-:S02]  /*fec0*/  LOP3.LUT R5, R44, 0x380, RZ, 0xc0, !PT ;  /* 0x000003802c057812 */ /* 0x000fc400078ec0ff */
[----:B------:R-:W-:Y:S02]  /*fed0*/  SHF.R.U64 R4, R4, 0x3, RZ ;  /* 0x0000000304047819 */ /* 0x000fe400000012ff */
[----:B------:R-:W-:Y:S01]  /*fee0*/  SEL R53, R25, R24, P0 ;  /* 0x0000001819357207 */ /* 0x000fe20000000000 */
[----:B------:R-:W0:Y:S01]  /*fef0*/  @P2 LDC R83, c[0x0][0xbec] ;  /* 0x0002fb00ff532b82 */ /* 0x000e220000000800 */
[----:B------:R-:W-:Y:S01]  /*ff00*/  SEL R56, R24, R25, P0 ;  /* 0x0000001918387207 */ /* 0x000fe20000000000 */
[----:B------:R-:W-:Y:S01]  /*ff10*/  IMAD.WIDE.U32 R24, R23, UR6, RZ ;  /* 0x0000000617187c25 */ /* 0x000fe2000f8e00ff */
[----:B------:R-:W-:Y:S01]  /*ff20*/  IADD3 R77, P1, R32, 0x7000, RZ ;  /* 0x00007000204d7810 */ /* 0x000fe20007f3e0ff */
[----:B------:R-:W-:Y:S01]  /*ff30*/  ULDC.64 UR6, c[0x0][0xb98] ;  /* 0x0002e60000067ab9 */ /* 0x000fe20000000a00 */
[----:B------:R-:W-:Y:S01]  /*ff40*/  F2FP.BF16.F32.PACK_AB R13, R134, R13 ;  /* 0x0000000d860d723e */ /* 0x000fe200000010ff */
[----:B------:R-:W-:Y:S01]  /*ff50*/  IMAD.IADD R25, R25, 0x1, R11 ;  /* 0x0000000119197824 */ /* 0x000fe200078e020b */
[----:B------:R-:W-:-:S02]  /*ff60*/  F2FP.BF16.F32.PACK_AB R12, R135, R12 ;  /* 0x0000000c870c723e */ /* 0x000fc400000010ff */
[----:B------:R-:W-:Y:S01]  /*ff70*/  SEL R67, R29, R28, P0 ;  /* 0x0000001c1d437207 */ /* 0x000fe20000000000 */
[----:B------:R-:W-:Y:S01]  /*ff80*/  IMAD.WIDE.U32 R24, R19, UR6, R24 ;  /* 0x0000000613187c25 */ /* 0x000fe2000f8e0018 */
[----:B------:R-:W-:Y:S02]  /*ff90*/  SEL R70, R28, R29, P0 ;  /* 0x0000001d1c467207 */ /* 0x000fe40000000000 */
[----:B------:R-:W-:Y:S01]  /*ffa0*/  SHF.R.U64 R5, R5, 0x3, RZ ;  /* 0x0000000305057819 */ /* 0x000fe200000012ff */
[----:B------:R-:W-:Y:S01]  /*ffb0*/  IMAD.X R29, RZ, RZ, R45, P6 ;  /* 0x000000ffff1d7224 */ /* 0x000fe200030e062d */
[----:B------:R-:W-:Y:S02]  /*ffc0*/  LOP3.LUT R28, R4, R9, RZ, 0x3c, !PT ;  /* 0x00000009041c7212 */ /* 0x000fe400078e3cff */
[----:B------:R-:W-:Y:S02]  /*ffd0*/  IADD3 R8, P3, R44, 0x4000, RZ ;  /* 0x000040002c087810 */ /* 0x000fe40007f7e0ff */
[----:B------:R-:W-:-:S02]  /*ffe0*/  LOP3.LUT R4, R77, 0x380, RZ, 0xc0, !PT ;  /* 0x000003804d047812 */ /* 0x000fc400078ec0ff */
[----:B------:R-:W-:Y:S02]  /*fff0*/  SEL R71, R13, R12, P0 ;  /* 0x0000000c0d477207 */ /* 0x000fe40000000000 */
[----:B------:R-:W-:Y:S02]  /*10000*/  SEL R74, R12, R13, P0 ;  /* 0x0000000d0c4a7207 */ /* 0x000fe40000000000 */
[C---:B------:R-:W-:Y:S02]  /*10010*/  IADD3 R13, P5, R44.reuse, 0x4040, RZ ;  /* 0x000040402c0d7810 */ /* 0x040fe40007fbe0ff */
[----:B------:R-:W-:Y:S02]  /*10020*/  IADD3 R11, P4, R44, 0x4020, RZ ;  /* 0x000040202c0b7810 */ /* 0x000fe40007f9e0ff */
[----:B------:R-:W-:Y:S02]  /*10030*/  LOP3.LUT R44, R5, R44, RZ, 0x3c, !PT ;  /* 0x0000002c052c7212 */ /* 0x000fe400078e3cff */
[----:B------:R-:W-:-:S02]  /*10040*/  LOP3.LUT R5, R8, 0x380, RZ, 0xc0, !PT ;  /* 0x0000038008057812 */ /* 0x000fc400078ec0ff */
[----:B------:R-:W-:Y:S02]  /*10050*/  SHF.R.U64 R4, R4, 0x3, RZ ;  /* 0x0000000304047819 */ /* 0x000fe400000012ff */
[----:B------:R-:W-:Y:S02]  /*10060*/  F2FP.BF16.F32.PACK_AB R39, R100, R39 ;  /* 0x000000276427723e */ /* 0x000fe400000010ff */
[----:B------:R-:W-:Y:S02]  /*10070*/  F2FP.BF16.F32.PACK_AB R38, R101, R38 ;  /* 0x000000266526723e */ /* 0x000fe400000010ff */
[----:B------:R-:W-:Y:S02]  /*10080*/  SHF.R.U64 R5, R5, 0x3, RZ ;  /* 0x0000000305057819 */ /* 0x000fe400000012ff */
[----:B------:R-:W-:Y:S02]  /*10090*/  LOP3.LUT R4, R4, R77, RZ, 0x3c, !PT ;  /* 0x0000004d04047212 */ /* 0x000fe400078e3cff */
[----:B------:R-:W-:-:S02]  /*100a0*/  MOV R77, R40 ;  /* 0x00000028004d7202 */ /* 0x000fc40000000f00 */
[----:B------:R-:W-:Y:S02]  /*100b0*/  MOV R40, R34 ;  /* 0x0000002200287202 */ /* 0x000fe40000000f00 */
[----:B------:R-:W-:Y:S01]  /*100c0*/  SEL R47, R39, R38, P0 ;  /* 0x00000026272f7207 */ /* 0x000fe20000000000 */
[----:B------:R-:W1:Y:S01]  /*100d0*/  @P2 LDC R35, c[0x0][0xbf0] ;  /* 0x0002fc00ff232b82 */ /* 0x000e620000000800 */
[----:B------:R-:W-:Y:S01]  /*100e0*/  SEL R48, R38, R39, P0 ;  /* 0x0000002726307207 */ /* 0x000fe20000000000 */
[----:B------:R-:W-:Y:S01]  /*100f0*/  IMAD.X R39, RZ, RZ, R45, P3 ;  /* 0x000000ffff277224 */ /* 0x000fe200018e062d */
[----:B------:R-:W-:Y:S02]  /*10100*/  LOP3.LUT R38, R5, R8, RZ, 0x3c, !PT ;  /* 0x0000000805267212 */ /* 0x000fe400078e3cff */
[----:B------:R-:W-:Y:S02]  /*10110*/  LOP3.LUT R5, R6, 0x380, RZ, 0xc0, !PT ;  /* 0x0000038006057812 */ /* 0x000fe400078ec0ff */
[----:B------:R-:W-:-:S02]  /*10120*/  LOP3.LUT R12, R13, 0x380, RZ, 0xc0, !PT ;  /* 0x000003800d0c7812 */ /* 0x000fc400078ec0ff */
[----:B------:R-:W-:Y:S02]  /*10130*/  SHF.R.U64 R5, R5, 0x3, RZ ;  /* 0x0000000305057819 */ /* 0x000fe400000012ff */
[----:B------:R-:W-:Y:S02]  /*10140*/  F2FP.BF16.F32.PACK_AB R43, R92, R43 ;  /* 0x0000002b5c2b723e */ /* 0x000fe400000010ff */
[----:B------:R-:W-:Y:S02]  /*10150*/  F2FP.BF16.F32.PACK_AB R42, R93, R42 ;  /* 0x0000002a5d2a723e */ /* 0x000fe400000010ff */
[----:B------:R-:W-:Y:S02]  /*10160*/  SHF.R.U64 R12, R12, 0x3, RZ ;  /* 0x000000030c0c7819 */ /* 0x000fe400000012ff */
[----:B------:R-:W-:Y:S02]  /*10170*/  LOP3.LUT R30, R5, R6, RZ, 0x3c, !PT ;  /* 0x00000006051e7212 */ /* 0x000fe400078e3cff */
[----:B------:R-:W-:-:S02]  /*10180*/  SEL R27, R43, R42, P0 ;  /* 0x0000002a2b1b7207 */ /* 0x000fc40000000000 */
[----:B------:R-:W-:Y:S01]  /*10190*/  SEL R46, R42, R43, P0 ;  /* 0x0000002b2a2e7207 */ /* 0x000fe20000000000 */
[----:B------:R-:W-:Y:S01]  /*101a0*/  IMAD.X R43, RZ, RZ, R45, P5 ;  /* 0x000000ffff2b7224 */ /* 0x000fe200028e062d */
[----:B------:R-:W-:Y:S02]  /*101b0*/  LOP3.LUT R42, R12, R13, RZ, 0x3c, !PT ;  /* 0x0000000d0c2a7212 */ /* 0x000fe400078e3cff */
[----:B------:R-:W-:Y:S01]  /*101c0*/  MOV R82, R30 ;  /* 0x0000001e00527202 */ /* 0x000fe20000000f00 */
[----:B------:R-:W-:Y:S01]  /*101d0*/  VIADD R30, R17, UR42 ;  /* 0x0000002a111e7c36 */ /* 0x000fe20008000000 */
[----:B------:R-:W-:Y:S02]  /*101e0*/  F2FP.BF16.F32.PACK_AB R37, R102, R37 ;  /* 0x000000256625723e */ /* 0x000fe400000010ff */
[----:B------:R-:W-:Y:S02]  /*101f0*/  F2FP.BF16.F32.PACK_AB R36, R103, R36 ;  /* 0x000000246724723e */ /* 0x000fe400000010ff */
[----:B------:R-:W-:-:S02]  /*10200*/  F2FP.BF16.F32.PACK_AB R21, R126, R21 ;  /* 0x000000157e15723e */ /* 0x000fc400000010ff */
[----:B------:R-:W-:Y:S02]  /*10210*/  F2FP.BF16.F32.PACK_AB R20, R127, R20 ;  /* 0x000000147f14723e */ /* 0x000fe400000010ff */
[----:B------:R-:W-:Y:S02]  /*10220*/  LOP3.LUT R10, R11, 0x380, RZ, 0xc0, !PT ;  /* 0x000003800b0a7812 */ /* 0x000fe400078ec0ff */
[----:B------:R-:W-:Y:S02]  /*10230*/  MOV R79, R42 ;  /* 0x0000002a004f7202 */ /* 0x000fe40000000f00 */
[----:B------:R-:W-:Y:S01]  /*10240*/  MOV R43, R28 ;  /* 0x0000001c002b7202 */ /* 0x000fe20000000f00 */
[----:B0-----:R-:W-:Y:S01]  /*10250*/  @P2 IMAD.HI.U32 R28, R30, R83, RZ ;  /* 0x000000531e1c2227 */ /* 0x001fe200078e00ff */
[----:B------:R-:W-:Y:S02]  /*10260*/  SEL R63, R37, R36, P0 ;  /* 0x00000024253f7207 */ /* 0x000fe40000000000 */
[----:B------:R-:W-:Y:S01]  /*10270*/  SEL R66, R36, R37, P0 ;  /* 0x0000002524427207 */ /* 0x000fe20000000000 */
[----:B------:R-:W-:Y:S01]  /*10280*/  IMAD.X R37, RZ, RZ, R45, P4 ;  /* 0x000000ffff257224 */ /* 0x000fe200020e062d */
[----:B------:R-:W-:Y:S01]  /*10290*/  SEL R69, R21, R20, P0 ;  /* 0x0000001415457207 */ /* 0x000fe20000000000 */
[----:B------:R-:W-:Y:S01]  /*102a0*/  IMAD.MOV.U32 R29, RZ, RZ, R30 ;  /* 0x000000ffff1d7224 */ /* 0x000fe200078e001e */
[----:B------:R-:W-:-:S02]  /*102b0*/  SEL R72, R20, R21, P0 ;  /* 0x0000001514487207 */ /* 0x000fc40000000000 */
[----:B------:R-:W-:Y:S02]  /*102c0*/  SHF.R.U64 R10, R10, 0x3, RZ ;  /* 0x000000030a0a7819 */ /* 0x000fe400000012ff */
[----:B------:R-:W-:Y:S02]  /*102d0*/  IADD3 R21, P6, R32, 0x1000, RZ ;  /* 0x0000100020157810 */ /* 0x000fe40007fde0ff */
[----:B------:R-:W-:Y:S02]  /*102e0*/  LOP3.LUT R36, R10, R11, RZ, 0x3c, !PT ;  /* 0x0000000b0a247212 */ /* 0x000fe400078e3cff */
[----:B-1----:R-:W-:Y:S02]  /*102f0*/  @P2 SHF.R.U32.HI R29, RZ, R35, R28 ;  /* 0x00000023ff1d2219 */ /* 0x002fe4000001161c */
[----:B------:R-:W-:Y:S02]  /*10300*/  LOP3.LUT R20, R21, 0x380, RZ, 0xc0, !PT ;  /* 0x0000038015147812 */ /* 0x000fe400078ec0ff */
[----:B------:R-:W-:-:S02]  /*10310*/  LOP3.LUT R5, R32, 0x380, RZ, 0xc0, !PT ;  /* 0x0000038020057812 */ /* 0x000fc400078ec0ff */
[----:B------:R-:W-:Y:S01]  /*10320*/  MOV R80, R36 ;  /* 0x0000002400507202 */ /* 0x000fe20000000f00 */
[----:B------:R-:W-:Y:S01]  /*10330*/  IMAD.MOV R37, RZ, RZ, -R29 ;  /* 0x000000ffff257224 */ /* 0x000fe200078e0a1d */
[----:B------:R-:W-:Y:S02]  /*10340*/  SHF.R.S32.HI R84, RZ, 0x1f, R19 ;  /* 0x0000001fff547819 */ /* 0x000fe40000011413 */
[----:B------:R-:W-:Y:S01]  /*10350*/  SHF.R.U64 R20, R20, 0x3, RZ ;  /* 0x0000000314147819 */ /* 0x000fe200000012ff */
[----:B------:R-:W-:Y:S01]  /*10360*/  IMAD R37, R52, R37, R30 ;  /* 0x0000002534257224 */ /* 0x000fe200078e021e */
[----:B------:R-:W-:Y:S01]  /*10370*/  SHF.R.U64 R5, R5, 0x3, RZ ;  /* 0x0000000305057819 */ /* 0x000fe200000012ff */
[----:B------:R-:W-:Y:S01]  /*10380*/  IMAD R28, R84, UR6, RZ ;  /* 0x00000006541c7c24 */ /* 0x000fe2000f8e02ff */
[----:B------:R-:W-:Y:S01]  /*10390*/  LOP3.LUT R20, R20, R21, RZ, 0x3c, !PT ;  /* 0x0000001514147212 */ /* 0x000fe200078e3cff */
[----:B------:R-:W-:Y:S01]  /*103a0*/  IMAD.X R21, RZ, RZ, R33, P6 ;  /* 0x000000ffff157224 */ /* 0x000fe200030e0621 */
[C---:B------:R-:W-:Y:S01]  /*103b0*/  IADD3 R13, P3, R32.reuse, 0x3000, RZ ;  /* 0x00003000200d7810 */ /* 0x040fe20007f7e0ff */
[----:B------:R-:W-:Y:S01]  /*103c0*/  IMAD R28, R19, UR7, R28 ;  /* 0x00000007131c7c24 */ /* 0x000fe2000f8e021c */
[C---:B------:R-:W-:Y:S01]  /*103d0*/  IADD3 R11, P4, R32.reuse, 0x4000, RZ ;  /* 0x00004000200b7810 */ /* 0x040fe20007f9e0ff */
[----:B------:R-:W-:Y:S01]  /*103e0*/  ULDC.64 UR6, c[0x0][0xb88] ;  /* 0x0002e20000067ab9 */ /* 0x000fe20000000a00 */
[----:B------:R-:W-:-:S02]  /*103f0*/  IADD3 R9, P5, R32, 0x5000, RZ ;  /* 0x0000500020097810 */ /* 0x000fc40007fbe0ff */
[----:B------:R-:W-:Y:S02]  /*10400*/  IADD3 R7, P6, R32, 0x6000, RZ ;  /* 0x0000600020077810 */ /* 0x000fe40007fde0ff */
[----:B------:R-:W-:Y:S01]  /*10410*/  LOP3.LUT R32, R5, R32, RZ, 0x3c, !PT ;  /* 0x0000002005207212 */ /* 0x000fe200078e3cff */
[----:B------:R-:W-:Y:S01]  /*10420*/  IMAD.X R5, RZ, RZ, R33, P1 ;  /* 0x000000ffff057224 */ /* 0x000fe200008e0621 */
[----:B------:R-:W-:Y:S02]  /*10430*/  SHF.R.S32.HI R35, RZ, 0x1f, R29 ;  /* 0x0000001fff237819 */ /* 0x000fe4000001141d */
[----:B------:R-:W-:Y:S02]  /*10440*/  IADD3 R34, P1, R29, R24, RZ ;  /* 0x000000181d227210 */ /* 0x000fe40007f3e0ff */
[----:B------:R-:W-:Y:S02]  /*10450*/  SHF.R.S32.HI R36, RZ, 0x1f, R37 ;  /* 0x0000001fff247819 */ /* 0x000fe40000011425 */
[----:B------:R-:W-:-:S02]  /*10460*/  LOP3.LUT R10, R11, 0x380, RZ, 0xc0, !PT ;  /* 0x000003800b0a7812 */ /* 0x000fc400078ec0ff */
[----:B------:R-:W-:Y:S01]  /*10470*/  IADD3.X R35, R35, R25, R28, P1, !PT ;  /* 0x0000001923237210 */ /* 0x000fe20000ffe41c */
[----:B------:R-:W-:Y:S01]  /*10480*/  IMAD R36, R36, UR6, RZ ;  /* 0x0000000624247c24 */ /* 0x000fe2000f8e02ff */
[----:B------:R-:W-:Y:S02]  /*10490*/  LOP3.LUT R12, R13, 0x380, RZ, 0xc0, !PT ;  /* 0x000003800d0c7812 */ /* 0x000fe400078ec0ff */
[----:B------:R-:W-:Y:S01]  /*104a0*/  MOV R44, R44 ;  /* 0x0000002c002c7202 */ /* 0x000fe20000000f00 */
[C---:B------:R-:W-:Y:S01]  /*104b0*/  IMAD.WIDE.U32 R34, R37.reuse, UR6, R34 ;  /* 0x0000000625227c25 */ /* 0x040fe2000f8e0022 */
[----:B------:R-:W-:Y:S02]  /*104c0*/  SHF.R.U64 R10, R10, 0x3, RZ ;  /* 0x000000030a0a7819 */ /* 0x000fe400000012ff */
[----:B------:R-:W-:Y:S01]  /*104d0*/  SHF.R.U64 R12, R12, 0x3, RZ ;  /* 0x000000030c0c7819 */ /* 0x000fe200000012ff */
[----:B------:R-:W-:Y:S01]  /*104e0*/  IMAD R45, R37, UR7, R36 ;  /* 0x00000007252d7c24 */ /* 0x000fe2000f8e0224 */
[----:B------:R-:W-:Y:S01]  /*104f0*/  LOP3.LUT R10, R10, R11, RZ, 0x3c, !PT ;  /* 0x0000000b0a0a7212 */ /* 0x000fe200078e3cff */
[----:B------:R-:W-:Y:S01]  /*10500*/  ULDC.64 UR6, c[0x0][0xb50] ;  /* 0x0002d40000067ab9 */ /* 0x000fe20000000a00 */
[----:B------:R-:W-:Y:S01]  /*10510*/  IMAD.X R11, RZ, RZ, R33, P4 ;  /* 0x000000ffff0b7224 */ /* 0x000fe200020e0621 */
[----:B------:R-:W-:-:S02]  /*10520*/  LOP3.LUT P1, RZ, R172, 0x3, RZ, 0xc0, !PT ;  /* 0x00000003acff7812 */ /* 0x000fc4000782c0ff */
[----:B------:R-:W-:Y:S02]  /*10530*/  MOV R81, R38 ;  /* 0x0000002600517202 */ /* 0x000fe40000000f00 */
[----:B------:R-:W-:Y:S01]  /*10540*/  LOP3.LUT R12, R12, R13, RZ, 0x3c, !PT ;  /* 0x0000000d0c0c7212 */ /* 0x000fe200078e3cff */
[----:B------:R-:W-:Y:S01]  /*10550*/  IMAD.X R13, RZ, RZ, R33, P3 ;  /* 0x000000ffff0d7224 */ /* 0x000fe200018e0621 */
[----:B------:R-:W-:Y:S02]  /*10560*/  LOP3.LUT R8, R9, 0x380, RZ, 0xc0, !PT ;  /* 0x0000038009087812 */ /* 0x000fe400078ec0ff */
[----:B------:R-:W-:Y:S02]  /*10570*/  LOP3.LUT R6, R7, 0x380, RZ, 0xc0, !PT ;  /* 0x0000038007067812 */ /* 0x000fe400078ec0ff */
[----:B------:R-:W-:Y:S02]  /*10580*/  SHF.R.U64 R8, R8, 0x3, RZ ;  /* 0x0000000308087819 */ /* 0x000fe400000012ff */
[----:B------:R-:W-:-:S02]  /*10590*/  SHF.R.U64 R6, R6, 0x3, RZ ;  /* 0x0000000306067819 */ /* 0x000fc400000012ff */
[----:B------:R-:W-:Y:S01]  /*105a0*/  LOP3.LUT R8, R8, R9, RZ, 0x3c, !PT ;  /* 0x0000000908087212 */ /* 0x000fe200078e3cff */
[--C-:B------:R-:W-:Y:S01]  /*105b0*/  IMAD.X R9, RZ, RZ, R33.reuse, P5 ;  /* 0x000000ffff097224 */ /* 0x100fe200028e0621 */
[----:B------:R-:W-:Y:S01]  /*105c0*/  LOP3.LUT R6, R6, R7, RZ, 0x3c, !PT ;  /* 0x0000000706067212 */ /* 0x000fe200078e3cff */
[----:B------:R-:W-:Y:S01]  /*105d0*/  IMAD.X R7, RZ, RZ, R33, P6 ;  /* 0x000000ffff077224 */ /* 0x000fe200030e0621 */
[----:B---3--:R-:W-:Y:S01]  /*105e0*/  LOP3.LUT R31, R26, 0x2, RZ, 0x3c, !PT ;  /* 0x000000021a1f7812 */ /* 0x008fe200078e3cff */
[----:B------:R-:W-:Y:S04]  /*105f0*/  SHFL.IDX PT, R27, R27, R26, 0x1c1f ;  /* 0x001c1f1a1b1b7589 */ /* 0x000fe800000e0000 */
[----:B------:R-:W0:Y:S04]  /*10600*/  SHFL.IDX PT, R46, R46, R31, 0x1c1f ;  /* 0x001c1f1f2e2e7589 */ /* 0x000e2800000e0000 */
[----:B------:R-:W-:Y:S04]  /*10610*/  SHFL.IDX PT, R61, R61, R26, 0x1c1f ;  /* 0x001c1f1a3d3d7589 */ /* 0x000fe800000e0000 */
[----:B------:R-:W1:Y:S04]  /*10620*/  SHFL.IDX PT, R64, R64, R31, 0x1c1f ;  /* 0x001c1f1f40407589 */ /* 0x000e6800000e0000 */
[----:B------:R-:W-:Y:S04]  /*10630*/  SHFL.IDX PT, R47, R47, R26, 0x1c1f ;  /* 0x001c1f1a2f2f7589 */ /* 0x000fe800000e0000 */
[----:B------:R-:W2:Y:S04]  /*10640*/  SHFL.IDX PT, R48, R48, R31, 0x1c1f ;  /* 0x001c1f1f30307589 */ /* 0x000ea800000e0000 */
[----:B------:R-:W-:Y:S04]  /*10650*/  SHFL.IDX PT, R63, R63, R26, 0x1c1f ;  /* 0x001c1f1a3f3f7589 */ /* 0x000fe800000e0000 */
[----:B------:R-:W3:Y:S01]  /*10660*/  SHFL.IDX PT, R66, R66, R31, 0x1c1f ;  /* 0x001c1f1f42427589 */ /* 0x000ee200000e0000 */
[----:B0-----:R-:W-:-:S03]  /*10670*/  SEL R24, R27, R46, P0 ;  /* 0x0000002e1b187207 */ /* 0x001fc60000000000 */
[----:B------:R-:W-:Y:S04]  /*10680*/  SHFL.IDX PT, R49, R49, R26, 0x1c1f ;  /* 0x001c1f1a31317589 */ /* 0x000fe800000e0000 */
[----:B------:R-:W-:Y:S01]  /*10690*/  SHFL.IDX PT, R65, R65, R26, 0x1c1f ;  /* 0x001c1f1a41417589 */ /* 0x000fe200000e0000 */
[----:B-1----:R-:W-:-:S03]  /*106a0*/  SEL R25, R61, R64, P0 ;  /* 0x000000403d197207 */ /* 0x002fc60000000000 */
[----:B------:R-:W0:Y:S04]  /*106b0*/  SHFL.IDX PT, R50, R50, R31, 0x1c1f ;  /* 0x001c1f1f32327589 */ /* 0x000e2800000e0000 */
[----:B------:R-:W1:Y:S01]  /*106c0*/  SHFL.IDX PT, R68, R68, R31, 0x1c1f ;  /* 0x001c1f1f44447589 */ /* 0x000e6200000e0000 */
[----:B--2---:R-:W-:Y:S02]  /*106d0*/  SEL R28, R47, R48, P0 ;  /* 0x000000302f1c7207 */ /* 0x004fe40000000000 */
[----:B------:R-:W-:Y:S01]  /*106e0*/  SEL R30, R48, R47, P0 ;  /* 0x0000002f301e7207 */ /* 0x000fe20000000000 */
[----:B------:R-:W-:Y:S01]  /*106f0*/  SHFL.IDX PT, R51, R51, R26, 0x1c1f ;  /* 0x001c1f1a33337589 */ /* 0x000fe200000e0000 */
[----:B------:R-:W-:-:S03]  /*10700*/  VIADD R47, R174, UR42 ;  /* 0x0000002aae2f7c36 */ /* 0x000fc60008000000 */
[----:B------:R-:W-:Y:S01]  /*10710*/  SHFL.IDX PT, R42, R55, R26, 0x1c1f ;  /* 0x001c1f1a372a7589 */ /* 0x000fe200000e0000 */
[----:B---3--:R-:W-:-:S03]  /*10720*/  SEL R29, R63, R66, P0 ;  /* 0x000000423f1d7207 */ /* 0x008fc60000000000 */
[----:B------:R-:W-:Y:S04]  /*10730*/  SHFL.IDX PT, R67, R67, R26, 0x1c1f ;  /* 0x001c1f1a43437589 */ /* 0x000fe800000e0000 */
[----:B------:R-:W-:Y:S04]  /*10740*/  SHFL.IDX PT, R54, R54, R31, 0x1c1f ;  /* 0x001c1f1f36367589 */ /* 0x000fe800000e0000 */
[----:B------:R-:W-:Y:S01]  /*10750*/  SHFL.IDX PT, R41, R58, R31, 0x1c1f ;  /* 0x001c1f1f3a297589 */ /* 0x000fe200000e0000 */
[----:B0-----:R-:W-:Y:S02]  /*10760*/  SEL R36, R49, R50, P0 ;  /* 0x0000003231247207 */ /* 0x001fe40000000000 */
[----:B------:R-:W-:Y:S01]  /*10770*/  SEL R38, R50, R49, P0 ;  /* 0x0000003132267207 */ /* 0x000fe20000000000 */
[----:B------:R-:W-:Y:S01]  /*10780*/  SHFL.IDX PT, R70, R70, R31, 0x1c1f ;  /* 0x001c1f1f46467589 */ /* 0x000fe200000e0000 */
[----:B-1----:R-:W-:-:S02]  /*10790*/  SEL R37, R65, R68, P0 ;  /* 0x0000004441257207 */ /* 0x002fc40000000000 */
[----:B------:R-:W-:Y:S01]  /*107a0*/  SEL R39, R68, R65, P0 ;  /* 0x0000004144277207 */ /* 0x000fe20000000000 */
[----:B------:R-:W-:Y:S04]  /*107b0*/  SHFL.IDX PT, R53, R53, R26, 0x1c1f ;  /* 0x001c1f1a35357589 */ /* 0x000fe800000e0000 */
        /* <DEDUP_REMOVED lines=11> */
[----:B------:R0:W-:Y:S04]  /*10870*/  SHFL.IDX PT, R75, R75, R26, 0x1c1f ;  /* 0x001c1f1a4b4b7589 */ /* 0x0001e800000e0000 */
[----:B------:R1:W2:Y:S01]  /*10880*/  SHFL.IDX PT, R78, R78, R31, 0x1c1f ;  /* 0x001c1f1f4e4e7589 */ /* 0x0002a200000e0000 */
[----:B0-----:R-:W-:-:S02]  /*10890*/  SEL R26, R46, R27, P0 ;  /* 0x0000001b2e1a7207 */ /* 0x001fc40000000000 */
[----:B------:R-:W-:Y:S01]  /*108a0*/  SEL R27, R64, R61, P0 ;  /* 0x0000003d401b7207 */ /* 0x000fe20000000000 */
[----:B------:R-:W-:Y:S01]  /*108b0*/  BAR.SYNC.DEFER_BLOCKING 0x1, 0x100 ;  /* 0x0044000000007b1d */ /* 0x000fe20000010000 */
[----:B-1----:R-:W-:Y:S01]  /*108c0*/  SEL R31, R66, R63, P0 ;  /* 0x0000003f421f7207 */ /* 0x002fe20000000000 */
[----:B------:R-:W-:-:S05]  /*108d0*/  IMAD R66, R52, UR5, RZ ;  /* 0x0000000534427c24 */ /* 0x000fca000f8e02ff */
[----:B------:R-:W-:Y:S02]  /*108e0*/  ISETP.GE.OR P3, PT, R47, R66, P1 ;  /* 0x000000422f00720c */ /* 0x000fe40000f66670 */
[----:B--2---:R-:W-:Y:S02]  /*108f0*/  SEL R61, R75, R78, P0 ;  /* 0x0000004e4b3d7207 */ /* 0x004fe40000000000 */
[----:B------:R-:W-:Y:S01]  /*10900*/  SEL R63, R78, R75, P0 ;  /* 0x0000004b4e3f7207 */ /* 0x000fe20000000000 */
[----:B------:R0:W-:Y:S04]  /*10910*/  STSM.16.M88.4 [R44], R24 ;  /* 0x000000182c007844 */ /* 0x0001e80000000200 */
[----:B------:R1:W-:Y:S04]  /*10920*/  STSM.16.M88.4 [R40], R28 ;  /* 0x0000001c28007844 */ /* 0x0003e80000000200 */
[----:B------:R2:W-:Y:S01]  /*10930*/  STSM.16.M88.4 [R43], R36 ;  /* 0x000000242b007844 */ /* 0x0005e20000000200 */
[----:B0-----:R-:W-:Y:S01]  /*10940*/  VIADD R25, R47, 0x8 ;  /* 0x000000082f197836 */ /* 0x001fe20000000000 */
[----:B------:R-:W-:Y:S01]  /*10950*/  SEL R24, R51, R54, P0 ;  /* 0x0000003633187207 */ /* 0x000fe20000000000 */
[----:B------:R-:W-:Y:S01]  /*10960*/  IMAD.IADD R27, R35, 0x1, R45 ;  /* 0x00000001231b7824 */ /* 0x000fe200078e022d */
[----:B------:R-:W-:-:S02]  /*10970*/  LEA R35, P4, R34, UR6, 0x2 ;  /* 0x0000000622237c11 */ /* 0x000fc4000f8810ff */
[----:B------:R-:W-:Y:S02]  /*10980*/  ISETP.GE.OR P1, PT, R25, R66, P1 ;  /* 0x000000421900720c */ /* 0x000fe40000f26670 */
[----:B------:R-:W-:Y:S01]  /*10990*/  LEA.HI.X R34, R34, UR7, R27, 0x2, P4 ;  /* 0x0000000722227c11 */ /* 0x000fe2000a0f141b */
[----:B------:R-:W-:Y:S01]  /*109a0*/  SHFL.IDX PT, R64, R35, 0x1, 0x1c1f ;  /* 0x003c1f0023407f89 */ /* 0x000fe200000e0000 */
[----:B------:R-:W-:Y:S01]  /*109b0*/  SEL R26, R54, R51, P0 ;  /* 0x00000033361a7207 */ /* 0x000fe20000000000 */
[----:B------:R-:W-:Y:S01]  /*109c0*/  ULDC.64 UR6, c[0x0][0xae8] ;  /* 0x0002ba0000067ab9 */ /* 0x000fe20000000a00 */
[----:B-1----:R-:W-:Y:S01]  /*109d0*/  SEL R40, R42, R41, P0 ;  /* 0x000000292a287207 */ /* 0x002fe20000000000 */
[----:B------:R-:W-:Y:S01]  /*109e0*/  SHFL.IDX PT, R54, R35, RZ, 0x1c1f ;  /* 0x001c1fff23367589 */ /* 0x000fe200000e0000 */
[----:B------:R-:W-:Y:S02]  /*109f0*/  SEL R25, R67, R70, P0 ;  /* 0x0000004643197207 */ /* 0x000fe40000000000 */
[----:B------:R-:W-:Y:S01]  /*10a00*/  SEL R27, R70, R67, P0 ;  /* 0x00000043461b7207 */ /* 0x000fe20000000000 */
[----:B------:R-:W0:Y:S01]  /*10a10*/  SHFL.IDX PT, R55, R34, RZ, 0x1c1f ;  /* 0x001c1fff22377589 */ /* 0x000e2200000e0000 */
[----:B------:R-:W-:-:S02]  /*10a20*/  SEL R28, R53, R56, P0 ;  /* 0x00000038351c7207 */ /* 0x000fc40000000000 */
[----:B------:R-:W-:Y:S01]  /*10a30*/  SEL R30, R56, R53, P0 ;  /* 0x00000035381e7207 */ /* 0x000fe20000000000 */
[----:B------:R-:W-:Y:S01]  /*10a40*/  STSM.16.M88.4 [R82], R24 ;  /* 0x0000001852007844 */ /* 0x000fe20000000200 */
[----:B------:R-:W-:Y:S01]  /*10a50*/  SEL R42, R41, R42, P0 ;  /* 0x0000002a292a7207 */ /* 0x000fe20000000000 */
[----:B------:R-:W1:Y:S01]  /*10a60*/  @P2 LDC R53, c[0x0][0xbec] ;  /* 0x0002fb00ff352b82 */ /* 0x000e620000000800 */
[----:B------:R-:W-:Y:S01]  /*10a70*/  SEL R29, R69, R72, P0 ;  /* 0x00000048451d7207 */ /* 0x000fe20000000000 */
[----:B------:R-:W3:Y:S01]  /*10a80*/  SHFL.IDX PT, R65, R34, 0x1, 0x1c1f ;  /* 0x003c1f0022417f89 */ /* 0x000ee200000e0000 */
[----:B------:R-:W-:Y:S02]  /*10a90*/  SEL R31, R72, R69, P0 ;  /* 0x00000045481f7207 */ /* 0x000fe40000000000 */
[----:B--2---:R-:W-:Y:S02]  /*10aa0*/  SEL R36, R57, R60, P0 ;  /* 0x0000003c39247207 */ /* 0x004fe40000000000 */
[----:B------:R-:W-:Y:S01]  /*10ab0*/  SEL R38, R60, R57, P0 ;  /* 0x000000393c267207 */ /* 0x000fe20000000000 */
[----:B------:R-:W-:Y:S01]  /*10ac0*/  STSM.16.M88.4 [R81], R28 ;  /* 0x0000001c51007844 */ /* 0x000fe20000000200 */
[----:B------:R-:W-:-:S02]  /*10ad0*/  SEL R41, R71, R74, P0 ;  /* 0x0000004a47297207 */ /* 0x000fc40000000000 */
[----:B------:R-:W-:Y:S02]  /*10ae0*/  SEL R43, R74, R71, P0 ;  /* 0x000000474a2b7207 */ /* 0x000fe40000000000 */
[----:B------:R-:W-:Y:S02]  /*10af0*/  SEL R60, R59, R62, P0 ;  /* 0x0000003e3b3c7207 */ /* 0x000fe40000000000 */
[----:B------:R-:W-:Y:S01]  /*10b00*/  SEL R37, R73, R76, P0 ;  /* 0x0000004c49257207 */ /* 0x000fe20000000000 */
[----:B------:R-:W-:Y:S01]  /*10b10*/  STSM.16.M88.4 [R80], R40 ;  /* 0x0000002850007844 */ /* 0x000fe20000000200 */
[----:B------:R-:W-:Y:S02]  /*10b20*/  SEL R39, R76, R73, P0 ;  /* 0x000000494c277207 */ /* 0x000fe40000000000 */
[----:B------:R-:W-:-:S03]  /*10b30*/  SEL R62, R62, R59, P0 ;  /* 0x0000003b3e3e7207 */ /* 0x000fc60000000000 */
[----:B------:R-:W-:Y:S04]  /*10b40*/  STSM.16.M88.4 [R79], R36 ;  /* 0x000000244f007844 */ /* 0x000fe80000000200 */
[----:B------:R-:W-:Y:S01]  /*10b50*/  STSM.16.M88.4 [R77], R60 ;  /* 0x0000003c4d007844 */ /* 0x000fe20000000200 */
[----:B------:R-:W-:Y:S01]  /*10b60*/  BAR.SYNC.DEFER_BLOCKING 0x1, 0x100 ;  /* 0x0044000000007b1d */ /* 0x000fe20000010000 */
[----:B------:R-:W-:-:S05]  /*10b70*/  IMAD R22, R22, UR6, RZ ;  /* 0x0000000616167c24 */ /* 0x000fca000f8e02ff */
[----:B0-----:R0:W-:Y:S04]  /*10b80*/  @!P3 ST.E desc[UR48][R54.64], R2 ;  /* 0x000000023600b985 */ /* 0x0011e8000c101930 */
[----:B---3--:R2:W-:Y:S04]  /*10b90*/  @!P1 ST.E desc[UR48][R64.64], R0 ;  /* 0x0000000040009985 */ /* 0x0085e8000c101930 */
[----:B------:R3:W5:Y:S01]  /*10ba0*/  LD.E.128 R56, desc[UR48][R10.64] ;  /* 0x000000300a387980 */ /* 0x000762000c101d00 */
[----:B0-----:R-:W0:Y:S03]  /*10bb0*/  @P2 LDC R55, c[0x0][0xbf0] ;  /* 0x0002fc00ff372b82 */ /* 0x001e260000000800 */
[----:B------:R4:W5:Y:S01]  /*10bc0*/  LD.E.128 R44, desc[UR48][R14.64] ;  /* 0x000000300e2c7980 */ /* 0x000962000c101d00 */
[----:B--2---:R-:W-:-:S03]  /*10bd0*/  IMAD R0, R169, 0x20, R170 ;  /* 0x00000020a9007824 */ /* 0x004fc600078e02aa */
[----:B------:R2:W5:Y:S01]  /*10be0*/  LD.E.128 R24, desc[UR48][R12.64] ;  /* 0x000000300c187980 */ /* 0x000562000c101d00 */
[----:B---3--:R-:W-:-:S03]  /*10bf0*/  VIADD R10, R0, UR42 ;  /* 0x0000002a000a7c36 */ /* 0x008fc60008000000 */
[----:B------:R3:W5:Y:S01]  /*10c00*/  LD.E.128 R40, desc[UR48][R8.64] ;  /* 0x0000003008287980 */ /* 0x000762000c101d00 */
[C---:B----4-:R-:W-:Y:S02]  /*10c10*/  IMAD R15, R23.reuse, UR7, R22 ;  /* 0x00000007170f7c24 */ /* 0x050fe4000f8e0216 */
[----:B-1----:R-:W-:Y:S01]  /*10c20*/  @P2 IMAD.HI.U32 R0, R10, R53, RZ ;  /* 0x000000350a002227 */ /* 0x002fe200078e00ff */
[----:B------:R1:W5:Y:S03]  /*10c30*/  LD.E.128 R36, desc[UR48][R6.64] ;  /* 0x0000003006247980 */ /* 0x000366000c101d00 */
[----:B--2---:R-:W-:Y:S01]  /*10c40*/  IMAD.WIDE.U32 R12, R23, UR6, RZ ;  /* 0x00000006170c7c25 */ /* 0x004fe2000f8e00ff */
[----:B------:R-:W-:Y:S01]  /*10c50*/  ULDC.64 UR6, c[0x0][0xaf0] ;  /* 0x0002bc0000067ab9 */ /* 0x000fe20000000a00 */
[----:B------:R2:W5:Y:S02]  /*10c60*/  LD.E.128 R28, desc[UR48][R4.64] ;  /* 0x00000030041c7980 */ /* 0x000564000c101d00 */
[----:B---3--:R-:W-:-:S02]  /*10c70*/  IMAD.MOV.U32 R9, RZ, RZ, R10 ;  /* 0x000000ffff097224 */ /* 0x008fc400078e000a */
[----:B------:R-:W5:Y:S01]  /*10c80*/  LD.E.128 R32, desc[UR48][R32.64] ;  /* 0x0000003020207980 */ /* 0x000f62000c101d00 */
[----:B-1----:R-:W-:Y:S01]  /*10c90*/  IMAD.IADD R7, R13, 0x1, R15 ;  /* 0x000000010d077824 */ /* 0x002fe200078e020f */
[----:B0-----:R-:W-:Y:S01]  /*10ca0*/  @P2 SHF.R.U32.HI R9, RZ, R55, R0 ;  /* 0x00000037ff092219 */ /* 0x001fe20000011600 */
[----:B------:R-:W-:Y:S01]  /*10cb0*/  IMAD.MOV.U32 R6, RZ, RZ, R12 ;  /* 0x000000ffff067224 */ /* 0x000fe200078e000c */
[----:B------:R0:W5:Y:S01]  /*10cc0*/  LD.E.128 R48, desc[UR48][R20.64] ;  /* 0x0000003014307980 */ /* 0x000162000c101d00 */
[----:B------:R-:W-:Y:S01]  /*10cd0*/  IMAD R2, R84, UR6, RZ ;  /* 0x0000000654027c24 */ /* 0x000fe2000f8e02ff */
[----:B------:R-:W-:Y:S01]  /*10ce0*/  SHF.R.S32.HI R0, RZ, 0x1f, R9 ;  /* 0x0000001fff007819 */ /* 0x000fe20000011409 */
[----:B--2---:R-:W-:Y:S01]  /*10cf0*/  IMAD.WIDE.U32 R4, R19, UR6, R6 ;  /* 0x0000000613047c25 */ /* 0x004fe2000f8e0006 */
[----:B------:R-:W-:Y:S01]  /*10d00*/  @!PT LDS RZ, [RZ] ;  /* 0x00000000fffff984 */ /* 0x000fe20000000800 */
[----:B------:R-:W-:Y:S01]  /*10d10*/  @!PT LDS RZ, [RZ] ;  /* 0x00000000fffff984 */ /* 0x000fe20000000800 */
[----:B------:R-:W-:Y:S01]  /*10d20*/  @!PT LDS RZ, [RZ] ;  /* 0x00000000fffff984 */ /* 0x000fe20000000800 */
[----:B------:R-:W-:Y:S01]  /*10d30*/  @!PT LDS RZ, [RZ] ;  /* 0x00000000fffff984 */ /* 0x000fe20000000800 */
[----:B------:R1:W-:Y:S06]  /*10d40*/  MEMBAR.ALL.CTA ;  /* 0x0000000000007992 */ /* 0x0003ec0000008000 */
[----:B-1----:R-:W1:Y:S01]  /*10d50*/  FENCE.VIEW.ASYNC.S ;  /* 0x00000000000073c6 */ /* 0x002e620000000000 */
[----:B------:R-:W-:-:S02]  /*10d60*/  IMAD.MOV R7, RZ, RZ, -R9 ;  /* 0x000000ffff077224 */ /* 0x000fc400078e0a09 */
[----:B------:R-:W-:Y:S01]  /*10d70*/  IMAD R11, R19, UR7, R2 ;  /* 0x00000007130b7c24 */ /* 0x000fe2000f8e0202 */
[----:B------:R-:W-:Y:S01]  /*10d80*/  ULDC.64 UR6, c[0x0][0xae0] ;  /* 0x0002b80000067ab9 */ /* 0x000fe20000000a00 */
[----:B------:R-:W-:Y:S02]  /*10d90*/  IMAD R7, R52, R7, R10 ;  /* 0x0000000734077224 */ /* 0x000fe400078e020a */
[----:B------:R-:W-:Y:S02]  /*10da0*/  IMAD R0, R0, UR6, RZ ;  /* 0x0000000600007c24 */ /* 0x000fe4000f8e02ff */
[----:B------:R-:W-:Y:S02]  /*10db0*/  IMAD.IADD R5, R5, 0x1, R11 ;  /* 0x0000000105057824 */ /* 0x000fe400078e020b */
[C---:B------:R-:W-:Y:S01]  /*10dc0*/  IMAD R11, R9.reuse, UR7, R0 ;  /* 0x00000007090b7c24 */ /* 0x040fe2000f8e0200 */
[----:B------:R-:W-:Y:S01]  /*10dd0*/  SHF.R.S32.HI R0, RZ, 0x1f, R7 ;  /* 0x0000001fff007819 */ /* 0x000fe20000011407 */
[----:B------:R-:W-:Y:S01]  /*10de0*/  IMAD.WIDE.U32 R4, R9, UR6, R4 ;  /* 0x0000000609047c25 */ /* 0x000fe2000f8e0004 */
[----:B------:R-:W-:-:S03]  /*10df0*/  ULDC.64 UR6, c[0x0][0xad8] ;  /* 0x0002b60000067ab9 */ /* 0x000fc60000000a00 */
[----:B------:R-:W-:Y:S02]  /*10e00*/  IMAD.IADD R5, R5, 0x1, R11 ;  /* 0x0000000105057824 */ /* 0x000fe400078e020b */
[----:B------:R-:W-:Y:S02]  /*10e10*/  IMAD R0, R0, UR6, RZ ;  /* 0x0000000600007c24 */ /* 0x000fe4000f8e02ff */
[----:B------:R-:W-:Y:S02]  /*10e20*/  VIADD R13, R170, UR42 ;  /* 0x0000002aaa0d7c36 */ /* 0x000fe40008000000 */
[C---:B------:R-:W-:Y:S02]  /*10e30*/  IMAD R11, R7.reuse, UR7, R0 ;  /* 0x00000007070b7c24 */ /* 0x040fe4000f8e0200 */
[----:B------:R-:W-:Y:S01]  /*10e40*/  IMAD.WIDE.U32 R4, R7, UR6, R4 ;  /* 0x0000000607047c25 */ /* 0x000fe2000f8e0004 */
[----:B------:R-:W-:Y:S01]  /*10e50*/  ISETP.GE.AND P2, PT, R13, R66, PT ;  /* 0x000000420d00720c */ /* 0x000fe20003f46270 */
[----:B------:R-:W-:-:S02]  /*10e60*/  ULDC.64 UR6, c[0x0][0xa80] ;  /* 0x0002a00000067ab9 */ /* 0x000fc40000000a00 */
[----:B------:R-:W-:Y:S01]  /*10e70*/  VIADD R3, R3, 0x22820 ;  /* 0x0002282003037836 */ /* 0x000fe20000000000 */
[----:B------:R-:W-:Y:S01]  /*10e80*/  LEA R0, P3, R4, UR6, 0x1 ;  /* 0x0000000604007c11 */ /* 0x000fe2000f8608ff */
[----:B------:R-:W-:-:S03]  /*10e90*/  IMAD.IADD R5, R5, 0x1, R11 ;  /* 0x0000000105057824 */ /* 0x000fc600078e020b */
[----:B------:R-:W-:Y:S02]  /*10ea0*/  PRMT R3, RZ, 0x654, R3 ;  /* 0x00000654ff037816 */ /* 0x000fe40000000003 */
[----:B------:R-:W-:Y:S01]  /*10eb0*/  LEA.HI.X R6, R4, UR7, R5, 0x1, P3 ;  /* 0x0000000704067c11 */ /* 0x000fe200098f0c05 */
[C---:B------:R-:W-:Y:S01]  /*10ec0*/  VIADD R9, R13.reuse, 0x20 ;  /* 0x000000200d097836 */ /* 0x040fe20000000000 */
[----:B-1----:R1:W-:Y:S01]  /*10ed0*/  SYNCS.ARRIVE.TRANS64.RED.A1T0 RZ, [R3+URZ], RZ ;  /* 0x000000ff03ff79a7 */ /* 0x0023e2000810043f */
[----:B------:R-:W-:Y:S01]  /*10ee0*/  VIADD R7, R13, 0x40 ;  /* 0x000000400d077836 */ /* 0x000fe20000000000 */
[----:B------:R-:W-:Y:S01]  /*10ef0*/  BSSY B1, `(.L_x_1076) ;  /* 0x000000f000017945 */ /* 0x000fe20003800000 */
[----:B------:R0:W2:Y:S01]  /*10f00*/  SHFL.IDX PT, R5, R6, RZ, 0x181f ;  /* 0x00181fff06057589 */ /* 0x0000a200000e0000 */
[----:B------:R-:W-:-:S03]  /*10f10*/  ISETP.GE.AND P0, PT, R9, R66, PT ;  /* 0x000000420900720c */ /* 0x000fc60003f06270 */
[----:B-1----:R0:W1:Y:S01]  /*10f20*/  SHFL.IDX PT, R3, R0, RZ, 0x181f ;  /* 0x00181fff00037589 */ /* 0x00206200000e0000 */
        /* <DEDUP_REMOVED lines=9> */
[----:B-----5:R3:W-:Y:S04]  /*10fc0*/  @!P2 ST.E.128 desc[UR48][R2.64], R32 ;  /* 0x000000200200a985 */ /* 0x0207e8000c101d30 */
[----:B------:R3:W-:Y:S02]  /*10fd0*/  @!P3 ST.E.128 desc[UR48][R4.64], R56 ;  /* 0x000000380400b985 */ /* 0x0007e4000c101d30 */
.L_x_1077:
[----:B------:R-:W-:Y:S05]  /*10fe0*/  BSYNC B1 ;  /* 0x0000000000017941 */ /* 0x000fea0003800000 */
.L_x_1076:
        /* <DEDUP_REMOVED lines=11> */
[----:B-----5:R4:W-:Y:S04]  /*110a0*/  @!P3 ST.E.128 desc[UR48][R2.64], R48 ;  /* 0x000000300200b985 */ /* 0x0209e8000c101d30 */
[----:B------:R4:W-:Y:S02]  /*110b0*/  @!P4 ST.E.128 desc[UR48][R4.64], R40 ;  /* 0x000000280400c985 */ /* 0x0009e4000c101d30 */
.L_x_1079:
[----:B------:R-:W-:Y:S05]  /*110c0*/  BSYNC B1 ;  /* 0x0000000000017941 */ /* 0x000fea0003800000 */
.L_x_1078:
        /* <DEDUP_REMOVED lines=11> */
[----:B-----5:R1:W-:Y:S04]  /*11180*/  @!P2 ST.E.128 desc[UR48][R2.64], R44 ;  /* 0x0000002c0200a985 */ /* 0x0203e8000c101d30 */
[----:B------:R1:W-:Y:S02]  /*11190*/  @!P3 ST.E.128 desc[UR48][R4.64], R36 ;  /* 0x000000240400b985 */ /* 0x0003e4000c101d30 */
.L_x_1081:
[----:B------:R-:W-:Y:S05]  /*111a0*/  BSYNC B1 ;  /* 0x0000000000017941 */ /* 0x000fea0003800000 */
.L_x_1080:
[----:B-1----:R-:W-:Y:S01]  /*111b0*/  VIADD R3, R13, 0x60 ;  /* 0x000000600d037836 */ /* 0x002fe20000000000 */
[----:B----4-:R1:W4:Y:S04]  /*111c0*/  SHFL.IDX PT, R5, R6, 0x3, 0x181f ;  /* 0x00781f0006057f89 */ /* 0x01032800000e0000 */
[----:B------:R-:W-:Y:S01]  /*111d0*/  ISETP.GE.AND P0, PT, R3, R66, PT ;  /* 0x000000420300720c */ /* 0x000fe20003f06270 */
[----:B------:R1:W0:-:S12]  /*111e0*/  SHFL.IDX PT, R7, R0, 0x3, 0x181f ;  /* 0x00781f0000077f89 */ /* 0x00021800000e0000 */
[----:B-1----:R-:W-:Y:S05]  /*111f0*/  @P0 BRA `(.L_x_1082) ;  /* 0x0000000800700947 */ /* 0x002fea0003800000 */
[----:B------:R-:W-:Y:S02]  /*11200*/  ULDC UR5, c[0x0][0xac8] ;  /* 0x0002b20000057ab9 */ /* 0x000fe40000000800 */
[----:B------:R-:W-:-:S13]  /*11210*/  ISETP.GE.AND P1, PT, R18, UR5, PT ;  /* 0x0000000512007c0c */ /* 0x000fda000bf26270 */
[----:B0-----:R-:W-:-:S04]  /*11220*/  @!P1 LEA R2, P0, R18, R7, 0x1 ;  /* 0x0000000712029211 */ /* 0x001fc800078008ff */
[----:B----4-:R-:W-:Y:S02]  /*11230*/  @!P1 LEA.HI.X R3, R18, R5, R177, 0x1, P0 ;  /* 0x0000000512039211 */ /* 0x010fe400000f0cb1 */
[----:B------:R-:W-:-:S03]  /*11240*/  ISETP.GE.AND P0, PT, R168, UR5, PT ;  /* 0x00000005a8007c0c */ /* 0x000fc6000bf06270 */
[----:B-----5:R1:W-:Y:S10]  /*11250*/  @!P1 ST.E.128 desc[UR48][R2.64], R24 ;  /* 0x0000001802009985 */ /* 0x0203f4000c101d30 */
[----:B------:R-:W-:Y:S05]  /*11260*/  @P0 BRA `(.L_x_1082) ;  /* 0x0000000800540947 */ /* 0x000fea0003800000 */
[----:B-1----:R-:W-:-:S04]  /*11270*/  LEA R2, P0, R168, R7, 0x1 ;  /* 0x00000007a8027211 */ /* 0x002fc800078008ff */
[----:B------:R-:W-:-:S05]  /*11280*/  LEA.HI.X R3, R168, R5, R176, 0x1, P0 ;  /* 0x00000005a8037211 */ /* 0x000fca00000f0cb0 */
[----:B------:R0:W-:Y:S01]  /*11290*/  ST.E.128 desc[UR48][R2.64], R28 ;  /* 0x0000001c02007985 */ /* 0x0001e2000c101d30 */
[----:B------:R-:W-:Y:S05]  /*112a0*/  BRA `(.L_x_1082) ;  /* 0x0000000800447947 */ /* 0x000fea0003800000 */
.L_x_1075:
[----:B------:R-:W0:Y:S01]  /*112b0*/  LDC R12, c[0x0][0xbe8] ;  /* 0x0002fa00ff0c7b82 */ /* 0x000e220000000800 */
[----:B------:R-:W-:Y:S01]  /*112c0*/  ISETP.GE.AND P0, PT, R178, 0x80, PT ;  /* 0x00000080b200780c */ /* 0x000fe20003f06270 */
[----:B------:R-:W-:Y:S01]  /*112d0*/  IMAD R0, R169, 0x20, R170 ;  /* 0x00000020a9007824 */ /* 0x000fe200078e02aa */
[----:B------:R-:W-:Y:S01]  /*112e0*/  BSSY B1, `(.L_x_1083) ;  /* 0x000002f000017945 */ /* 0x000fe20003800000 */
[----:B------:R-:W-:Y:S02]  /*112f0*/  SHF.R.S32.HI R8, RZ, 0x1f, R23 ;  /* 0x0000001fff087819 */ /* 0x000fe40000011417 */
[----:B------:R-:W-:Y:S01]  /*11300*/  VIADD R13, R0, UR42 ;  /* 0x0000002a000d7c36 */ /* 0x000fe20008000000 */
[----:B------:R-:W-:Y:S02]  /*11310*/  SHF.R.S32.HI R10, RZ, 0x1f, R19 ;  /* 0x0000001fff0a7819 */ /* 0x000fe40000011413 */
[----:B0-----:R-:W-:-:S13]  /*11320*/  ISETP.NE.AND P1, PT, R12, 0x1, PT ;  /* 0x000000010c00780c */ /* 0x001fda0003f25270 */
[----:B------:R-:W0:Y:S08]  /*11330*/  @P1 LDC R14, c[0x0][0xbec] ;  /* 0x0002fb00ff0e1b82 */ /* 0x000e300000000800 */
[----:B------:R-:W1:Y:S01]  /*11340*/  @P1 LDC R15, c[0x0][0xbf0] ;  /* 0x0002fc00ff0f1b82 */ /* 0x000e620000000800 */
[----:B------:R-:W-:Y:S05]  /*11350*/  @P0 BRA `(.L_x_1084) ;  /* 0x00000000009c0947 */ /* 0x000fea0003800000 */
[----:B------:R-:W2:Y:S01]  /*11360*/  S2R R2, SR_TID.X ;  /* 0x0000000000027919 */ /* 0x000ea20000002100 */
[----:B------:R-:W3:Y:S01]  /*11370*/  LDC R9, c[0x0][0xbe8] ;  /* 0x0002fa00ff097b82 */ /* 0x000ee20000000800 */
[----:B------:R-:W-:Y:S01]  /*11380*/  IMAD.U32 R6, RZ, RZ, UR42 ;  /* 0x0000002aff067e24 */ /* 0x000fe2000f8e00ff */
[----:B------:R-:W-:Y:S02]  /*11390*/  ULDC UR5, c[0x0][0xa88] ;  /* 0x0002a20000057ab9 */ /* 0x000fe40000000800 */
[----:B---3--:R-:W-:Y:S02]  /*113a0*/  IMAD R3, R9, UR5, RZ ;  /* 0x0000000509037c24 */ /* 0x008fe4000f8e02ff */
[----:B--2---:R-:W-:-:S04]  /*113b0*/  IADD3 R6, R6, -0x80, R2 ;  /* 0xffffff8006067810 */ /* 0x004fc80007ffe002 */
[----:B------:R-:W-:-:S13]  /*113c0*/  ISETP.GE.AND P0, PT, R6, R3, PT ;  /* 0x000000030600720c */ /* 0x000fda0003f06270 */
[----:B------:R-:W-:Y:S05]  /*113d0*/  @P0 BRA `(.L_x_1084) ;  /* 0x00000000007c0947 */ /* 0x000fea0003800000 */
[----:B------:R-:W-:Y:S01]  /*113e0*/  ISETP.NE.AND P0, PT, R9, 0x1, PT ;  /* 0x000000010900780c */ /* 0x000fe20003f05270 */
[----:B------:R-:W-:Y:S01]  /*113f0*/  ULDC.64 UR6, c[0x0][0xb90] ;  /* 0x0002e40000067ab9 */ /* 0x000fe20000000a00 */
[----:B------:R-:W-:Y:S02]  /*11400*/  IMAD.MOV.U32 R5, RZ, RZ, R6 ;  /* 0x000000ffff057224 */ /* 0x000fe400078e0006 */
[----:B------:R-:W-:-:S04]  /*11410*/  IMAD R4, R8, UR6, RZ ;  /* 0x0000000608047c24 */ /* 0x000fc8000f8e02ff */
[----:B------:R-:W-:-:S05]  /*11420*/  IMAD R7, R23, UR7, R4 ;  /* 0x0000000717077c24 */ /* 0x000fca000f8e0204 */
[----:B------:R-:W2:Y:S08]  /*11430*/  @P0 LDC R3, c[0x0][0xbec] ;  /* 0x0002fb00ff030b82 */ /* 0x000eb00000000800 */
[----:B------:R-:W3:Y:S01]  /*11440*/  @P0 LDC R11, c[0x0][0xbf0] ;  /* 0x0002fc00ff0b0b82 */ /* 0x000ee20000000800 */
[----:B--2---:R-:W-:-:S04]  /*11450*/  @P0 IMAD.HI.U32 R0, R6, R3, RZ ;  /* 0x0000000306000227 */ /* 0x004fc800078e00ff */
[----:B------:R-:W-:Y:S01]  /*11460*/  IMAD.WIDE.U32 R2, R23, UR6, RZ ;  /* 0x0000000617027c25 */ /* 0x000fe2000f8e00ff */
[----:B------:R-:W-:Y:S01]  /*11470*/  ULDC.64 UR6, c[0x0][0xb98] ;  /* 0x0002e60000067ab9 */ /* 0x000fe20000000a00 */
[----:B---3--:R-:W-:Y:S02]  /*11480*/  @P0 SHF.R.U32.HI R5, RZ, R11, R0 ;  /* 0x0000000bff050219 */ /* 0x008fe40000011600 */
[----:B------:R-:W-:Y:S02]  /*11490*/  IMAD.IADD R3, R3, 0x1, R7 ;  /* 0x0000000103037824 */ /* 0x000fe400078e0207 */
[----:B------:R-:W-:Y:S02]  /*114a0*/  IMAD R0, R10, UR6, RZ ;  /* 0x000000060a007c24 */ /* 0x000fe4000f8e02ff */
        /* <DEDUP_REMOVED lines=15> */
[----:B------:R-:W-:Y:S01]  /*115a0*/  LEA.HI.X R5, R2, UR7, R3, 0x2, P0 ;  /* 0x0000000702057c11 */ /* 0x000fe200080f1403 */
[----:B------:R-:W-:-:S05]  /*115b0*/  IMAD.MOV.U32 R3, RZ, RZ, -0x800000 ;  /* 0xff800000ff037424 */ /* 0x000fca00078e00ff */
[----:B------:R2:W-:Y:S02]  /*115c0*/  STG.E desc[UR48][R4.64], R3 ;  /* 0x0000000304007986 */ /* 0x0005e4000c101930 */
.L_x_1084:
[----:B------:R-:W-:Y:S05]  /*115d0*/  BSYNC B1 ;  /* 0x0000000000017941 */ /* 0x000fea0003800000 */
.L_x_1083:
[----:B------:R-:W-:Y:S01]  /*115e0*/  ULDC.64 UR6, c[0x0][0xae8] ;  /* 0x0002ba0000067ab9 */ /* 0x000fe20000000a00 */
[----:B0-----:R-:W-:Y:S01]  /*115f0*/  @P1 IMAD.HI.U32 R0, R13, R14, RZ ;  /* 0x0000000e0d001227 */ /* 0x001fe200078e00ff */
[----:B------:R-:W-:Y:S01]  /*11600*/  ULDC UR5, c[0x0][0xa88] ;  /* 0x0002a20000057ab9 */ /* 0x000fe20000000800 */
[----:B------:R-:W-:Y:S02]  /*11610*/  BSSY B1, `(.L_x_1085) ;  /* 0x0000030000017945 */ /* 0x000fe40003800000 */
[----:B------:R-:W-:Y:S02]  /*11620*/  IMAD R2, R8, UR6, RZ ;  /* 0x0000000608027c24 */ /* 0x000fe4000f8e02ff */
[----:B--2---:R-:W-:Y:S01]  /*11630*/  IMAD.MOV.U32 R5, RZ, RZ, R13 ;  /* 0x000000ffff057224 */ /* 0x004fe200078e000d */
[----:B-1----:R-:W-:Y:S01]  /*11640*/  @P1 SHF.R.U32.HI R5, RZ, R15, R0 ;  /* 0x0000000fff051219 */ /* 0x002fe20000011600 */
[C---:B------:R-:W-:Y:S02]  /*11650*/  IMAD R7, R23.reuse, UR7, R2 ;  /* 0x0000000717077c24 */ /* 0x040fe4000f8e0202 */
[----:B------:R-:W-:Y:S01]  /*11660*/  IMAD.WIDE.U32 R2, R23, UR6, RZ ;  /* 0x0000000617027c25 */ /* 0x000fe2000f8e00ff */
[----:B------:R-:W-:Y:S01]  /*11670*/  ULDC.64 UR6, c[0x0][0xaf0] ;  /* 0x0002bc0000067ab9 */ /* 0x000fe20000000a00 */
[----:B------:R-:W-:-:S02]  /*11680*/  SHF.R.S32.HI R0, RZ, 0x1f, R5 ;  /* 0x0000001fff007819 */ /* 0x000fc40000011405 */
[----:B------:R-:W-:Y:S02]  /*11690*/  IMAD R4, R10, UR6, RZ ;  /* 0x000000060a047c24 */ /* 0x000fe4000f8e02ff */
[----:B------:R-:W-:Y:S02]  /*116a0*/  IMAD.IADD R3, R3, 0x1, R7 ;  /* 0x0000000103037824 */ /* 0x000fe400078e0207 */
[C---:B------:R-:W-:Y:S02]  /*116b0*/  IMAD R7, R19.reuse, UR7, R4 ;  /* 0x0000000713077c24 */ /* 0x040fe4000f8e0204 */
[----:B------:R-:W-:Y:S01]  /*116c0*/  IMAD.WIDE.U32 R2, R19, UR6, R2 ;  /* 0x0000000613027c25 */ /* 0x000fe2000f8e0002 */
[----:B------:R-:W-:-:S03]  /*116d0*/  ULDC.64 UR6, c[0x0][0xae0] ;  /* 0x0002b80000067ab9 */ /* 0x000fc60000000a00 */
[----:B------:R-:W-:Y:S02]  /*116e0*/  IMAD.MOV R4, RZ, RZ, -R5 ;  /* 0x000000ffff047224 */ /* 0x000fe400078e0a05 */
        /* <DEDUP_REMOVED lines=9> */
[----:B------:R-:W-:Y:S02]  /*11780*/  VIADD R8, R170, UR42 ;  /* 0x0000002aaa087c36 */ /* 0x000fe40008000000 */
[----:B------:R-:W-:Y:S02]  /*11790*/  IMAD R9, R12, UR5, RZ ;  /* 0x000000050c097c24 */ /* 0x000fe4000f8e02ff */
        /* <DEDUP_REMOVED lines=23> */
.L_x_1086:
[----:B------:R-:W-:Y:S05]  /*11910*/  BSYNC B1 ;  /* 0x0000000000017941 */ /* 0x000fea0003800000 */
.L_x_1085:
        /* <DEDUP_REMOVED lines=13> */
.L_x_1088:
[----:B------:R-:W-:Y:S05]  /*119f0*/  BSYNC B1 ;  /* 0x0000000000017941 */ /* 0x000fea0003800000 */
.L_x_1087:
        /* <DEDUP_REMOVED lines=13> */
.L_x_1090:
[----:B------:R-:W-:Y:S05]  /*11ad0*/  BSYNC B1 ;  /* 0x0000000000017941 */ /* 0x000fea0003800000 */
.L_x_1089:
[----:B------:R-:W-:Y:S01]  /*11ae0*/  VIADD R0, R8, 0x60 ;  /* 0x0000006008007836 */ /* 0x000fe20000000000 */
[----:B-1--4-:R1:W4:Y:S04]  /*11af0*/  SHFL.IDX PT, R3, R6, 0x3, 0x181f ;  /* 0x00781f0006037f89 */ /* 0x01232800000e0000 */
[----:B------:R-:W-:Y:S01]  /*11b00*/  ISETP.GE.AND P0, PT, R0, R9, PT ;  /* 0x000000090000720c */ /* 0x000fe20003f06270 */
[----:B------:R1:W0:-:S12]  /*11b10*/  SHFL.IDX PT, R5, R4, 0x3, 0x181f ;  /* 0x00781f0004057f89 */ /* 0x00021800000e0000 */
[----:B-1----:R-:W-:Y:S05]  /*11b20*/  @P0 BRA `(.L_x_1082) ;  /* 0x0000000000240947 */ /* 0x002fea0003800000 */
[----:B------:R-:W-:Y:S02]  /*11b30*/  ULDC UR5, c[0x0][0xac8] ;  /* 0x0002b20000057ab9 */ /* 0x000fe40000000800 */
[----:B------:R-:W-:Y:S02]  /*11b40*/  ISETP.GE.AND P2, PT, R18, UR5, PT ;  /* 0x0000000512007c0c */ /* 0x000fe4000bf46270 */
[----:B------:R-:W-:-:S11]  /*11b50*/  ISETP.GE.AND P3, PT, R168, UR5, PT ;  /* 0x00000005a8007c0c */ /* 0x000fd6000bf66270 */
[-C--:B0-23--:R-:W-:Y:S02]  /*11b60*/  @!P2 LEA R4, P0, R18, R5.reuse, 0x1 ;  /* 0x000000051204a211 */ /* 0x08dfe400078008ff */
[----:B------:R-:W-:Y:S02]  /*11b70*/  @!P3 LEA R2, P1, R168, R5, 0x1 ;  /* 0x00000005a802b211 */ /* 0x000fe400078208ff */
[-C--:B----4-:R-:W-:Y:S02]  /*11b80*/  @!P2 LEA.HI.X R5, R18, R3.reuse, R177, 0x1, P0 ;  /* 0x000000031205a211 */ /* 0x090fe400000f0cb1 */
[----:B------:R-:W-:-:S03]  /*11b90*/  @!P3 LEA.HI.X R3, R168, R3, R176, 0x1, P1 ;  /* 0x00000003a803b211 */ /* 0x000fc600008f0cb0 */
[----:B------:R0:W-:Y:S04]  /*11ba0*/  @!P2 ST.E.128 desc[UR48][R4.64], RZ ;  /* 0x000000ff0400a985 */ /* 0x0001e8000c101d30 */
[----:B------:R0:W-:Y:S02]  /*11bb0*/  @!P3 ST.E.128 desc[UR48][R2.64], RZ ;  /* 0x000000ff0200b985 */ /* 0x0001e4000c101d30 */
.L_x_1082:
[----:B------:R-:W-:Y:S05]  /*11bc0*/  BSYNC B0 ;  /* 0x0000000000007941 */ /* 0x000fea0003800000 */
.L_x_1074:
[----:B------:R-:W-:Y:S02]  /*11bd0*/  ULDC UR5, c[0x0][0xc38] ;  /* 0x00030e0000057ab9 */ /* 0x000fe40000000800 */
[----:B------:R-:W-:-:S06]  /*11be0*/  UISETP.GE.AND UP0, UPT, UR4, UR5, UPT ;  /* 0x000000050400728c */ /* 0x000fcc000bf06270 */
[----:B------:R-:W-:-:S13]  /*11bf0*/  PLOP3.LUT P0, PT, PT, PT, UP0, 0x80, 0x0 ;  /* 0x000000000000781c */ /* 0x000fda0003f0f008 */
[----:B------:R-:W-:Y:S05]  /*11c00*/  @!P0 BRA `(.L_x_1091) ;  /* 0xfffffef000388947 */ /* 0x000fea000383ffff */
[----:B------:R-:W-:Y:S05]  /*11c10*/  EXIT ;  /* 0x000000000000794d */ /* 0x000fea0003800000 */
.L_x_985:
[----:B------:R-:W-:-:S08]  /*11c20*/  NOP ;  /* 0x0000000000007918 */ /* 0x000fd00000000000 */
[----:B------:R-:W0:-:S00]  /*11c30*/  USETMAXREG.DEALLOC.CTAPOOL 0x28 ;  /* 0x00000028000079c8 */ /* 0x000e0000080e0500 */
[----:B0-----:R-:W-:-:S06]  /*11c40*/  LOP3.LUT R0, R0, 0x3, RZ, 0xc0, !PT ;  /* 0x0000000300007812 */ /* 0x001fcc00078ec0ff */
[----:B------:R-:W0:Y:S01]  /*11c50*/  S2UR UR5, SR_CTAID.X ;  /* 0x00000000000579c3 */ /* 0x000e220000002500 */
[----:B------:R-:W-:Y:S01]  /*11c60*/  LOP3.LUT R16, R16, 0xfffffbff, RZ, 0xc0, !PT ;  /* 0xfffffbff10107812 */ /* 0x000fe200078ec0ff */
[----:B------:R-:W-:Y:S01]  /*11c70*/  STL [R1+0x10], RZ ;  /* 0x000010ff01007387 */ /* 0x000fe20000100800 */
[----:B------:R-:W-:Y:S02]  /*11c80*/  IMAD.MOV.U32 R19, RZ, RZ, RZ ;  /* 0x000000ffff137224 */ /* 0x000fe400078e00ff */
[----:B------:R-:W-:Y:S01]  /*11c90*/  IMAD.MOV.U32 R23, RZ, RZ, 0x1 ;  /* 0x00000001ff177424 */ /* 0x000fe200078e00ff */
[----:B------:R1:W2:Y:S02]  /*11ca0*/  SHFL.IDX PT, R2, R0, RZ, 0x1f ;  /* 0x00001fff00027589 */ /* 0x0002a400000e0000 */
[----:B-1----:R-:W0:Y:S01]  /*11cb0*/  LDC R0, c[0x0][0xc38] ;  /* 0x00030e00ff007b82 */ /* 0x002e220000000800 */
[----:B--2---:R-:W-:-:S13]  /*11cc0*/  ISETP.NE.AND P0, PT, R2, RZ, PT ;  /* 0x000000ff0200720c */ /* 0x004fda0003f05270 */
[----:B------:R-:W-:Y:S01]  /*11cd0*/  @P0 LOP3.LUT R16, R16, 0x400, RZ, 0xfc, !PT ;  /* 0x0000040010100812 */ /* 0x000fe200078efcff */
[----:B------:R-:W-:Y:S06]  /*11ce0*/  @P0 BAR.ARV 0x4, 0x180 ;  /* 0x0106000000000b1d */ /* 0x000fec0000002000 */
[----:B0-----:R-:W-:-:S13]  /*11cf0*/  ISETP.LE.AND P0, PT, R0, UR5, PT ;  /* 0x0000000500007c0c */ /* 0x001fda000bf03270 */
[----:B------:R-:W-:Y:S05]  /*11d00*/  @P0 BRA `(.L_x_1092) ;  /* 0x0000004400cc0947 */ /* 0x000fea0003800000 */
[----:B------:R-:W0:Y:S01]  /*11d10*/  S2R R6, SR_TID.X ;  /* 0x0000000000067919 */ /* 0x000e220000002100 */
[----:B------:R-:W-:Y:S01]  /*11d20*/  ULDC.64 UR6, c[0x0][0x2f0] ;  /* 0x0000bc0000067ab9 */ /* 0x000fe20000000a00 */
[----:B------:R-:W-:Y:S01]  /*11d30*/  ULDC UR8, c[0x0][0x320] ;  /* 0x0000c80000087ab9 */ /* 0x000fe20000000800 */
[----:B------:R-:W-:Y:S01]  /*11d40*/  LOP3.LUT R16, R16, 0xfffffff7, RZ, 0xc0, !PT ;  /* 0xfffffff710107812 */ /* 0x000fe200078ec0ff */
[----:B------:R-:W-:Y:S01]  /*11d50*/  ULDC UR9, c[0x0][0x2b8] ;  /* 0x0000ae0000097ab9 */ /* 0x000fe20000000800 */
[----:B------:R-:W-:Y:S01]  /*11d60*/  IMAD.MOV.U32 R30, RZ, RZ, 0x40 ;  /* 0x00000040ff1e7424 */ /* 0x000fe200078e00ff */
[----:B------:R-:W-:Y:S01]  /*11d70*/  ULDC.64 UR10, c[0x0][0x418] ;  /* 0x00010600000a7ab9 */ /* 0x000fe20000000a00 */
[----:B------:R-:W-:Y:S01]  /*11d80*/  IMAD.MOV.U32 R28, RZ, RZ, 0x20 ;  /* 0x00000020ff1c7424 */ /* 0x000fe200078e00ff */
[----:B------:R-:W-:Y:S01]  /*11d90*/  UISETP.NE.U32.AND UP0, UPT, UR10, URZ, UPT ;  /* 0x0000003f0a00728c */ /* 0x000fe2000bf05070 */
[----:B------:R-:W-:Y:S01]  /*11da0*/  IMAD.MOV.U32 R23, RZ, RZ, 0x1 ;  /* 0x00000001ff177424 */ /* 0x000fe200078e00ff */
[----:B------:R-:W-:Y:S01]  /*11db0*/  ULDC UR4, c[0x0][0x424] ;  /* 0x0001090000047ab9 */ /* 0x000fe20000000800 */
[----:B------:R-:W-:Y:S01]  /*11dc0*/  ULDC UR39, c[0x0][0x288] ;  /* 0x0000a20000277ab9 */ /* 0x000fe20000000800 */
[----:B------:R-:W-:Y:S01]  /*11dd0*/  UISETP.NE.AND.EX UP0, UPT, UR11, URZ, UPT, UP0 ;  /* 0x0000003f0b00728c */ /* 0x000fe2000bf05300 */
[----:B------:R-:W-:Y:S01]  /*11de0*/  IMAD.MOV.U32 R19, RZ, RZ, RZ ;  /* 0x000000ffff137224 */ /* 0x000fe200078e00ff */
[----:B------:R-:W-:Y:S01]  /*11df0*/  ULDC UR40, c[0x0][0x448] ;  /* 0x0001120000287ab9 */ /* 0x000fe20000000800 */
[----:B------:R-:W-:Y:S01]  /*11e00*/  ULDC UR51, c[0x0][0xc] ;  /* 0x0000030000337ab9 */ /* 0x000fe20000000800 */
[----:B------:R-:W-:-:S02]  /*11e10*/  USEL UR4, UR4, 0x1, UP0 ;  /* 0x0000000104047887 */ /* 0x000fc40008000000 */
[----:B------:R-:W-:Y:S02]  /*11e20*/  UIMAD UR40, UR40, UR39, URZ ;  /* 0x00000027282872a4 */ /* 0x000fe4000f8e023f */
[----:B------:R-:W-:Y:S02]  /*11e30*/  UIMAD UR41, UR4, UR6, URZ ;  /* 0x00000006042972a4 */ /* 0x000fe4000f8e023f */
[----:B------:R-:W-:Y:S02]  /*11e40*/  ULOP3.LUT UR50, UR43, 0x2, URZ, 0xfc, !UPT ;  /* 0x000000022b327892 */ /* 0x000fe4000f8efc3f */
[----:B------:R-:W-:Y:S02]  /*11e50*/  UIADD3 UR4, UR41, 0x7f, URZ ;  /* 0x0000007f29047890 */ /* 0x000fe4000fffe03f */
[----:B------:R-:W-:Y:S02]  /*11e60*/  UIADD3 UR46, UR41, 0x1, -UR39 ;  /* 0x00000001292e7890 */ /* 0x000fe4000fffe827 */
[----:B------:R-:W-:-:S02]  /*11e70*/  ULOP3.LUT UR47, UR43, 0x1, URZ, 0xfc, !UPT ;  /* 0x000000012b2f7892 */ /* 0x000fc4000f8efc3f */
[----:B------:R-:W-:Y:S01]  /*11e80*/  UIADD3 UR39, UR41, -UR39, URZ ;  /* 0x8000002729277290 */ /* 0x000fe2000fffe03f */
[C---:B0-----:R-:W-:Y:S01]  /*11e90*/  IMAD.SHL.U32 R3, R6.reuse, 0x10, RZ ;  /* 0x0000001006037824 */ /* 0x041fe200078e00ff */
[C---:B------:R-:W-:Y:S01]  /*11ea0*/  LOP3.LUT R9, R6.reuse, 0x7f, RZ, 0xc0, !PT ;  /* 0x0000007f06097812 */ /* 0x040fe200078ec0ff */
[C---:B------:R-:W-:Y:S01]  /*11eb0*/  IMAD.SHL.U32 R2, R6.reuse, 0x80, RZ ;  /* 0x0000008006027824 */ /* 0x040fe200078e00ff */
[C---:B------:R-:W-:Y:S01]  /*11ec0*/  LOP3.LUT P0, RZ, R6.reuse, 0x10, RZ, 0xc0, !PT ;  /* 0x0000001006ff7812 */ /* 0x040fe2000780c0ff */
[C---:B------:R-:W-:Y:S01]  /*11ed0*/  IMAD.SHL.U32 R5, R6.reuse, 0x2, RZ ;  /* 0x0000000206057824 */ /* 0x040fe200078e00ff */
[----:B------:R-:W-:Y:S01]  /*11ee0*/  LOP3.LUT R0, R3, 0x1b0, RZ, 0xc0, !PT ;  /* 0x000001b003007812 */ /* 0x000fe200078ec0ff */
[----:B------:R-:W-:Y:S01]  /*11ef0*/  IMAD.SHL.U32 R29, R6, 0x4, RZ ;  /* 0x00000004061d7824 */ /* 0x000fe200078e00ff */
[----:B------:R-:W-:Y:S02]  /*11f00*/  LOP3.LUT R4, R2, 0x380, RZ, 0xc0, !PT ;  /* 0x0000038002047812 */ /* 0x000fe400078ec0ff */
[----:B------:R-:W-:-:S02]  /*11f10*/  SHF.R.U32.HI R37, RZ, 0x5, R9 ;  /* 0x00000005ff257819 */ /* 0x000fc40000011609 */
[----:B------:R-:W-:Y:S01]  /*11f20*/  LOP3.LUT R36, R0, 0x30, R5, 0x78, !PT ;  /* 0x0000003000247812 */ /* 0x000fe200078e7805 */
[C---:B------:R-:W-:Y:S01]  /*11f30*/  IMAD.SHL.U32 R0, R6.reuse, 0x20, RZ ;  /* 0x0000002006007824 */ /* 0x040fe200078e00ff */
[----:B------:R-:W-:Y:S02]  /*11f40*/  R2P PR, R6, 0x6 ;  /* 0x0000000606007804 */ /* 0x000fe40000000000 */
[----:B------:R-:W-:Y:S01]  /*11f50*/  LOP3.LUT R6, R4, 0x10, R6, 0xf8, !PT ;  /* 0x0000001004067812 */ /* 0x000fe200078ef806 */
[----:B------:R-:W-:Y:S01]  /*11f60*/  IMAD R4, R37, 0x10, R4 ;  /* 0x0000001025047824 */ /* 0x000fe200078e0204 */
[----:B------:R-:W-:Y:S02]  /*11f70*/  LOP3.LUT R32, R3, 0x30, RZ, 0xc0, !PT ;  /* 0x0000003003207812 */ /* 0x000fe400078ec0ff */
[----:B------:R-:W-:Y:S02]  /*11f80*/  SEL R31, R30, 0xffffffc0, !P2 ;  /* 0xffffffc01e1f7807 */ /* 0x000fe40005000000 */
[----:B------:R-:W-:-:S02]  /*11f90*/  LOP3.LUT R5, R4, 0x70, R3, 0x78, !PT ;  /* 0x0000007004057812 */ /* 0x000fc400078e7803 */
[----:B------:R-:W-:Y:S02]  /*11fa0*/  LOP3.LUT R4, R32, 0x40, RZ, 0xfc, !PT ;  /* 0x0000004020047812 */ /* 0x000fe400078efcff */
[----:B------:R-:W-:Y:S02]  /*11fb0*/  SEL R30, R30, 0xffffffc0, !P0 ;  /* 0xffffffc01e1e7807 */ /* 0x000fe40004000000 */
[C---:B------:R-:W-:Y:S02]  /*11fc0*/  ISETP.GE.AND P5, PT, R4.reuse, UR7, PT ;  /* 0x0000000704007c0c */ /* 0x040fe4000bfa6270 */
[C---:B------:R-:W-:Y:S02]  /*11fd0*/  ISETP.GE.AND P4, PT, R4.reuse, UR8, PT ;  /* 0x0000000804007c0c */ /* 0x040fe4000bf86270 */
[----:B------:R-:W-:Y:S02]  /*11fe0*/  ISETP.GE.AND P3, PT, R4, UR9, PT ;  /* 0x0000000904007c0c */ /* 0x000fe4000bf66270 */
[----:B------:R-:W-:-:S02]  /*11ff0*/  LOP3.LUT R4, R32, 0x80, RZ, 0xfc, !PT ;  /* 0x0000008020047812 */ /* 0x000fc400078efcff */
[----:B------:R-:W-:Y:S02]  /*12000*/  LOP3.LUT R10, R0, 0x380, RZ, 0xc0, !PT ;  /* 0x00000380000a7812 */ /* 0x000fe400078ec0ff */
[C---:B------:R-:W-:Y:S02]  /*12010*/  ISETP.GE.AND P2, PT, R4.reuse, UR7, PT ;  /* 0x0000000704007c0c */ /* 0x040fe4000bf46270 */
[----:B------:R-:W-:Y:S02]  /*12020*/  ISETP.GE.AND P0, PT, R4, UR9, PT ;  /* 0x0000000904007c0c */ /* 0x000fe4000bf06270 */
[----:B------:R-:W-:Y:S02]  /*12030*/  @P5 LOP3.LUT R16, R16, 0x8, RZ, 0xfc, !PT ;  /* 0x0000000810105812 */ /* 0x000fe400078efcff */
[----:B------:R-:W-:Y:S02]  /*12040*/  LOP3.LUT R4, R2, 0x400, RZ, 0xc0, !PT ;  /* 0x0000040002047812 */ /* 0x000fe400078ec0ff */
[----:B------:R-:W-:-:S02]  /*12050*/  LOP3.LUT R16, R16, 0xfffffffe, RZ, 0xc0, !PT ;  /* 0xfffffffe10107812 */ /* 0x000fc400078ec0ff */
[----:B------:R-:W-:Y:S01]  /*12060*/  LOP3.LUT R8, R3, 0x40, RZ, 0xc0, !PT ;  /* 0x0000004003087812 */ /* 0x000fe200078ec0ff */
[C---:B------:R-:W-:Y:S01]  /*12070*/  IMAD R4, R37.reuse, 0x800, R4 ;  /* 0x0000080025047824 */ /* 0x040fe200078e0204 */
[----:B------:R-:W-:Y:S02]  /*12080*/  @P4 LOP3.LUT R16, R16, 0x1, RZ, 0xfc, !PT ;  /* 0x0000000110104812 */ /* 0x000fe400078efcff */
[----:B------:R-:W-:Y:S01]  /*12090*/  LOP3.LUT R10, R10, 0x30, R3, 0xf8, !PT ;  /* 0x000000300a0a7812 */ /* 0x000fe200078ef803 */
[C---:B------:R-:W-:Y:S01]  /*120a0*/  IMAD R7, R37.reuse, 0x200, R8 ;  /* 0x0000020025077824 */ /* 0x040fe200078e0208 */
[----:B------:R-:W-:Y:S01]  /*120b0*/  LOP3.LUT R16, R16, 0xfffffeff, RZ, 0xc0, !PT ;  /* 0xfffffeff10107812 */ /* 0x000fe200078ec0ff */
[----:B------:R-:W-:Y:S01]  /*120c0*/  IMAD.SHL.U32 R37, R37, 0x400, RZ ;  /* 0x0000040025257824 */ /* 0x000fe200078e00ff */
[----:B------:R-:W-:Y:S01]  /*120d0*/  LOP3.LUT R2, R5, 0xc00, R2, 0xf8, !PT ;  /* 0x00000c0005027812 */ /* 0x000fe200078ef802 */
[----:B------:R-:W-:Y:S01]  /*120e0*/  IMAD.IADD R36, R36, 0x1, R7 ;  /* 0x0000000124247824 */ /* 0x000fe200078e0207 */
[----:B------:R-:W-:-:S02]  /*120f0*/  @P3 LOP3.LUT R16, R16, 0x100, RZ, 0xfc, !PT ;  /* 0x0000010010103812 */ /* 0x000fc400078efcff */
[----:B------:R-:W-:Y:S01]  /*12100*/  LOP3.LUT R3, R6, 0x70, R3, 0x78, !PT ;  /* 0x0000007006037812 */ /* 0x000fe200078e7803 */
[----:B------:R0:W-:Y:S01]  /*12110*/  STL [R1+0x4], R2 ;  /* 0x0000040201007387 */ /* 0x0001e20000100800 */
[----:B------:R-:W-:Y:S02]  /*12120*/  LOP3.LUT R16, R16, 0xfffffffb, RZ, 0xc0, !PT ;  /* 0xfffffffb10107812 */ /* 0x000fe400078ec0ff */
[----:B------:R-:W-:Y:S02]  /*12130*/  SEL R28, R28, 0xffffffe0, !P1 ;  /* 0xffffffe01c1c7807 */ /* 0x000fe40004800000 */
[----:B------:R-:W-:Y:S02]  /*12140*/  @P2 LOP3.LUT R16, R16, 0x4, RZ, 0xfc, !PT ;  /* 0x0000000410102812 */ /* 0x000fe400078efcff */
[----:B------:R-:W-:Y:S02]  /*12150*/  ISETP.GE.AND P1, PT, R32, UR8, PT ;  /* 0x0000000820007c0c */ /* 0x000fe4000bf26270 */
[----:B------:R-:W-:Y:S01]  /*12160*/  LOP3.LUT R16, R16, 0xffffff7f, RZ, 0xc0, !PT ;  /* 0xffffff7f10107812 */ /* 0x000fe200078ec0ff */
[----:B0-----:R-:W-:Y:S01]  /*12170*/  IMAD.IADD R2, R4, 0x1, R3 ;  /* 0x0000000104027824 */ /* 0x001fe200078e0203 */
[----:B------:R-:W-:Y:S01]  /*12180*/  LOP3.LUT R29, R10, 0x70, R29, 0x78, !PT ;  /* 0x000000700a1d7812 */ /* 0x000fe200078e781d */
[----:B------:R-:W-:Y:S01]  /*12190*/  IMAD.U32 R3, RZ, RZ, UR5 ;  /* 0x00000005ff037e24 */ /* 0x000fe2000f8e00ff */
[----:B------:R-:W-:Y:S01]  /*121a0*/  @P0 LOP3.LUT R16, R16, 0x80, RZ, 0xfc, !PT ;  /* 0x0000008010100812 */ /* 0x000fe200078efcff */
[----:B------:R-:W-:Y:S01]  /*121b0*/  USHF.R.S32.HI UR5, URZ, 0x1f, UR4 ;  /* 0x0000001f3f057899 */ /* 0x000fe20008011404 */
[----:B------:R0:W-:Y:S01]  /*121c0*/  STL [R1], R2 ;  /* 0x0000000201007387 */ /* 0x0001e20000100800 */
[----:B------:R-:W-:-:S02]  /*121d0*/  ISETP.GE.AND P0, PT, R32, UR7, PT ;  /* 0x0000000720007c0c */ /* 0x000fc4000bf06270 */
[----:B------:R-:W-:Y:S01]  /*121e0*/  LOP3.LUT R16, R16, 0xffffffef, RZ, 0xc0, !PT ;  /* 0xffffffef10107812 */ /* 0x000fe200078ec0ff */
[----:B------:R1:W-:Y:S01]  /*121f0*/  STL [R1+0xc], R3 ;  /* 0x00000c0301007387 */ /* 0x0003e20000100800 */
[----:B------:R-:W-:-:S03]  /*12200*/  ULEA.HI UR5, UR5, UR4, URZ, 0x7 ;  /* 0x0000000405057291 */ /* 0x000fc6000f8f383f */
[----:B------:R2:W-:Y:S01]  /*12210*/  STL [R1+0x10], RZ ;  /* 0x000010ff01007387 */ /* 0x0005e20000100800 */
[----:B------:R-:W-:Y:S01]  /*12220*/  USHF.R.S32.HI UR38, URZ, 0x7, UR5 ;  /* 0x000000073f267899 */ /* 0x000fe20008011405 */
[----:B0-----:R-:W-:-:S04]  /*12230*/  MOV R2, 0x400 ;  /* 0x0000040000027802 */ /* 0x001fc80000000f00 */
[----:B------:R-:W-:Y:S02]  /*12240*/  LEA R17, R35, R2, 0x18 ;  /* 0x0000000223117211 */ /* 0x000fe400078ec0ff */
[----:B-1----:R-:W-:Y:S02]  /*12250*/  SHF.R.U32.HI R3, RZ, 0x2, R9 ;  /* 0x00000002ff037819 */ /* 0x002fe40000011609 */
[----:B------:R-:W-:Y:S02]  /*12260*/  @P0 LOP3.LUT R16, R16, 0x10, RZ, 0xfc, !PT ;  /* 0x0000001010100812 */ /* 0x000fe400078efcff */
[----:B------:R-:W-:Y:S01]  /*12270*/  LOP3.LUT R0, R3, 0x60, R0, 0xf8, !PT ;  /* 0x0000006003007812 */ /* 0x000fe200078ef800 */
[----:B------:R-:W-:Y:S01]  /*12280*/  IMAD.IADD R0, R17, 0x1, R36 ;  /* 0x0000000111007824 */ /* 0x000fe200078e0224 */
[----:B------:R-:W-:Y:S02]  /*12290*/  ISETP.GE.AND P0, PT, R32, UR9, PT ;  /* 0x0000000920007c0c */ /* 0x000fe4000bf06270 */
[----:B------:R-:W-:-:S02]  /*122a0*/  LOP3.LUT R16, R16, 0xfffffffd, RZ, 0xc0, !PT ;  /* 0xfffffffd10107812 */ /* 0x000fc400078ec0ff */
[----:B------:R2:W-:Y:S02]  /*122b0*/  STL [R1+0x8], R0 ;  /* 0x0000080001007387 */ /* 0x0005e40000100800 */
[----:B------:R-:W-:-:S04]  /*122c0*/  @P1 LOP3.LUT R16, R16, 0x2, RZ, 0xfc, !PT ;  /* 0x0000000210101812 */ /* 0x000fc800078efcff */
[----:B------:R-:W-:-:S04]  /*122d0*/  LOP3.LUT R16, R16, 0xfffffdff, RZ, 0xc0, !PT ;  /* 0xfffffdff10107812 */ /* 0x000fc800078ec0ff */
[----:B--2---:R-:W-:-:S07]  /*122e0*/  @P0 LOP3.LUT R16, R16, 0x200, RZ, 0xfc, !PT ;  /* 0x0000020010100812 */ /* 0x004fce00078efcff */
.L_x_1163:
[----:B--2---:R-:W2:Y:S01]  /*122f0*/  LDL R0, [R1+0xc] ;  /* 0x00000c0001007983 */ /* 0x004ea20000100800 */
[----:B------:R-:W-:Y:S02]  /*12300*/  ULDC UR7, c[0x0][0xc60] ;  /* 0x0003180000077ab9 */ /* 0x000fe40000000800 */
[----:B------:R-:W-:-:S11]  /*12310*/  UISETP.NE.AND UP0, UPT, UR7, 0x1, UPT ;  /* 0x000000010700788c */ /* 0x000fd6000bf05270 */
[----:B------:R-:W-:Y:S01]  /*12320*/  @UP0 ULDC UR4, c[0x0][0xc64] ;  /* 0x0003190000040ab9 */ /* 0x000fe20000000800 */
[----:B------:R-:W-:Y:S01]  /*12330*/  @UP0 ULDC UR8, c[0x0][0xc68] ;  /* 0x00031a0000080ab9 */ /* 0x000fe20000000800 */
[C---:B--2---:R-:W-:Y:S02]  /*12340*/  R2UR UR37, R0.reuse ;  /* 0x00000000002572ca */ /* 0x044fe400000e0000 */
[----:B------:R-:W-:-:S11]  /*12350*/  R2UR UR6, R0 ;  /* 0x00000000000672ca */ /* 0x000fd600000e0000 */
[----:B------:R-:W-:-:S04]  /*12360*/  UIMAD.WIDE.U32 UR4, UR37, UR4, URZ ;  /* 0x00000004250472a5 */ /* 0x000fc8000f8e003f */
[----:B------:R-:W-:-:S03]  /*12370*/  @UP0 USHF.R.U32.HI UR37, URZ, UR8, UR5 ;  /* 0x000000083f250299 */ /* 0x000fc60008011605 */
[----:B------:R-:W-:Y:S02]  /*12380*/  ULDC UR4, c[0x0][0xc78] ;  /* 0x00031e0000047ab9 */ /* 0x000fe40000000800 */
[----:B------:R-:W-:Y:S02]  /*12390*/  UISETP.GE.AND UP0, UPT, UR37, UR4, UPT ;  /* 0x000000042500728c */ /* 0x000fe4000bf06270 */
[----:B------:R-:W-:-:S04]  /*123a0*/  UIADD3 UR4, -UR37, URZ, URZ ;  /* 0x0000003f25047290 */ /* 0x000fc8000fffe13f */
[----:B------:R-:W-:Y:S01]  /*123b0*/  PLOP3.LUT P0, PT, PT, PT, UP0, 0x40, 0x0 ;  /* 0x000000000000781c */ /* 0x000fe20003f0e808 */
[----:B------:R-:W-:-:S12]  /*123c0*/  UIMAD UR7, UR7, UR4, UR6 ;  /* 0x00000004070772a4 */ /* 0x000fd8000f8e0206 */
[----:B01----:R-:W-:Y:S05]  /*123d0*/  @P0 BRA `(.L_x_1093) ;  /* 0x0000000000200947 */ /* 0x003fea0003800000 */
        /* <DEDUP_REMOVED lines=8> */
.L_x_1093:
[----:B------:R-:W-:Y:S01]  /*12460*/  ULDC UR8, c[0x0][0xc54] ;  /* 0x0003150000087ab9 */ /* 0x000fe20000000800 */
[----:B------:R-:W-:Y:S01]  /*12470*/  UMOV UR6, UR7 ;  /* 0x0000000700067c82 */ /* 0x000fe20008000000 */
[----:B------:R-:W-:-:S11]  /*12480*/  UISETP.NE.AND UP0, UPT, UR8, 0x1, UPT ;  /* 0x000000010800788c */ /* 0x000fd6000bf05270 */
[----:B------:R-:W-:Y:S02]  /*12490*/  @UP0 ULDC.64 UR10, c[0x0][0xc58] ;  /* 0x00031600000a0ab9 */ /* 0x000fe40000000a00 */
[----:B------:R-:W-:-:S04]  /*124a0*/  UIMAD.WIDE.U32 UR4, UR7, UR10, URZ ;  /* 0x0000000a070472a5 */ /* 0x000fc8000f8e003f */
[----:B------:R-:W-:-:S04]  /*124b0*/  @UP0 USHF.R.U32.HI UR6, URZ, UR11, UR5 ;  /* 0x0000000b3f060299 */ /* 0x000fc80008011605 */
[----:B------:R-:W-:-:S12]  /*124c0*/  UIMAD UR4, UR6, UR8, URZ ;  /* 0x00000008060472a4 */ /* 0x000fd8000f8e023f */
.L_x_1094:
[----:B------:R-:W-:Y:S01]  /*124d0*/  ULDC UR5, c[0x0][0xc48] ;  /* 0x0003120000057ab9 */ /* 0x000fe20000000800 */
[----:B------:R-:W-:Y:S01]  /*124e0*/  ULDC.64 UR8, c[0x0][0xa28] ;  /* 0x00028a0000087ab9 */ /* 0x000fe20000000a00 */
[----:B------:R-:W-:Y:S01]  /*124f0*/  UISETP.NE.AND UP1, UPT, UR5, 0x1, UPT ;  /* 0x000000010500788c */ /* 0x000fe2000bf25270 */
[----:B------:R-:W-:Y:S01]  /*12500*/  IMAD.MOV.U32 R34, RZ, RZ, RZ ;  /* 0x000000ffff227224 */ /* 0x000fe200078e00ff */
[----:B------:R-:W-:Y:S02]  /*12510*/  UIADD3 UR4, UR7, -UR4, URZ ;  /* 0x8000000407047290 */ /* 0x000fe4000fffe03f */
[----:B------:R-:W-:Y:S01]  /*12520*/  UISETP.NE.U32.AND UP0, UPT, UR8, URZ, UPT ;  /* 0x0000003f0800728c */ /* 0x000fe2000bf05070 */
[----:B------:R-:W-:Y:S02]  /*12530*/  ULDC UR5, c[0x0][0xc54] ;  /* 0x0003150000057ab9 */ /* 0x000fe40000000800 */
[----:B------:R-:W-:Y:S02]  /*12540*/  UIMAD UR37, UR37, UR5, UR4 ;  /* 0x00000005252572a4 */ /* 0x000fe4000f8e0204 */
[----:B------:R-:W-:-:S02]  /*12550*/  UISETP.NE.AND.EX UP0, UPT, UR9, URZ, UPT, UP0 ;  /* 0x0000003f0900728c */ /* 0x000fc4000bf05300 */
[----:B------:R-:W-:Y:S01]  /*12560*/  @UP1 ULDC UR4, c[0x0][0xc4c] ;  /* 0x0003130000041ab9 */ /* 0x000fe20000000800 */
[----:B------:R-:W-:Y:S01]  /*12570*/  @UP1 ULDC UR7, c[0x0][0xc50] ;  /* 0x0003140000071ab9 */ /* 0x000fe20000000800 */
[----:B------:R-:W-:Y:S02]  /*12580*/  UIMAD.WIDE.U32 UR4, UR37, UR4, URZ ;  /* 0x00000004250472a5 */ /* 0x000fe4000f8e003f */
[----:B------:R-:W-:Y:S01]  /*12590*/  UMOV UR36, UR37 ;  /* 0x0000002500247c82 */ /* 0x000fe20008000000 */
[----:B------:R-:W-:Y:S01]  /*125a0*/  ULOP3.LUT UR6, UR6, 0x1ffffff, URZ, 0x3c, !UPT ;  /* 0x01ffffff06067892 */ /* 0x000fe2000f8e3c3f */
[----:B------:R-:W-:Y:S01]  /*125b0*/  PLOP3.LUT P0, PT, PT, PT, UP0, 0x80, 0x0 ;  /* 0x000000000000781c */ /* 0x000fe20003f0f008 */
[----:B------:R-:W-:-:S03]  /*125c0*/  @UP1 USHF.R.U32.HI UR36, URZ, UR7, UR5 ;  /* 0x000000073f241299 */ /* 0x000fc60008011605 */
[----:B------:R-:W-:Y:S02]  /*125d0*/  @UP0 ULDC.64 UR4, c[0x0][0xa28] ;  /* 0x00028a0000040ab9 */ /* 0x000fe40000000a00 */
[----:B------:R-:W-:-:S06]  /*125e0*/  @UP0 UIMAD.WIDE UR4, UR36, 0x4, UR4 ;  /* 0x00000004240408a5 */ /* 0x000fcc000f8e0204 */
[----:B------:R-:W-:Y:S01]  /*125f0*/  IMAD.U32 R3, RZ, RZ, UR5 ;  /* 0x00000005ff037e24 */ /* 0x000fe2000f8e00ff */
[----:B------:R-:W-:Y:S01]  /*12600*/  ULDC UR5, c[0x0][0x448] ;  /* 0x0001120000057ab9 */ /* 0x000fe20000000800 */
[----:B------:R-:W-:Y:S01]  /*12610*/  IMAD.U32 R2, RZ, RZ, UR4 ;  /* 0x00000004ff027e24 */ /* 0x000fe2000f8e00ff */
[----:B------:R-:W-:Y:S01]  /*12620*/  ULDC UR4, c[0x0][0xc3c] ;  /* 0x00030f0000047ab9 */ /* 0x000fe20000000800 */
[----:B------:R-:W-:Y:S02]  /*12630*/  UISETP.NE.AND UP2, UPT, UR5, 0x1, UPT ;  /* 0x000000010500788c */ /* 0x000fe4000bf45270 */
[----:B------:R-:W-:Y:S01]  /*12640*/  UIADD3 UR6, UR6, UR4, URZ ;  /* 0x0000000406067290 */ /* 0x000fe2000fffe03f */
[----:B------:R0:W5:Y:S01]  /*12650*/  @P0 LDG.E R34, desc[UR48][R2.64] ;  /* 0x0000003002220981 */ /* 0x000162000c1e1900 */
[----:B------:R-:W-:Y:S02]  /*12660*/  UP2UR UR52, UPR, URZ, 0x4 ;  /* 0x000000043f347883 */ /* 0x000fe40008000000 */
[----:B------:R-:W-:-:S04]  /*12670*/  USHF.L.U32 UR42, UR6, 0x7, URZ ;  /* 0x00000007062a7899 */ /* 0x000fc8000800063f */
[----:B------:R-:W-:Y:S01]  /*12680*/  UIADD3 UR6, UR42, 0x7f, URZ ;  /* 0x0000007f2a067890 */ /* 0x000fe2000fffe03f */
[----:B------:R-:W-:Y:S01]  /*12690*/  @UP2 ULDC UR4, c[0x0][0x44c] ;  /* 0x0001130000042ab9 */ /* 0x000fe20000000800 */
[----:B------:R-:W-:Y:S02]  /*126a0*/  @UP2 ULDC UR7, c[0x0][0x450] ;  /* 0x0001140000072ab9 */ /* 0x000fe40000000800 */
[----:B------:R-:W-:-:S04]  /*126b0*/  UIMAD.WIDE.U32 UR4, UR6, UR4, URZ ;  /* 0x00000004060472a5 */ /* 0x000fc8000f8e003f */
[----:B------:R-:W-:-:S03]  /*126c0*/  @UP2 USHF.R.U32.HI UR6, URZ, UR7, UR5 ;  /* 0x000000073f062299 */ /* 0x000fc60008011605 */
[----:B------:R-:W-:Y:S01]  /*126d0*/  ULDC.64 UR4, c[0x0][0x9e0] ;  /* 0x0002780000047ab9 */ /* 0x000fe20000000a00 */
[----:B------:R-:W-:Y:S02]  /*126e0*/  UIADD3 UR6, UR46, UR6, URZ ;  /* 0x000000062e067290 */ /* 0x000fe4000fffe03f */
[----:B------:R-:W-:Y:S02]  /*126f0*/  UISETP.GE.AND UP0, UPT, UR5, 0x1, UPT ;  /* 0x000000010500788c */ /* 0x000fe4000bf06270 */
[----:B------:R-:W-:-:S04]  /*12700*/  UIADD3 UR4, UR6, UR4, URZ ;  /* 0x0000000406047290 */ /* 0x000fc8000fffe03f */
[----:B------:R-:W-:-:S13]  /*12710*/  PLOP3.LUT P0, PT, PT, PT, UP0, 0x40, 0x0 ;  /* 0x000000000000781c */ /* 0x000fda0003f0e808 */
[----:B0-----:R-:W-:Y:S05]  /*12720*/  @P0 BRA `(.L_x_1095) ;  /* 0x0000000000440947 */ /* 0x001fea0003800000 */
        /* <DEDUP_REMOVED lines=10> */
.L_x_1096:
[----:B------:R-:W-:-:S11]  /*127d0*/  UISETP.NE.AND UP1, UPT, UR5, 0x1, UPT ;  /* 0x000000010500788c */ /* 0x000fd6000bf25270 */
[----:B------:R-:W-:Y:S02]  /*127e0*/  @UP1 ULDC.64 UR10, c[0x0][0x9e8] ;  /* 0x00027a00000a1ab9 */ /* 0x000fe40000000a00 */
[----:B------:R-:W-:-:S04]  /*127f0*/  UIMAD.WIDE.U32 UR6, UR8, UR10, URZ ;  /* 0x0000000a080672a5 */ /* 0x000fc8000f8e003f */
[----:B------:R-:W-:-:S12]  /*12800*/  @UP1 USHF.R.U32.HI UR8, URZ, UR11, UR7 ;  /* 0x0000000b3f081299 */ /* 0x000fd80008011607 */
.L_x_1097:
[----:B------:R-:W-:-:S04]  /*12810*/  UIMAD UR8, UR8, UR5, UR5 ;  /* 0x00000005080872a4 */ /* 0x000fc8000f8e0205 */
[----:B------:R-:W-:-:S04]  /*12820*/  UISETP.LT.AND UP1, UPT, UR4, UR8, UPT ;  /* 0x000000080400728c */ /* 0x000fc8000bf21270 */
[----:B------:R-:W-:-:S12]  /*12830*/  USEL UR4, UR4, UR8, UP1 ;  /* 0x0000000804047287 */ /* 0x000fd80008800000 */
.L_x_1095:
[----:B------:R-:W-:Y:S01]  /*12840*/  UISETP.NE.AND UP1, UPT, UR52, URZ, UPT ;  /* 0x0000003f3400728c */ /* 0x000fe2000bf25270 */
[----:B------:R-:W-:Y:S01]  /*12850*/  PLOP3.LUT P0, PT, PT, PT, UP0, 0x40, 0x0 ;  /* 0x000000000000781c */ /* 0x000fe20003f0e808 */
[----:B------:R-:W-:-:S04]  /*12860*/  UIADD3 UR4, UR4, 0x7f, URZ ;  /* 0x0000007f04047890 */ /* 0x000fc8000fffe03f */
[----:B------:R-:W-:-:S04]  /*12870*/  USHF.R.S32.HI UR8, URZ, 0x1f, UR4 ;  /* 0x0000001f3f087899 */ /* 0x000fc80008011404 */
[----:B------:R-:W-:Y:S01]  /*12880*/  ULEA.HI UR8, UR8, UR4, URZ, 0x7 ;  /* 0x0000000408087291 */ /* 0x000fe2000f8f383f */
[----:B------:R-:W-:Y:S01]  /*12890*/  @UP1 ULDC UR6, c[0x0][0x44c] ;  /* 0x0001130000061ab9 */ /* 0x000fe20000000800 */
[----:B------:R-:W-:Y:S01]  /*128a0*/  @UP1 ULDC UR9, c[0x0][0x450] ;  /* 0x0001140000091ab9 */ /* 0x000fe20000000800 */
[----:B------:R-:W-:Y:S02]  /*128b0*/  UIMAD.WIDE.U32 UR6, UR42, UR6, URZ ;  /* 0x000000062a0672a5 */ /* 0x000fe4000f8e003f */
[----:B------:R-:W-:Y:S01]  /*128c0*/  UMOV UR4, UR42 ;  /* 0x0000002a00047c82 */ /* 0x000fe20008000000 */
[----:B------:R-:W-:Y:S02]  /*128d0*/  USHF.R.S32.HI UR8, URZ, 0x7, UR8 ;  /* 0x000000073f087899 */ /* 0x000fe40008011408 */
[----:B------:R-:W-:Y:S02]  /*128e0*/  @UP1 USHF.R.U32.HI UR4, URZ, UR9, UR7 ;  /* 0x000000093f041299 */ /* 0x000fe40008011607 */
[----:B------:R-:W-:-:S02]  /*128f0*/  UISETP.LT.AND UP1, UPT, UR38, UR8, UPT ;  /* 0x000000082600728c */ /* 0x000fc4000bf21270 */
[----:B------:R-:W-:Y:S01]  /*12900*/  UIADD3 UR4, UR39, UR4, URZ ;  /* 0x0000000427047290 */ /* 0x000fe2000fffe03f */
[----:B------:R-:W-:Y:S01]  /*12910*/  ULDC UR6, c[0x0][0x9dc] ;  /* 0x0002770000067ab9 */ /* 0x000fe20000000800 */
[----:B------:R-:W-:Y:S02]  /*12920*/  USEL UR44, UR38, UR8, UP1 ;  /* 0x00000008262c7287 */ /* 0x000fe40008800000 */
[----:B------:R-:W-:Y:S01]  /*12930*/  UIADD3 UR8, UR4, -UR6, URZ ;  /* 0x8000000604087290 */ /* 0x000fe2000fffe03f */
[----:B------:R-:W-:Y:S11]  /*12940*/  @P0 BRA `(.L_x_1098) ;  /* 0x0000000000440947 */ /* 0x000ff60003800000 */
        /* <DEDUP_REMOVED lines=10> */
.L_x_1099:
[----:B------:R-:W-:-:S11]  /*129f0*/  UISETP.NE.AND UP0, UPT, UR5, 0x1, UPT ;  /* 0x000000010500788c */ /* 0x000fd6000bf05270 */
[----:B------:R-:W-:Y:S02]  /*12a00*/  @UP0 ULDC.64 UR10, c[0x0][0x9e8] ;  /* 0x00027a00000a0ab9 */ /* 0x000fe40000000a00 */
[----:B------:R-:W-:-:S04]  /*12a10*/  UIMAD.WIDE.U32 UR6, UR4, UR10, URZ ;  /* 0x0000000a040672a5 */ /* 0x000fc8000f8e003f */
[----:B------:R-:W-:-:S12]  /*12a20*/  @UP0 USHF.R.U32.HI UR4, URZ, UR11, UR7 ;  /* 0x0000000b3f040299 */ /* 0x000fd80008011607 */
.L_x_1100:
[----:B------:R-:W-:-:S04]  /*12a30*/  UIMAD UR4, UR4, UR5, URZ ;  /* 0x00000005040472a4 */ /* 0x000fc8000f8e023f */
[----:B------:R-:W-:-:S04]  /*12a40*/  UISETP.LT.AND UP0, UPT, UR8, UR4, UPT ;  /* 0x000000040800728c */ /* 0x000fc8000bf01270 */
[----:B------:R-:W-:-:S12]  /*12a50*/  USEL UR8, UR8, UR4, !UP0 ;  /* 0x0000000408087287 */ /* 0x000fd8000c000000 */
.L_x_1098:
[----:B------:R-:W-:Y:S01]  /*12a60*/  USHF.R.S32.HI UR4, URZ, 0x1f, UR8 ;  /* 0x0000001f3f047899 */ /* 0x000fe20008011408 */
[----:B------:R-:W-:Y:S03]  /*12a70*/  BSSY B7, `(.L_x_1101) ;  /* 0x0000384000077945 */ /* 0x000fe60003800000 */
[----:B------:R-:W-:-:S04]  /*12a80*/  ULEA.HI UR4, UR4, UR8, URZ, 0x7 ;  /* 0x0000000804047291 */ /* 0x000fc8000f8f383f */
[----:B------:R-:W-:-:S04]  /*12a90*/  USHF.R.S32.HI UR4, URZ, 0x7, UR4 ;  /* 0x000000073f047899 */ /* 0x000fc80008011404 */
[----:B------:R-:W-:-:S04]  /*12aa0*/  UISETP.LT.AND UP0, UPT, URZ, UR4, UPT ;  /* 0x000000043f00728c */ /* 0x000fc8000bf01270 */
[----:B------:R-:W-:-:S04]  /*12ab0*/  USEL UR45, URZ, UR4, !UP0 ;  /* 0x000000043f2d7287 */ /* 0x000fc8000c000000 */
[----:B------:R-:W-:-:S06]  /*12ac0*/  UISETP.GT.AND UP0, UPT, UR44, UR45, UPT ;  /* 0x0000002d2c00728c */ /* 0x000fcc000bf04270 */
[----:B------:R-:W-:-:S13]  /*12ad0*/  PLOP3.LUT P0, PT, PT, PT, UP0, 0x80, 0x0 ;  /* 0x000000000000781c */ /* 0x000fda0003f0f008 */
[----:B------:R-:W-:Y:S05]  /*12ae0*/  @P0 BRA `(.L_x_1102) ;  /* 0x0000000000480947 */ /* 0x000fea0003800000 */
[----:B------:R-:W0:Y:S02]  /*12af0*/  S2R R0, SR_TID.X ;  /* 0x0000000000007919 */ /* 0x000e240000002100 */
[----:B0-----:R-:W-:-:S04]  /*12b00*/  LOP3.LUT R0, R0, 0x7f, RZ, 0xc0, !PT ;  /* 0x0000007f00007812 */ /* 0x001fc800078ec0ff */
[----:B------:R-:W-:-:S13]  /*12b10*/  ISETP.NE.AND P1, PT, R0, RZ, PT ;  /* 0x000000ff0000720c */ /* 0x000fda0003f25270 */
[----:B------:R-:W-:Y:S05]  /*12b20*/  @P1 BRA `(.L_x_1103) ;  /* 0x0000003400e01947 */ /* 0x000fea0003800000 */
[----:B------:R-:W0:Y:S01]  /*12b30*/  S2R R7, SR_LANEID ;  /* 0x0000000000077919 */ /* 0x000e220000000000 */
[----:B------:R-:W-:Y:S01]  /*12b40*/  VOTEU.ANY UR4, UPT, PT ;  /* 0x0000000000047886 */ /* 0x000fe200038e0100 */
[----:B------:R-:W1:Y:S01]  /*12b50*/  LDC.64 R2, c[0x0][0xc80] ;  /* 0x00032000ff027b82 */ /* 0x000e620000000a00 */
[----:B------:R-:W0:Y:S08]  /*12b60*/  FLO.U32 R0, UR4 ;  /* 0x0000000400007d00 */ /* 0x000e3000080e0000 */
[----:B------:R-:W1:Y:S01]  /*12b70*/  POPC R5, UR4 ;  /* 0x0000000400057d09 */ /* 0x000e620008000000 */
[----:B0-----:R-:W-:-:S13]  /*12b80*/  ISETP.EQ.U32.AND P0, PT, R0, R7, PT ;  /* 0x000000070000720c */ /* 0x001fda0003f02070 */
[----:B-1----:R-:W2:Y:S01]  /*12b90*/  @P0 ATOMG.E.ADD.STRONG.GPU PT, R3, desc[UR48][R2.64], R5 ;  /* 0x00000005020309a8 */ /* 0x002ea200081ee1f0 */
[----:B------:R-:W0:Y:S02]  /*12ba0*/  S2R R4, SR_LTMASK ;  /* 0x0000000000047919 */ /* 0x000e240000003900 */
[----:B0-----:R-:W-:-:S04]  /*12bb0*/  LOP3.LUT R4, R4, UR4, RZ, 0xc0, !PT ;  /* 0x0000000404047c12 */ /* 0x001fc8000f8ec0ff */
[----:B------:R-:W0:Y:S01]  /*12bc0*/  POPC R7, R4 ;  /* 0x0000000400077309 */ /* 0x000e220000000000 */
[----:B--2---:R-:W0:Y:S02]  /*12bd0*/  SHFL.IDX PT, R0, R3, R0, 0x1f ;  /* 0x00001f0003007589 */ /* 0x004e2400000e0000 */
[----:B0-----:R-:W-:-:S05]  /*12be0*/  IADD3 R0, R0, UR51, R7 ;  /* 0x0000003300007c10 */ /* 0x001fca000fffe007 */
[----:B------:R2:W-:Y:S01]  /*12bf0*/  STL [R1+0xc], R0 ;  /* 0x00000c0001007387 */ /* 0x0005e20000100800 */
[----:B------:R-:W-:Y:S05]  /*12c00*/  BRA `(.L_x_1103) ;  /* 0x0000003400a87947 */ /* 0x000fea0003800000 */
.L_x_1102:
        /* <DEDUP_REMOVED lines=8> */
[----:B------:R-:W-:Y:S02]  /*12c90*/  IMAD.U32 R4, RZ, RZ, UR6 ;  /* 0x00000006ff047e24 */ /* 0x000fe4000f8e00ff */
[----:B------:R-:W0:Y:S01]  /*12ca0*/  LDC.64 R2, c[0x4][R2] ;  /* 0x0100000002027b82 */ /* 0x000e220000000a00 */
[----:B------:R-:W-:Y:S02]  /*12cb0*/  IMAD.U32 R5, RZ, RZ, UR7 ;  /* 0x00000007ff057e24 */ /* 0x000fe4000f8e00ff */
[----:B------:R-:W-:Y:S02]  /*12cc0*/  IMAD.U32 R6, RZ, RZ, UR8 ;  /* 0x00000008ff067e24 */ /* 0x000fe4000f8e00ff */
[----:B------:R-:W-:-:S02]  /*12cd0*/  IMAD.U32 R7, RZ, RZ, UR9 ;  /* 0x00000009ff077e24 */ /* 0x000fc4000f8e00ff */
[----:B------:R-:W-:Y:S02]  /*12ce0*/  IMAD.U32 R10, RZ, RZ, UR4 ;  /* 0x00000004ff0a7e24 */ /* 0x000fe4000f8e00ff */
[----:B------:R-:W-:Y:S02]  /*12cf0*/  IMAD.U32 R11, RZ, RZ, UR5 ;  /* 0x00000005ff0b7e24 */ /* 0x000fe4000f8e00ff */
[----:B------:R-:W-:Y:S02]  /*12d00*/  IMAD.MOV.U32 R8, RZ, RZ, 0x70 ;  /* 0x00000070ff087424 */ /* 0x000fe400078e00ff */
[----:B------:R-:W-:Y:S02]  /*12d10*/  IMAD.MOV.U32 R12, RZ, RZ, 0x1 ;  /* 0x00000001ff0c7424 */ /* 0x000fe400078e00ff */
[----:B------:R-:W-:-:S07]  /*12d20*/  IMAD.MOV.U32 R13, RZ, RZ, RZ ;  /* 0x000000ffff0d7224 */ /* 0x000fce00078e00ff */
[----:B------:R-:W-:-:S07]  /*12d30*/  LEPC R20, `(.L_x_1105) ;  /* 0x000000001014794e */ /* 0x000fce0000000000 */
[----:B0----5:R-:W-:Y:S05]  /*12d40*/  CALL.ABS.NOINC R2 ;  /* 0x0000000002007343 */ /* 0x021fea0003c00000 */
.L_x_1105:
[----:B------:R-:W-:Y:S05]  /*12d50*/  BSYNC B6 ;  /* 0x0000000000067941 */ /* 0x000fea0003800000 */
.L_x_1104:
        /* <DEDUP_REMOVED lines=22> */
.L_x_1107:
[----:B------:R-:W-:Y:S05]  /*12ec0*/  BSYNC B6 ;  /* 0x0000000000067941 */ /* 0x000fea0003800000 */
.L_x_1106:
        /* <DEDUP_REMOVED lines=20> */
.L_x_1109:
[----:B------:R-:W-:Y:S05]  /*13010*/  BSYNC B6 ;  /* 0x0000000000067941 */ /* 0x000fea0003800000 */
.L_x_1108:
[----:B------:R-:W-:Y:S01]  /*13020*/  LOP3.LUT P6, RZ, R16, 0x20, RZ, 0xc0, !PT ;  /* 0x0000002010ff7812 */ /* 0x000fe200078cc0ff */
[----:B------:R-:W-:-:S12]  /*13030*/  BSSY B6, `(.L_x_1110) ;  /* 0x0000012000067945 */ /* 0x000fd80003800000 */
        /* <DEDUP_REMOVED lines=17> */
.L_x_1111:
[----:B------:R-:W-:Y:S05]  /*13150*/  BSYNC B6 ;  /* 0x0000000000067941 */ /* 0x000fea0003800000 */
.L_x_1110:
[----:B------:R-:W-:Y:S01]  /*13160*/  ULDC.64 UR4, c[0x0][0x9f8] ;  /* 0x00027e0000047ab9 */ /* 0x000fe20000000a00 */
[----:B------:R-:W-:Y:S01]  /*13170*/  IMAD.U32 R24, RZ, RZ, UR36 ;  /* 0x00000024ff187e24 */ /* 0x000fe2000f8e00ff */
[----:B------:R-:W-:Y:S01]  /*13180*/  UISETP.NE.U32.AND UP0, UPT, UR4, URZ, UPT ;  /* 0x0000003f0400728c */ /* 0x000fe2000bf05070 */
[----:B------:R-:W0:Y:S03]  /*13190*/  LDC R10, c[0x0][0x430] ;  /* 0x00010c00ff0a7b82 */ /* 0x000e260000000800 */
[----:B------:R-:W-:-:S06]  /*131a0*/  UISETP.NE.AND.EX UP0, UPT, UR5, URZ, UPT, UP0 ;  /* 0x0000003f0500728c */ /* 0x000fcc000bf05300 */
[----:B------:R-:W-:-:S05]  /*131b0*/  PLOP3.LUT P0, PT, PT, PT, UP0, 0x80, 0x0 ;  /* 0x000000000000781c */ /* 0x000fca0003f0f008 */
[----:B------:R-:W-:Y:S02]  /*131c0*/  @UP0 ULDC.64 UR4, c[0x0][0x9f8] ;  /* 0x00027e0000040ab9 */ /* 0x000fe40000000a00 */
[----:B------:R-:W-:-:S06]  /*131d0*/  @UP0 UIMAD.WIDE UR4, UR36, 0x4, UR4 ;  /* 0x00000004240408a5 */ /* 0x000fcc000f8e0204 */
[----:B------:R-:W-:Y:S01]  /*131e0*/  IMAD.U32 R2, RZ, RZ, UR4 ;  /* 0x00000004ff027e24 */ /* 0x000fe2000f8e00ff */
[----:B------:R-:W-:Y:S01]  /*131f0*/  ULDC UR4, c[0x0][0xc48] ;  /* 0x0003120000047ab9 */ /* 0x000fe20000000800 */
[----:B------:R-:W-:-:S05]  /*13200*/  IMAD.U32 R3, RZ, RZ, UR5 ;  /* 0x00000005ff037e24 */ /* 0x000fca000f8e00ff */
[----:B------:R1:W5:Y:S01]  /*13210*/  @P0 LDG.E R24, desc[UR48][R2.64] ;  /* 0x0000003002180981 */ /* 0x000362000c1e1900 */
[----:B------:R-:W-:Y:S01]  /*13220*/  IMAD.U32 R8, RZ, RZ, UR44 ;  /* 0x0000002cff087e24 */ /* 0x000fe2000f8e00ff */
[----:B------:R-:W-:Y:S01]  /*13230*/  UMOV UR5, 0xffffffff ;  /* 0xffffffff00057882 */ /* 0x000fe20000000000 */
[----:B------:R-:W-:-:S03]  /*13240*/  IMAD.U32 R22, RZ, RZ, UR4 ;  /* 0x00000004ff167e24 */ /* 0x000fc6000f8e00ff */
[----:B------:R-:W-:Y:S01]  /*13250*/  LEA R8, R8, 0xffffff80, 0x7 ;  /* 0xffffff8008087811 */ /* 0x000fe200078e38ff */
[----:B------:R-:W-:Y:S06]  /*13260*/  BRA.DIV UR5, `(.L_x_1112) ;  /* 0x0000003a05507947 */ /* 0x000fec000b800000 */
.L_x_1183:
[----:B------:R-:W1:Y:S01]  /*13270*/  S2R R0, SR_TID.X ;  /* 0x0000000000007919 */ /* 0x000e620000002100 */
[----:B0-----:R-:W-:Y:S02]  /*13280*/  ISETP.NE.AND P1, PT, R10, 0x1, PT ;  /* 0x000000010a00780c */ /* 0x001fe40003f25270 */
[----:B-----5:R-:W-:Y:S02]  /*13290*/  SHF.R.S32.HI R33, RZ, 0x1f, R24 ;  /* 0x0000001fff217819 */ /* 0x020fe40000011418 */
[----:B------:R-:W-:-:S09]  /*132a0*/  LOP3.LUT R16, R16, 0xffffffbf, RZ, 0xc0, !PT ;  /* 0xffffffbf10107812 */ /* 0x000fd200078ec0ff */
[----:B------:R-:W0:Y:S01]  /*132b0*/  @P1 LDC R5, c[0x0][0x434] ;  /* 0x00010d00ff051b82 */ /* 0x000e220000000800 */
[----:B------:R-:W-:-:S07]  /*132c0*/  @P1 LOP3.LUT R16, R16, 0x40, RZ, 0xfc, !PT ;  /* 0x0000004010101812 */ /* 0x000fce00078efcff */
[----:B------:R-:W2:Y:S01]  /*132d0*/  @P1 LDC R7, c[0x0][0x438] ;  /* 0x00010e00ff071b82 */ /* 0x000ea20000000800 */
[C---:B-1----:R-:W-:Y:S01]  /*132e0*/  LOP3.LUT R2, R0.reuse, 0x7f, RZ, 0xc0, !PT ;  /* 0x0000007f00027812 */ /* 0x042fe200078ec0ff */
[----:B------:R-:W-:-:S03]  /*132f0*/  IMAD.SHL.U32 R0, R0, 0x20, RZ ;  /* 0x0000002000007824 */ /* 0x000fc600078e00ff */
[----:B------:R-:W-:-:S04]  /*13300*/  SHF.R.U32.HI R2, RZ, 0x2, R2 ;  /* 0x00000002ff027819 */ /* 0x000fc80000011602 */
[----:B------:R-:W-:-:S04]  /*13310*/  LOP3.LUT R0, R2, 0x60, R0, 0xf8, !PT ;  /* 0x0000006002007812 */ /* 0x000fc800078ef800 */
[----:B------:R-:W-:-:S04]  /*13320*/  LOP3.LUT R9, R0, R8, RZ, 0xfc, !PT ;  /* 0x0000000800097212 */ /* 0x000fc800078efcff */
[C---:B------:R-:W-:Y:S01]  /*13330*/  ISETP.GE.AND P0, PT, R9.reuse, UR41, PT ;  /* 0x0000002909007c0c */ /* 0x040fe2000bf06270 */
[----:B------:R-:W-:-:S04]  /*13340*/  IMAD.IADD R0, R9, 0x1, R34 ;  /* 0x0000000109007824 */ /* 0x000fc800078e0222 */
[----:B0-----:R-:W-:-:S04]  /*13350*/  @P1 IMAD.HI.U32 R4, R0, R5, RZ ;  /* 0x0000000500041227 */ /* 0x001fc800078e00ff */
[----:B------:R-:W-:Y:S01]  /*13360*/  IMAD.MOV.U32 R6, RZ, RZ, R0 ;  /* 0x000000ffff067224 */ /* 0x000fe200078e0000 */
[----:B--2---:R-:W-:-:S03]  /*13370*/  @P1 SHF.R.U32.HI R6, RZ, R7, R4 ;  /* 0x00000007ff061219 */ /* 0x004fc60000011604 */
[----:B------:R-:W0:Y:S01]  /*13380*/  @!P0 LDC.64 R2, c[0x0][0x428] ;  /* 0x00010a00ff028b82 */ /* 0x000e220000000a00 */
[--C-:B------:R-:W-:Y:S01]  /*13390*/  @!P0 SHF.R.S32.HI R5, RZ, 0x1f, R6.reuse ;  /* 0x0000001fff058819 */ /* 0x100fe20000011406 */
[----:B------:R-:W-:Y:S02]  /*133a0*/  @!P0 IMAD.MOV.U32 R4, RZ, RZ, R6 ;  /* 0x000000ffff048224 */ /* 0x000fe400078e0006 */
[-C--:B0-----:R-:W-:Y:S02]  /*133b0*/  @!P0 IMAD R7, R33, R2.reuse, RZ ;  /* 0x0000000221078224 */ /* 0x081fe400078e02ff */
        /* <DEDUP_REMOVED lines=8> */
[----:B------:R-:W-:Y:S01]  /*13440*/  IMAD R5, RZ, RZ, -UR36 ;  /* 0x80000024ff057e24 */ /* 0x000fe2000f8e02ff */
[----:B------:R-:W-:-:S03]  /*13450*/  LOP3.LUT R16, R16, 0xffffffdf, RZ, 0xc0, !PT ;  /* 0xffffffdf10107812 */ /* 0x000fc600078ec0ff */
[----:B------:R-:W-:Y:S02]  /*13460*/  IMAD R22, R22, R5, UR37 ;  /* 0x0000002516167e24 */ /* 0x000fe4000f8e0205 */
[----:B------:R-:W-:Y:S02]  /*13470*/  IMAD.MOV R5, RZ, RZ, -R6 ;  /* 0x000000ffff057224 */ /* 0x000fe400078e0a06 */
[----:B0-----:R-:W-:Y:S01]  /*13480*/  IMAD.U32 R2, RZ, RZ, UR50 ;  /* 0x00000032ff027e24 */ /* 0x001fe2000f8e00ff */
[----:B------:R-:W-:Y:S01]  /*13490*/  SHF.R.S32.HI R26, RZ, 0x1f, R22 ;  /* 0x0000001fff1a7819 */ /* 0x000fe20000011416 */
[----:B------:R-:W-:-:S03]  /*134a0*/  IMAD R5, R10, R5, R0 ;  /* 0x000000050a057224 */ /* 0x000fc600078e0200 */
[----:B------:R-:W-:-:S13]  /*134b0*/  ISETP.NE.AND P2, PT, R2, 0x3, PT ;  /* 0x000000030200780c */ /* 0x000fda0003f45270 */
[----:B------:R-:W-:Y:S01]  /*134c0*/  @P2 LOP3.LUT R16, R16, 0x20, RZ, 0xfc, !PT ;  /* 0x0000002010102812 */ /* 0x000fe200078efcff */
[----:B------:R-:W-:Y:S06]  /*134d0*/  @!P2 BRA `(.L_x_1113) ;  /* 0x000000000004a947 */ /* 0x000fec0003800000 */
[----:B------:R-:W-:Y:S01]  /*134e0*/  BPT.TRAP 0x1 ;  /* 0x000000040000795c */ /* 0x000fe20000300000 */
.L_x_1113:
[----:B------:R-:W-:Y:S01]  /*134f0*/  IMAD R0, R19, 0x8, R17 ;  /* 0x0000000813007824 */ /* 0x000fe200078e0211 */
[----:B------:R-:W-:Y:S01]  /*13500*/  SHF.L.U32 R21, R23, 0x1f, RZ ;  /* 0x0000001f17157819 */ /* 0x000fe200000006ff */
[----:B------:R-:W-:Y:S01]  /*13510*/  BSSY B0, `(.L_x_1114) ;  /* 0x0000004000007945 */ /* 0x000fe20003800000 */
[----:B------:R-:W-:Y:S02]  /*13520*/  SHF.R.S32.HI R18, RZ, 0x1f, R5 ;  /* 0x0000001fff127819 */ /* 0x000fe40000011405 */
[----:B------:R-:W0:Y:S02]  /*13530*/  SYNCS.PHASECHK.TRANS64.TRYWAIT P0, [R0+URZ+0x22880], R21 ;  /* 0x02288015000075a7 */ /* 0x000e24000800017f */
[----:B0-----:R-:W-:Y:S05]  /*13540*/  @!P0 BRA `(.L_x_1115) ;  /* 0x0000003400c48947 */ /* 0x001fea0003800000 */
.L_x_1184:
[----:B------:R-:W-:Y:S05]  /*13550*/  BSYNC B0 ;  /* 0x0000000000007941 */ /* 0x000fea0003800000 */
.L_x_1114:
[----:B------:R-:W1:Y:S01]  /*13560*/  S2R R7, SR_TID.X ;  /* 0x0000000000077919 */ /* 0x000e620000002100 */
[----:B------:R-:W-:Y:S01]  /*13570*/  ULDC.64 UR4, c[0x0][0x328] ;  /* 0x0000ca0000047ab9 */ /* 0x000fe20000000a00 */
[----:B-----5:R-:W-:Y:S01]  /*13580*/  SHF.R.S32.HI R20, RZ, 0x1f, R4 ;  /* 0x0000001fff147819 */ /* 0x020fe20000011404 */
[----:B------:R-:W-:Y:S01]  /*13590*/  IMAD R6, R18, UR4, RZ ;  /* 0x0000000412067c24 */ /* 0x000fe2000f8e02ff */
[----:B------:R-:W-:Y:S01]  /*135a0*/  ULDC.64 UR6, c[0x0][0x318] ;  /* 0x0000c60000067ab9 */ /* 0x000fe20000000a00 */
[----:B------:R-:W-:Y:S01]  /*135b0*/  IMAD.WIDE.U32 R2, R5, UR4, RZ ;  /* 0x0000000405027c25 */ /* 0x000fe2000f8e00ff */
[----:B------:R-:W-:-:S03]  /*135c0*/  LOP3.LUT P1, RZ, R16, 0x1, RZ, 0xc0, !PT ;  /* 0x0000000110ff7812 */ /* 0x000fc6000782c0ff */
[----:B------:R-:W-:Y:S01]  /*135d0*/  IMAD R6, R5, UR5, R6 ;  /* 0x0000000505067c24 */ /* 0x000fe2000f8e0206 */
[----:B------:R-:W-:-:S03]  /*135e0*/  ULDC.64 UR4, c[0x0][0x338] ;  /* 0x0000ce0000047ab9 */ /* 0x000fc60000000a00 */
[----:B------:R-:W-:Y:S02]  /*135f0*/  IMAD.IADD R3, R3, 0x1, R6 ;  /* 0x0000000103037824 */ /* 0x000fe400078e0206 */
[----:B------:R-:W-:Y:S02]  /*13600*/  IMAD R6, R20, UR4, RZ ;  /* 0x0000000414067c24 */ /* 0x000fe4000f8e02ff */
[----:B------:R-:W-:-:S04]  /*13610*/  IMAD.WIDE.U32 R2, R4, UR4, R2 ;  /* 0x0000000404027c25 */ /* 0x000fc8000f8e0002 */
[----:B------:R-:W-:Y:S01]  /*13620*/  IMAD R6, R4, UR5, R6 ;  /* 0x0000000504067c24 */ /* 0x000fe2000f8e0206 */
[----:B------:R-:W-:Y:S02]  /*13630*/  ULDC.64 UR4, c[0x0][0x330] ;  /* 0x0000cc0000047ab9 */ /* 0x000fe40000000a00 */
[----:B------:R-:W-:Y:S02]  /*13640*/  IMAD R9, R26, UR4, RZ ;  /* 0x000000041a097c24 */ /* 0x000fe4000f8e02ff */
[----:B------:R-:W-:Y:S02]  /*13650*/  IMAD.IADD R3, R3, 0x1, R6 ;  /* 0x0000000103037824 */ /* 0x000fe400078e0206 */
[C---:B------:R-:W-:Y:S02]  /*13660*/  IMAD R9, R22.reuse, UR5, R9 ;  /* 0x0000000516097c24 */ /* 0x040fe4000f8e0209 */
[----:B------:R-:W-:Y:S01]  /*13670*/  IMAD.WIDE.U32 R2, R22, UR4, R2 ;  /* 0x0000000416027c25 */ /* 0x000fe2000f8e0002 */
[----:B------:R-:W-:Y:S01]  /*13680*/  UMOV UR4, 0xffffffff ;  /* 0xffffffff00047882 */ /* 0x000fe20000000000 */
[----:B-1----:R-:W-:-:S02]  /*13690*/  LOP3.LUT R7, R7, 0x7f, RZ, 0xc0, !PT ;  /* 0x0000007f07077812 */ /* 0x002fc400078ec0ff */
[----:B------:R-:W-:Y:S01]  /*136a0*/  IMAD R6, R19, 0x4000, R37 ;  /* 0x0000400013067824 */ /* 0x000fe200078e0225 */
[----:B------:R-:W-:Y:S02]  /*136b0*/  IADD3 R10, P0, R2, UR6, RZ ;  /* 0x00000006020a7c10 */ /* 0x000fe4000ff1e0ff */
[----:B------:R-:W-:Y:S02]  /*136c0*/  SHF.R.U32.HI R7, RZ, 0x2, R7 ;  /* 0x00000002ff077819 */ /* 0x000fe40000011607 */
[----:B------:R-:W-:Y:S02]  /*136d0*/  IADD3.X R9, R3, UR7, R9, P0, !PT ;  /* 0x0000000703097c10 */ /* 0x000fe400087fe409 */
[----:B------:R-:W-:-:S04]  /*136e0*/  IADD3 R8, -R7, UR41, -R8 ;  /* 0x0000002907087c10 */ /* 0x000fc8000fffe908 */
[----:B------:R-:W-:Y:S01]  /*136f0*/  ISETP.GE.AND P4, PT, R8, 0x1, PT ;  /* 0x000000010800780c */ /* 0x000fe20003f86270 */
[----:B------:R-:W-:-:S12]  /*13700*/  BRA.DIV UR4, `(.L_x_1116) ;  /* 0x0000003604687947 */ /* 0x000fd8000b800000 */
[----:B------:R-:W1:Y:S01]  /*13710*/  SHFL.IDX PT, R2, R10, RZ, 0x1c1f ;  /* 0x001c1fff0a027589 */ /* 0x000e6200000e0000 */
[----:B------:R-:W-:Y:S02]  /*13720*/  LOP3.LUT P6, RZ, R16, 0x2, RZ, 0xc0, !PT ;  /* 0x0000000210ff7812 */ /* 0x000fe400078cc0ff */
[----:B------:R-:W-:Y:S01]  /*13730*/  IADD3 R6, R17, R6, R29 ;  /* 0x0000000611067210 */ /* 0x000fe20007ffe01d */
[----:B------:R-:W2:Y:S01]  /*13740*/  SHFL.IDX PT, R3, R9, RZ, 0x1c1f ;  /* 0x001c1fff09037589 */ /* 0x000ea200000e0000 */
[C---:B------:R-:W-:Y:S02]  /*13750*/  ISETP.GE.AND P3, PT, R8.reuse, 0x21, PT ;  /* 0x000000210800780c */ /* 0x040fe40003f66270 */
[----:B------:R-:W-:Y:S01]  /*13760*/  ISETP.GE.AND P2, PT, R8, 0x41, PT ;  /* 0x000000410800780c */ /* 0x000fe20003f46270 */
[----:B------:R-:W-:Y:S01]  /*13770*/  IMAD.IADD R7, R30, 0x1, R6 ;  /* 0x000000011e077824 */ /* 0x000fe200078e0206 */
[----:B------:R-:W-:Y:S02]  /*13780*/  ISETP.GE.AND P5, PT, R8, 0x61, PT ;  /* 0x000000610800780c */ /* 0x000fe40003fa6270 */
[----:B-1----:R-:W-:-:S05]  /*13790*/  IADD3 R2, P0, R32, R2, RZ ;  /* 0x0000000220027210 */ /* 0x002fca0007f1e0ff */
[----:B--2---:R-:W-:Y:S01]  /*137a0*/  IMAD.X R3, RZ, RZ, R3, P0 ;  /* 0x000000ffff037224 */ /* 0x004fe200000e0603 */
[----:B------:R-:W-:-:S13]  /*137b0*/  ISETP.LT.OR P0, PT, R8, 0x1, P6 ;  /* 0x000000010800780c */ /* 0x000fda0003701670 */
[----:B------:R-:W-:Y:S01]  /*137c0*/  @!PT LDS RZ, [RZ] ;  /* 0x00000000fffff984 */ /* 0x000fe20000000800 */
        /* <DEDUP_REMOVED lines=13> */
[----:B------:R-:W3:Y:S01]  /*138a0*/  SHFL.IDX PT, R9, R9, 0x3, 0x1c1f ;  /* 0x007c1f0009097f89 */ /* 0x000ee200000e0000 */
[----:B-1----:R-:W-:-:S05]  /*138b0*/  IADD3 R2, P0, R32, R2, RZ ;  /* 0x0000000220027210 */ /* 0x002fca0007f1e0ff */
[----:B--2---:R-:W-:Y:S01]  /*138c0*/  IMAD.X R3, RZ, RZ, R3, P0 ;  /* 0x000000ffff037224 */ /* 0x004fe200000e0603 */
[----:B------:R-:W-:-:S13]  /*138d0*/  ISETP.LT.OR P0, PT, R8, 0x41, P6 ;  /* 0x000000410800780c */ /* 0x000fda0003701670 */
[----:B------:R-:W-:Y:S01]  /*138e0*/  LDGSTS.E.BYPASS.LTC128B.128 [R6+0xa400], desc[UR48][R2.64], !P0 ;  /* 0x0a40000002067fae */ /* 0x000fe2000c101d70 */
[----:B------:R-:W-:-:S13]  /*138f0*/  ISETP.LT.OR P0, PT, R8, 0x41, P1 ;  /* 0x000000410800780c */ /* 0x000fda0000f01670 */
[----:B------:R1:W-:Y:S04]  /*13900*/  LDGSTS.E.BYPASS.LTC128B.128 [R7+0xa400], desc[UR48][R2.64+0x40], !P0 ;  /* 0x0a40004002077fae */ /* 0x0003e8000c101d70 */
[----:B-1-3--:R1:W2:Y:S02]  /*13910*/  SHFL.IDX PT, R2, R10, 0x3, 0x1c1f ;  /* 0x007c1f000a027f89 */ /* 0x00a2a400000e0000 */
.L_x_1194:
        /* <DEDUP_REMOVED lines=12> */
.L_x_1117:
        /* <DEDUP_REMOVED lines=11> */
.L_x_1118:
[----:B------:R2:W-:Y:S01]  /*13a90*/  SYNCS.ARRIVE.TRANS64.A1T0 RZ, [R0+URZ+0x22870], RZ ;  /* 0x022870ff00ff79a7 */ /* 0x0005e2000810003f */
[----:B------:R-:W-:Y:S05]  /*13aa0*/  @!P6 BRA `(.L_x_1119) ;  /* 0x000000000004e947 */ /* 0x000fea0003800000 */
[----:B------:R-:W-:Y:S01]  /*13ab0*/  BPT.TRAP 0x1 ;  /* 0x000000040000795c */ /* 0x000fe20000300000 */
.L_x_1119:
[----:B------:R-:W3:Y:S01]  /*13ac0*/  SYNCS.PHASECHK.TRANS64.TRYWAIT P0, [R0+URZ+0x22840], R21 ;  /* 0x02284015000075a7 */ /* 0x000ee2000800017f */
[----:B------:R-:W-:Y:S04]  /*13ad0*/  BSSY B0, `(.L_x_1120) ;  /* 0x0000002000007945 */ /* 0x000fe80003800000 */
[----:B---3--:R-:W-:Y:S05]  /*13ae0*/  @!P0 BRA `(.L_x_1121) ;  /* 0x0000003400d08947 */ /* 0x008fea0003800000 */
.L_x_1195:
[----:B------:R-:W-:Y:S05]  /*13af0*/  BSYNC B0 ;  /* 0x0000000000007941 */ /* 0x000fea0003800000 */
.L_x_1120:
[----:B------:R-:W-:Y:S01]  /*13b00*/  ULDC.64 UR4, c[0x0][0x300] ;  /* 0x0000c00000047ab9 */ /* 0x000fe20000000a00 */
[----:B------:R-:W-:Y:S01]  /*13b10*/  ULDC.64 UR6, c[0x0][0x2e8] ;  /* 0x0000ba0000067ab9 */ /* 0x000fe20000000a00 */
[----:B------:R-:W-:Y:S01]  /*13b20*/  IMAD R18, R18, UR4, RZ ;  /* 0x0000000412127c24 */ /* 0x000fe2000f8e02ff */
[----:B------:R-:W-:Y:S01]  /*13b30*/  LOP3.LUT P1, RZ, R16, 0x4, RZ, 0xc0, !PT ;  /* 0x0000000410ff7812 */ /* 0x000fe2000782c0ff */
[----:B------:R-:W-:-:S04]  /*13b40*/  IMAD.WIDE.U32 R2, R5, UR4, RZ ;  /* 0x0000000405027c25 */ /* 0x000fc8000f8e00ff */
[----:B------:R-:W-:Y:S01]  /*13b50*/  IMAD R7, R5, UR5, R18 ;  /* 0x0000000505077c24 */ /* 0x000fe2000f8e0212 */
[----:B------:R-:W-:Y:S01]  /*13b60*/  ULDC.64 UR4, c[0x0][0x310] ;  /* 0x0000c40000047ab9 */ /* 0x000fe20000000a00 */
[----:B------:R-:W-:Y:S02]  /*13b70*/  IMAD R6, R19, 0x6000, R36 ;  /* 0x0000600013067824 */ /* 0x000fe400078e0224 */
[----:B------:R-:W-:Y:S02]  /*13b80*/  IMAD.IADD R3, R3, 0x1, R7 ;  /* 0x0000000103037824 */ /* 0x000fe400078e0207 */
[----:B------:R-:W-:Y:S02]  /*13b90*/  IMAD R5, R20, UR4, RZ ;  /* 0x0000000414057c24 */ /* 0x000fe4000f8e02ff */
[----:B------:R-:W-:-:S04]  /*13ba0*/  IMAD.WIDE.U32 R2, R4, UR4, R2 ;  /* 0x0000000404027c25 */ /* 0x000fc8000f8e0002 */
[----:B------:R-:W-:Y:S01]  /*13bb0*/  IMAD R5, R4, UR5, R5 ;  /* 0x0000000504057c24 */ /* 0x000fe2000f8e0205 */
[----:B------:R-:W-:-:S03]  /*13bc0*/  ULDC.64 UR4, c[0x0][0x308] ;  /* 0x0000c20000047ab9 */ /* 0x000fc60000000a00 */
[----:B------:R-:W-:Y:S02]  /*13bd0*/  IMAD.IADD R3, R3, 0x1, R5 ;  /* 0x0000000103037824 */ /* 0x000fe400078e0205 */
[----:B------:R-:W-:Y:S02]  /*13be0*/  IMAD R5, R26, UR4, RZ ;  /* 0x000000041a057c24 */ /* 0x000fe4000f8e02ff */
[----:B------:R-:W-:Y:S01]  /*13bf0*/  IMAD.WIDE.U32 R2, R22, UR4, R2 ;  /* 0x0000000416027c25 */ /* 0x000fe2000f8e0002 */
[----:B------:R-:W-:-:S03]  /*13c00*/  UMOV UR4, 0xffffffff ;  /* 0xffffffff00047882 */ /* 0x000fc60000000000 */
[----:B------:R-:W-:Y:S01]  /*13c10*/  IMAD R5, R22, UR5, R5 ;  /* 0x0000000516057c24 */ /* 0x000fe2000f8e0205 */
[----:B------:R-:W-:-:S04]  /*13c20*/  IADD3 R4, P0, R2, UR6, RZ ;  /* 0x0000000602047c10 */ /* 0x000fc8000ff1e0ff */
[----:B------:R-:W-:Y:S01]  /*13c30*/  IADD3.X R5, R3, UR7, R5, P0, !PT ;  /* 0x0000000703057c10 */ /* 0x000fe200087fe405 */
[----:B------:R-:W-:Y:S08]  /*13c40*/  BRA.DIV UR4, `(.L_x_1122) ;  /* 0x00000036048c7947 */ /* 0x000ff0000b800000 */
[----:B------:R-:W4:Y:S01]  /*13c50*/  SHFL.IDX PT, R14, R4, RZ, 0x1c1f ;  /* 0x001c1fff040e7589 */ /* 0x000f2200000e0000 */
[----:B------:R-:W-:Y:S01]  /*13c60*/  LOP3.LUT P6, RZ, R16, 0x8, RZ, 0xc0, !PT ;  /* 0x0000000810ff7812 */ /* 0x000fe200078cc0ff */
[C-C-:B------:R-:W-:Y:S02]  /*13c70*/  @P4 IMAD.IADD R7, R17.reuse, 0x1, R6.reuse ;  /* 0x0000000111074824 */ /* 0x140fe400078e0206 */
[----:B------:R-:W5:Y:S01]  /*13c80*/  SHFL.IDX PT, R2, R5, RZ, 0x1c1f ;  /* 0x001c1fff05027589 */ /* 0x000f6200000e0000 */
[----:B------:R-:W-:Y:S01]  /*13c90*/  @P3 IMAD.IADD R9, R17, 0x1, R6 ;  /* 0x0000000111093824 */ /* 0x000fe200078e0206 */
[----:B----4-:R-:W-:-:S05]  /*13ca0*/  @P4 IADD3 R14, P0, R32, R14, RZ ;  /* 0x0000000e200e4210 */ /* 0x010fca0007f1e0ff */
[----:B-----5:R-:W-:Y:S01]  /*13cb0*/  @P4 IMAD.X R3, RZ, RZ, R2, P0 ;  /* 0x000000ffff034224 */ /* 0x020fe200000e0602 */
[C---:B------:R-:W-:Y:S01]  /*13cc0*/  LOP3.LUT P0, RZ, R16.reuse, 0x10, RZ, 0xc0, !PT ;  /* 0x0000001010ff7812 */ /* 0x040fe2000780c0ff */
[----:B------:R-:W-:Y:S02]  /*13cd0*/  @P4 IMAD.MOV.U32 R2, RZ, RZ, R14 ;  /* 0x000000ffff024224 */ /* 0x000fe400078e000e */
[----:B------:R-:W4:Y:S10]  /*13ce0*/  SHFL.IDX PT, R14, R4, 0x1, 0x1c1f ;  /* 0x003c1f00040e7f89 */ /* 0x000f3400000e0000 */
[----:B------:R-:W-:Y:S04]  /*13cf0*/  @P4 LDGSTS.E.BYPASS.LTC128B.128 [R7+0x16400], desc[UR48][R2.64], !P0 ;  /* 0x1640000002074fae */ /* 0x000fe8000c101d70 */
[----:B------:R-:W-:Y:S04]  /*13d00*/  @P4 LDGSTS.E.BYPASS.LTC128B.128 [R7+0x18400], desc[UR48][R2.64+0x40], !P6 ;  /* 0x1840004002074fae */ /* 0x000fe8000f101d70 */
[----:B------:R5:W-:Y:S01]  /*13d10*/  @P4 LDGSTS.E.BYPASS.LTC128B.128 [R7+0x1a400], desc[UR48][R2.64+0x80], !P1 ;  /* 0x1a40008002074fae */ /* 0x000be2000c901d70 */
[----:B------:R-:W-:-:S02]  /*13d20*/  LOP3.LUT P4, RZ, R16, 0x10, RZ, 0xc0, !PT ;  /* 0x0000001010ff7812 */ /* 0x000fc4000788c0ff */
[----:B----4-:R-:W-:Y:S01]  /*13d30*/  @P3 IADD3 R14, P0, R32, R14, RZ ;  /* 0x0000000e200e3210 */ /* 0x010fe20007f1e0ff */
[----:B-----5:R-:W0:Y:S01]  /*13d40*/  SHFL.IDX PT, R2, R5, 0x1, 0x1c1f ;  /* 0x003c1f0005027f89 */ /* 0x020e2200000e0000 */
[----:B------:R-:W-:-:S03]  /*13d50*/  @P2 IMAD.IADD R7, R17, 0x1, R6 ;  /* 0x0000000111072824 */ /* 0x000fc600078e0206 */
[----:B0--3--:R-:W-:Y:S02]  /*13d60*/  @P3 IMAD.X R21, RZ, RZ, R2, P0 ;  /* 0x000000ffff153224 */ /* 0x009fe400000e0602 */
[----:B------:R-:W-:Y:S02]  /*13d70*/  @P3 IMAD.MOV.U32 R2, RZ, RZ, R14 ;  /* 0x000000ffff023224 */ /* 0x000fe400078e000e */
[----:B------:R-:W-:Y:S01]  /*13d80*/  @P3 IMAD.MOV.U32 R3, RZ, RZ, R21 ;  /* 0x000000ffff033224 */ /* 0x000fe200078e0015 */
[----:B------:R-:W0:Y:S04]  /*13d90*/  SHFL.IDX PT, R14, R4, 0x2, 0x1c1f ;  /* 0x005c1f00040e7f89 */ /* 0x000e2800000e0000 */
[----:B------:R-:W-:Y:S04]  /*13da0*/  @P3 LDGSTS.E.BYPASS.LTC128B.128 [R9+0x16c00], desc[UR48][R2.64], !P4 ;  /* 0x16c0000002093fae */ /* 0x000fe8000e101d70 */
[----:B------:R-:W-:Y:S04]  /*13db0*/  @P3 LDGSTS.E.BYPASS.LTC128B.128 [R9+0x18c00], desc[UR48][R2.64+0x40], !P6 ;  /* 0x18c0004002093fae */ /* 0x000fe8000f101d70 */
[----:B------:R3:W-:Y:S04]  /*13dc0*/  @P3 LDGSTS.E.BYPASS.LTC128B.128 [R9+0x1ac00], desc[UR48][R2.64+0x80], !P1 ;  /* 0x1ac0008002093fae */ /* 0x0007e8000c901d70 */
[----:B---3--:R-:W3:Y:S01]  /*13dd0*/  SHFL.IDX PT, R2, R5, 0x2, 0x1c1f ;  /* 0x005c1f0005027f89 */ /* 0x008ee200000e0000 */
[----:B0-----:R-:W-:-:S03]  /*13de0*/  @P2 IADD3 R14, P0, R32, R14, RZ ;  /* 0x0000000e200e2210 */ /* 0x001fc60007f1e0ff */
[----:B------:R-:W0:Y:S02]  /*13df0*/  SHFL.IDX PT, R5, R5, 0x3, 0x1c1f ;  /* 0x007c1f0005057f89 */ /* 0x000e2400000e0000 */
[----:B---3--:R-:W-:Y:S02]  /*13e00*/  @P2 IMAD.X R21, RZ, RZ, R2, P0 ;  /* 0x000000ffff152224 */ /* 0x008fe400000e0602 */
[----:B------:R-:W-:Y:S02]  /*13e10*/  @P2 IMAD.MOV.U32 R2, RZ, RZ, R14 ;  /* 0x000000ffff022224 */ /* 0x000fe400078e000e */
[----:B------:R-:W-:Y:S01]  /*13e20*/  @P2 IMAD.MOV.U32 R3, RZ, RZ, R21 ;  /* 0x000000ffff032224 */ /* 0x000fe200078e0015 */
[----:B------:R3:W4:Y:S04]  /*13e30*/  SHFL.IDX PT, R14, R4, 0x3, 0x1c1f ;  /* 0x007c1f00040e7f89 */ /* 0x00072800000e0000 */
[----:B------:R3:W-:Y:S04]  /*13e40*/  @P2 LDGSTS.E.BYPASS.LTC128B.128 [R7+0x17400], desc[UR48][R2.64], !P4 ;  /* 0x1740000002072fae */ /* 0x0007e8000e101d70 */
[----:B------:R3:W-:Y:S04]  /*13e50*/  @P2 LDGSTS.E.BYPASS.LTC128B.128 [R7+0x19400], desc[UR48][R2.64+0x40], !P6 ;  /* 0x1940004002072fae */ /* 0x0007e8000f101d70 */
[----:B0-----:R3:W-:Y:S02]  /*13e60*/  @P2 LDGSTS.E.BYPASS.LTC128B.128 [R7+0x1b400], desc[UR48][R2.64+0x80], !P1 ;  /* 0x1b40008002072fae */ /* 0x0017e4000c901d70 */
.L_x_1205:
[C---:B------:R-:W-:Y:S02]  /*13e70*/  LOP3.LUT P3, RZ, R16.reuse, 0x10, RZ, 0xc0, !PT ;  /* 0x0000001010ff7812 */ /* 0x040fe4000786c0ff */
[----:B------:R-:W-:Y:S02]  /*13e80*/  LOP3.LUT P2, RZ, R16, 0x8, RZ, 0xc0, !PT ;  /* 0x0000000810ff7812 */ /* 0x000fe4000784c0ff */
[----:B---34-:R-:W-:-:S05]  /*13e90*/  @P5 IADD3 R2, P0, R32, R14, RZ ;  /* 0x0000000e20025210 */ /* 0x018fca0007f1e0ff */
[----:B------:R-:W-:Y:S01]  /*13ea0*/  @P5 IMAD.X R3, RZ, RZ, R5, P0 ;  /* 0x000000ffff035224 */ /* 0x000fe200000e0605 */
[----:B------:R-:W-:Y:S01]  /*13eb0*/  PLOP3.LUT P0, PT, PT, PT, PT, 0x80, 0x0 ;  /* 0x000000000000781c */ /* 0x000fe20003f0f070 */
[----:B------:R-:W-:-:S05]  /*13ec0*/  @P5 IMAD.IADD R5, R17, 0x1, R6 ;  /* 0x0000000111055824 */ /* 0x000fca00078e0206 */
[----:B------:R-:W-:Y:S01]  /*13ed0*/  @!PT LDS RZ, [RZ] ;  /* 0x00000000fffff984 */ /* 0x000fe20000000800 */
[----:B------:R-:W-:Y:S01]  /*13ee0*/  @!PT LDS RZ, [RZ] ;  /* 0x00000000fffff984 */ /* 0x000fe20000000800 */
[----:B------:R-:W-:Y:S01]  /*13ef0*/  @!PT LDS RZ, [RZ] ;  /* 0x00000000fffff984 */ /* 0x000fe20000000800 */
[----:B------:R0:W-:Y:S04]  /*13f00*/  @P5 LDGSTS.E.BYPASS.LTC128B.128 [R5+0x17c00], desc[UR48][R2.64], !P3 ;  /* 0x17c0000002055fae */ /* 0x0001e8000d901d70 */
[----:B------:R0:W-:Y:S04]  /*13f10*/  @P5 LDGSTS.E.BYPASS.LTC128B.128 [R5+0x19c00], desc[UR48][R2.64+0x40], !P2 ;  /* 0x19c0004002055fae */ /* 0x0001e8000d101d70 */
[----:B------:R0:W-:Y:S01]  /*13f20*/  @P5 LDGSTS.E.BYPASS.LTC128B.128 [R5+0x1bc00], desc[UR48][R2.64+0x80], !P1 ;  /* 0x1bc0008002055fae */ /* 0x0001e2000c901d70 */
[----:B------:R-:W-:Y:S01]  /*13f30*/  NOP ;  /* 0x0000000000007918 */ /* 0x000fe20000000000 */
.L_x_1123:
        /* <DEDUP_REMOVED lines=11> */
.L_x_1124:
[----:B------:R0:W-:Y:S02]  /*13ff0*/  SYNCS.ARRIVE.TRANS64.A1T0 RZ, [R0+URZ+0x22830], RZ ;  /* 0x022830ff00ff79a7 */ /* 0x0001e4000810003f */
[----:B------:R-:W-:Y:S05]  /*14000*/  WARPSYNC.ALL ;  /* 0x0000000000007948 */ /* 0x000fea0003800000 */
[----:B------:R-:W-:Y:S01]  /*14010*/  BSSY B6, `(.L_x_1125) ;  /* 0x0000015000067945 */ /* 0x000fe20003800000 */
[----:B0-2---:R-:W-:Y:S01]  /*14020*/  VIADD R0, R17, 0x10400 ;  /* 0x0001040011007836 */ /* 0x005fe20000000000 */
[----:B------:R-:W-:Y:S04]  /*14030*/  BAR.SYNC.DEFER_BLOCKING 0x8, 0x180 ;  /* 0x0206000000007b1d */ /* 0x000fe80000010000 */
        /* <DEDUP_REMOVED lines=11> */
[----:B-1----:R-:W-:Y:S02]  /*140f0*/  IMAD.U32 R10, RZ, RZ, UR4 ;  /* 0x00000004ff0a7e24 */ /* 0x002fe4000f8e00ff */
[----:B------:R-:W-:Y:S02]  /*14100*/  IMAD.U32 R11, RZ, RZ, UR5 ;  /* 0x00000005ff0b7e24 */ /* 0x000fe4000f8e00ff */
[----:B------:R-:W-:Y:S02]  /*14110*/  IMAD.MOV.U32 R8, RZ, RZ, 0x70 ;  /* 0x00000070ff087424 */ /* 0x000fe400078e00ff */
[----:B------:R-:W-:Y:S02]  /*14120*/  IMAD.MOV.U32 R12, RZ, RZ, 0x1 ;  /* 0x00000001ff0c7424 */ /* 0x000fe400078e00ff */
[----:B------:R-:W-:-:S07]  /*14130*/  IMAD.MOV.U32 R13, RZ, RZ, RZ ;  /* 0x000000ffff0d7224 */ /* 0x000fce00078e00ff */
[----:B------:R-:W-:-:S07]  /*14140*/  LEPC R20, `(.L_x_1126) ;  /* 0x000000001014794e */ /* 0x000fce0000000000 */
[----:B0-----:R-:W-:Y:S05]  /*14150*/  CALL.ABS.NOINC R2 ;  /* 0x0000000002007343 */ /* 0x001fea0003c00000 */
.L_x_1126:
[----:B------:R-:W-:Y:S05]  /*14160*/  BSYNC B6 ;  /* 0x0000000000067941 */ /* 0x000fea0003800000 */
.L_x_1125:
[----:B------:R0:W5:Y:S01]  /*14170*/  LDL R8, [R1+0x8] ;  /* 0x0000080001087983 */ /* 0x0001620000100800 */
[----:B------:R-:W-:Y:S01]  /*14180*/  UISETP.NE.AND UP0, UPT, UR52, URZ, UPT ;  /* 0x0000003f3400728c */ /* 0x000fe2000bf05270 */
[----:B------:R-:W2:Y:S01]  /*14190*/  S2R R2, SR_TID.X ;  /* 0x0000000000027919 */ /* 0x000ea20000002100 */
[----:B------:R-:W-:Y:S01]  /*141a0*/  R2UR UR6, R26 ;  /* 0x000000001a0672ca */ /* 0x000fe200000e0000 */
[----:B------:R-:W-:-:S03]  /*141b0*/  ULDC.64 UR8, c[0x0][0x2d8] ;  /* 0x0000b60000087ab9 */ /* 0x000fc60000000a00 */
[----:B------:R-:W-:Y:S02]  /*141c0*/  PLOP3.LUT P0, PT, PT, PT, UP0, 0x80, 0x0 ;  /* 0x000000000000781c */ /* 0x000fe40003f0f008 */
[C---:B------:R-:W-:Y:S02]  /*141d0*/  LOP3.LUT P3, RZ, R16.reuse, 0x200, RZ, 0xc0, !PT ;  /* 0x0000020010ff7812 */ /* 0x040fe4000786c0ff */
[C---:B------:R-:W-:Y:S01]  /*141e0*/  LOP3.LUT P4, RZ, R16.reuse, 0x100, RZ, 0xc0, !PT ;  /* 0x0000010010ff7812 */ /* 0x040fe2000788c0ff */
[----:B------:R-:W-:Y:S01]  /*141f0*/  @UP0 ULDC UR4, c[0x0][0x44c] ;  /* 0x0001130000040ab9 */ /* 0x000fe20000000800 */
[----:B------:R-:W-:Y:S02]  /*14200*/  LOP3.LUT P5, RZ, R16, 0x80, RZ, 0xc0, !PT ;  /* 0x0000008010ff7812 */ /* 0x000fe400078ac0ff */
[C---:B--2---:R-:W-:Y:S01]  /*14210*/  LOP3.LUT R18, R2.reuse, 0x7f, RZ, 0xc0, !PT ;  /* 0x0000007f02127812 */ /* 0x044fe200078ec0ff */
[----:B------:R-:W-:-:S03]  /*14220*/  IMAD.SHL.U32 R2, R2, 0x20, RZ ;  /* 0x0000002002027824 */ /* 0x000fc600078e00ff */
[----:B------:R-:W-:-:S04]  /*14230*/  SHF.R.U32.HI R18, RZ, 0x2, R18 ;  /* 0x00000002ff127819 */ /* 0x000fc80000011612 */
[----:B------:R-:W-:-:S05]  /*14240*/  LOP3.LUT R2, R18, 0x60, R2, 0xf8, !PT ;  /* 0x0000006012027812 */ /* 0x000fca00078ef802 */
[----:B------:R-:W-:-:S04]  /*14250*/  VIADD R5, R2, UR42 ;  /* 0x0000002a02057c36 */ /* 0x000fc80008000000 */
[----:B------:R-:W-:Y:S01]  /*14260*/  @P0 IMAD.HI.U32 R2, R5, UR4, RZ ;  /* 0x0000000405020c27 */ /* 0x000fe2000f8e00ff */
[----:B------:R-:W-:Y:S01]  /*14270*/  PLOP3.LUT P0, PT, PT, PT, UP0, 0x80, 0x0 ;  /* 0x000000000000781c */ /* 0x000fe20003f0f008 */
[----:B------:R-:W-:Y:S01]  /*14280*/  @UP0 ULDC UR4, c[0x0][0x450] ;  /* 0x0001140000040ab9 */ /* 0x000fe20000000800 */
[----:B------:R-:W-:Y:S01]  /*14290*/  R2UR UR7, R22 ;  /* 0x00000000160772ca */ /* 0x000fe200000e0000 */
[----:B------:R-:W-:Y:S01]  /*142a0*/  IMAD.MOV.U32 R0, RZ, RZ, R5 ;  /* 0x000000ffff007224 */ /* 0x000fe200078e0005 */
[----:B------:R-:W-:-:S09]  /*142b0*/  UIMAD UR6, UR6, UR8, URZ ;  /* 0x00000008060672a4 */ /* 0x000fd2000f8e023f */
[----:B------:R-:W-:Y:S02]  /*142c0*/  @P0 SHF.R.U32.HI R0, RZ, UR4, R2 ;  /* 0x00000004ff000c19 */ /* 0x000fe40008011602 */
[----:B------:R-:W-:Y:S01]  /*142d0*/  R2UR UR4, R22 ;  /* 0x00000000160472ca */ /* 0x000fe200000e0000 */
[----:B------:R-:W-:Y:S02]  /*142e0*/  UIMAD UR7, UR7, UR9, UR6 ;  /* 0x00000009070772a4 */ /* 0x000fe4000f8e0206 */
[----:B------:R-:W-:Y:S01]  /*142f0*/  USHF.R.S32.HI UR6, URZ, 0x1f, UR36 ;  /* 0x0000001f3f067899 */ /* 0x000fe20008011424 */
[----:B------:R-:W-:-:S09]  /*14300*/  SHF.R.S32.HI R2, RZ, 0x1f, R0 ;  /* 0x0000001fff027819 */ /* 0x000fd20000011400 */
[----:B------:R-:W-:-:S03]  /*14310*/  UIMAD.WIDE.U32 UR4, UR4, UR8, URZ ;  /* 0x00000008040472a5 */ /* 0x000fc6000f8e003f */
[----:B------:R-:W-:Y:S01]  /*14320*/  ULDC.64 UR8, c[0x0][0x2e0] ;  /* 0x0000b80000087ab9 */ /* 0x000fe20000000a00 */
[----:B------:R-:W-:Y:S02]  /*14330*/  UIADD3 UR5, UR5, UR7, URZ ;  /* 0x0000000705057290 */ /* 0x000fe4000fffe03f */
[----:B------:R-:W-:Y:S01]  /*14340*/  UIMAD UR6, UR6, UR8, URZ ;  /* 0x00000008060672a4 */ /* 0x000fe2000f8e023f */
[----:B------:R-:W2:Y:S01]  /*14350*/  S2R R18, SR_TID.X ;  /* 0x0000000000127919 */ /* 0x000ea20000002100 */
[----:B------:R-:W-:Y:S02]  /*14360*/  UIMAD.WIDE.U32 UR4, UR36, UR8, UR4 ;  /* 0x00000008240472a5 */ /* 0x000fe4000f8e0004 */
[----:B------:R-:W-:-:S03]  /*14370*/  UIMAD UR6, UR36, UR9, UR6 ;  /* 0x00000009240672a4 */ /* 0x000fc6000f8e0206 */
[----:B------:R-:W-:Y:S01]  /*14380*/  ULDC.64 UR8, c[0x0][0x2d0] ;  /* 0x0000b40000087ab9 */ /* 0x000fe20000000a00 */
[----:B------:R-:W-:Y:S01]  /*14390*/  UIADD3 UR5, UR5, UR6, URZ ;  /* 0x0000000605057290 */ /* 0x000fe2000fffe03f */
[----:B------:R-:W-:Y:S02]  /*143a0*/  IMAD R3, R2, UR8, RZ ;  /* 0x0000000802037c24 */ /* 0x000fe4000f8e02ff */
[----:B------:R-:W-:Y:S02]  /*143b0*/  IMAD.U32 R9, RZ, RZ, UR8 ;  /* 0x00000008ff097e24 */ /* 0x000fe4000f8e00ff */
[C---:B------:R-:W-:Y:S02]  /*143c0*/  IMAD R7, R0.reuse, UR9, R3 ;  /* 0x0000000900077c24 */ /* 0x040fe4000f8e0203 */
[----:B------:R-:W-:Y:S02]  /*143d0*/  IMAD.MOV R4, RZ, RZ, -R0 ;  /* 0x000000ffff047224 */ /* 0x000fe400078e0a00 */
[----:B------:R-:W-:Y:S01]  /*143e0*/  IMAD.WIDE.U32 R2, R0, R9, UR4 ;  /* 0x0000000400027e25 */ /* 0x000fe2000f8e0009 */
[----:B------:R-:W-:-:S03]  /*143f0*/  ULDC UR4, c[0x0][0x448] ;  /* 0x0001120000047ab9 */ /* 0x000fc60000000800 */
[----:B------:R-:W-:Y:S01]  /*14400*/  IMAD R5, R4, UR4, R5 ;  /* 0x0000000404057c24 */ /* 0x000fe2000f8e0205 */
[----:B------:R-:W-:Y:S01]  /*14410*/  ULDC.64 UR4, c[0x0][0x2c8] ;  /* 0x0000b20000047ab9 */ /* 0x000fe20000000a00 */
[----:B------:R-:W-:-:S03]  /*14420*/  IMAD.IADD R3, R3, 0x1, R7 ;  /* 0x0000000103037824 */ /* 0x000fc600078e0207 */
[----:B------:R-:W-:Y:S01]  /*14430*/  SHF.R.S32.HI R0, RZ, 0x1f, R5 ;  /* 0x0000001fff007819 */ /* 0x000fe20000011405 */
[----:B------:R-:W-:-:S04]  /*14440*/  IMAD.WIDE.U32 R2, R5, UR4, R2 ;  /* 0x0000000405027c25 */ /* 0x000fc8000f8e0002 */
[----:B------:R-:W-:-:S04]  /*14450*/  IMAD R0, R0, UR4, RZ ;  /* 0x0000000400007c24 */ /* 0x000fc8000f8e02ff */
[----:B------:R-:W-:Y:S01]  /*14460*/  IMAD R5, R5, UR5, R0 ;  /* 0x0000000505057c24 */ /* 0x000fe2000f8e0200 */
[----:B------:R-:W-:Y:S02]  /*14470*/  ULDC.64 UR4, c[0x0][0x280] ;  /* 0x0000a00000047ab9 */ /* 0x000fe40000000a00 */
[----:B------:R-:W-:Y:S01]  /*14480*/  IADD3 R0, P0, R2, UR4, RZ ;  /* 0x0000000402007c10 */ /* 0x000fe2000ff1e0ff */
[----:B------:R-:W-:Y:S01]  /*14490*/  UMOV UR4, 0xffffffff ;  /* 0xffffffff00047882 */ /* 0x000fe20000000000 */
[----:B--2---:R-:W-:Y:S02]  /*144a0*/  LOP3.LUT R18, R18, 0x7f, RZ, 0xc0, !PT ;  /* 0x0000007f12127812 */ /* 0x004fe400078ec0ff */
[----:B------:R-:W-:Y:S02]  /*144b0*/  IADD3.X R4, R3, UR5, R5, P0, !PT ;  /* 0x0000000503047c10 */ /* 0x000fe400087fe405 */
[----:B-1----:R-:W-:Y:S01]  /*144c0*/  SHF.R.U32.HI R10, RZ, 0x2, R18 ;  /* 0x00000002ff0a7819 */ /* 0x002fe20000011612 */
[----:B0-----:R-:W-:Y:S06]  /*144d0*/  BRA.DIV UR4, `(.L_x_1127) ;  /* 0x0000003204cc7947 */ /* 0x001fec000b800000 */
[----:B------:R-:W0:Y:S01]  /*144e0*/  SHFL.IDX PT, R14, R0, RZ, 0x1c1f ;  /* 0x001c1fff000e7589 */ /* 0x000e2200000e0000 */
[----:B------:R-:W-:-:S03]  /*144f0*/  VIADD R5, R10, UR42 ;  /* 0x0000002a0a057c36 */ /* 0x000fc60008000000 */
[----:B------:R-:W1:Y:S01]  /*14500*/  SHFL.IDX PT, R2, R4, RZ, 0x1c1f ;  /* 0x001c1fff04027589 */ /* 0x000e6200000e0000 */
[C---:B------:R-:W-:Y:S01]  /*14510*/  VIADD R6, R5.reuse, 0x20 ;  /* 0x0000002005067836 */ /* 0x040fe20000000000 */
[----:B------:R-:W-:-:S13]  /*14520*/  ISETP.GE.AND P0, PT, R5, UR40, PT ;  /* 0x0000002805007c0c */ /* 0x000fda000bf06270 */
[----:B0-----:R-:W-:-:S05]  /*14530*/  @!P0 IADD3 R14, P1, R32, R14, RZ ;  /* 0x0000000e200e8210 */ /* 0x001fca0007f3e0ff */
[----:B-1----:R-:W-:Y:S02]  /*14540*/  @!P0 IMAD.X R3, RZ, RZ, R2, P1 ;  /* 0x000000ffff038224 */ /* 0x002fe400008e0602 */
[----:B------:R-:W-:Y:S02]  /*14550*/  @!P0 IMAD.MOV.U32 R2, RZ, RZ, R14 ;  /* 0x000000ffff028224 */ /* 0x000fe400078e000e */
[----:B------:R-:W0:Y:S04]  /*14560*/  SHFL.IDX PT, R14, R0, 0x1, 0x1c1f ;  /* 0x003c1f00000e7f89 */ /* 0x000e2800000e0000 */
[----:B-----5:R-:W-:Y:S04]  /*14570*/  @!P0 LDGSTS.E.BYPASS.LTC128B.128 [R8+0x10400], desc[UR48][R2.64], !P3 ;  /* 0x1040000002088fae */ /* 0x020fe8000d901d70 */
[----:B------:R-:W-:Y:S04]  /*14580*/  @!P0 LDGSTS.E.BYPASS.LTC128B.128 [R8+0x12400], desc[UR48][R2.64+0x40], !P4 ;  /* 0x1240004002088fae */ /* 0x000fe8000e101d70 */
[----:B------:R1:W-:Y:S01]  /*14590*/  @!P0 LDGSTS.E.BYPASS.LTC128B.128 [R8+0x14400], desc[UR48][R2.64+0x80], !P5 ;  /* 0x1440008002088fae */ /* 0x0003e2000e901d70 */
[----:B------:R-:W-:Y:S01]  /*145a0*/  ISETP.GE.AND P0, PT, R6, UR40, PT ;  /* 0x0000002806007c0c */ /* 0x000fe2000bf06270 */
[----:B------:R-:W-:-:S02]  /*145b0*/  VIADD R6, R5, 0x40 ;  /* 0x0000004005067836 */ /* 0x000fc40000000000 */
[----:B-1----:R-:W1:Y:S10]  /*145c0*/  SHFL.IDX PT, R2, R4, 0x1, 0x1c1f ;  /* 0x003c1f0004027f89 */ /* 0x002e7400000e0000 */
[----:B0-----:R-:W-:-:S05]  /*145d0*/  @!P0 IADD3 R14, P1, R32, R14, RZ ;  /* 0x0000000e200e8210 */ /* 0x001fca0007f3e0ff */
[----:B-1----:R-:W-:Y:S02]  /*145e0*/  @!P0 IMAD.X R7, RZ, RZ, R2, P1 ;  /* 0x000000ffff078224 */ /* 0x002fe400008e0602 */
[----:B------:R-:W-:Y:S02]  /*145f0*/  @!P0 IMAD.MOV.U32 R2, RZ, RZ, R14 ;  /* 0x000000ffff028224 */ /* 0x000fe400078e000e */
[----:B------:R-:W-:Y:S01]  /*14600*/  @!P0 IMAD.MOV.U32 R3, RZ, RZ, R7 ;  /* 0x000000ffff038224 */ /* 0x000fe200078e0007 */
[----:B------:R-:W0:Y:S04]  /*14610*/  SHFL.IDX PT, R14, R0, 0x2, 0x1c1f ;  /* 0x005c1f00000e7f89 */ /* 0x000e2800000e0000 */
[----:B------:R-:W-:Y:S04]  /*14620*/  @!P0 LDGSTS.E.BYPASS.LTC128B.128 [R8+0x10c00], desc[UR48][R2.64], !P3 ;  /* 0x10c0000002088fae */ /* 0x000fe8000d901d70 */
[----:B------:R-:W-:Y:S04]  /*14630*/  @!P0 LDGSTS.E.BYPASS.LTC128B.128 [R8+0x12c00], desc[UR48][R2.64+0x40], !P4 ;  /* 0x12c0004002088fae */ /* 0x000fe8000e101d70 */
[----:B------:R1:W-:Y:S01]  /*14640*/  @!P0 LDGSTS.E.BYPASS.LTC128B.128 [R8+0x14c00], desc[UR48][R2.64+0x80], !P5 ;  /* 0x14c0008002088fae */ /* 0x0003e2000e901d70 */
[----:B------:R-:W-:-:S03]  /*14650*/  ISETP.GE.AND P0, PT, R6, UR40, PT ;  /* 0x0000002806007c0c */ /* 0x000fc6000bf06270 */
[----:B-1----:R-:W1:Y:S10]  /*14660*/  SHFL.IDX PT, R2, R4, 0x2, 0x1c1f ;  /* 0x005c1f0004027f89 */ /* 0x002e7400000e0000 */
[----:B0-----:R-:W-:Y:S01]  /*14670*/  @!P0 IADD3 R14, P1, R32, R14, RZ ;  /* 0x0000000e200e8210 */ /* 0x001fe20007f3e0ff */
[----:B------:R-:W0:Y:S04]  /*14680*/  SHFL.IDX PT, R4, R4, 0x3, 0x1c1f ;  /* 0x007c1f0004047f89 */ /* 0x000e2800000e0000 */
[----:B-1----:R-:W-:-:S02]  /*14690*/  @!P0 IMAD.X R7, RZ, RZ, R2, P1 ;  /* 0x000000ffff078224 */ /* 0x002fc400008e0602 */
[----:B------:R-:W-:Y:S02]  /*146a0*/  @!P0 IMAD.MOV.U32 R2, RZ, RZ, R14 ;  /* 0x000000ffff028224 */ /* 0x000fe400078e000e */
[----:B------:R-:W-:Y:S01]  /*146b0*/  @!P0 IMAD.MOV.U32 R3, RZ, RZ, R7 ;  /* 0x000000ffff038224 */ /* 0x000fe200078e0007 */
[----:B------:R1:W2:Y:S04]  /*146c0*/  SHFL.IDX PT, R14, R0, 0x3, 0x1c1f ;  /* 0x007c1f00000e7f89 */ /* 0x0002a800000e0000 */
[----:B------:R1:W-:Y:S04]  /*146d0*/  @!P0 LDGSTS.E.BYPASS.LTC128B.128 [R8+0x11400], desc[UR48][R2.64], !P3 ;  /* 0x1140000002088fae */ /* 0x0003e8000d901d70 */
[----:B------:R1:W-:Y:S04]  /*146e0*/  @!P0 LDGSTS.E.BYPASS.LTC128B.128 [R8+0x13400], desc[UR48][R2.64+0x40], !P4 ;  /* 0x1340004002088fae */ /* 0x0003e8000e101d70 */
[----:B0-----:R1:W-:Y:S02]  /*146f0*/  @!P0 LDGSTS.E.BYPASS.LTC128B.128 [R8+0x15400], desc[UR48][R2.64+0x80], !P5 ;  /* 0x1540008002088fae */ /* 0x0013e4000e901d70 */
.L_x_1214:
[----:B------:R-:W-:-:S05]  /*14700*/  VIADD R5, R5, 0x60 ;  /* 0x0000006005057836 */ /* 0x000fca0000000000 */
[----:B------:R-:W-:-:S13]  /*14710*/  ISETP.GE.AND P0, PT, R5, UR40, PT ;  /* 0x0000002805007c0c */ /* 0x000fda000bf06270 */
[----:B-12---:R-:W-:-:S05]  /*14720*/  @!P0 IADD3 R2, P1, R32, R14, RZ ;  /* 0x0000000e20028210 */ /* 0x006fca0007f3e0ff */
[----:B------:R-:W-:-:S05]  /*14730*/  @!P0 IMAD.X R3, RZ, RZ, R4, P1 ;  /* 0x000000ffff038224 */ /* 0x000fca00008e0604 */
[----:B------:R-:W-:Y:S01]  /*14740*/  @!PT LDS RZ, [RZ] ;  /* 0x00000000fffff984 */ /* 0x000fe20000000800 */
[----:B------:R-:W-:Y:S01]  /*14750*/  @!PT LDS RZ, [RZ] ;  /* 0x00000000fffff984 */ /* 0x000fe20000000800 */
[----:B------:R-:W-:Y:S01]  /*14760*/  @!PT LDS RZ, [RZ] ;  /* 0x00000000fffff984 */ /* 0x000fe20000000800 */
[----:B------:R0:W-:Y:S04]  /*14770*/  @!P0 LDGSTS.E.BYPASS.LTC128B.128 [R8+0x11c00], desc[UR48][R2.64], !P3 ;  /* 0x11c0000002088fae */ /* 0x0001e8000d901d70 */
[----:B------:R0:W-:Y:S04]  /*14780*/  @!P0 LDGSTS.E.BYPASS.LTC128B.128 [R8+0x13c00], desc[UR48][R2.64+0x40], !P4 ;  /* 0x13c0004002088fae */ /* 0x0001e8000e101d70 */
[----:B------:R0:W-:Y:S01]  /*14790*/  @!P0 LDGSTS.E.BYPASS.LTC128B.128 [R8+0x15c00], desc[UR48][R2.64+0x80], !P5 ;  /* 0x15c0008002088fae */ /* 0x0001e2000e901d70 */
[----:B------:R-:W-:Y:S01]  /*147a0*/  PLOP3.LUT P0, PT, PT, PT, PT, 0x80, 0x0 ;  /* 0x000000000000781c */ /* 0x000fe20003f0f070 */
[----:B------:R-:W-:-:S12]  /*147b0*/  NOP ;  /* 0x0000000000007918 */ /* 0x000fd80000000000 */
.L_x_1128:
[----:B------:R-:W-:Y:S02]  /*147c0*/  PLOP3.LUT P1, PT, P1, P0, PT, 0xa2, 0x0 ;  /* 0x000000000000781c */ /* 0x000fe40000f21472 */
[----:B------:R-:W-:-:S08]  /*147d0*/  @P0 R2UR P1, UR4, R17 ;  /* 0x00000000110402ca */ /* 0x000fd00000020000 */
[----:B------:R-:W-:-:S05]  /*147e0*/  @P0 PLOP3.LUT P0, PT, P1, PT, PT, 0x80, 0x0 ;  /* 0x000000000000081c */ /* 0x000fca0000f0f070 */
[----:B------:R-:W-:Y:S01]  /*147f0*/  @!P1 SYNCS.ARRIVE.TRANS64.RED.A0T1 RZ, [UR4+0x22800], RZ ;  /* 0x022800ffffff99a7 */ /* 0x000fe20008200404 */
[----:B------:R-:W-:Y:S07]  /*14800*/  @!P1 ARRIVES.LDGSTSBAR.64.TRANSCNT [UR4+0x22800] ;  /* 0x02280000ff0099b0 */ /* 0x000fee0008000a84 */
[----:B------:R-:W-:Y:S05]  /*14810*/  @P0 BRA.U.ANY `(.L_x_1128) ;  /* 0xfffffffd00e80947 */ /* 0x000fea000393ffff */
[----:B0-----:R-:W2:Y:S02]  /*14820*/  LDL.LU R2, [R1+0x10] ;  /* 0x0000100001027983 */ /* 0x001ea40000300800 */
        /* <DEDUP_REMOVED lines=9> */
[----:B------:R-:W1:Y:S03]  /*148c0*/  SYNCS.PHASECHK.TRANS64.TRYWAIT P0, [R17+URZ+0x22820], R0 ;  /* 0x02282000110075a7 */ /* 0x000e66000800017f */
[----:B01----:R-:W-:Y:S05]  /*148d0*/  @!P0 BRA `(.L_x_1130) ;  /* 0x0000003400048947 */ /* 0x003fea0003800000 */
.L_x_1215:
[----:B------:R-:W-:Y:S05]  /*148e0*/  BSYNC B0 ;  /* 0x0000000000007941 */ /* 0x000fea0003800000 */
.L_x_1129:
[----:B------:R-:W-:-:S04]  /*148f0*/  UIADD3 UR4, UR44, -0x2, URZ ;  /* 0xfffffffe2c047890 */ /* 0x000fc8000fffe03f */
[----:B------:R-:W-:-:S06]  /*14900*/  UISETP.GE.AND UP0, UPT, UR4, UR45, UPT ;  /* 0x0000002d0400728c */ /* 0x000fcc000bf06270 */
[----:B------:R-:W-:-:S13]  /*14910*/  PLOP3.LUT P0, PT, PT, PT, UP0, 0x40, 0x0 ;  /* 0x000000000000781c */ /* 0x000fda0003f0e808 */
[----:B------:R-:W-:Y:S05]  /*14920*/  @P0 BRA `(.L_x_1131) ;  /* 0x0000001000880947 */ /* 0x000fea0003800000 */
[----:B------:R-:W-:Y:S02]  /*14930*/  IMAD.MOV.U32 R4, RZ, RZ, R19 ;  /* 0x000000ffff047224 */ /* 0x000fe400078e0013 */
[----:B------:R-:W-:Y:S02]  /*14940*/  IMAD.MOV.U32 R5, RZ, RZ, R23 ;  /* 0x000000ffff057224 */ /* 0x000fe400078e0017 */
[----:B------:R-:W-:-:S07]  /*14950*/  IMAD.U32 R20, RZ, RZ, UR4 ;  /* 0x00000004ff147e24 */ /* 0x000fce000f8e00ff */
.L_x_1151:
[----:B-1----:R-:W1:Y:S01]  /*14960*/  LDC R3, c[0x0][0x430] ;  /* 0x00010c00ff037b82 */ /* 0x002e620000000800 */
[----:B0-2---:R-:W0:Y:S01]  /*14970*/  S2R R0, SR_TID.X ;  /* 0x0000000000007919 */ /* 0x005e220000002100 */
[----:B------:R-:W-:Y:S05]  /*14980*/  YIELD ;  /* 0x0000000000007946 */ /* 0x000fea0003800000 */
[----:B------:R-:W-:Y:S01]  /*14990*/  ULDC.64 UR4, c[0x0][0x428] ;  /* 0x00010a0000047ab9 */ /* 0x000fe20000000a00 */
[----:B------:R-:W-:Y:S01]  /*149a0*/  VIADD R19, R4, 0x1 ;  /* 0x0000000104137836 */ /* 0x000fe20000000000 */
[----:B-1----:R-:W-:Y:S02]  /*149b0*/  ISETP.NE.AND P0, PT, R3, 0x1, PT ;  /* 0x000000010300780c */ /* 0x002fe40003f05270 */
[C---:B0-----:R-:W-:Y:S01]  /*149c0*/  LOP3.LUT R2, R0.reuse, 0x7f, RZ, 0xc0, !PT ;  /* 0x0000007f00027812 */ /* 0x041fe200078ec0ff */
[----:B------:R-:W-:-:S10]  /*149d0*/  IMAD.SHL.U32 R0, R0, 0x20, RZ ;  /* 0x0000002000007824 */ /* 0x000fd400078e00ff */
[----:B------:R-:W0:Y:S01]  /*149e0*/  @P0 LDC R7, c[0x0][0x434] ;  /* 0x00010d00ff070b82 */ /* 0x000e220000000800 */
[----:B------:R-:W-:Y:S02]  /*149f0*/  SHF.R.U32.HI R2, RZ, 0x2, R2 ;  /* 0x00000002ff027819 */ /* 0x000fe40000011602 */
[----:B------:R-:W-:-:S03]  /*14a00*/  LOP3.LUT R0, R0, 0x60, RZ, 0xc0, !PT ;  /* 0x0000006000007812 */ /* 0x000fc600078ec0ff */
[----:B------:R-:W-:Y:S02]  /*14a10*/  IMAD R3, R20, 0x80, R2 ;  /* 0x0000008014037824 */ /* 0x000fe400078e0202 */
[----:B------:R-:W1:Y:S03]  /*14a20*/  @P0 LDC R9, c[0x0][0x438] ;  /* 0x00010e00ff090b82 */ /* 0x000e660000000800 */
[----:B------:R-:W-:-:S05]  /*14a30*/  IADD3 R0, R0, R3, R34 ;  /* 0x0000000300007210 */ /* 0x000fca0007ffe022 */
[----:B------:R-:W-:Y:S02]  /*14a40*/  IMAD.MOV.U32 R8, RZ, RZ, R0 ;  /* 0x000000ffff087224 */ /* 0x000fe400078e0000 */
[----:B0-----:R-:W-:-:S04]  /*14a50*/  @P0 IMAD.HI.U32 R2, R0, R7, RZ ;  /* 0x0000000700020227 */ /* 0x001fc800078e00ff */
[----:B------:R-:W-:Y:S01]  /*14a60*/  IMAD R7, R33, UR4, RZ ;  /* 0x0000000421077c24 */ /* 0x000fe2000f8e02ff */
[----:B-1----:R-:W-:-:S03]  /*14a70*/  @P0 SHF.R.U32.HI R8, RZ, R9, R2 ;  /* 0x00000009ff080219 */ /* 0x002fc60000011602 */
[----:B------:R-:W-:Y:S01]  /*14a80*/  IMAD R7, R24, UR5, R7 ;  /* 0x0000000518077c24 */ /* 0x000fe2000f8e0207 */
[--C-:B------:R-:W-:Y:S01]  /*14a90*/  SHF.R.S32.HI R3, RZ, 0x1f, R8.reuse ;  /* 0x0000001fff037819 */ /* 0x100fe20000011408 */
[----:B------:R-:W-:-:S04]  /*14aa0*/  IMAD.MOV.U32 R2, RZ, RZ, R8 ;  /* 0x000000ffff027224 */ /* 0x000fc800078e0008 */
[----:B------:R-:W-:Y:S01]  /*14ab0*/  IMAD.WIDE.U32 R2, R24, UR4, R2 ;  /* 0x0000000418027c25 */ /* 0x000fe2000f8e0002 */
[----:B------:R-:W-:-:S03]  /*14ac0*/  ULDC.64 UR4, c[0x0][0x418] ;  /* 0x0001060000047ab9 */ /* 0x000fc60000000a00 */
[----:B------:R-:W-:Y:S01]  /*14ad0*/  IMAD.IADD R3, R7, 0x1, R3 ;  /* 0x0000000107037824 */ /* 0x000fe200078e0203 */
[C---:B------:R-:W-:Y:S01]  /*14ae0*/  LEA R6, P0, R2.reuse, UR4, 0x2 ;  /* 0x0000000402067c11 */ /* 0x040fe2000f8010ff */
[----:B------:R-:W-:Y:S01]  /*14af0*/  IMAD.U32 R10, RZ, RZ, UR50 ;  /* 0x00000032ff0a7e24 */ /* 0x000fe2000f8e00ff */
[----:B------:R-:W-:Y:S02]  /*14b00*/  ULDC UR4, c[0x0][0x430] ;  /* 0x00010c0000047ab9 */ /* 0x000fe40000000800 */
[----:B------:R-:W-:Y:S02]  /*14b10*/  LEA.HI.X R7, R2, UR5, R3, 0x2, P0 ;  /* 0x0000000502077c11 */ /* 0x000fe400080f1403 */
[----:B------:R-:W-:Y:S01]  /*14b20*/  ISETP.NE.AND P1, PT, R10, 0x3, PT ;  /* 0x000000030a00780c */ /* 0x000fe20003f25270 */
[----:B------:R-:W-:Y:S01]  /*14b30*/  IMAD.MOV R3, RZ, RZ, -R8 ;  /* 0x000000ffff037224 */ /* 0x000fe200078e0a08 */
[----:B------:R-:W-:Y:S01]  /*14b40*/  ISETP.NE.AND P0, PT, R19, 0x2, PT ;  /* 0x000000021300780c */ /* 0x000fe20003f05270 */
[----:B------:R0:W2:Y:S03]  /*14b50*/  LDG.E R6, desc[UR48][R6.64] ;  /* 0x0000003006067981 */ /* 0x0000a6000c1e1900 */
[----:B------:R-:W-:-:S02]  /*14b60*/  SEL R23, RZ, 0x1, P0 ;  /* 0x00000001ff177807 */ /* 0x000fc40000000000 */
[----:B------:R-:W-:Y:S01]  /*14b70*/  SEL R19, R19, RZ, P0 ;  /* 0x000000ff13137207 */ /* 0x000fe20000000000 */
[----:B0-----:R-:W-:Y:S02]  /*14b80*/  IMAD R7, R3, UR4, R0 ;  /* 0x0000000403077c24 */ /* 0x001fe4000f8e0200 */
[----:B------:R-:W-:Y:S01]  /*14b90*/  IMAD.MOV.U32 R0, RZ, RZ, R20 ;  /* 0x000000ffff007224 */ /* 0x000fe200078e0014 */
[----:B------:R-:W-:Y:S01]  /*14ba0*/  LOP3.LUT R23, R5, R23, RZ, 0x3c, !PT ;  /* 0x0000001705177212 */ /* 0x000fe200078e3cff */
[----:B------:R-:W-:-:S03]  /*14bb0*/  VIADD R20, R20, 0xffffffff ;  /* 0xffffffff14147836 */ /* 0x000fc60000000000 */
[----:B------:R-:W-:Y:S02]  /*14bc0*/  ISETP.GT.AND P2, PT, R0, UR45, PT ;  /* 0x0000002d00007c0c */ /* 0x000fe4000bf44270 */
[----:B--2---:R-:W-:Y:S01]  /*14bd0*/  SHF.R.S32.HI R9, RZ, 0x1f, R6 ;  /* 0x0000001fff097819 */ /* 0x004fe20000011406 */
[----:B------:R-:W-:Y:S10]  /*14be0*/  @!P1 BRA `(.L_x_1132) ;  /* 0x0000000000049947 */ /* 0x000ff40003800000 */
[----:B------:R-:W-:Y:S01]  /*14bf0*/  BPT.TRAP 0x1 ;  /* 0x000000040000795c */ /* 0x000fe20000300000 */
.L_x_1132:
[----:B------:R-:W-:Y:S01]  /*14c00*/  IMAD R0, R19, 0x8, R17 ;  /* 0x0000000813007824 */ /* 0x000fe200078e0211 */
[----:B------:R-:W-:Y:S01]  /*14c10*/  SHF.L.U32 R10, R23, 0x1f, RZ ;  /* 0x0000001f170a7819 */ /* 0x000fe200000006ff */
[----:B------:R-:W-:Y:S01]  /*14c20*/  BSSY B0, `(.L_x_1133) ;  /* 0x0000004000007945 */ /* 0x000fe20003800000 */
[----:B------:R-:W-:Y:S02]  /*14c30*/  SHF.R.S32.HI R8, RZ, 0x1f, R7 ;  /* 0x0000001fff087819 */ /* 0x000fe40000011407 */
[----:B------:R-:W0:Y:S02]  /*14c40*/  SYNCS.PHASECHK.TRANS64.TRYWAIT P0, [R0+URZ+0x22880], R10 ;  /* 0x0228800a000075a7 */ /* 0x000e24000800017f */
[----:B0-----:R-:W-:Y:S05]  /*14c50*/  @!P0 BRA `(.L_x_1134) ;  /* 0x0000003000388947 */ /* 0x001fea0003800000 */
.L_x_1216:
[----:B------:R-:W-:Y:S05]  /*14c60*/  BSYNC B0 ;  /* 0x0000000000007941 */ /* 0x000fea0003800000 */
.L_x_1133:
[----:B------:R-:W-:Y:S01]  /*14c70*/  ULDC.64 UR4, c[0x0][0x328] ;  /* 0x0000ca0000047ab9 */ /* 0x000fe20000000a00 */
[----:B------:R-:W-:Y:S01]  /*14c80*/  ULDC.64 UR6, c[0x0][0x318] ;  /* 0x0000c60000067ab9 */ /* 0x000fe20000000a00 */
[----:B------:R-:W-:Y:S01]  /*14c90*/  IMAD R11, R8, UR4, RZ ;  /* 0x00000004080b7c24 */ /* 0x000fe2000f8e02ff */
[C---:B------:R-:W-:Y:S01]  /*14ca0*/  LOP3.LUT P3, RZ, R16.reuse, 0x2, RZ, 0xc0, !PT ;  /* 0x0000000210ff7812 */ /* 0x040fe2000786c0ff */
[----:B------:R-:W-:Y:S01]  /*14cb0*/  IMAD.WIDE.U32 R2, R7, UR4, RZ ;  /* 0x0000000407027c25 */ /* 0x000fe2000f8e00ff */
[----:B------:R-:W-:-:S03]  /*14cc0*/  LOP3.LUT P1, RZ, R16, 0x1, RZ, 0xc0, !PT ;  /* 0x0000000110ff7812 */ /* 0x000fc6000782c0ff */
[----:B------:R-:W-:Y:S01]  /*14cd0*/  IMAD R11, R7, UR5, R11 ;  /* 0x00000005070b7c24 */ /* 0x000fe2000f8e020b */
[----:B------:R-:W-:Y:S01]  /*14ce0*/  ULDC.64 UR4, c[0x0][0x338] ;  /* 0x0000ce0000047ab9 */ /* 0x000fe20000000a00 */
[----:B------:R-:W-:Y:S02]  /*14cf0*/  IMAD R21, R19, 0x4000, R37 ;  /* 0x0000400013157824 */ /* 0x000fe400078e0225 */
        /* <DEDUP_REMOVED lines=9> */
[----:B------:R-:W-:-:S02]  /*14d90*/  UMOV UR4, 0xffffffff ;  /* 0xffffffff00047882 */ /* 0x000fc40000000000 */
[----:B------:R-:W-:-:S04]  /*14da0*/  IADD3 R18, P0, R2, UR6, RZ ;  /* 0x0000000602127c10 */ /* 0x000fc8000ff1e0ff */
[----:B------:R-:W-:Y:S01]  /*14db0*/  IADD3.X R27, R27, UR7, R3, P0, !PT ;  /* 0x000000071b1b7c10 */ /* 0x000fe200087fe403 */
[----:B------:R-:W-:Y:S08]  /*14dc0*/  BRA.DIV UR4, `(.L_x_1135) ;  /* 0x0000002e04f07947 */ /* 0x000ff0000b800000 */
[----:B------:R-:W1:Y:S01]  /*14dd0*/  SHFL.IDX PT, R2, R18, RZ, 0x1c1f ;  /* 0x001c1fff12027589 */ /* 0x000e6200000e0000 */
[----:B------:R-:W-:-:S03]  /*14de0*/  IADD3 R21, R17, R21, R29 ;  /* 0x0000001511157210 */ /* 0x000fc60007ffe01d */
[----:B------:R-:W2:Y:S02]  /*14df0*/  SHFL.IDX PT, R3, R27, RZ, 0x1c1f ;  /* 0x001c1fff1b037589 */ /* 0x000ea400000e0000 */
[----:B------:R-:W-:Y:S01]  /*14e00*/  IMAD.IADD R25, R30, 0x1, R21 ;  /* 0x000000011e197824 */ /* 0x000fe200078e0215 */
[----:B-1----:R-:W-:-:S05]  /*14e10*/  IADD3 R2, P0, R32, R2, RZ ;  /* 0x0000000220027210 */ /* 0x002fca0007f1e0ff */
[----:B--2---:R-:W-:-:S05]  /*14e20*/  IMAD.X R3, RZ, RZ, R3, P0 ;  /* 0x000000ffff037224 */ /* 0x004fca00000e0603 */
[----:B------:R-:W-:Y:S01]  /*14e30*/  @!PT LDS RZ, [RZ] ;  /* 0x00000000fffff984 */ /* 0x000fe20000000800 */
        /* <DEDUP_REMOVED lines=10> */
[----:B------:R-:W3:Y:S01]  /*14ee0*/  SHFL.IDX PT, R27, R27, 0x3, 0x1c1f ;  /* 0x007c1f001b1b7f89 */ /* 0x000ee200000e0000 */
[----:B-1----:R-:W-:-:S05]  /*14ef0*/  IADD3 R2, P0, R32, R2, RZ ;  /* 0x0000000220027210 */ /* 0x002fca0007f1e0ff */
[----:B--2---:R-:W-:-:S05]  /*14f00*/  IMAD.X R3, RZ, RZ, R3, P0 ;  /* 0x000000ffff037224 */ /* 0x004fca00000e0603 */
[----:B------:R-:W-:Y:S04]  /*14f10*/  LDGSTS.E.BYPASS.LTC128B.128 [R21+0xa400], desc[UR48][R2.64], !P3 ;  /* 0x0a40000002157fae */ /* 0x000fe8000d901d70 */
[----:B------:R1:W-:Y:S04]  /*14f20*/  LDGSTS.E.BYPASS.LTC128B.128 [R25+0xa400], desc[UR48][R2.64+0x40], !P1 ;  /* 0x0a40004002197fae */ /* 0x0003e8000c901d70 */
[----:B-1-3--:R1:W2:Y:S02]  /*14f30*/  SHFL.IDX PT, R2, R18, 0x3, 0x1c1f ;  /* 0x007c1f0012027f89 */ /* 0x00a2a400000e0000 */
.L_x_1226:
        /* <DEDUP_REMOVED lines=9> */
.L_x_1136:
        /* <DEDUP_REMOVED lines=11> */
.L_x_1137:
[----:B------:R2:W-:Y:S01]  /*15080*/  SYNCS.ARRIVE.TRANS64.A1T0 RZ, [R0+URZ+0x22870], RZ ;  /* 0x022870ff00ff79a7 */ /* 0x0005e2000810003f */
[----:B------:R-:W-:Y:S05]  /*15090*/  @!P3 BRA `(.L_x_1138) ;  /* 0x000000000004b947 */ /* 0x000fea0003800000 */
[----:B------:R-:W-:Y:S01]  /*150a0*/  BPT.TRAP 0x1 ;  /* 0x000000040000795c */ /* 0x000fe20000300000 */
.L_x_1138:
[----:B------:R-:W3:Y:S01]  /*150b0*/  SYNCS.PHASECHK.TRANS64.TRYWAIT P0, [R0+URZ+0x22840], R10 ;  /* 0x0228400a000075a7 */ /* 0x000ee2000800017f */
[----:B------:R-:W-:Y:S04]  /*150c0*/  BSSY B0, `(.L_x_1139) ;  /* 0x0000002000007945 */ /* 0x000fe80003800000 */
[----:B---3--:R-:W-:Y:S05]  /*150d0*/  @!P0 BRA `(.L_x_1140) ;  /* 0x0000003000588947 */ /* 0x008fea0003800000 */
.L_x_1227:
[----:B------:R-:W-:Y:S05]  /*150e0*/  BSYNC B0 ;  /* 0x0000000000007941 */ /* 0x000fea0003800000 */
.L_x_1139:
[----:B------:R-:W-:Y:S01]  /*150f0*/  ULDC.64 UR4, c[0x0][0x300] ;  /* 0x0000c00000047ab9 */ /* 0x000fe20000000a00 */
[----:B------:R-:W-:Y:S01]  /*15100*/  ULDC.64 UR6, c[0x0][0x2e8] ;  /* 0x0000ba0000067ab9 */ /* 0x000fe20000000a00 */
[----:B------:R-:W-:Y:S01]  /*15110*/  IMAD R8, R8, UR4, RZ ;  /* 0x0000000408087c24 */ /* 0x000fe2000f8e02ff */
[C---:B------:R-:W-:Y:S01]  /*15120*/  LOP3.LUT P4, RZ, R16.reuse, 0x10, RZ, 0xc0, !PT ;  /* 0x0000001010ff7812 */ /* 0x040fe2000788c0ff */
[C---:B------:R-:W-:Y:S01]  /*15130*/  IMAD.WIDE.U32 R2, R7.reuse, UR4, RZ ;  /* 0x0000000407027c25 */ /* 0x040fe2000f8e00ff */
[C---:B------:R-:W-:Y:S02]  /*15140*/  LOP3.LUT P3, RZ, R16.reuse, 0x8, RZ, 0xc0, !PT ;  /* 0x0000000810ff7812 */ /* 0x040fe4000786c0ff */
[----:B------:R-:W-:Y:S01]  /*15150*/  LOP3.LUT P1, RZ, R16, 0x4, RZ, 0xc0, !PT ;  /* 0x0000000410ff7812 */ /* 0x000fe2000782c0ff */
[----:B------:R-:W-:Y:S01]  /*15160*/  IMAD R8, R7, UR5, R8 ;  /* 0x0000000507087c24 */ /* 0x000fe2000f8e0208 */
[----:B------:R-:W-:Y:S02]  /*15170*/  ULDC.64 UR4, c[0x0][0x310] ;  /* 0x0000c40000047ab9 */ /* 0x000fe40000000a00 */
[----:B------:R-:W-:-:S02]  /*15180*/  IMAD R7, R9, UR4, RZ ;  /* 0x0000000409077c24 */ /* 0x000fc4000f8e02ff */
[----:B------:R-:W-:Y:S02]  /*15190*/  IMAD.IADD R3, R3, 0x1, R8 ;  /* 0x0000000103037824 */ /* 0x000fe400078e0208 */
        /* <DEDUP_REMOVED lines=10> */
[----:B------:R-:W-:Y:S01]  /*15240*/  IMAD R7, R19, 0x6000, R36 ;  /* 0x0000600013077824 */ /* 0x000fe200078e0224 */
[----:B------:R-:W-:Y:S07]  /*15250*/  BRA.DIV UR4, `(.L_x_1141) ;  /* 0x00000032040c7947 */ /* 0x000fee000b800000 */
[----:B------:R-:W4:Y:S01]  /*15260*/  SHFL.IDX PT, R2, R6, RZ, 0x1c1f ;  /* 0x001c1fff06027589 */ /* 0x000f2200000e0000 */
[----:B------:R-:W-:-:S03]  /*15270*/  IMAD.IADD R7, R17, 0x1, R7 ;  /* 0x0000000111077824 */ /* 0x000fc600078e0207 */
[----:B------:R-:W5:Y:S04]  /*15280*/  SHFL.IDX PT, R3, R8, RZ, 0x1c1f ;  /* 0x001c1fff08037589 */ /* 0x000f6800000e0000 */
[----:B------:R-:W-:Y:S04]  /*15290*/  SHFL.IDX PT, R9, R8, 0x2, 0x1c1f ;  /* 0x005c1f0008097f89 */ /* 0x000fe800000e0000 */
[----:B------:R-:W-:Y:S01]  /*152a0*/  SHFL.IDX PT, R14, R6, 0x3, 0x1c1f ;  /* 0x007c1f00060e7f89 */ /* 0x000fe200000e0000 */
        /* <DEDUP_REMOVED lines=15> */
[----:B------:R4:W0:Y:S04]  /*153a0*/  SHFL.IDX PT, R9, R8, 0x3, 0x1c1f ;  /* 0x007c1f0008097f89 */ /* 0x00082800000e0000 */
[----:B------:R4:W-:Y:S04]  /*153b0*/  LDGSTS.E.BYPASS.LTC128B.128 [R7+0x17400], desc[UR48][R2.64], !P4 ;  /* 0x1740000002077fae */ /* 0x0009e8000e101d70 */
[----:B------:R4:W-:Y:S04]  /*153c0*/  LDGSTS.E.BYPASS.LTC128B.128 [R7+0x19400], desc[UR48][R2.64+0x40], !P3 ;  /* 0x1940004002077fae */ /* 0x0009e8000d901d70 */
[----:B------:R4:W-:Y:S02]  /*153d0*/  LDGSTS.E.BYPASS.LTC128B.128 [R7+0x1b400], desc[UR48][R2.64+0x80], !P1 ;  /* 0x1b40008002077fae */ /* 0x0009e4000c901d70 */
.L_x_1237:
[----:B----4-:R-:W-:-:S05]  /*153e0*/  IADD3 R2, P0, R32, R14, RZ ;  /* 0x0000000e20027210 */ /* 0x010fca0007f1e0ff */
[----:B0-----:R-:W-:Y:S01]  /*153f0*/  IMAD.X R3, RZ, RZ, R9, P0 ;  /* 0x000000ffff037224 */ /* 0x001fe200000e0609 */
        /* <DEDUP_REMOVED lines=8> */
.L_x_1142:
        /* <DEDUP_REMOVED lines=11> */
.L_x_1143:
[----:B------:R2:W-:Y:S02]  /*15530*/  SYNCS.ARRIVE.TRANS64.A1T0 RZ, [R0+URZ+0x22830], RZ ;  /* 0x022830ff00ff79a7 */ /* 0x0005e4000810003f */
[----:B--23--:R-:W-:-:S05]  /*15540*/  IMAD.U32 R0, RZ, RZ, UR47 ;  /* 0x0000002fff007e24 */ /* 0x00cfca000f8e00ff */
[----:B------:R-:W-:-:S13]  /*15550*/  ISETP.NE.AND P0, PT, R0, 0x3, PT ;  /* 0x000000030000780c */ /* 0x000fda0003f05270 */
[----:B------:R-:W-:Y:S05]  /*15560*/  @!P0 BRA `(.L_x_1144) ;  /* 0x0000000000048947 */ /* 0x000fea0003800000 */
[----:B------:R-:W-:Y:S01]  /*15570*/  BPT.TRAP 0x1 ;  /* 0x000000040000795c */ /* 0x000fe20000300000 */
.L_x_1144:
[----:B------:R-:W-:Y:S01]  /*15580*/  LOP3.LUT R3, R5, 0x1, RZ, 0x3c, !PT ;  /* 0x0000000105037812 */ /* 0x000fe200078e3cff */
[----:B------:R-:W-:Y:S01]  /*15590*/  IMAD R0, R4, 0x8, R17 ;  /* 0x0000000804007824 */ /* 0x000fe200078e0211 */
[----:B------:R-:W-:Y:S02]  /*155a0*/  BSSY B0, `(.L_x_1145) ;  /* 0x0000004000007945 */ /* 0x000fe40003800000 */
[----:B------:R-:W-:-:S04]  /*155b0*/  SHF.L.U32 R3, R3, 0x1f, RZ ;  /* 0x0000001f03037819 */ /* 0x000fc800000006ff */
[----:B------:R-:W0:Y:S02]  /*155c0*/  SYNCS.PHASECHK.TRANS64.TRYWAIT P1, [R0+URZ+0x22870], R3 ;  /* 0x02287003000075a7 */ /* 0x000e24000802017f */
[----:B0-----:R-:W-:Y:S05]  /*155d0*/  @!P1 BRA `(.L_x_1146) ;  /* 0x00000030005c9947 */ /* 0x001fea0003800000 */
.L_x_1238:
[----:B------:R-:W-:Y:S05]  /*155e0*/  BSYNC B0 ;  /* 0x0000000000007941 */ /* 0x000fea0003800000 */
.L_x_1145:
[----:B------:R-:W-:-:S05]  /*155f0*/  IMAD.U32 R2, RZ, RZ, UR50 ;  /* 0x00000032ff027e24 */ /* 0x000fca000f8e00ff */
[----:B------:R-:W-:-:S13]  /*15600*/  ISETP.NE.AND P1, PT, R2, 0x3, PT ;  /* 0x000000030200780c */ /* 0x000fda0003f25270 */
[----:B------:R-:W-:Y:S05]  /*15610*/  @!P1 BRA `(.L_x_1147) ;  /* 0x0000000000049947 */ /* 0x000fea0003800000 */
[----:B------:R-:W-:Y:S01]  /*15620*/  BPT.TRAP 0x1 ;  /* 0x000000040000795c */ /* 0x000fe20000300000 */
.L_x_1147:
[----:B0-----:R-:W-:Y:S01]  /*15630*/  SHF.L.U32 R3, R5, 0x1f, RZ ;  /* 0x0000001f05037819 */ /* 0x001fe200000006ff */
[----:B-1----:R-:W-:-:S03]  /*15640*/  IMAD.SHL.U32 R18, R4, 0x4000, RZ ;  /* 0x0000400004127824 */ /* 0x002fc600078e00ff */
[----:B------:R-:W0:Y:S02]  /*15650*/  SYNCS.PHASECHK.TRANS64.TRYWAIT P1, [R0+URZ+0x22860], R3 ;  /* 0x02286003000075a7 */ /* 0x000e24000802017f */
[----:B0-----:R-:W-:Y:S05]  /*15660*/  @!P1 BRA `(.L_x_1148) ;  /* 0x00000030004c9947 */ /* 0x001fea0003800000 */
.L_x_1239:
[----:B------:R-:W2:Y:S04]  /*15670*/  LDL R2, [R1+0x4] ;  /* 0x0000040001027983 */ /* 0x000ea80000100800 */
[----:B------:R-:W3:Y:S01]  /*15680*/  LDL R12, [R1] ;  /* 0x00000000010c7983 */ /* 0x000ee20000100800 */
[----:B------:R-:W-:Y:S05]  /*15690*/  WARPSYNC.ALL ;  /* 0x0000000000007948 */ /* 0x000fea0003800000 */
[----:B------:R-:W-:-:S05]  /*156a0*/  IMAD.U32 R21, RZ, RZ, UR50 ;  /* 0x00000032ff157e24 */ /* 0x000fca000f8e00ff */
[----:B------:R-:W-:Y:S02]  /*156b0*/  ISETP.NE.AND P1, PT, R21, 0x3, PT ;  /* 0x000000031500780c */ /* 0x000fe40003f25270 */
[----:B--2---:R-:W-:Y:S02]  /*156c0*/  LOP3.LUT R2, R18, R2, RZ, 0xfc, !PT ;  /* 0x0000000212027212 */ /* 0x004fe400078efcff */
[----:B---3--:R-:W-:-:S03]  /*156d0*/  IADD3 R18, R17, R18, R12 ;  /* 0x0000001211127210 */ /* 0x008fc60007ffe00c */
[----:B0-----:R-:W-:-:S04]  /*156e0*/  IMAD.IADD R3, R17, 0x1, R2 ;  /* 0x0000000111037824 */ /* 0x001fc800078e0202 */
[----:B------:R-:W-:Y:S01]  /*156f0*/  IMAD.IADD R2, R31, 0x1, R3 ;  /* 0x000000011f027824 */ /* 0x000fe200078e0203 */
[----:B------:R-:W0:Y:S02]  /*15700*/  LDSM.16.MT88.4 R4, [R3+0x8400] ;  /* 0x008400000304783b */ /* 0x000e240000004200 */
        /* <DEDUP_REMOVED lines=10> */
[----:B------:R0:W-:Y:S04]  /*157b0*/  STSM.16.M88.4 [R18+0x2400], R12 ;  /* 0x0024000c12007844 */ /* 0x0001e80000000200 */
[----:B------:R-:W1:Y:S01]  /*157c0*/  LDSM.16.MT88.4 R8, [R3+0x9400] ;  /* 0x009400000308783b */ /* 0x000e620000004200 */
[--C-:B0-----:R-:W-:Y:S02]  /*157d0*/  IADD3 R12, R28, 0x400, R18.reuse ;  /* 0x000004001c0c7810 */ /* 0x101fe40007ffe012 */
[----:B------:R-:W-:Y:S02]  /*157e0*/  IADD3 R18, R31, 0x400, R18 ;  /* 0x000004001f127810 */ /* 0x000fe40007ffe012 */
[C-C-:B-1----:R-:W-:Y:S02]  /*157f0*/  PRMT R4, R8.reuse, 0x6420, R9.reuse ;  /* 0x0000642008047816 */ /* 0x142fe40000000009 */
[----:B------:R-:W-:-:S02]  /*15800*/  PRMT R5, R8, 0x7531, R9 ;  /* 0x0000753108057816 */ /* 0x000fc40000000009 */
[C-C-:B------:R-:W-:Y:S02]  /*15810*/  PRMT R6, R10.reuse, 0x6420, R11.reuse ;  /* 0x000064200a067816 */ /* 0x140fe4000000000b */
[----:B------:R-:W-:Y:S02]  /*15820*/  PRMT R7, R10, 0x7531, R11 ;  /* 0x000075310a077816 */ /* 0x000fe4000000000b */
[----:B------:R-:W0:Y:S04]  /*15830*/  LDSM.16.MT88.4 R8, [R2+0x9400] ;  /* 0x009400000208783b */ /* 0x000e280000004200 */
[----:B------:R0:W-:Y:S02]  /*15840*/  STSM.16.M88.4 [R12], R4 ;  /* 0x000000040c007844 */ /* 0x0001e40000000200 */
[----:B0-----:R-:W-:-:S02]  /*15850*/  PRMT R4, R8, 0x6420, R9 ;  /* 0x0000642008047816 */ /* 0x001fc40000000009 */
[----:B------:R-:W-:Y:S02]  /*15860*/  PRMT R5, R8, 0x7531, R9 ;  /* 0x0000753108057816 */ /* 0x000fe40000000009 */
        /* <DEDUP_REMOVED lines=8> */
[----:B------:R-:W-:-:S05]  /*158f0*/  PRMT R11, R14, 0x7531, R15 ;  /* 0x000075310e0b7816 */ /* 0x000fca000000000f */
[----:B------:R1:W-:Y:S02]  /*15900*/  STSM.16.M88.4 [R18], R8 ;  /* 0x0000000812007844 */ /* 0x0003e40000000200 */
[C-C-:B-1----:R-:W-:Y:S02]  /*15910*/  PRMT R8, R4.reuse, 0x6420, R5.reuse ;  /* 0x0000642004087816 */ /* 0x142fe40000000005 */
[----:B------:R-:W-:Y:S02]  /*15920*/  PRMT R9, R4, 0x7531, R5 ;  /* 0x0000753104097816 */ /* 0x000fe40000000005 */
[C-C-:B------:R-:W-:Y:S02]  /*15930*/  PRMT R10, R6.reuse, 0x6420, R7.reuse ;  /* 0x00006420060a7816 */ /* 0x140fe40000000007 */
[----:B------:R-:W-:-:S05]  /*15940*/  PRMT R11, R6, 0x7531, R7 ;  /* 0x00007531060b7816 */ /* 0x000fca0000000007 */
[----:B------:R0:W-:Y:S04]  /*15950*/  STSM.16.M88.4 [R18+0x2000], R8 ;  /* 0x0020000812007844 */ /* 0x0001e80000000200 */
[----:B------:R-:W1:Y:S01]  /*15960*/  LDSM.16.MT88.4 R4, [R3+0xb400] ;  /* 0x00b400000304783b */ /* 0x000e620000004200 */
[----:B0-----:R-:W-:Y:S01]  /*15970*/  IMAD.IADD R18, R28, 0x1, R18 ;  /* 0x000000011c127824 */ /* 0x001fe200078e0212 */
[C-C-:B-1----:R-:W-:Y:S02]  /*15980*/  PRMT R12, R4.reuse, 0x6420, R5.reuse ;  /* 0x00006420040c7816 */ /* 0x142fe40000000005 */
[----:B------:R-:W-:Y:S02]  /*15990*/  PRMT R13, R4, 0x7531, R5 ;  /* 0x00007531040d7816 */ /* 0x000fe40000000005 */
[----:B------:R-:W-:-:S02]  /*159a0*/  PRMT R14, R6, 0x6420, R7 ;  /* 0x00006420060e7816 */ /* 0x000fc40000000007 */
[----:B------:R-:W-:Y:S02]  /*159b0*/  PRMT R15, R6, 0x7531, R7 ;  /* 0x00007531060f7816 */ /* 0x000fe40000000007 */
[----:B------:R-:W0:Y:S04]  /*159c0*/  LDSM.16.MT88.4 R4, [R2+0xb400] ;  /* 0x00b400000204783b */ /* 0x000e280000004200 */
[----:B------:R1:W-:Y:S01]  /*159d0*/  STSM.16.M88.4 [R18], R12 ;  /* 0x0000000c12007844 */ /* 0x0003e20000000200 */
        /* <DEDUP_REMOVED lines=13> */
.L_x_1149:
[----:B0-----:R0:W-:Y:S01]  /*15ab0*/  SYNCS.ARRIVE.TRANS64.A1T0 RZ, [R0+URZ+0x22850], RZ ;  /* 0x022850ff00ff79a7 */ /* 0x0011e2000810003f */
[----:B------:R-:W-:Y:S06]  /*15ac0*/  BAR.SYNC.DEFER_BLOCKING 0x2, 0x80 ;  /* 0x0082000000007b1d */ /* 0x000fec0000010000 */
[----:B------:R-:W-:Y:S05]  /*15ad0*/  @!P0 BRA `(.L_x_1150) ;  /* 0x0000000000048947 */ /* 0x000fea0003800000 */
[----:B------:R-:W-:Y:S01]  /*15ae0*/  BPT.TRAP 0x1 ;  /* 0x000000040000795c */ /* 0x000fe20000300000 */
.L_x_1150:
[----:B0-----:R-:W-:Y:S02]  /*15af0*/  VIADD R0, R0, 0x22880 ;  /* 0x0002288000007836 */ /* 0x001fe40000000000 */
[----:B------:R-:W-:Y:S02]  /*15b00*/  IMAD.MOV.U32 R4, RZ, RZ, R19 ;  /* 0x000000ffff047224 */ /* 0x000fe400078e0013 */
[----:B------:R-:W-:Y:S01]  /*15b10*/  IMAD.MOV.U32 R5, RZ, RZ, R23 ;  /* 0x000000ffff057224 */ /* 0x000fe200078e0017 */
[----:B------:R-:W-:-:S04]  /*15b20*/  PRMT R0, R35, 0x654, R0 ;  /* 0x0000065423007816 */ /* 0x000fc80000000000 */
[----:B------:R2:W-:Y:S01]  /*15b30*/  SYNCS.ARRIVE.TRANS64.RED.A1T0 RZ, [R0+URZ], RZ ;  /* 0x000000ff00ff79a7 */ /* 0x0005e2000810043f */
[----:B------:R-:W-:Y:S05]  /*15b40*/  @P2 BRA `(.L_x_1151) ;  /* 0xffffffec00842947 */ /* 0x000fea000383ffff */
.L_x_1131:
[----:B0-2---:R-:W0:Y:S01]  /*15b50*/  S2R R0, SR_TID.X ;  /* 0x0000000000007919 */ /* 0x005e220000002100 */
[----:B------:R-:W-:Y:S01]  /*15b60*/  BSSY B0, `(.L_x_1152) ;  /* 0x0000012000007945 */ /* 0x000fe20003800000 */
[----:B------:R-:W-:Y:S01]  /*15b70*/  IMAD.U32 R6, RZ, RZ, UR47 ;  /* 0x0000002fff067e24 */ /* 0x000fe2000f8e00ff */
[----:B0-----:R-:W-:-:S04]  /*15b80*/  LOP3.LUT R0, R0, 0x7f, RZ, 0xc0, !PT ;  /* 0x0000007f00007812 */ /* 0x001fc800078ec0ff */
[----:B------:R-:W-:-:S13]  /*15b90*/  ISETP.NE.AND P1, PT, R0, RZ, PT ;  /* 0x000000ff0000720c */ /* 0x000fda0003f25270 */
[----:B------:R-:W-:Y:S05]  /*15ba0*/  @P1 BRA `(.L_x_1153) ;  /* 0x0000000000341947 */ /* 0x000fea0003800000 */
[----:B------:R-:W0:Y:S01]  /*15bb0*/  S2R R7, SR_LANEID ;  /* 0x0000000000077919 */ /* 0x000e220000000000 */
[----:B------:R-:W-:Y:S01]  /*15bc0*/  VOTEU.ANY UR4, UPT, PT ;  /* 0x0000000000047886 */ /* 0x000fe200038e0100 */
[----:B------:R-:W2:Y:S01]  /*15bd0*/  LDC.64 R2, c[0x0][0xc80] ;  /* 0x00032000ff027b82 */ /* 0x000ea20000000a00 */
[----:B------:R-:W0:Y:S08]  /*15be0*/  FLO.U32 R0, UR4 ;  /* 0x0000000400007d00 */ /* 0x000e3000080e0000 */
[----:B------:R-:W2:Y:S01]  /*15bf0*/  POPC R5, UR4 ;  /* 0x0000000400057d09 */ /* 0x000ea20008000000 */
[----:B0-----:R-:W-:-:S13]  /*15c00*/  ISETP.EQ.U32.AND P0, PT, R0, R7, PT ;  /* 0x000000070000720c */ /* 0x001fda0003f02070 */
[----:B--2---:R-:W2:Y:S01]  /*15c10*/  @P0 ATOMG.E.ADD.STRONG.GPU PT, R3, desc[UR48][R2.64], R5 ;  /* 0x00000005020309a8 */ /* 0x004ea200081ee1f0 */
[----:B------:R-:W0:Y:S02]  /*15c20*/  S2R R4, SR_LTMASK ;  /* 0x0000000000047919 */ /* 0x000e240000003900 */
[----:B0-----:R-:W-:-:S04]  /*15c30*/  LOP3.LUT R4, R4, UR4, RZ, 0xc0, !PT ;  /* 0x0000000404047c12 */ /* 0x001fc8000f8ec0ff */
[----:B------:R-:W0:Y:S01]  /*15c40*/  POPC R7, R4 ;  /* 0x0000000400077309 */ /* 0x000e220000000000 */
[----:B--2---:R-:W0:Y:S02]  /*15c50*/  SHFL.IDX PT, R0, R3, R0, 0x1f ;  /* 0x00001f0003007589 */ /* 0x004e2400000e0000 */
[----:B0-----:R-:W-:-:S05]  /*15c60*/  IADD3 R0, R0, UR51, R7 ;  /* 0x0000003300007c10 */ /* 0x001fca000fffe007 */
[----:B------:R0:W-:Y:S02]  /*15c70*/  STL [R1+0xc], R0 ;  /* 0x00000c0001007387 */ /* 0x0001e40000100800 */
.L_x_1153:
[----:B------:R-:W-:Y:S05]  /*15c80*/  BSYNC B0 ;  /* 0x0000000000007941 */ /* 0x000fea0003800000 */
.L_x_1152:
[----:B------:R-:W-:-:S13]  /*15c90*/  ISETP.NE.AND P2, PT, R6, 0x3, PT ;  /* 0x000000030600780c */ /* 0x000fda0003f45270 */
[----:B------:R-:W-:Y:S05]  /*15ca0*/  @!P2 BRA `(.L_x_1154) ;  /* 0x000000000004a947 */ /* 0x000fea0003800000 */
[----:B------:R-:W-:Y:S01]  /*15cb0*/  BPT.TRAP 0x1 ;  /* 0x000000040000795c */ /* 0x000fe20000300000 */
.L_x_1154:
[----:B------:R-:W-:Y:S01]  /*15cc0*/  LOP3.LUT R3, R23, 0x1, RZ, 0x3c, !PT ;  /* 0x0000000117037812 */ /* 0x000fe200078e3cff */
[----:B-1----:R-:W-:Y:S01]  /*15cd0*/  IMAD R18, R19, 0x8, R17 ;  /* 0x0000000813127824 */ /* 0x002fe200078e0211 */
[----:B------:R-:W-:Y:S02]  /*15ce0*/  BSSY B0, `(.L_x_1155) ;  /* 0x0000004000007945 */ /* 0x000fe40003800000 */
[----:B------:R-:W-:-:S04]  /*15cf0*/  SHF.L.U32 R3, R3, 0x1f, RZ ;  /* 0x0000001f03037819 */ /* 0x000fc800000006ff */
[----:B------:R-:W1:Y:S02]  /*15d00*/  SYNCS.PHASECHK.TRANS64.TRYWAIT P0, [R18+URZ+0x22870], R3 ;  /* 0x02287003120075a7 */ /* 0x000e64000800017f */
[----:B-1----:R-:W-:Y:S05]  /*15d10*/  @!P0 BRA `(.L_x_1156) ;  /* 0x0000002800b48947 */ /* 0x002fea0003800000 */
.L_x_1240:
[----:B------:R-:W-:Y:S05]  /*15d20*/  BSYNC B0 ;  /* 0x0000000000007941 */ /* 0x000fea0003800000 */
.L_x_1155:
[----:B0-----:R-:W-:-:S05]  /*15d30*/  IMAD.U32 R0, RZ, RZ, UR50 ;  /* 0x00000032ff007e24 */ /* 0x001fca000f8e00ff */
[----:B------:R-:W-:-:S13]  /*15d40*/  ISETP.NE.AND P0, PT, R0, 0x3, PT ;  /* 0x000000030000780c */ /* 0x000fda0003f05270 */
[----:B------:R-:W-:Y:S05]  /*15d50*/  @!P0 BRA `(.L_x_1157) ;  /* 0x0000000000048947 */ /* 0x000fea0003800000 */
[----:B------:R-:W-:Y:S01]  /*15d60*/  BPT.TRAP 0x1 ;  /* 0x000000040000795c */ /* 0x000fe20000300000 */
.L_x_1157:
[----:B-1----:R-:W-:-:S04]  /*15d70*/  SHF.L.U32 R3, R23, 0x1f, RZ ;  /* 0x0000001f17037819 */ /* 0x002fc800000006ff */
[----:B------:R-:W0:Y:S02]  /*15d80*/  SYNCS.PHASECHK.TRANS64.TRYWAIT P0, [R18+URZ+0x22860], R3 ;  /* 0x02286003120075a7 */ /* 0x000e24000800017f */
[----:B0-----:R-:W-:Y:S05]  /*15d90*/  @!P0 BRA `(.L_x_1158) ;  /* 0x0000002800a88947 */ /* 0x001fea0003800000 */
.L_x_1241:
[----:B------:R-:W2:Y:S04]  /*15da0*/  LDL R0, [R1+0x4] ;  /* 0x0000040001007983 */ /* 0x000ea80000100800 */
[----:B------:R-:W3:Y:S01]  /*15db0*/  LDL R20, [R1] ;  /* 0x0000000001147983 */ /* 0x000ee20000100800 */
[----:B------:R-:W-:Y:S01]  /*15dc0*/  IMAD.SHL.U32 R2, R19, 0x4000, RZ ;  /* 0x0000400013027824 */ /* 0x000fe200078e00ff */
[----:B------:R-:W-:Y:S05]  /*15dd0*/  WARPSYNC.ALL ;  /* 0x0000000000007948 */ /* 0x000fea0003800000 */
[----:B------:R-:W-:-:S05]  /*15de0*/  IMAD.U32 R21, RZ, RZ, UR50 ;  /* 0x00000032ff157e24 */ /* 0x000fca000f8e00ff */
[----:B------:R-:W-:Y:S02]  /*15df0*/  ISETP.NE.AND P0, PT, R21, 0x3, PT ;  /* 0x000000031500780c */ /* 0x000fe40003f05270 */
[----:B--2---:R-:W-:Y:S02]  /*15e00*/  LOP3.LUT R0, R2, R0, RZ, 0xfc, !PT ;  /* 0x0000000002007212 */ /* 0x004fe400078efcff */
[----:B---3--:R-:W-:-:S03]  /*15e10*/  IADD3 R2, R17, R2, R20 ;  /* 0x0000000211027210 */ /* 0x008fc60007ffe014 */
[----:B------:R-:W-:Y:S01]  /*15e20*/  IMAD.IADD R0, R17, 0x1, R0 ;  /* 0x0000000111007824 */ /* 0x000fe200078e0200 */
[----:B------:R-:W-:-:S03]  /*15e30*/  IADD3 R20, R28, 0x400, R2 ;  /* 0x000004001c147810 */ /* 0x000fc60007ffe002 */
[----:B0-----:R-:W-:Y:S01]  /*15e40*/  IMAD.IADD R3, R31, 0x1, R0 ;  /* 0x000000011f037824 */ /* 0x001fe200078e0200 */
[----:B------:R-:W0:Y:S04]  /*15e50*/  LDSM.16.MT88.4 R4, [R0+0x8400] ;  /* 0x008400000004783b */ /* 0x000e280000004200 */
[----:B------:R-:W1:Y:S01]  /*15e60*/  LDSM.16.MT88.4 R8, [R3+0x8400] ;  /* 0x008400000308783b */ /* 0x000e620000004200 */
[C-C-:B0-----:R-:W-:Y:S02]  /*15e70*/  PRMT R12, R4.reuse, 0x6420, R5.reuse ;  /* 0x00006420040c7816 */ /* 0x141fe40000000005 */
[----:B------:R-:W-:Y:S02]  /*15e80*/  PRMT R13, R4, 0x7531, R5 ;  /* 0x00007531040d7816 */ /* 0x000fe40000000005 */
[----:B------:R-:W-:-:S02]  /*15e90*/  PRMT R14, R6, 0x6420, R7 ;  /* 0x00006420060e7816 */ /* 0x000fc40000000007 */
[----:B------:R-:W-:Y:S02]  /*15ea0*/  PRMT R15, R6, 0x7531, R7 ;  /* 0x00007531060f7816 */ /* 0x000fe40000000007 */
[C-C-:B-1----:R-:W-:Y:S02]  /*15eb0*/  PRMT R4, R8.reuse, 0x6420, R9.reuse ;  /* 0x0000642008047816 */ /* 0x142fe40000000009 */
[----:B------:R-:W-:Y:S01]  /*15ec0*/  PRMT R5, R8, 0x7531, R9 ;  /* 0x0000753108057816 */ /* 0x000fe20000000009 */
[----:B------:R-:W-:Y:S01]  /*15ed0*/  STSM.16.M88.4 [R2+0x400], R12 ;  /* 0x0004000c02007844 */ /* 0x000fe20000000200 */
[C-C-:B------:R-:W-:Y:S02]  /*15ee0*/  PRMT R6, R10.reuse, 0x6420, R11.reuse ;  /* 0x000064200a067816 */ /* 0x140fe4000000000b */
[----:B------:R-:W-:-:S05]  /*15ef0*/  PRMT R7, R10, 0x7531, R11 ;  /* 0x000075310a077816 */ /* 0x000fca000000000b */
[----:B------:R0:W-:Y:S04]  /*15f00*/  STSM.16.M88.4 [R2+0x2400], R4 ;  /* 0x0024000402007844 */ /* 0x0001e80000000200 */
[----:B------:R-:W1:Y:S04]  /*15f10*/  LDSM.16.MT88.4 R4, [R0+0x9400] ;  /* 0x009400000004783b */ /* 0x000e680000004200 */
[----:B------:R-:W2:Y:S01]  /*15f20*/  LDSM.16.MT88.4 R8, [R3+0x9400] ;  /* 0x009400000308783b */ /* 0x000ea20000004200 */
[----:B0-----:R-:W-:Y:S02]  /*15f30*/  IADD3 R2, R31, 0x400, R2 ;  /* 0x000004001f027810 */ /* 0x001fe40007ffe002 */
[----:B-1----:R-:W-:-:S02]  /*15f40*/  PRMT R12, R4, 0x6420, R5 ;  /* 0x00006420040c7816 */ /* 0x002fc40000000005 */
[----:B------:R-:W-:Y:S02]  /*15f50*/  PRMT R13, R4, 0x7531, R5 ;  /* 0x00007531040d7816 */ /* 0x000fe40000000005 */
[C-C-:B------:R-:W-:Y:S02]  /*15f60*/  PRMT R14, R6.reuse, 0x6420, R7.reuse ;  /* 0x00006420060e7816 */ /* 0x140fe40000000007 */
[----:B------:R-:W-:Y:S02]  /*15f70*/  PRMT R15, R6, 0x7531, R7 ;  /* 0x00007531060f7816 */ /* 0x000fe40000000007 */
[C-C-:B--2---:R-:W-:Y:S02]  /*15f80*/  PRMT R4, R8.reuse, 0x6420, R9.reuse ;  /* 0x0000642008047816 */ /* 0x144fe40000000009 */
[----:B------:R-:W-:Y:S01]  /*15f90*/  PRMT R5, R8, 0x7531, R9 ;  /* 0x0000753108057816 */ /* 0x000fe20000000009 */
[----:B------:R-:W-:Y:S01]  /*15fa0*/  STSM.16.M88.4 [R20], R12 ;  /* 0x0000000c14007844 */ /* 0x000fe20000000200 */
[----:B------:R-:W-:-:S02]  /*15fb0*/  PRMT R6, R10, 0x6420, R11 ;  /* 0x000064200a067816 */ /* 0x000fc4000000000b */
[----:B------:R-:W-:-:S05]  /*15fc0*/  PRMT R7, R10, 0x7531, R11 ;  /* 0x000075310a077816 */ /* 0x000fca000000000b */
[----:B------:R0:W-:Y:S04]  /*15fd0*/  STSM.16.M88.4 [R20+0x2000], R4 ;  /* 0x0020000414007844 */ /* 0x0001e80000000200 */
[----:B------:R-:W1:Y:S04]  /*15fe0*/  LDSM.16.MT88.4 R4, [R0+0xa400] ;  /* 0x00a400000004783b */ /* 0x000e680000004200 */
[----:B------:R-:W2:Y:S01]  /*15ff0*/  LDSM.16.MT88.4 R8, [R3+0xa400] ;  /* 0x00a400000308783b */ /* 0x000ea20000004200 */
[----:B0-----:R-:W-:Y:S01]  /*16000*/  IMAD.IADD R20, R28, 0x1, R2 ;  /* 0x000000011c147824 */ /* 0x001fe200078e0202 */
        /* <DEDUP_REMOVED lines=18> */
[----:B------:R0:W-:Y:S01]  /*16130*/  STSM.16.M88.4 [R20], R12 ;  /* 0x0000000c14007844 */ /* 0x0001e20000000200 */
        /* <DEDUP_REMOVED lines=11> */
.L_x_1159:
[----:B-1----:R1:W-:Y:S01]  /*161f0*/  SYNCS.ARRIVE.TRANS64.A1T0 RZ, [R18+URZ+0x22850], RZ ;  /* 0x022850ff12ff79a7 */ /* 0x0023e2000810003f */
[----:B------:R-:W-:Y:S06]  /*16200*/  BAR.SYNC.DEFER_BLOCKING 0x2, 0x80 ;  /* 0x0082000000007b1d */ /* 0x000fec0000010000 */
[----:B------:R-:W-:Y:S05]  /*16210*/  @!P2 BRA `(.L_x_1160) ;  /* 0x000000000004a947 */ /* 0x000fea0003800000 */
[----:B------:R-:W-:Y:S01]  /*16220*/  BPT.TRAP 0x1 ;  /* 0x000000040000795c */ /* 0x000fe20000300000 */
.L_x_1160:
[----:B-1----:R-:W-:Y:S02]  /*16230*/  VIADD R18, R18, 0x22880 ;  /* 0x0002288012127836 */ /* 0x002fe40000000000 */
[----:B------:R-:W-:-:S03]  /*16240*/  VIADD R19, R19, 0x1 ;  /* 0x0000000113137836 */ /* 0x000fc60000000000 */
[----:B------:R-:W-:Y:S02]  /*16250*/  PRMT R18, R35, 0x654, R18 ;  /* 0x0000065423127816 */ /* 0x000fe40000000012 */
[C---:B------:R-:W-:Y:S02]  /*16260*/  ISETP.NE.AND P0, PT, R19.reuse, 0x2, PT ;  /* 0x000000021300780c */ /* 0x040fe40003f05270 */
[----:B------:R1:W-:Y:S02]  /*16270*/  SYNCS.ARRIVE.TRANS64.RED.A1T0 RZ, [R18+URZ], RZ ;  /* 0x000000ff12ff79a7 */ /* 0x0003e4000810043f */
[----:B------:R-:W-:Y:S02]  /*16280*/  SEL R0, RZ, 0x1, P0 ;  /* 0x00000001ff007807 */ /* 0x000fe40000000000 */
[----:B------:R-:W-:Y:S02]  /*16290*/  SEL R19, R19, RZ, P0 ;  /* 0x000000ff13137207 */ /* 0x000fe40000000000 */
[----:B------:R-:W-:-:S07]  /*162a0*/  LOP3.LUT R23, R23, R0, RZ, 0x3c, !PT ;  /* 0x0000000017177212 */ /* 0x000fce00078e3cff */
.L_x_1103:
[----:B------:R-:W-:Y:S05]  /*162b0*/  BSYNC B7 ;  /* 0x0000000000077941 */ /* 0x000fea0003800000 */
.L_x_1101:
[----:B------:R3:W5:Y:S01]  /*162c0*/  LDL R2, [R1+0xc] ;  /* 0x00000c0001027983 */ /* 0x0007620000100800 */
[----:B------:R-:W-:-:S13]  /*162d0*/  LOP3.LUT P0, RZ, R16, 0x400, RZ, 0xc0, !PT ;  /* 0x0000040010ff7812 */ /* 0x000fda000780c0ff */
[----:B---3--:R-:W-:Y:S05]  /*162e0*/  @!P0 BRA `(.L_x_1161) ;  /* 0x0000000000248947 */ /* 0x008fea0003800000 */
[----:B------:R-:W3:Y:S08]  /*162f0*/  S2UR UR4, SR_CgaCtaId ;  /* 0x00000000000479c3 */ /* 0x000ef00000008800 */
[----:B------:R-:W-:Y:S01]  /*16300*/  BAR.SYNC.DEFER_BLOCKING 0x5, 0x180 ;  /* 0x0146000000007b1d */ /* 0x000fe20000010000 */
[----:B--2---:R-:W-:Y:S01]  /*16310*/  MOV R0, 0x400 ;  /* 0x0000040000007802 */ /* 0x004fe20000000f00 */
[----:B---3--:R-:W-:-:S05]  /*16320*/  IMAD.U32 R35, RZ, RZ, UR4 ;  /* 0x00000004ff237e24 */ /* 0x008fca000f8e00ff */
[----:B------:R-:W-:-:S05]  /*16330*/  LEA R17, R35, R0, 0x18 ;  /* 0x0000000023117211 */ /* 0x000fca00078ec0ff */
[----:B-----5:R-:W2:Y:S04]  /*16340*/  LDS R2, [R17+0x228d0] ;  /* 0x0228d00011027984 */ /* 0x020ea80000000800 */
[----:B--2---:R2:W-:Y:S01]  /*16350*/  STL [R1+0xc], R2 ;  /* 0x00000c0201007387 */ /* 0x0045e20000100800 */
[----:B------:R-:W-:Y:S06]  /*16360*/  BAR.ARV 0x4, 0x180 ;  /* 0x0106000000007b1d */ /* 0x000fec0000002000 */
[----:B------:R-:W-:Y:S05]  /*16370*/  BRA `(.L_x_1162) ;  /* 0x0000000000207947 */ /* 0x000fea0003800000 */
.L_x_1161:
[----:B------:R-:W3:Y:S01]  /*16380*/  @!P1 S2R R35, SR_CgaCtaId ;  /* 0x0000000000239919 */ /* 0x000ee20000008800 */
[----:B--2---:R-:W-:Y:S01]  /*16390*/  @!P1 MOV R0, 0x400 ;  /* 0x0000040000009802 */ /* 0x004fe20000000f00 */
[----:B------:R-:W-:Y:S03]  /*163a0*/  BAR.SYNC.DEFER_BLOCKING 0x4, 0x180 ;  /* 0x0106000000007b1d */ /* 0x000fe60000010000 */
[----:B---3--:R-:W-:-:S03]  /*163b0*/  @!P1 LEA R17, R35, R0, 0x18 ;  /* 0x0000000023119211 */ /* 0x008fc600078ec0ff */
[----:B-----5:R-:W2:Y:S04]  /*163c0*/  SHFL.IDX PT, R0, R2, RZ, 0x1f ;  /* 0x00001fff02007589 */ /* 0x020ea800000e0000 */
[----:B------:R3:W-:Y:S04]  /*163d0*/  @!P1 STS [R17+0x228d0], R2 ;  /* 0x0228d00211009388 */ /* 0x0007e80000000800 */
[----:B--2---:R3:W-:Y:S01]  /*163e0*/  STL [R1+0xc], R0 ;  /* 0x00000c0001007387 */ /* 0x0047e20000100800 */
[----:B------:R-:W-:Y:S06]  /*163f0*/  BAR.ARV 0x5, 0x180 ;  /* 0x0146000000007b1d */ /* 0x000fec0000002000 */
.L_x_1162:
[----:B---3--:R-:W3:Y:S01]  /*16400*/  LDL R0, [R1+0xc] ;  /* 0x00000c0001007983 */ /* 0x008ee20000100800 */
[----:B------:R-:W-:Y:S02]  /*16410*/  ULDC UR4, c[0x0][0xc38] ;  /* 0x00030e0000047ab9 */ /* 0x000fe40000000800 */
[----:B---3--:R-:W-:-:S13]  /*16420*/  ISETP.GE.AND P0, PT, R0, UR4, PT ;  /* 0x0000000400007c0c */ /* 0x008fda000bf06270 */
[----:B------:R-:W-:Y:S05]  /*16430*/  @!P0 BRA `(.L_x_1163) ;  /* 0xffffffbc00ac8947 */ /* 0x000fea000383ffff */
.L_x_1092:
[----:B------:R-:W3:Y:S01]  /*16440*/  LDL.LU R0, [R1+0x10] ;  /* 0x0000100001007983 */ /* 0x000ee20000300800 */
[----:B------:R-:W-:Y:S01]  /*16450*/  BSSY B0, `(.L_x_1164) ;  /* 0x000000b000007945 */ /* 0x000fe20003800000 */
[----:B0-----:R-:W0:Y:S01]  /*16460*/  S2R R5, SR_CgaCtaId ;  /* 0x0000000000057919 */ /* 0x001e220000008800 */
[----:B---3--:R-:W-:-:S05]  /*16470*/  VIADD R0, R0, 0x1 ;  /* 0x0000000100007836 */ /* 0x008fca0000000000 */
[----:B--2---:R-:W-:-:S04]  /*16480*/  LEA.HI R2, R0, R0, RZ, 0x1 ;  /* 0x0000000000027211 */ /* 0x004fc800078f08ff */
[----:B------:R-:W-:Y:S02]  /*16490*/  LOP3.LUT R3, R2, 0xfffffffe, RZ, 0xc0, !PT ;  /* 0xfffffffe02037812 */ /* 0x000fe400078ec0ff */
[----:B------:R-:W-:-:S03]  /*164a0*/  MOV R2, 0x400 ;  /* 0x0000040000027802 */ /* 0x000fc60000000f00 */
[----:B------:R-:W-:Y:S01]  /*164b0*/  IMAD.IADD R0, R0, 0x1, -R3 ;  /* 0x0000000100007824 */ /* 0x000fe200078e0a03 */
[----:B0-----:R-:W-:-:S04]  /*164c0*/  LEA R5, R5, R2, 0x18 ;  /* 0x0000000205057211 */ /* 0x001fc800078ec0ff */
[----:B------:R-:W-:-:S04]  /*164d0*/  SHF.L.U32 R0, R0, 0x1f, RZ ;  /* 0x0000001f00007819 */ /* 0x000fc800000006ff */
[----:B------:R-:W0:Y:S02]  /*164e0*/  SYNCS.PHASECHK.TRANS64.TRYWAIT P0, [R5+URZ+0x22820], R0 ;  /* 0x02282000050075a7 */ /* 0x000e24000800017f */
[----:B0-----:R-:W-:Y:S05]  /*164f0*/  @!P0 BRA `(.L_x_1165) ;  /* 0x0000002000e48947 */ /* 0x001fea0003800000 */
.L_x_1242:
[----:B------:R-:W-:Y:S05]  /*16500*/  BSYNC B0 ;  /* 0x0000000000007941 */ /* 0x000fea0003800000 */
.L_x_1164:
[----:B------:R-:W-:-:S03]  /*16510*/  UMOV UR4, 0xffffffff ;  /* 0xffffffff00047882 */ /* 0x000fc60000000000 */
[----:B------:R-:W-:Y:S05]  /*16520*/  BRA.DIV UR4, `(.L_x_1166) ;  /* 0x0000002204ec7947 */ /* 0x000fea000b800000 */
[----:B0-----:R-:W0:Y:S02]  /*16530*/  S2R R0, SR_TID.X ;  /* 0x0000000000007919 */ /* 0x001e240000002100 */
[----:B0-----:R-:W-:-:S04]  /*16540*/  SHF.R.U32.HI R0, RZ, 0x5, R0 ;  /* 0x00000005ff007819 */ /* 0x001fc80000011600 */
[----:B------:R-:W-:-:S05]  /*16550*/  LOP3.LUT R0, R0, 0x3, RZ, 0xc0, !PT ;  /* 0x0000000300007812 */ /* 0x000fca00078ec0ff */
[----:B------:R0:W2:Y:S02]  /*16560*/  SHFL.IDX PT, R14, R0, RZ, 0x1f ;  /* 0x00001fff000e7589 */ /* 0x0000a400000e0000 */
.L_x_1245:
[----:B--2---:R-:W-:Y:S01]  /*16570*/  ISETP.NE.AND P0, PT, R14, RZ, PT ;  /* 0x000000ff0e00720c */ /* 0x004fe20003f05270 */
[----:B------:R-:W-:-:S12]  /*16580*/  BSSY B0, `(.L_x_1167) ;  /* 0x000002c000007945 */ /* 0x000fd80003800000 */
[----:B------:R-:W-:Y:S05]  /*16590*/  @P0 BRA `(.L_x_1168) ;  /* 0x0000000000a80947 */ /* 0x000fea0003800000 */
[----:B------:R-:W-:-:S03]  /*165a0*/  UMOV UR4, 0xffffffff ;  /* 0xffffffff00047882 */ /* 0x000fc60000000000 */
[----:B------:R-:W-:Y:S05]  /*165b0*/  BRA.DIV UR4, `(.L_x_1169) ;  /* 0x0000002204fc7947 */ /* 0x000fea000b800000 */
[----:B------:R-:W-:-:S13]  /*165c0*/  ELECT P6, URZ, PT ;  /* 0x00000000003f782f */ /* 0x000fda00038c0000 */
.L_x_1248:
[----:B------:R-:W-:Y:S05]  /*165d0*/  @!P6 BRA `(.L_x_1168) ;  /* 0x000000000098e947 */ /* 0x000fea0003800000 */
[----:B------:R-:W-:-:S06]  /*165e0*/  ULOP3.LUT UR4, UR43, 0x2, URZ, 0xfc, !UPT ;  /* 0x000000022b047892 */ /* 0x000fcc000f8efc3f */
[----:B0-----:R-:W-:-:S05]  /*165f0*/  IMAD.U32 R0, RZ, RZ, UR4 ;  /* 0x00000004ff007e24 */ /* 0x001fca000f8e00ff */
[----:B------:R-:W-:-:S13]  /*16600*/  ISETP.NE.AND P0, PT, R0, 0x3, PT ;  /* 0x000000030000780c */ /* 0x000fda0003f05270 */
[----:B------:R-:W-:Y:S05]  /*16610*/  @!P0 BRA `(.L_x_1170) ;  /* 0x0000000000048947 */ /* 0x000fea0003800000 */
[----:B------:R-:W-:Y:S01]  /*16620*/  BPT.TRAP 0x1 ;  /* 0x000000040000795c */ /* 0x000fe20000300000 */
.L_x_1170:
[----:B------:R-:W-:Y:S01]  /*16630*/  IMAD R3, R19, 0x8, R5 ;  /* 0x0000000813037824 */ /* 0x000fe200078e0205 */
[----:B------:R-:W-:Y:S01]  /*16640*/  SHF.L.U32 R2, R23, 0x1f, RZ ;  /* 0x0000001f17027819 */ /* 0x000fe200000006ff */
[----:B------:R-:W-:-:S03]  /*16650*/  VIADD R19, R19, 0x1 ;  /* 0x0000000113137836 */ /* 0x000fc60000000000 */
[----:B------:R-:W0:Y:S02]  /*16660*/  SYNCS.PHASECHK.TRANS64.TRYWAIT P1, [R3+URZ+0x22840], R2 ;  /* 0x02284002030075a7 */ /* 0x000e24000802017f */
[----:B------:R-:W-:-:S04]  /*16670*/  ISETP.NE.AND P2, PT, R19, 0x2, PT ;  /* 0x000000021300780c */ /* 0x000fc80003f45270 */
[----:B------:R-:W-:Y:S01]  /*16680*/  SEL R0, RZ, 0x1, P2 ;  /* 0x00000001ff007807 */ /* 0x000fe20001000000 */
[----:B0-----:R-:W-:Y:S08]  /*16690*/  @!P1 BRA `(.L_x_1171) ;  /* 0x0000002000e49947 */ /* 0x001ff00003800000 */
.L_x_1249:
[----:B------:R-:W-:Y:S02]  /*166a0*/  SEL R19, R19, RZ, P2 ;  /* 0x000000ff13137207 */ /* 0x000fe40001000000 */
[----:B------:R-:W-:Y:S01]  /*166b0*/  LOP3.LUT R0, R23, R0, RZ, 0x3c, !PT ;  /* 0x0000000017007212 */ /* 0x000fe200078e3cff */
[----:B------:R-:W-:Y:S06]  /*166c0*/  @!P0 BRA `(.L_x_1172) ;  /* 0x0000000000048947 */ /* 0x000fec0003800000 */
[----:B------:R-:W-:Y:S01]  /*166d0*/  BPT.TRAP 0x1 ;  /* 0x000000040000795c */ /* 0x000fe20000300000 */
.L_x_1172:
[----:B------:R-:W-:Y:S01]  /*166e0*/  IMAD R19, R19, 0x8, R5 ;  /* 0x0000000813137824 */ /* 0x000fe200078e0205 */
[----:B------:R-:W-:-:S04]  /*166f0*/  SHF.L.U32 R0, R0, 0x1f, RZ ;  /* 0x0000001f00007819 */ /* 0x000fc800000006ff */
[----:B------:R-:W2:Y:S02]  /*16700*/  SYNCS.PHASECHK.TRANS64.TRYWAIT P1, [R19+URZ+0x22840], R0 ;  /* 0x02284000130075a7 */ /* 0x000ea4000802017f */
[----:B--2---:R-:W-:Y:S05]  /*16710*/  @!P1 BRA `(.L_x_1173) ;  /* 0x0000002000d89947 */ /* 0x004fea0003800000 */
.L_x_1250:
[----:B------:R-:W-:Y:S05]  /*16720*/  @!P0 BRA `(.L_x_1174) ;  /* 0x0000000000048947 */ /* 0x000fea0003800000 */
[----:B------:R-:W-:Y:S01]  /*16730*/  BPT.TRAP 0x1 ;  /* 0x000000040000795c */ /* 0x000fe20000300000 */
.L_x_1174:
[----:B------:R-:W3:Y:S02]  /*16740*/  SYNCS.PHASECHK.TRANS64.TRYWAIT P1, [R3+URZ+0x22860], R2 ;  /* 0x02286002030075a7 */ /* 0x000ee4000802017f */
[----:B---3--:R-:W-:Y:S05]  /*16750*/  @!P1 BRA `(.L_x_1175) ;  /* 0x0000002000dc9947 */ /* 0x008fea0003800000 */
.L_x_1251:
[----:B------:R-:W-:Y:S05]  /*16760*/  @!P0 BRA `(.L_x_1176) ;  /* 0x0000000000048947 */ /* 0x000fea0003800000 */
[----:B------:R-:W-:Y:S01]  /*16770*/  BPT.TRAP 0x1 ;  /* 0x000000040000795c */ /* 0x000fe20000300000 */
.L_x_1176:
[----:B------:R-:W4:Y:S02]  /*16780*/  SYNCS.PHASECHK.TRANS64.TRYWAIT P1, [R19+URZ+0x22860], R0 ;  /* 0x02286000130075a7 */ /* 0x000f24000802017f */
[----:B----4-:R-:W-:Y:S05]  /*16790*/  @!P1 BRA `(.L_x_1177) ;  /* 0x0000002000e09947 */ /* 0x010fea0003800000 */
.L_x_1252:
[----:B------:R-:W-:Y:S05]  /*167a0*/  @!P0 BRA `(.L_x_1178) ;  /* 0x0000000000048947 */ /* 0x000fea0003800000 */
[----:B------:R-:W-:Y:S01]  /*167b0*/  BPT.TRAP 0x1 ;  /* 0x000000040000795c */ /* 0x000fe20000300000 */
.L_x_1178:
[----:B------:R-:W5:Y:S02]  /*167c0*/  SYNCS.PHASECHK.TRANS64.TRYWAIT P1, [R3+URZ+0x22880], R2 ;  /* 0x02288002030075a7 */ /* 0x000f64000802017f */
[----:B-----5:R-:W-:Y:S05]  /*167d0*/  @!P1 BRA `(.L_x_1179) ;  /* 0x0000002000e49947 */ /* 0x020fea0003800000 */
.L_x_1253:
[----:B------:R-:W-:Y:S05]  /*167e0*/  @!P0 BRA `(.L_x_1180) ;  /* 0x0000000000048947 */ /* 0x000fea0003800000 */
[----:B------:R-:W-:Y:S01]  /*167f0*/  BPT.TRAP 0x1 ;  /* 0x000000040000795c */ /* 0x000fe20000300000 */
.L_x_1180:
[----:B------:R0:W0:Y:S02]  /*16800*/  SYNCS.PHASECHK.TRANS64.TRYWAIT P0, [R19+URZ+0x22880], R0 ;  /* 0x02288000130075a7 */ /* 0x000024000800017f */
[----:B0-----:R-:W-:Y:S05]  /*16810*/  @!P0 NANOSLEEP.SYNCS 0x989680 ;  /* 0x009896800000895d */ /* 0x001fea0003900000 */
[----:B------:R-:W0:Y:S02]  /*16820*/  @!P0 SYNCS.PHASECHK.TRANS64 P0, [R19+URZ+0x22880], R0 ;  /* 0x02288000130085a7 */ /* 0x000e24000800007f */
[----:B0-----:R-:W-:Y:S05]  /*16830*/  @!P0 BRA `(.L_x_1180) ;  /* 0xfffffffc00f08947 */ /* 0x001fea000383ffff */
.L_x_1168:
[----:B------:R-:W-:Y:S05]  /*16840*/  BSYNC B0 ;  /* 0x0000000000007941 */ /* 0x000fea0003800000 */
.L_x_1167:
[----:B------:R-:W-:Y:S05]  /*16850*/  EXIT ;  /* 0x000000000000794d */ /* 0x000fea0003800000 */
.L_x_997:
[----:B0-----:R-:W-:-:S04]  /*16860*/  IMAD.U32 R3, RZ, RZ, UR38 ;  /* 0x00000026ff037e24 */ /* 0x001fc8000f8e00ff */
[----:B------:R0:W1:Y:S03]  /*16870*/  SYNCS.PHASECHK.TRANS64.TRYWAIT P1, [R3+URZ+0x22800], R2 ;  /* 0x02280002030075a7 */ /* 0x000066000802017f */
[----:B-1----:R-:W-:Y:S05]  /*16880*/  @!P1 NANOSLEEP.SYNCS 0x989680 ;  /* 0x009896800000995d */ /* 0x002fea0003900000 */
[----:B------:R-:W1:Y:S02]  /*16890*/  @!P1 SYNCS.PHASECHK.TRANS64 P1, [R3+URZ+0x22800], R2 ;  /* 0x02280002030095a7 */ /* 0x000e64000802007f */
[----:B-1----:R-:W-:Y:S05]  /*168a0*/  @!P1 BRA `(.L_x_997) ;  /* 0xfffffffc00ec9947 */ /* 0x002fea000383ffff */
[----:B------:R-:W-:Y:S05]  /*168b0*/  BRA `(.L_x_1181) ;  /* 0xfffffeb000e07947 */ /* 0x000fea000383ffff */
.L_x_1001:
[----:B-1----:R1:W2:Y:S02]  /*168c0*/  SYNCS.PHASECHK.TRANS64.TRYWAIT P1, [R7+URZ+0x22830], R2 ;  /* 0x02283002070075a7 */ /* 0x0022a4000802017f */
[----:B--2---:R-:W-:Y:S05]  /*168d0*/  @!P1 NANOSLEEP.SYNCS 0x989680 ;  /* 0x009896800000995d */ /* 0x004fea0003900000 */
[----:B------:R-:W2:Y:S02]  /*168e0*/  @!P1 SYNCS.PHASECHK.TRANS64 P1, [R7+URZ+0x22830], R2 ;  /* 0x02283002070095a7 */ /* 0x000ea4000802007f */
[----:B--2---:R-:W-:Y:S05]  /*168f0*/  @!P1 BRA `(.L_x_1001) ;  /* 0xfffffffc00f09947 */ /* 0x004fea000383ffff */
[----:B------:R-:W-:Y:S05]  /*16900*/  BRA `(.L_x_1000) ;  /* 0xfffffeb000fc7947 */ /* 0x000fea000383ffff */
.L_x_1018:
[----:B-1----:R-:W-:-:S04]  /*16910*/  IMAD.U32 R5, RZ, RZ, UR6 ;  /* 0x00000006ff057e24 */ /* 0x002fc8000f8e00ff */
[----:B------:R1:W2:Y:S03]  /*16920*/  SYNCS.PHASECHK.TRANS64.TRYWAIT P1, [R5+URZ+0x22830], R4 ;  /* 0x02283004050075a7 */ /* 0x0002a6000802017f */
[----:B--2---:R-:W-:Y:S05]  /*16930*/  @!P1 NANOSLEEP.SYNCS 0x989680 ;  /* 0x009896800000995d */ /* 0x004fea0003900000 */
[----:B------:R-:W2:Y:S02]  /*16940*/  @!P1 SYNCS.PHASECHK.TRANS64 P1, [R5+URZ+0x22830], R4 ;  /* 0x02283004050095a7 */ /* 0x000ea4000802007f */
[----:B--2---:R-:W-:Y:S05]  /*16950*/  @!P1 BRA `(.L_x_1018) ;  /* 0xfffffffc00ec9947 */ /* 0x004fea000383ffff */
[----:B------:R-:W-:Y:S05]  /*16960*/  BRA `(.L_x_1015) ;  /* 0xfffffeec009c7947 */ /* 0x000fea000383ffff */
.L_x_1022:
[----:B-1----:R-:W-:-:S04]  /*16970*/  IMAD.U32 R5, RZ, RZ, UR6 ;  /* 0x00000006ff057e24 */ /* 0x002fc8000f8e00ff */
[----:B------:R1:W2:Y:S03]  /*16980*/  SYNCS.PHASECHK.TRANS64.TRYWAIT P1, [R5+URZ+0x22850], R4 ;  /* 0x02285004050075a7 */ /* 0x0002a6000802017f */
[----:B--2---:R-:W-:Y:S05]  /*16990*/  @!P1 NANOSLEEP.SYNCS 0x989680 ;  /* 0x009896800000995d */ /* 0x004fea0003900000 */
[----:B------:R-:W2:Y:S02]  /*169a0*/  @!P1 SYNCS.PHASECHK.TRANS64 P1, [R5+URZ+0x22850], R4 ;  /* 0x02285004050095a7 */ /* 0x000ea4000802007f */
[----:B--2---:R-:W-:Y:S05]  /*169b0*/  @!P1 BRA `(.L_x_1022) ;  /* 0xfffffffc00ec9947 */ /* 0x004fea000383ffff */
[----:B------:R-:W-:Y:S05]  /*169c0*/  BRA `(.L_x_1019) ;  /* 0xfffffef000487947 */ /* 0x000fea000383ffff */
.L_x_1041:
[----:B-1----:R-:W-:-:S04]  /*169d0*/  IMAD.U32 R5, RZ, RZ, UR6 ;  /* 0x00000006ff057e24 */ /* 0x002fc8000f8e00ff */
[----:B------:R1:W2:Y:S03]  /*169e0*/  SYNCS.PHASECHK.TRANS64.TRYWAIT P1, [R5+URZ+0x22830], R4 ;  /* 0x02283004050075a7 */ /* 0x0002a6000802017f */
[----:B--2---:R-:W-:Y:S05]  /*169f0*/  @!P1 NANOSLEEP.SYNCS 0x989680 ;  /* 0x009896800000995d */ /* 0x004fea0003900000 */
[----:B------:R-:W2:Y:S02]  /*16a00*/  @!P1 SYNCS.PHASECHK.TRANS64 P1, [R5+URZ+0x22830], R4 ;  /* 0x02283004050095a7 */ /* 0x000ea4000802007f */
[----:B--2---:R-:W-:Y:S05]  /*16a10*/  @!P1 BRA `(.L_x_1041) ;  /* 0xfffffffc00ec9947 */ /* 0x004fea000383ffff */
[----:B------:R-:W-:Y:S05]  /*16a20*/  BRA `(.L_x_1038) ;  /* 0xffffff2400f07947 */ /* 0x000fea000383ffff */
.L_x_1045:
[----:B-1----:R-:W-:-:S04]  /*16a30*/  IMAD.U32 R5, RZ, RZ, UR6 ;  /* 0x00000006ff057e24 */ /* 0x002fc8000f8e00ff */
[----:B------:R1:W2:Y:S03]  /*16a40*/  SYNCS.PHASECHK.TRANS64.TRYWAIT P1, [R5+URZ+0x22850], R4 ;  /* 0x02285004050075a7 */ /* 0x0002a6000802017f */
[----:B--2---:R-:W-:Y:S05]  /*16a50*/  @!P1 NANOSLEEP.SYNCS 0x989680 ;  /* 0x009896800000995d */ /* 0x004fea0003900000 */
[----:B------:R-:W2:Y:S02]  /*16a60*/  @!P1 SYNCS.PHASECHK.TRANS64 P1, [R5+URZ+0x22850], R4 ;  /* 0x02285004050095a7 */ /* 0x000ea4000802007f */
[----:B--2---:R-:W-:Y:S05]  /*16a70*/  @!P1 BRA `(.L_x_1045) ;  /* 0xfffffffc00ec9947 */ /* 0x004fea000383ffff */
[----:B------:R-:W-:Y:S05]  /*16a80*/  BRA `(.L_x_1042) ;  /* 0xffffff28009c7947 */ /* 0x000fea000383ffff */
.L_x_1053:
[----:B-1----:R-:W-:-:S04]  /*16a90*/  IMAD.U32 R5, RZ, RZ, UR6 ;  /* 0x00000006ff057e24 */ /* 0x002fc8000f8e00ff */
[----:B------:R1:W2:Y:S03]  /*16aa0*/  SYNCS.PHASECHK.TRANS64.TRYWAIT P1, [R5+URZ+0x22830], R4 ;  /* 0x02283004050075a7 */ /* 0x0002a6000802017f */
[----:B--2---:R-:W-:Y:S05]  /*16ab0*/  @!P1 NANOSLEEP.SYNCS 0x989680 ;  /* 0x009896800000995d */ /* 0x004fea0003900000 */
[----:B------:R-:W2:Y:S02]  /*16ac0*/  @!P1 SYNCS.PHASECHK.TRANS64 P1, [R5+URZ+0x22830], R4 ;  /* 0x02283004050095a7 */ /* 0x000ea4000802007f */
[----:B--2---:R-:W-:Y:S05]  /*16ad0*/  @!P1 BRA `(.L_x_1053) ;  /* 0xfffffffc00ec9947 */ /* 0x004fea000383ffff */
[----:B------:R-:W-:Y:S05]  /*16ae0*/  BRA `(.L_x_1050) ;  /* 0xffffff4c007c7947 */ /* 0x000fea000383ffff */
.L_x_1057:
[----:B-1----:R-:W-:-:S04]  /*16af0*/  IMAD.U32 R5, RZ, RZ, UR6 ;  /* 0x00000006ff057e24 */ /* 0x002fc8000f8e00ff */
[----:B------:R1:W2:Y:S03]  /*16b00*/  SYNCS.PHASECHK.TRANS64.TRYWAIT P1, [R5+URZ+0x22850], R4 ;  /* 0x02285004050075a7 */ /* 0x0002a6000802017f */
[----:B--2---:R-:W-:Y:S05]  /*16b10*/  @!P1 NANOSLEEP.SYNCS 0x989680 ;  /* 0x009896800000995d */ /* 0x004fea0003900000 */
[----:B------:R-:W2:Y:S02]  /*16b20*/  @!P1 SYNCS.PHASECHK.TRANS64 P1, [R5+URZ+0x22850], R4 ;  /* 0x02285004050095a7 */ /* 0x000ea4000802007f */
[----:B--2---:R-:W-:Y:S05]  /*16b30*/  @!P1 BRA `(.L_x_1057) ;  /* 0xfffffffc00ec9947 */ /* 0x004fea000383ffff */
[----:B------:R-:W-:Y:S05]  /*16b40*/  BRA `(.L_x_1054) ;  /* 0xffffff50001c7947 */ /* 0x000fea000383ffff */
.L_x_1072:
[----:B-1----:R-:W-:-:S04]  /*16b50*/  IMAD.U32 R7, RZ, RZ, UR5 ;  /* 0x00000005ff077e24 */ /* 0x002fc8000f8e00ff */
[----:B------:R1:W2:Y:S03]  /*16b60*/  SYNCS.PHASECHK.TRANS64.TRYWAIT P1, [R7+URZ+0x22850], R0 ;  /* 0x02285000070075a7 */ /* 0x0002a6000802017f */
[----:B--2---:R-:W-:Y:S05]  /*16b70*/  @!P1 NANOSLEEP.SYNCS 0x989680 ;  /* 0x009896800000995d */ /* 0x004fea0003900000 */
[----:B------:R-:W2:Y:S02]  /*16b80*/  @!P1 SYNCS.PHASECHK.TRANS64 P1, [R7+URZ+0x22850], R0 ;  /* 0x02285000070095a7 */ /* 0x000ea4000802007f */
[----:B--2---:R-:W-:Y:S05]  /*16b90*/  @!P1 BRA `(.L_x_1072) ;  /* 0xfffffffc00ec9947 */ /* 0x004fea000383ffff */
[----:B------:R-:W-:Y:S05]  /*16ba0*/  BRA `(.L_x_1071) ;  /* 0xffffff8400007947 */ /* 0x000fea000383ffff */
.L_x_1112:
[----:B------:R-:W2:Y:S01]  /*16bb0*/  S2R R18, SR_TID.X ;  /* 0x0000000000127919 */ /* 0x000ea20000002100 */
[----:B------:R-:W-:Y:S02]  /*16bc0*/  IMAD.MOV.U32 R12, RZ, RZ, RZ ;  /* 0x000000ffff0c7224 */ /* 0x000fe400078e00ff */
[----:B------:R-:W-:Y:S02]  /*16bd0*/  IMAD.MOV.U32 R11, RZ, RZ, 0x1f ;  /* 0x0000001fff0b7424 */ /* 0x000fe400078e00ff */
[----:B------:R-:W-:Y:S01]  /*16be0*/  IMAD.MOV.U32 R15, RZ, RZ, -0x1 ;  /* 0xffffffffff0f7424 */ /* 0x000fe200078e00ff */
[----:B--2---:R-:W-:-:S04]  /*16bf0*/  SHF.R.U32.HI R18, RZ, 0x5, R18 ;  /* 0x00000005ff127819 */ /* 0x004fc80000011612 */
[----:B------:R-:W-:-:S05]  /*16c00*/  LOP3.LUT R18, R18, 0x3, RZ, 0xc0, !PT ;  /* 0x0000000312127812 */ /* 0x000fca00078ec0ff */
[----:B------:R-:W-:-:S07]  /*16c10*/  IMAD.MOV.U32 R13, RZ, RZ, R18 ;  /* 0x000000ffff0d7224 */ /* 0x000fce00078e0012 */
[----:B01---5:R-:W-:Y:S05]  /*16c20*/  WARPSYNC.COLLECTIVE R15, `(.L_x_1182) ;  /* 0x000000000f087348 */ /* 0x023fea0003c00000 */
[----:B------:R2:W3:Y:S02]  /*16c30*/  SHFL.IDX P6, R14, R13, R12, R11 ;  /* 0x0000000c0d0e7389 */ /* 0x0004e400000c000b */
[----:B0123-5:R-:W-:Y:S01]  /*16c40*/  ENDCOLLECTIVE ;  /* 0x000000000000791b */ /* 0x02ffe20003800000 */
.L_x_1182:
[----:B------:R-:W-:Y:S05]  /*16c50*/  BRA `(.L_x_1183) ;  /* 0xffffffc400847947 */ /* 0x000fea000383ffff */
.L_x_1115:
[----:B0-----:R0:W1:Y:S02]  /*16c60*/  SYNCS.PHASECHK.TRANS64.TRYWAIT P0, [R0+URZ+0x22880], R21 ;  /* 0x02288015000075a7 */ /* 0x001064000800017f */
[----:B-1----:R-:W-:Y:S05]  /*16c70*/  @!P0 NANOSLEEP.SYNCS 0x989680 ;  /* 0x009896800000895d */ /* 0x002fea0003900000 */
[----:B------:R-:W1:Y:S02]  /*16c80*/  @!P0 SYNCS.PHASECHK.TRANS64 P0, [R0+URZ+0x22880], R21 ;  /* 0x02288015000085a7 */ /* 0x000e64000800007f */
[----:B-1----:R-:W-:Y:S05]  /*16c90*/  @!P0 BRA `(.L_x_1115) ;  /* 0xfffffffc00f08947 */ /* 0x002fea000383ffff */
[----:B------:R-:W-:Y:S05]  /*16ca0*/  BRA `(.L_x_1184) ;  /* 0xffffffc800287947 */ /* 0x000fea000383ffff */
.L_x_1116:
[----:B------:R-:W-:Y:S01]  /*16cb0*/  BSSY B0, `(.L_x_1185) ;  /* 0x0000008000007945 */ /* 0x000fe20003800000 */
[----:B------:R-:W-:Y:S02]  /*16cc0*/  IMAD.MOV.U32 R13, RZ, RZ, R9 ;  /* 0x000000ffff0d7224 */ /* 0x000fe400078e0009 */
[----:B------:R-:W-:Y:S02]  /*16cd0*/  IMAD.MOV.U32 R12, RZ, RZ, RZ ;  /* 0x000000ffff0c7224 */ /* 0x000fe400078e00ff */
[----:B------:R-:W-:Y:S02]  /*16ce0*/  IMAD.MOV.U32 R11, RZ, RZ, 0x1c1f ;  /* 0x00001c1fff0b7424 */ /* 0x000fe400078e00ff */
[----:B------:R-:W-:-:S07]  /*16cf0*/  IMAD.MOV.U32 R15, RZ, RZ, -0x1 ;  /* 0xffffffffff0f7424 */ /* 0x000fce00078e00ff */
[----:B0-----:R-:W-:Y:S05]  /*16d00*/  WARPSYNC.COLLECTIVE R15, `(.L_x_1186) ;  /* 0x000000000f087348 */ /* 0x001fea0003c00000 */
[----:B------:R1:W2:Y:S02]  /*16d10*/  SHFL.IDX P6, R14, R13, R12, R11 ;  /* 0x0000000c0d0e7389 */ /* 0x0002a400000c000b */
[----:B012---:R-:W-:Y:S01]  /*16d20*/  ENDCOLLECTIVE ;  /* 0x000000000000791b */ /* 0x007fe20003800000 */
.L_x_1186:
[----:B------:R-:W-:Y:S05]  /*16d30*/  BSYNC B0 ;  /* 0x0000000000007941 */ /* 0x000fea0003800000 */
.L_x_1185:
[----:B------:R-:W-:Y:S01]  /*16d40*/  IMAD.MOV.U32 R13, RZ, RZ, R10 ;  /* 0x000000ffff0d7224 */ /* 0x000fe200078e000a */
[----:B------:R-:W-:Y:S01]  /*16d50*/  LOP3.LUT P2, RZ, R16, 0x2, RZ, 0xc0, !PT ;  /* 0x0000000210ff7812 */ /* 0x000fe2000784c0ff */
[----:B------:R-:W-:Y:S01]  /*16d60*/  IMAD.MOV.U32 R12, RZ, RZ, RZ ;  /* 0x000000ffff0c7224 */ /* 0x000fe200078e00ff */
[----:B------:R-:W-:Y:S01]  /*16d70*/  IADD3 R6, R17, R6, R29 ;  /* 0x0000000611067210 */ /* 0x000fe20007ffe01d */
[----:B------:R-:W-:Y:S01]  /*16d80*/  IMAD.MOV.U32 R11, RZ, RZ, 0x1c1f ;  /* 0x00001c1fff0b7424 */ /* 0x000fe200078e00ff */
[C---:B------:R-:W-:Y:S01]  /*16d90*/  ISETP.GE.AND P3, PT, R8.reuse, 0x21, PT ;  /* 0x000000210800780c */ /* 0x040fe20003f66270 */
[----:B------:R-:W-:Y:S01]  /*16da0*/  IMAD.MOV.U32 R15, RZ, RZ, -0x1 ;  /* 0xffffffffff0f7424 */ /* 0x000fe200078e00ff */
[----:B------:R-:W-:Y:S01]  /*16db0*/  ISETP.GE.AND P5, PT, R8, 0x61, PT ;  /* 0x000000610800780c */ /* 0x000fe20003fa6270 */
[----:B------:R-:W-:Y:S02]  /*16dc0*/  IMAD.MOV.U32 R3, RZ, RZ, R14 ;  /* 0x000000ffff037224 */ /* 0x000fe400078e000e */
[----:B------:R-:W-:-:S10]  /*16dd0*/  IMAD.IADD R7, R30, 0x1, R6 ;  /* 0x000000011e077824 */ /* 0x000fd400078e0206 */
[----:B------:R-:W-:Y:S05]  /*16de0*/  WARPSYNC.COLLECTIVE R15, `(.L_x_1187) ;  /* 0x000000000f087348 */ /* 0x000fea0003c00000 */
[----:B------:R0:W1:Y:S02]  /*16df0*/  SHFL.IDX P6, R14, R13, R12, R11 ;  /* 0x0000000c0d0e7389 */ /* 0x00006400000c000b */
[----:B01----:R-:W-:Y:S01]  /*16e00*/  ENDCOLLECTIVE ;  /* 0x000000000000791b */ /* 0x003fe20003800000 */
.L_x_1187:
[----:B------:R-:W-:Y:S02]  /*16e10*/  IMAD.MOV.U32 R13, RZ, RZ, R9 ;  /* 0x000000ffff0d7224 */ /* 0x000fe400078e0009 */
[----:B------:R-:W-:Y:S02]  /*16e20*/  IMAD.MOV.U32 R12, RZ, RZ, 0x1 ;  /* 0x00000001ff0c7424 */ /* 0x000fe400078e00ff */
[----:B------:R-:W-:-:S07]  /*16e30*/  IMAD.MOV.U32 R2, RZ, RZ, R14 ;  /* 0x000000ffff027224 */ /* 0x000fce00078e000e */
[----:B------:R-:W-:Y:S05]  /*16e40*/  WARPSYNC.COLLECTIVE R15, `(.L_x_1188) ;  /* 0x000000000f087348 */ /* 0x000fea0003c00000 */
[----:B------:R0:W1:Y:S02]  /*16e50*/  SHFL.IDX P6, R14, R13, R12, R11 ;  /* 0x0000000c0d0e7389 */ /* 0x00006400000c000b */
[----:B01----:R-:W-:Y:S01]  /*16e60*/  ENDCOLLECTIVE ;  /* 0x000000000000791b */ /* 0x003fe20003800000 */
.L_x_1188:
        /* <DEDUP_REMOVED lines=14> */
.L_x_1189:
[----:B------:R-:W-:Y:S02]  /*16f50*/  IMAD.MOV.U32 R13, RZ, RZ, R9 ;  /* 0x000000ffff0d7224 */ /* 0x000fe400078e0009 */
[----:B------:R-:W-:Y:S02]  /*16f60*/  IMAD.MOV.U32 R12, RZ, RZ, 0x2 ;  /* 0x00000002ff0c7424 */ /* 0x000fe400078e00ff */
[----:B------:R-:W-:-:S07]  /*16f70*/  IMAD.MOV.U32 R2, RZ, RZ, R14 ;  /* 0x000000ffff027224 */ /* 0x000fce00078e000e */
[----:B------:R-:W-:Y:S05]  /*16f80*/  WARPSYNC.COLLECTIVE R15, `(.L_x_1190) ;  /* 0x000000000f087348 */ /* 0x000fea0003c00000 */
[----:B------:R0:W1:Y:S02]  /*16f90*/  SHFL.IDX P6, R14, R13, R12, R11 ;  /* 0x0000000c0d0e7389 */ /* 0x00006400000c000b */
[----:B01----:R-:W-:Y:S01]  /*16fa0*/  ENDCOLLECTIVE ;  /* 0x000000000000791b */ /* 0x003fe20003800000 */
.L_x_1190:
        /* <DEDUP_REMOVED lines=14> */
.L_x_1191:
[----:B------:R-:W-:Y:S02]  /*17090*/  IMAD.MOV.U32 R13, RZ, RZ, R9 ;  /* 0x000000ffff0d7224 */ /* 0x000fe400078e0009 */
[----:B------:R-:W-:Y:S02]  /*170a0*/  IMAD.MOV.U32 R12, RZ, RZ, 0x3 ;  /* 0x00000003ff0c7424 */ /* 0x000fe400078e00ff */
[----:B------:R-:W-:-:S07]  /*170b0*/  IMAD.MOV.U32 R2, RZ, RZ, R14 ;  /* 0x000000ffff027224 */ /* 0x000fce00078e000e */
[----:B------:R-:W-:Y:S05]  /*170c0*/  WARPSYNC.COLLECTIVE R15, `(.L_x_1192) ;  /* 0x000000000f087348 */ /* 0x000fea0003c00000 */
[----:B------:R0:W1:Y:S02]  /*170d0*/  SHFL.IDX P6, R14, R13, R12, R11 ;  /* 0x0000000c0d0e7389 */ /* 0x00006400000c000b */
[----:B01----:R-:W-:Y:S01]  /*170e0*/  ENDCOLLECTIVE ;  /* 0x000000000000791b */ /* 0x003fe20003800000 */
.L_x_1192:
        /* <DEDUP_REMOVED lines=14> */
.L_x_1193:
[----:B------:R-:W-:Y:S01]  /*171d0*/  @!PT LDS RZ, [RZ] ;  /* 0x00000000fffff984 */ /* 0x000fe20000000800 */
[----:B------:R-:W-:Y:S01]  /*171e0*/  @!PT LDS RZ, [RZ] ;  /* 0x00000000fffff984 */ /* 0x000fe20000000800 */
[----:B------:R-:W-:Y:S01]  /*171f0*/  @!PT LDS RZ, [RZ] ;  /* 0x00000000fffff984 */ /* 0x000fe20000000800 */
[----:B------:R0:W-:Y:S02]  /*17200*/  LDGSTS.E.BYPASS.LTC128B.128 [R7+0xa400], desc[UR48][R2.64+0x40], !P0 ;  /* 0x0a40004002077fae */ /* 0x0001e4000c101d70 */
[----:B0-----:R-:W-:Y:S01]  /*17210*/  IMAD.MOV.U32 R2, RZ, RZ, R14 ;  /* 0x000000ffff027224 */ /* 0x001fe200078e000e */
[----:B------:R-:W-:Y:S06]  /*17220*/  BRA `(.L_x_1194) ;  /* 0xffffffc400bc7947 */ /* 0x000fec000383ffff */
.L_x_1121:
[----:B---3--:R3:W4:Y:S02]  /*17230*/  SYNCS.PHASECHK.TRANS64.TRYWAIT P0, [R0+URZ+0x22840], R21 ;  /* 0x02284015000075a7 */ /* 0x008724000800017f */
[----:B----4-:R-:W-:Y:S05]  /*17240*/  @!P0 NANOSLEEP.SYNCS 0x989680 ;  /* 0x009896800000895d */ /* 0x010fea0003900000 */
[----:B------:R-:W4:Y:S02]  /*17250*/  @!P0 SYNCS.PHASECHK.TRANS64 P0, [R0+URZ+0x22840], R21 ;  /* 0x02284015000085a7 */ /* 0x000f24000800007f */
[----:B----4-:R-:W-:Y:S05]  /*17260*/  @!P0 BRA `(.L_x_1121) ;  /* 0xfffffffc00f08947 */ /* 0x010fea000383ffff */
[----:B------:R-:W-:Y:S05]  /*17270*/  BRA `(.L_x_1195) ;  /* 0xffffffc8001c7947 */ /* 0x000fea000383ffff */
.L_x_1122:
        /* <DEDUP_REMOVED lines=8> */
.L_x_1197:
[----:B------:R-:W-:Y:S05]  /*17300*/  BSYNC B0 ;  /* 0x0000000000007941 */ /* 0x000fea0003800000 */
.L_x_1196:
[----:B------:R-:W-:Y:S01]  /*17310*/  IMAD.MOV.U32 R13, RZ, RZ, R4 ;  /* 0x000000ffff0d7224 */ /* 0x000fe200078e0004 */
[----:B------:R-:W-:Y:S01]  /*17320*/  LOP3.LUT R16, R16, 0xf7ffffff, RZ, 0xc0, !PT ;  /* 0xf7ffffff10107812 */ /* 0x000fe200078ec0ff */
[----:B------:R-:W-:Y:S02]  /*17330*/  IMAD.MOV.U32 R12, RZ, RZ, RZ ;  /* 0x000000ffff0c7224 */ /* 0x000fe400078e00ff */
[----:B------:R-:W-:Y:S01]  /*17340*/  IMAD.MOV.U32 R11, RZ, RZ, 0x1c1f ;  /* 0x00001c1fff0b7424 */ /* 0x000fe200078e00ff */
[----:B------:R-:W-:Y:S01]  /*17350*/  @P5 LOP3.LUT R16, R16, 0x8000000, RZ, 0xfc, !PT ;  /* 0x0800000010105812 */ /* 0x000fe200078efcff */
[----:B------:R-:W-:Y:S02]  /*17360*/  IMAD.MOV.U32 R15, RZ, RZ, -0x1 ;  /* 0xffffffffff0f7424 */ /* 0x000fe400078e00ff */
[----:B------:R-:W-:Y:S01]  /*17370*/  IMAD.MOV.U32 R2, RZ, RZ, R14 ;  /* 0x000000ffff027224 */ /* 0x000fe200078e000e */
[----:B------:R-:W-:Y:S01]  /*17380*/  LOP3.LUT P5, RZ, R16, 0x8, RZ, 0xc0, !PT ;  /* 0x0000000810ff7812 */ /* 0x000fe200078ac0ff */
[----:B------:R-:W-:-:S12]  /*17390*/  @P4 IMAD.IADD R7, R17, 0x1, R6 ;  /* 0x0000000111074824 */ /* 0x000fd800078e0206 */
[----:B------:R-:W-:Y:S05]  /*173a0*/  WARPSYNC.COLLECTIVE R15, `(.L_x_1198) ;  /* 0x000000000f087348 */ /* 0x000fea0003c00000 */
[----:B------:R0:W1:Y:S02]  /*173b0*/  SHFL.IDX P6, R14, R13, R12, R11 ;  /* 0x0000000c0d0e7389 */ /* 0x00006400000c000b */
[----:B01----:R-:W-:Y:S01]  /*173c0*/  ENDCOLLECTIVE ;  /* 0x000000000000791b */ /* 0x003fe20003800000 */
.L_x_1198:
[----:B------:R-:W-:Y:S02]  /*173d0*/  @P3 IMAD.IADD R9, R17, 0x1, R6 ;  /* 0x0000000111093824 */ /* 0x000fe400078e0206 */
[----:B------:R-:W-:Y:S02]  /*173e0*/  IMAD.MOV.U32 R13, RZ, RZ, R5 ;  /* 0x000000ffff0d7224 */ /* 0x000fe400078e0005 */
[----:B------:R-:W-:Y:S01]  /*173f0*/  IMAD.MOV.U32 R12, RZ, RZ, 0x1 ;  /* 0x00000001ff0c7424 */ /* 0x000fe200078e00ff */
[----:B------:R-:W-:Y:S02]  /*17400*/  LOP3.LUT P6, RZ, R16, 0x10, RZ, 0xc0, !PT ;  /* 0x0000001010ff7812 */ /* 0x000fe400078cc0ff */
[----:B------:R-:W-:-:S05]  /*17410*/  @P4 IADD3 R14, P0, R32, R14, RZ ;  /* 0x0000000e200e4210 */ /* 0x000fca0007f1e0ff */
[----:B------:R-:W-:Y:S02]  /*17420*/  @P4 IMAD.X R3, RZ, RZ, R2, P0 ;  /* 0x000000ffff034224 */ /* 0x000fe400000e0602 */
[----:B------:R-:W-:-:S05]  /*17430*/  @P4 IMAD.MOV.U32 R2, RZ, RZ, R14 ;  /* 0x000000ffff024224 */ /* 0x000fca00078e000e */
[----:B------:R-:W-:Y:S01]  /*17440*/  @!PT LDS RZ, [RZ] ;  /* 0x00000000fffff984 */ /* 0x000fe20000000800 */
[----:B------:R-:W-:Y:S01]  /*17450*/  @!PT LDS RZ, [RZ] ;  /* 0x00000000fffff984 */ /* 0x000fe20000000800 */
[----:B------:R-:W-:Y:S01]  /*17460*/  @!PT LDS RZ, [RZ] ;  /* 0x00000000fffff984 */ /* 0x000fe20000000800 */
[----:B------:R0:W-:Y:S02]  /*17470*/  @P4 LDGSTS.E.BYPASS.LTC128B.128 [R7+0x16400], desc[UR48][R2.64], !P6 ;  /* 0x1640000002074fae */ /* 0x0001e4000f101d70 */
[----:B0-----:R-:W-:Y:S05]  /*17480*/  WARPSYNC.COLLECTIVE R15, `(.L_x_1199) ;  /* 0x000000000f087348 */ /* 0x001fea0003c00000 */
[----:B------:R1:W2:Y:S02]  /*17490*/  SHFL.IDX P6, R14, R13, R12, R11 ;  /* 0x0000000c0d0e7389 */ /* 0x0002a400000c000b */
[----:B012---:R-:W-:Y:S01]  /*174a0*/  ENDCOLLECTIVE ;  /* 0x000000000000791b */ /* 0x007fe20003800000 */
.L_x_1199:
        /* <DEDUP_REMOVED lines=12> */
.L_x_1200:
[----:B------:R-:W-:Y:S02]  /*17570*/  IMAD.MOV.U32 R13, RZ, RZ, R5 ;  /* 0x000000ffff0d7224 */ /* 0x000fe400078e0005 */
[----:B------:R-:W-:Y:S01]  /*17580*/  IMAD.MOV.U32 R12, RZ, RZ, 0x2 ;  /* 0x00000002ff0c7424 */ /* 0x000fe200078e00ff */
[----:B------:R-:W-:-:S05]  /*17590*/  @P3 IADD3 R14, P0, R32, R14, RZ ;  /* 0x0000000e200e3210 */ /* 0x000fca0007f1e0ff */
[----:B------:R-:W-:Y:S02]  /*175a0*/  @P3 IMAD.X R21, RZ, RZ, R2, P0 ;  /* 0x000000ffff153224 */ /* 0x000fe400000e0602 */
[----:B------:R-:W-:-:S07]  /*175b0*/  @P3 IMAD.MOV.U32 R2, RZ, RZ, R14 ;  /* 0x000000ffff023224 */ /* 0x000fce00078e000e */
[----:B------:R-:W-:Y:S05]  /*175c0*/  WARPSYNC.COLLECTIVE R15, `(.L_x_1201) ;  /* 0x000000000f087348 */ /* 0x000fea0003c00000 */
[----:B------:R0:W1:Y:S02]  /*175d0*/  SHFL.IDX P6, R14, R13, R12, R11 ;  /* 0x0000000c0d0e7389 */ /* 0x00006400000c000b */
[----:B01----:R-:W-:Y:S01]  /*175e0*/  ENDCOLLECTIVE ;  /* 0x000000000000791b */ /* 0x003fe20003800000 */
.L_x_1201:
[----:B------:R-:W-:-:S05]  /*175f0*/  @P3 IMAD.MOV.U32 R3, RZ, RZ, R21 ;  /* 0x000000ffff033224 */ /* 0x000fca00078e0015 */
[----:B------:R-:W-:Y:S01]  /*17600*/  @!PT LDS RZ, [RZ] ;  /* 0x00000000fffff984 */ /* 0x000fe20000000800 */
[----:B------:R-:W-:Y:S01]  /*17610*/  @!PT LDS RZ, [RZ] ;  /* 0x00000000fffff984 */ /* 0x000fe20000000800 */
[----:B------:R-:W-:Y:S01]  /*17620*/  @!PT LDS RZ, [RZ] ;  /* 0x00000000fffff984 */ /* 0x000fe20000000800 */
[----:B------:R-:W-:Y:S04]  /*17630*/  @P3 LDGSTS.E.BYPASS.LTC128B.128 [R9+0x16c00], desc[UR48][R2.64], !P4 ;  /* 0x16c0000002093fae */ /* 0x000fe8000e101d70 */
[----:B------:R-:W-:Y:S01]  /*17640*/  @P3 LDGSTS.E.BYPASS.LTC128B.128 [R9+0x18c00], desc[UR48][R2.64+0x40], !P5 ;  /* 0x18c0004002093fae */ /* 0x000fe2000e901d70 */
[----:B------:R-:W-:-:S03]  /*17650*/  IMAD.MOV.U32 R13, RZ, RZ, R4 ;  /* 0x000000ffff0d7224 */ /* 0x000fc600078e0004 */
[----:B------:R0:W-:Y:S02]  /*17660*/  @P3 LDGSTS.E.BYPASS.LTC128B.128 [R9+0x1ac00], desc[UR48][R2.64+0x80], !P1 ;  /* 0x1ac0008002093fae */ /* 0x0001e4000c901d70 */
[----:B0-----:R-:W-:-:S07]  /*17670*/  IMAD.MOV.U32 R2, RZ, RZ, R14 ;  /* 0x000000ffff027224 */ /* 0x001fce00078e000e */
[----:B------:R-:W-:Y:S05]  /*17680*/  WARPSYNC.COLLECTIVE R15, `(.L_x_1202) ;  /* 0x000000000f087348 */ /* 0x000fea0003c00000 */
[----:B------:R0:W1:Y:S02]  /*17690*/  SHFL.IDX P6, R14, R13, R12, R11 ;  /* 0x0000000c0d0e7389 */ /* 0x00006400000c000b */
[----:B01----:R-:W-:Y:S01]  /*176a0*/  ENDCOLLECTIVE ;  /* 0x000000000000791b */ /* 0x003fe20003800000 */
.L_x_1202:
        /* <DEDUP_REMOVED lines=8> */
.L_x_1203:
[----:B------:R-:W-:-:S05]  /*17730*/  @P2 IMAD.MOV.U32 R3, RZ, RZ, R21 ;  /* 0x000000ffff032224 */ /* 0x000fca00078e0015 */
[----:B------:R-:W-:Y:S01]  /*17740*/  @!PT LDS RZ, [RZ] ;  /* 0x00000000fffff984 */ /* 0x000fe20000000800 */
[----:B------:R-:W-:Y:S01]  /*17750*/  @!PT LDS RZ, [RZ] ;  /* 0x00000000fffff984 */ /* 0x000fe20000000800 */
[----:B------:R-:W-:Y:S01]  /*17760*/  @!PT LDS RZ, [RZ] ;  /* 0x00000000fffff984 */ /* 0x000fe20000000800 */
[----:B------:R0:W-:Y:S04]  /*17770*/  @P2 LDGSTS.E.BYPASS.LTC128B.128 [R7+0x17400], desc[UR48][R2.64], !P4 ;  /* 0x1740000002072fae */ /* 0x0001e8000e101d70 */
[----:B------:R0:W-:Y:S01]  /*17780*/  @P2 LDGSTS.E.BYPASS.LTC128B.128 [R7+0x19400], desc[UR48][R2.64+0x40], !P5 ;  /* 0x1940004002072fae */ /* 0x0001e2000e901d70 */
[----:B------:R-:W-:Y:S01]  /*17790*/  LOP3.LUT P5, RZ, R16, 0x8000000, RZ, 0xc0, !PT ;  /* 0x0800000010ff7812 */ /* 0x000fe200078ac0ff */
[----:B------:R-:W-:Y:S02]  /*177a0*/  IMAD.MOV.U32 R13, RZ, RZ, R4 ;  /* 0x000000ffff0d7224 */ /* 0x000fe400078e0004 */
[----:B------:R0:W-:Y:S01]  /*177b0*/  @P2 LDGSTS.E.BYPASS.LTC128B.128 [R7+0x1b400], desc[UR48][R2.64+0x80], !P1 ;  /* 0x1b40008002072fae */ /* 0x0001e2000c901d70 */
[----:B------:R-:W-:-:S09]  /*177c0*/  IMAD.MOV.U32 R5, RZ, RZ, R14 ;  /* 0x000000ffff057224 */ /* 0x000fd200078e000e */
[----:B0-----:R-:W-:Y:S05]  /*177d0*/  WARPSYNC.COLLECTIVE R15, `(.L_x_1204) ;  /* 0x000000000f087348 */ /* 0x001fea0003c00000 */
[----:B------:R1:W2:Y:S02]  /*177e0*/  SHFL.IDX P6, R14, R13, R12, R11 ;  /* 0x0000000c0d0e7389 */ /* 0x0002a400000c000b */
[----:B012---:R-:W-:Y:S01]  /*177f0*/  ENDCOLLECTIVE ;  /* 0x000000000000791b */ /* 0x007fe20003800000 */
.L_x_1204:
[----:B------:R-:W-:Y:S05]  /*17800*/  BRA `(.L_x_1205) ;  /* 0xffffffc400987947 */ /* 0x000fea000383ffff */
.L_x_1127:
[----:B------:R-:W-:Y:S02]  /*17810*/  IMAD.MOV.U32 R13, RZ, RZ, R4 ;  /* 0x000000ffff0d7224 */ /* 0x000fe400078e0004 */
[----:B------:R-:W-:Y:S02]  /*17820*/  IMAD.MOV.U32 R12, RZ, RZ, RZ ;  /* 0x000000ffff0c7224 */ /* 0x000fe400078e00ff */
[----:B------:R-:W-:Y:S02]  /*17830*/  IMAD.MOV.U32 R11, RZ, RZ, 0x1c1f ;  /* 0x00001c1fff0b7424 */ /* 0x000fe400078e00ff */
[----:B------:R-:W-:Y:S02]  /*17840*/  IMAD.MOV.U32 R15, RZ, RZ, -0x1 ;  /* 0xffffffffff0f7424 */ /* 0x000fe400078e00ff */
[----:B------:R-:W-:-:S07]  /*17850*/  VIADD R5, R10, UR42 ;  /* 0x0000002a0a057c36 */ /* 0x000fce0008000000 */
[----:B-----5:R-:W-:Y:S05]  /*17860*/  WARPSYNC.COLLECTIVE R15, `(.L_x_1206) ;  /* 0x000000000f087348 */ /* 0x020fea0003c00000 */
[----:B------:R0:W1:Y:S02]  /*17870*/  SHFL.IDX P6, R14, R13, R12, R11 ;  /* 0x0000000c0d0e7389 */ /* 0x00006400000c000b */
[----:B01---5:R-:W-:Y:S01]  /*17880*/  ENDCOLLECTIVE ;  /* 0x000000000000791b */ /* 0x023fe20003800000 */
.L_x_1206:
[C---:B------:R-:W-:Y:S01]  /*17890*/  VIADD R6, R5.reuse, 0x20 ;  /* 0x0000002005067836 */ /* 0x040fe20000000000 */
[----:B------:R-:W-:Y:S01]  /*178a0*/  ISETP.GE.AND P0, PT, R5, UR40, PT ;  /* 0x0000002805007c0c */ /* 0x000fe2000bf06270 */
[----:B------:R-:W-:Y:S02]  /*178b0*/  IMAD.MOV.U32 R13, RZ, RZ, R0 ;  /* 0x000000ffff0d7224 */ /* 0x000fe400078e0000 */
[----:B------:R-:W-:-:S10]  /*178c0*/  IMAD.MOV.U32 R2, RZ, RZ, R14 ;  /* 0x000000ffff027224 */ /* 0x000fd400078e000e */
[----:B------:R-:W-:Y:S05]  /*178d0*/  WARPSYNC.COLLECTIVE R15, `(.L_x_1207) ;  /* 0x000000000f087348 */ /* 0x000fea0003c00000 */
[----:B------:R0:W1:Y:S02]  /*178e0*/  SHFL.IDX P6, R14, R13, R12, R11 ;  /* 0x0000000c0d0e7389 */ /* 0x00006400000c000b */
[----:B01----:R-:W-:Y:S01]  /*178f0*/  ENDCOLLECTIVE ;  /* 0x000000000000791b */ /* 0x003fe20003800000 */
.L_x_1207:
[----:B------:R-:W-:Y:S02]  /*17900*/  IMAD.MOV.U32 R13, RZ, RZ, R4 ;  /* 0x000000ffff0d7224 */ /* 0x000fe400078e0004 */
[----:B------:R-:W-:Y:S01]  /*17910*/  IMAD.MOV.U32 R12, RZ, RZ, 0x1 ;  /* 0x00000001ff0c7424 */ /* 0x000fe200078e00ff */
[----:B------:R-:W-:-:S05]  /*17920*/  @!P0 IADD3 R14, P1, R32, R14, RZ ;  /* 0x0000000e200e8210 */ /* 0x000fca0007f3e0ff */
[----:B------:R-:W-:Y:S02]  /*17930*/  @!P0 IMAD.X R3, RZ, RZ, R2, P1 ;  /* 0x000000ffff038224 */ /* 0x000fe400008e0602 */
[----:B------:R-:W-:-:S07]  /*17940*/  @!P0 IMAD.MOV.U32 R2, RZ, RZ, R14 ;  /* 0x000000ffff028224 */ /* 0x000fce00078e000e */
[----:B------:R-:W-:Y:S05]  /*17950*/  WARPSYNC.COLLECTIVE R15, `(.L_x_1208) ;  /* 0x000000000f087348 */ /* 0x000fea0003c00000 */
[----:B------:R0:W1:Y:S02]  /*17960*/  SHFL.IDX P6, R14, R13, R12, R11 ;  /* 0x0000000c0d0e7389 */ /* 0x00006400000c000b */
[----:B01----:R-:W-:Y:S01]  /*17970*/  ENDCOLLECTIVE ;  /* 0x000000000000791b */ /* 0x003fe20003800000 */
.L_x_1208:
[----:B------:R-:W-:Y:S01]  /*17980*/  @!PT LDS RZ, [RZ] ;  /* 0x00000000fffff984 */ /* 0x000fe20000000800 */
[----:B------:R-:W-:Y:S01]  /*17990*/  @!PT LDS RZ, [RZ] ;  /* 0x00000000fffff984 */ /* 0x000fe20000000800 */
[----:B------:R-:W-:Y:S01]  /*179a0*/  @!PT LDS RZ, [RZ] ;  /* 0x00000000fffff984 */ /* 0x000fe20000000800 */
[----:B------:R-:W-:Y:S04]  /*179b0*/  @!P0 LDGSTS.E.BYPASS.LTC128B.128 [R8+0x10400], desc[UR48][R2.64], !P3 ;  /* 0x1040000002088fae */ /* 0x000fe8000d901d70 */
[----:B------:R-:W-:Y:S04]  /*179c0*/  @!P0 LDGSTS.E.BYPASS.LTC128B.128 [R8+0x12400], desc[UR48][R2.64+0x40], !P4 ;  /* 0x1240004002088fae */ /* 0x000fe8000e101d70 */
[----:B------:R0:W-:Y:S01]  /*179d0*/  @!P0 LDGSTS.E.BYPASS.LTC128B.128 [R8+0x14400], desc[UR48][R2.64+0x80], !P5 ;  /* 0x1440008002088fae */ /* 0x0001e2000e901d70 */
[----:B------:R-:W-:Y:S01]  /*179e0*/  ISETP.GE.AND P0, PT, R6, UR40, PT ;  /* 0x0000002806007c0c */ /* 0x000fe2000bf06270 */
[----:B------:R-:W-:-:S02]  /*179f0*/  IMAD.MOV.U32 R13, RZ, RZ, R0 ;  /* 0x000000ffff0d7224 */ /* 0x000fc400078e0000 */
[----:B------:R-:W-:Y:S02]  /*17a00*/  VIADD R6, R5, 0x40 ;  /* 0x0000004005067836 */ /* 0x000fe40000000000 */
[----:B0-----:R-:W-:-:S08]  /*17a10*/  IMAD.MOV.U32 R2, RZ, RZ, R14 ;  /* 0x000000ffff027224 */ /* 0x001fd000078e000e */
[----:B------:R-:W-:Y:S05]  /*17a20*/  WARPSYNC.COLLECTIVE R15, `(.L_x_1209) ;  /* 0x000000000f087348 */ /* 0x000fea0003c00000 */
[----:B------:R0:W1:Y:S02]  /*17a30*/  SHFL.IDX P6, R14, R13, R12, R11 ;  /* 0x0000000c0d0e7389 */ /* 0x00006400000c000b */
[----:B01----:R-:W-:Y:S01]  /*17a40*/  ENDCOLLECTIVE ;  /* 0x000000000000791b */ /* 0x003fe20003800000 */
.L_x_1209:
        /* <DEDUP_REMOVED lines=8> */
.L_x_1210:
        /* <DEDUP_REMOVED lines=8> */
[----:B------:R-:W-:Y:S01]  /*17b50*/  ISETP.GE.AND P0, PT, R6, UR40, PT ;  /* 0x0000002806007c0c */ /* 0x000fe2000bf06270 */
[----:B0-----:R-:W-:-:S12]  /*17b60*/  IMAD.MOV.U32 R2, RZ, RZ, R14 ;  /* 0x000000ffff027224 */ /* 0x001fd800078e000e */
[----:B------:R-:W-:Y:S05]  /*17b70*/  WARPSYNC.COLLECTIVE R15, `(.L_x_1211) ;  /* 0x000000000f087348 */ /* 0x000fea0003c00000 */
[----:B------:R0:W1:Y:S02]  /*17b80*/  SHFL.IDX P6, R14, R13, R12, R11 ;  /* 0x0000000c0d0e7389 */ /* 0x00006400000c000b */
[----:B01----:R-:W-:Y:S01]  /*17b90*/  ENDCOLLECTIVE ;  /* 0x000000000000791b */ /* 0x003fe20003800000 */
.L_x_1211:
        /* <DEDUP_REMOVED lines=8> */
.L_x_1212:
        /* <DEDUP_REMOVED lines=12> */
.L_x_1213:
[----:B------:R-:W-:Y:S05]  /*17ce0*/  BRA `(.L_x_1214) ;  /* 0xffffffc800847947 */ /* 0x000fea000383ffff */
.L_x_1130:
[----:B0-----:R0:W1:Y:S02]  /*17cf0*/  SYNCS.PHASECHK.TRANS64.TRYWAIT P0, [R17+URZ+0x22820], R0 ;  /* 0x02282000110075a7 */ /* 0x001064000800017f */
[----:B-1----:R-:W-:Y:S05]  /*17d00*/  @!P0 NANOSLEEP.SYNCS 0x989680 ;  /* 0x009896800000895d */ /* 0x002fea0003900000 */
[----:B------:R-:W1:Y:S02]  /*17d10*/  @!P0 SYNCS.PHASECHK.TRANS64 P0, [R17+URZ+0x22820], R0 ;  /* 0x02282000110085a7 */ /* 0x000e64000800007f */
[----:B-1----:R-:W-:Y:S05]  /*17d20*/  @!P0 BRA `(.L_x_1130) ;  /* 0xfffffffc00f08947 */ /* 0x002fea000383ffff */
[----:B------:R-:W-:Y:S05]  /*17d30*/  BRA `(.L_x_1215) ;  /* 0xffffffc800e87947 */ /* 0x000fea000383ffff */
.L_x_1134:
[----:B0-----:R0:W1:Y:S02]  /*17d40*/  SYNCS.PHASECHK.TRANS64.TRYWAIT P0, [R0+URZ+0x22880], R10 ;  /* 0x0228800a000075a7 */ /* 0x001064000800017f */
[----:B-1----:R-:W-:Y:S05]  /*17d50*/  @!P0 NANOSLEEP.SYNCS 0x989680 ;  /* 0x009896800000895d */ /* 0x002fea0003900000 */
[----:B------:R-:W1:Y:S02]  /*17d60*/  @!P0 SYNCS.PHASECHK.TRANS64 P0, [R0+URZ+0x22880], R10 ;  /* 0x0228800a000085a7 */ /* 0x000e64000800007f */
[----:B-1----:R-:W-:Y:S05]  /*17d70*/  @!P0 BRA `(.L_x_1134) ;  /* 0xfffffffc00f08947 */ /* 0x002fea000383ffff */
[----:B------:R-:W-:Y:S05]  /*17d80*/  BRA `(.L_x_1216) ;  /* 0xffffffcc00b47947 */ /* 0x000fea000383ffff */
.L_x_1135:
        /* <DEDUP_REMOVED lines=8> */
.L_x_1218:
[----:B------:R-:W-:Y:S05]  /*17e10*/  BSYNC B0 ;  /* 0x0000000000007941 */ /* 0x000fea0003800000 */
.L_x_1217:
        /* <DEDUP_REMOVED lines=10> */
.L_x_1219:
[----:B------:R-:W-:Y:S02]  /*17ec0*/  IMAD.MOV.U32 R13, RZ, RZ, R27 ;  /* 0x000000ffff0d7224 */ /* 0x000fe400078e001b */
[----:B------:R-:W-:Y:S02]  /*17ed0*/  IMAD.MOV.U32 R12, RZ, RZ, 0x1 ;  /* 0x00000001ff0c7424 */ /* 0x000fe400078e00ff */
[----:B------:R-:W-:-:S07]  /*17ee0*/  IMAD.MOV.U32 R2, RZ, RZ, R14 ;  /* 0x000000ffff027224 */ /* 0x000fce00078e000e */
[----:B------:R-:W-:Y:S05]  /*17ef0*/  WARPSYNC.COLLECTIVE R15, `(.L_x_1220) ;  /* 0x000000000f087348 */ /* 0x000fea0003c00000 */
[----:B------:R0:W1:Y:S02]  /*17f00*/  SHFL.IDX P6, R14, R13, R12, R11 ;  /* 0x0000000c0d0e7389 */ /* 0x00006400000c000b */
[----:B01----:R-:W-:Y:S01]  /*17f10*/  ENDCOLLECTIVE ;  /* 0x000000000000791b */ /* 0x003fe20003800000 */
.L_x_1220:
        /* <DEDUP_REMOVED lines=12> */
.L_x_1221:
[----:B------:R-:W-:Y:S02]  /*17fe0*/  IMAD.MOV.U32 R13, RZ, RZ, R27 ;  /* 0x000000ffff0d7224 */ /* 0x000fe400078e001b */
[----:B------:R-:W-:Y:S02]  /*17ff0*/  IMAD.MOV.U32 R12, RZ, RZ, 0x2 ;  /* 0x00000002ff0c7424 */ /* 0x000fe400078e00ff */
[----:B------:R-:W-:-:S07]  /*18000*/  IMAD.MOV.U32 R2, RZ, RZ, R14 ;  /* 0x000000ffff027224 */ /* 0x000fce00078e000e */
[----:B------:R-:W-:Y:S05]  /*18010*/  WARPSYNC.COLLECTIVE R15, `(.L_x_1222) ;  /* 0x000000000f087348 */ /* 0x000fea0003c00000 */
[----:B------:R0:W1:Y:S02]  /*18020*/  SHFL.IDX P6, R14, R13, R12, R11 ;  /* 0x0000000c0d0e7389 */ /* 0x00006400000c000b */
[----:B01----:R-:W-:Y:S01]  /*18030*/  ENDCOLLECTIVE ;  /* 0x000000000000791b */ /* 0x003fe20003800000 */
.L_x_1222:
        /* <DEDUP_REMOVED lines=12> */
.L_x_1223:
[----:B------:R-:W-:Y:S02]  /*18100*/  IMAD.MOV.U32 R13, RZ, RZ, R27 ;  /* 0x000000ffff0d7224 */ /* 0x000fe400078e001b */
[----:B------:R-:W-:Y:S02]  /*18110*/  IMAD.MOV.U32 R12, RZ, RZ, 0x3 ;  /* 0x00000003ff0c7424 */ /* 0x000fe400078e00ff */
[----:B------:R-:W-:-:S07]  /*18120*/  IMAD.MOV.U32 R2, RZ, RZ, R14 ;  /* 0x000000ffff027224 */ /* 0x000fce00078e000e */
[----:B------:R-:W-:Y:S05]  /*18130*/  WARPSYNC.COLLECTIVE R15, `(.L_x_1224) ;  /* 0x000000000f087348 */ /* 0x000fea0003c00000 */
[----:B------:R0:W1:Y:S02]  /*18140*/  SHFL.IDX P6, R14, R13, R12, R11 ;  /* 0x0000000c0d0e7389 */ /* 0x00006400000c000b */
[----:B01----:R-:W-:Y:S01]  /*18150*/  ENDCOLLECTIVE ;  /* 0x000000000000791b */ /* 0x003fe20003800000 */
.L_x_1224:
        /* <DEDUP_REMOVED lines=12> */
.L_x_1225:
[----:B------:R-:W-:Y:S01]  /*18220*/  IMAD.MOV.U32 R2, RZ, RZ, R14 ;  /* 0x000000ffff027224 */ /* 0x000fe200078e000e */
[----:B------:R-:W-:Y:S06]  /*18230*/  BRA `(.L_x_1226) ;  /* 0xffffffcc00407947 */ /* 0x000fec000383ffff */
.L_x_1140:
[----:B---3--:R3:W4:Y:S02]  /*18240*/  SYNCS.PHASECHK.TRANS64.TRYWAIT P0, [R0+URZ+0x22840], R10 ;  /* 0x0228400a000075a7 */ /* 0x008724000800017f */
[----:B----4-:R-:W-:Y:S05]  /*18250*/  @!P0 NANOSLEEP.SYNCS 0x989680 ;  /* 0x009896800000895d */ /* 0x010fea0003900000 */
[----:B------:R-:W4:Y:S02]  /*18260*/  @!P0 SYNCS.PHASECHK.TRANS64 P0, [R0+URZ+0x22840], R10 ;  /* 0x0228400a000085a7 */ /* 0x000f24000800007f */
[----:B----4-:R-:W-:Y:S05]  /*18270*/  @!P0 BRA `(.L_x_1140) ;  /* 0xfffffffc00f08947 */ /* 0x010fea000383ffff */
[----:B------:R-:W-:Y:S05]  /*18280*/  BRA `(.L_x_1227) ;  /* 0xffffffcc00947947 */ /* 0x000fea000383ffff */
.L_x_1141:
        /* <DEDUP_REMOVED lines=8> */
.L_x_1229:
[----:B------:R-:W-:Y:S05]  /*18310*/  BSYNC B0 ;  /* 0x0000000000007941 */ /* 0x000fea0003800000 */
.L_x_1228:
[----:B------:R-:W-:Y:S02]  /*18320*/  IMAD.MOV.U32 R13, RZ, RZ, R6 ;  /* 0x000000ffff0d7224 */ /* 0x000fe400078e0006 */
        /* <DEDUP_REMOVED lines=8> */
.L_x_1230:
[----:B------:R-:W-:Y:S02]  /*183b0*/  IMAD.MOV.U32 R13, RZ, RZ, R8 ;  /* 0x000000ffff0d7224 */ /* 0x000fe400078e0008 */
[----:B------:R-:W-:Y:S02]  /*183c0*/  IMAD.MOV.U32 R12, RZ, RZ, 0x1 ;  /* 0x00000001ff0c7424 */ /* 0x000fe400078e00ff */
[----:B------:R-:W-:-:S07]  /*183d0*/  IMAD.MOV.U32 R2, RZ, RZ, R14 ;  /* 0x000000ffff027224 */ /* 0x000fce00078e000e */
[----:B------:R-:W-:Y:S05]  /*183e0*/  WARPSYNC.COLLECTIVE R15, `(.L_x_1231) ;  /* 0x000000000f087348 */ /* 0x000fea0003c00000 */
[----:B------:R0:W1:Y:S02]  /*183f0*/  SHFL.IDX P6, R14, R13, R12, R11 ;  /* 0x0000000c0d0e7389 */ /* 0x00006400000c000b */
[----:B01----:R-:W-:Y:S01]  /*18400*/  ENDCOLLECTIVE ;  /* 0x000000000000791b */ /* 0x003fe20003800000 */
.L_x_1231:
        /* <DEDUP_REMOVED lines=13> */
.L_x_1232:
[----:B------:R-:W-:Y:S02]  /*184e0*/  IMAD.MOV.U32 R13, RZ, RZ, R8 ;  /* 0x000000ffff0d7224 */ /* 0x000fe400078e0008 */
[----:B------:R-:W-:Y:S02]  /*184f0*/  IMAD.MOV.U32 R12, RZ, RZ, 0x2 ;  /* 0x00000002ff0c7424 */ /* 0x000fe400078e00ff */
[----:B------:R-:W-:-:S07]  /*18500*/  IMAD.MOV.U32 R2, RZ, RZ, R14 ;  /* 0x000000ffff027224 */ /* 0x000fce00078e000e */
[----:B------:R-:W-:Y:S05]  /*18510*/  WARPSYNC.COLLECTIVE R15, `(.L_x_1233) ;  /* 0x000000000f087348 */ /* 0x000fea0003c00000 */
[----:B------:R0:W1:Y:S02]  /*18520*/  SHFL.IDX P6, R14, R13, R12, R11 ;  /* 0x0000000c0d0e7389 */ /* 0x00006400000c000b */
[----:B01----:R-:W-:Y:S01]  /*18530*/  ENDCOLLECTIVE ;  /* 0x000000000000791b */ /* 0x003fe20003800000 */
.L_x_1233:
        /* <DEDUP_REMOVED lines=13> */
.L_x_1234:
[----:B------:R-:W-:Y:S02]  /*18610*/  IMAD.MOV.U32 R13, RZ, RZ, R8 ;  /* 0x000000ffff0d7224 */ /* 0x000fe400078e0008 */
[----:B------:R-:W-:Y:S02]  /*18620*/  IMAD.MOV.U32 R12, RZ, RZ, 0x3 ;  /* 0x00000003ff0c7424 */ /* 0x000fe400078e00ff */
[----:B------:R-:W-:-:S07]  /*18630*/  IMAD.MOV.U32 R2, RZ, RZ, R14 ;  /* 0x000000ffff027224 */ /* 0x000fce00078e000e */
[----:B------:R-:W-:Y:S05]  /*18640*/  WARPSYNC.COLLECTIVE R15, `(.L_x_1235) ;  /* 0x000000000f087348 */ /* 0x000fea0003c00000 */
[----:B------:R0:W1:Y:S02]  /*18650*/  SHFL.IDX P6, R14, R13, R12, R11 ;  /* 0x0000000c0d0e7389 */ /* 0x00006400000c000b */
[----:B01----:R-:W-:Y:S01]  /*18660*/  ENDCOLLECTIVE ;  /* 0x000000000000791b */ /* 0x003fe20003800000 */
.L_x_1235:
        /* <DEDUP_REMOVED lines=13> */
.L_x_1236:
[----:B------:R-:W-:Y:S05]  /*18740*/  BRA `(.L_x_1237) ;  /* 0xffffffcc00247947 */ /* 0x000fea000383ffff */
.L_x_1146:
[----:B0-----:R0:W2:Y:S02]  /*18750*/  SYNCS.PHASECHK.TRANS64.TRYWAIT P1, [R0+URZ+0x22870], R3 ;  /* 0x02287003000075a7 */ /* 0x0010a4000802017f */
[----:B--2---:R-:W-:Y:S05]  /*18760*/  @!P1 NANOSLEEP.SYNCS 0x989680 ;  /* 0x009896800000995d */ /* 0x004fea0003900000 */
[----:B------:R-:W2:Y:S02]  /*18770*/  @!P1 SYNCS.PHASECHK.TRANS64 P1, [R0+URZ+0x22870], R3 ;  /* 0x02287003000095a7 */ /* 0x000ea4000802007f */
[----:B--2---:R-:W-:Y:S05]  /*18780*/  @!P1 BRA `(.L_x_1146) ;  /* 0xfffffffc00f09947 */ /* 0x004fea000383ffff */
[----:B------:R-:W-:Y:S05]  /*18790*/  BRA `(.L_x_1238) ;  /* 0xffffffcc00907947 */ /* 0x000fea000383ffff */
.L_x_1148:
[----:B0-----:R0:W1:Y:S02]  /*187a0*/  SYNCS.PHASECHK.TRANS64.TRYWAIT P1, [R0+URZ+0x22860], R3 ;  /* 0x02286003000075a7 */ /* 0x001064000802017f */
[----:B-1----:R-:W-:Y:S05]  /*187b0*/  @!P1 NANOSLEEP.SYNCS 0x989680 ;  /* 0x009896800000995d */ /* 0x002fea0003900000 */
[----:B------:R-:W1:Y:S02]  /*187c0*/  @!P1 SYNCS.PHASECHK.TRANS64 P1, [R0+URZ+0x22860], R3 ;  /* 0x02286003000095a7 */ /* 0x000e64000802007f */
[----:B-1----:R-:W-:Y:S05]  /*187d0*/  @!P1 BRA `(.L_x_1148) ;  /* 0xfffffffc00f09947 */ /* 0x002fea000383ffff */
[----:B------:R-:W-:Y:S05]  /*187e0*/  BRA `(.L_x_1239) ;  /* 0xffffffcc00a07947 */ /* 0x000fea000383ffff */
.L_x_1156:
[----:B-1----:R1:W2:Y:S02]  /*187f0*/  SYNCS.PHASECHK.TRANS64.TRYWAIT P0, [R18+URZ+0x22870], R3 ;  /* 0x02287003120075a7 */ /* 0x0022a4000800017f */
[----:B--2---:R-:W-:Y:S05]  /*18800*/  @!P0 NANOSLEEP.SYNCS 0x989680 ;  /* 0x009896800000895d */ /* 0x004fea0003900000 */
[----:B------:R-:W2:Y:S02]  /*18810*/  @!P0 SYNCS.PHASECHK.TRANS64 P0, [R18+URZ+0x22870], R3 ;  /* 0x02287003120085a7 */ /* 0x000ea4000800007f */
[----:B--2---:R-:W-:Y:S05]  /*18820*/  @!P0 BRA `(.L_x_1156) ;  /* 0xfffffffc00f08947 */ /* 0x004fea000383ffff */
[----:B------:R-:W-:Y:S05]  /*18830*/  BRA `(.L_x_1240) ;  /* 0xffffffd400387947 */ /* 0x000fea000383ffff */
.L_x_1158:
[----:B0-----:R0:W1:Y:S02]  /*18840*/  SYNCS.PHASECHK.TRANS64.TRYWAIT P0, [R18+URZ+0x22860], R3 ;  /* 0x02286003120075a7 */ /* 0x001064000800017f */
[----:B-1----:R-:W-:Y:S05]  /*18850*/  @!P0 NANOSLEEP.SYNCS 0x989680 ;  /* 0x009896800000895d */ /* 0x002fea0003900000 */
[----:B------:R-:W1:Y:S02]  /*18860*/  @!P0 SYNCS.PHASECHK.TRANS64 P0, [R18+URZ+0x22860], R3 ;  /* 0x02286003120085a7 */ /* 0x000e64000800007f */
[----:B-1----:R-:W-:Y:S05]  /*18870*/  @!P0 BRA `(.L_x_1158) ;  /* 0xfffffffc00f08947 */ /* 0x002fea000383ffff */
[----:B------:R-:W-:Y:S05]  /*18880*/  BRA `(.L_x_1241) ;  /* 0xffffffd400447947 */ /* 0x000fea000383ffff */
.L_x_1165:
[----:B0-----:R0:W2:Y:S02]  /*18890*/  SYNCS.PHASECHK.TRANS64.TRYWAIT P0, [R5+URZ+0x22820], R0 ;  /* 0x02282000050075a7 */ /* 0x0010a4000800017f */
[----:B--2---:R-:W-:Y:S05]  /*188a0*/  @!P0 NANOSLEEP.SYNCS 0x989680 ;  /* 0x009896800000895d */ /* 0x004fea0003900000 */
[----:B------:R-:W2:Y:S02]  /*188b0*/  @!P0 SYNCS.PHASECHK.TRANS64 P0, [R5+URZ+0x22820], R0 ;  /* 0x02282000050085a7 */ /* 0x000ea4000800007f */
[----:B--2---:R-:W-:Y:S05]  /*188c0*/  @!P0 BRA `(.L_x_1165) ;  /* 0xfffffffc00f08947 */ /* 0x004fea000383ffff */
[----:B------:R-:W-:Y:S05]  /*188d0*/  BRA `(.L_x_1242) ;  /* 0xffffffdc00087947 */ /* 0x000fea000383ffff */
.L_x_1166:
[----:B------:R-:W2:Y:S01]  /*188e0*/  S2R R2, SR_TID.X ;  /* 0x0000000000027919 */ /* 0x000ea20000002100 */
[----:B------:R-:W-:Y:S01]  /*188f0*/  BSSY B0, `(.L_x_1243) ;  /* 0x000000a000007945 */ /* 0x000fe20003800000 */
[----:B------:R-:W-:Y:S02]  /*18900*/  IMAD.MOV.U32 R12, RZ, RZ, RZ ;  /* 0x000000ffff0c7224 */ /* 0x000fe400078e00ff */
[----:B------:R-:W-:Y:S02]  /*18910*/  IMAD.MOV.U32 R11, RZ, RZ, 0x1f ;  /* 0x0000001fff0b7424 */ /* 0x000fe400078e00ff */
[----:B------:R-:W-:Y:S01]  /*18920*/  IMAD.MOV.U32 R15, RZ, RZ, -0x1 ;  /* 0xffffffffff0f7424 */ /* 0x000fe200078e00ff */
[----:B--2---:R-:W-:-:S04]  /*18930*/  SHF.R.U32.HI R2, RZ, 0x5, R2 ;  /* 0x00000005ff027819 */ /* 0x004fc80000011602 */
[----:B------:R-:W-:-:S05]  /*18940*/  LOP3.LUT R2, R2, 0x3, RZ, 0xc0, !PT ;  /* 0x0000000302027812 */ /* 0x000fca00078ec0ff */
[----:B------:R-:W-:-:S07]  /*18950*/  IMAD.MOV.U32 R13, RZ, RZ, R2 ;  /* 0x000000ffff0d7224 */ /* 0x000fce00078e0002 */
[----:B01----:R-:W-:Y:S05]  /*18960*/  WARPSYNC.COLLECTIVE R15, `(.L_x_1244) ;  /* 0x000000000f087348 */ /* 0x003fea0003c00000 */
[----:B------:R2:W3:Y:S02]  /*18970*/  SHFL.IDX P6, R14, R13, R12, R11 ;  /* 0x0000000c0d0e7389 */ /* 0x0004e400000c000b */
[----:B0123--:R-:W-:Y:S01]  /*18980*/  ENDCOLLECTIVE ;  /* 0x000000000000791b */ /* 0x00ffe20003800000 */
.L_x_1244:
[----:B------:R-:W-:Y:S05]  /*18990*/  BSYNC B0 ;  /* 0x0000000000007941 */ /* 0x000fea0003800000 */
.L_x_1243:
[----:B------:R-:W-:Y:S05]  /*189a0*/  BRA `(.L_x_1245) ;  /* 0xffffffd800f07947 */ /* 0x000fea000383ffff */
.L_x_1169:
[----:B------:R-:W-:Y:S01]  /*189b0*/  BSSY B1, `(.L_x_1246) ;  /* 0x0000006000017945 */ /* 0x000fe20003800000 */
[----:B------:R-:W-:-:S07]  /*189c0*/  IMAD.MOV.U32 R15, RZ, RZ, -0x1 ;  /* 0xffffffffff0f7424 */ /* 0x000fce00078e00ff */
[----:B01----:R-:W-:Y:S05]  /*189d0*/  WARPSYNC.COLLECTIVE R15, `(.L_x_1247) ;  /* 0x000000000f0c7348 */ /* 0x003fea0003c00000 */
[----:B------:R-:W-:Y:S02]  /*189e0*/  ELECT P6, UR62, PT ;  /* 0x00000000003e782f */ /* 0x000fe400038c0000 */
[----:B------:R-:W-:Y:S01]  /*189f0*/  MOV R14, UR62 ;  /* 0x0000003e000e7c02 */ /* 0x000fe20008000f00 */
[----:B01----:R-:W-:Y:S10]  /*18a00*/  ENDCOLLECTIVE ;  /* 0x000000000000791b */ /* 0x003ff40003800000 */
.L_x_1247:
[----:B------:R-:W-:Y:S05]  /*18a10*/  BSYNC B1 ;  /* 0x0000000000017941 */ /* 0x000fea0003800000 */
.L_x_1246:
[----:B------:R-:W-:Y:S05]  /*18a20*/  BRA `(.L_x_1248) ;  /* 0xffffffd800e87947 */ /* 0x000fea000383ffff */
.L_x_1171:
[----:B0-----:R0:W2:Y:S02]  /*18a30*/  SYNCS.PHASECHK.TRANS64.TRYWAIT P1, [R3+URZ+0x22840], R2 ;  /* 0x02284002030075a7 */ /* 0x0010a4000802017f */
[----:B--2---:R-:W-:Y:S05]  /*18a40*/  @!P1 NANOSLEEP.SYNCS 0x989680 ;  /* 0x009896800000995d */ /* 0x004fea0003900000 */
[----:B------:R-:W2:Y:S02]  /*18a50*/  @!P1 SYNCS.PHASECHK.TRANS64 P1, [R3+URZ+0x22840], R2 ;  /* 0x02284002030095a7 */ /* 0x000ea4000802007f */
[----:B--2---:R-:W-:Y:S05]  /*18a60*/  @!P1 BRA `(.L_x_1171) ;  /* 0xfffffffc00f09947 */ /* 0x004fea000383ffff */
[----:B------:R-:W-:Y:S05]  /*18a70*/  BRA `(.L_x_1249) ;  /* 0xffffffdc00087947 */ /* 0x000fea000383ffff */
.L_x_1173:
[----:B--2---:R2:W3:Y:S02]  /*18a80*/  SYNCS.PHASECHK.TRANS64.TRYWAIT P1, [R19+URZ+0x22840], R0 ;  /* 0x02284000130075a7 */ /* 0x0044e4000802017f */
[----:B---3--:R-:W-:Y:S05]  /*18a90*/  @!P1 NANOSLEEP.SYNCS 0x989680 ;  /* 0x009896800000995d */ /* 0x008fea0003900000 */
[----:B------:R-:W3:Y:S02]  /*18aa0*/  @!P1 SYNCS.PHASECHK.TRANS64 P1, [R19+URZ+0x22840], R0 ;  /* 0x02284000130095a7 */ /* 0x000ee4000802007f */
[----:B---3--:R-:W-:Y:S05]  /*18ab0*/  @!P1 BRA `(.L_x_1173) ;  /* 0xfffffffc00f09947 */ /* 0x008fea000383ffff */
[----:B------:R-:W-:Y:S05]  /*18ac0*/  BRA `(.L_x_1250) ;  /* 0xffffffdc00147947 */ /* 0x000fea000383ffff */
.L_x_1175:
[----:B---3--:R3:W4:Y:S02]  /*18ad0*/  SYNCS.PHASECHK.TRANS64.TRYWAIT P1, [R3+URZ+0x22860], R2 ;  /* 0x02286002030075a7 */ /* 0x008724000802017f */
[----:B----4-:R-:W-:Y:S05]  /*18ae0*/  @!P1 NANOSLEEP.SYNCS 0x989680 ;  /* 0x009896800000995d */ /* 0x010fea0003900000 */
[----:B------:R-:W4:Y:S02]  /*18af0*/  @!P1 SYNCS.PHASECHK.TRANS64 P1, [R3+URZ+0x22860], R2 ;  /* 0x02286002030095a7 */ /* 0x000f24000802007f */
[----:B----4-:R-:W-:Y:S05]  /*18b00*/  @!P1 BRA `(.L_x_1175) ;  /* 0xfffffffc00f09947 */ /* 0x010fea000383ffff */
[----:B------:R-:W-:Y:S05]  /*18b10*/  BRA `(.L_x_1251) ;  /* 0xffffffdc00107947 */ /* 0x000fea000383ffff */
.L_x_1177:
[----:B----4-:R4:W0:Y:S02]  /*18b20*/  SYNCS.PHASECHK.TRANS64.TRYWAIT P1, [R19+URZ+0x22860], R0 ;  /* 0x02286000130075a7 */ /* 0x010824000802017f */
[----:B0-----:R-:W-:Y:S05]  /*18b30*/  @!P1 NANOSLEEP.SYNCS 0x989680 ;  /* 0x009896800000995d */ /* 0x001fea0003900000 */
[----:B------:R-:W0:Y:S02]  /*18b40*/  @!P1 SYNCS.PHASECHK.TRANS64 P1, [R19+URZ+0x22860], R0 ;  /* 0x02286000130095a7 */ /* 0x000e24000802007f */
[----:B0-----:R-:W-:Y:S05]  /*18b50*/  @!P1 BRA `(.L_x_1177) ;  /* 0xfffffffc00f09947 */ /* 0x001fea000383ffff */
[----:B------:R-:W-:Y:S05]  /*18b60*/  BRA `(.L_x_1252) ;  /* 0xffffffdc000c7947 */ /* 0x000fea000383ffff */
.L_x_1179:
[----:B------:R0:W0:Y:S02]  /*18b70*/  SYNCS.PHASECHK.TRANS64.TRYWAIT P1, [R3+URZ+0x22880], R2 ;  /* 0x02288002030075a7 */ /* 0x000024000802017f */
[----:B0-----:R-:W-:Y:S05]  /*18b80*/  @!P1 NANOSLEEP.SYNCS 0x989680 ;  /* 0x009896800000995d */ /* 0x001fea0003900000 */
[----:B------:R-:W0:Y:S02]  /*18b90*/  @!P1 SYNCS.PHASECHK.TRANS64 P1, [R3+URZ+0x22880], R2 ;  /* 0x02288002030095a7 */ /* 0x000e24000802007f */
[----:B0-----:R-:W-:Y:S05]  /*18ba0*/  @!P1 BRA `(.L_x_1179) ;  /* 0xfffffffc00f09947 */ /* 0x001fea000383ffff */
[----:B------:R-:W-:Y:S05]  /*18bb0*/  BRA `(.L_x_1253) ;  /* 0xffffffdc00087947 */ /* 0x000fea000383ffff */
.L_x_1254:
        /* <DEDUP_REMOVED lines=12> */
.L_x_3193:


//--------------------- .text._ZN7cutlass13device_kernelIN5flash11enable_sm90INS1_16FlashAttnFwdSm90INS1_25CollectiveMainloopFwdSm90ILi2EN4cute5tupleIJNS5_1CILi1EEES8_S8_EEENS6_IJNS7_ILi128EEESA_NS7_ILi192EEEEEELi128ENS_12float_e4m3_tEfNS_4arch4Sm90ELb0ELb1ELb1ELb1ELb1ELb0ELb0ELb1ELb1ELb1ELb0ELb0EEENS1_21CollectiveEpilogueFwdINS6_IJSA_SA_SA_EEES9_NS_10bfloat16_tESF_Li256ELb1ELb1ELb0ELb1EEENS1_36VarlenDynamicPersistentTileSchedulerILi128ELi128ELi256ELi128ELb0ELb1ELb1ELb1ELb0ELb1EEEEEEEEEvNT_6ParamsE --------------------------
	.section	.text._ZN7cutlass13device_kernelIN5flash11enable_sm90INS1_16FlashAttnFwdSm90INS1_25CollectiveMainloopFwdSm90ILi2EN4cute5tupleIJNS5_1CILi1EEES8_S8_EEENS6_IJNS7_ILi128EEESA_NS7_ILi192EEEEEELi128ENS_12float_e4m3_tEfNS_4arch4Sm90ELb0ELb1ELb1ELb1ELb1ELb0ELb0ELb1ELb1ELb1ELb0ELb0EEENS1_21CollectiveEpilogueFwdINS6_IJSA_SA_SA_EEES9_NS_10bfloat16_tESF_Li256ELb1ELb1ELb0ELb1EEENS1_36VarlenDynamicPersistentTileSchedulerILi128ELi128ELi256ELi128ELb0ELb1ELb1ELb1ELb0ELb1EEEEEEEEEvNT_6ParamsE,"ax",@progbits
	.align	128
.text._ZN7cutlass13device_kernelIN5flash11enable_sm90INS1_16FlashAttnFwdSm90INS1_25CollectiveMainloopFwdSm90ILi2EN4cute5tupleIJNS5_1CILi1EEES8_S8_EEENS6_IJNS7_ILi128EEESA_NS7_ILi192EEEEEELi128ENS_12float_e4m3_tEfNS_4arch4Sm90ELb0ELb1ELb1ELb1ELb1ELb0ELb0ELb1ELb1ELb1ELb0ELb0EEENS1_21CollectiveEpilogueFwdINS6_IJSA_SA_SA_EEES9_NS_10bfloat16_tESF_Li256ELb1ELb1ELb0ELb1EEENS1_36VarlenDynamicPersistentTileSchedulerILi128ELi128ELi256ELi128ELb0ELb1ELb1ELb1ELb0ELb1EEEEEEEEEvNT_6ParamsE:
        .type           _ZN7cutlass13device_kernelIN5flash11enable_sm90INS1_16FlashAttnFwdSm90INS1_25CollectiveMainloopFwdSm90ILi2EN4cute5tupleIJNS5_1CILi1EEES8_S8_EEENS6_IJNS7_ILi128EEESA_NS7_ILi192EEEEEELi128ENS_12float_e4m3_tEfNS_4arch4Sm90ELb0ELb1ELb1ELb1ELb1ELb0ELb0ELb1ELb1ELb1ELb0ELb0EEENS1_21CollectiveEpilogueFwdINS6_IJSA_SA_SA_EEES9_NS_10bfloat16_tESF_Li256ELb1ELb1ELb0ELb1EEENS1_36VarlenDynamicPersistentTileSchedulerILi128ELi128ELi256ELi128ELb0ELb1ELb1ELb1ELb0ELb1EEEEEEEEEvNT_6ParamsE,@function
        .size           _ZN7cutlass13device_kernelIN5flash11enable_sm90INS1_16FlashAttnFwdSm90INS1_25CollectiveMainloopFwdSm90ILi2EN4cute5tupleIJNS5_1CILi1EEES8_S8_EEENS6_IJNS7_ILi128EEESA_NS7_ILi192EEEEEELi128ENS_12float_e4m3_tEfNS_4arch4Sm90ELb0ELb1ELb1ELb1ELb1ELb0ELb0ELb1ELb1ELb1ELb0ELb0EEENS1_21CollectiveEpilogueFwdINS6_IJSA_SA_SA_EEES9_NS_10bfloat16_tESF_Li256ELb1ELb1ELb0ELb1EEENS1_36VarlenDynamicPersistentTileSchedulerILi128ELi128ELi256ELi128ELb0ELb1ELb1ELb1ELb0ELb1EEEEEEEEEvNT_6ParamsE,(.L_x_3194 - _ZN7cutlass13device_kernelIN5flash11enable_sm90INS1_16FlashAttnFwdSm90INS1_25CollectiveMainloopFwdSm90ILi2EN4cute5tupleIJNS5_1CILi1EEES8_S8_EEENS6_IJNS7_ILi128EEESA_NS7_ILi192EEEEEELi128ENS_12float_e4m3_tEfNS_4arch4Sm90ELb0ELb1ELb1ELb1ELb1ELb0ELb0ELb1ELb1ELb1ELb0ELb0EEENS1_21CollectiveEpilogueFwdINS6_IJSA_SA_SA_EEES9_NS_10bfloat16_tESF_Li256ELb1ELb1ELb0ELb1EEENS1_36VarlenDynamicPersistentTileSchedulerILi128ELi128ELi256ELi128ELb0ELb1ELb1ELb1ELb0ELb1EEEEEEEEEvNT_6ParamsE)
        .other          _ZN7cutlass13device_kernelIN5flash11enable_sm90INS1_16FlashAttnFwdSm90INS1_25CollectiveMainloopFwdSm90ILi2EN4cute5tupleIJNS5_1CILi1EEES8_S8_EEENS6_IJNS7_ILi128EEESA_NS7_ILi192EEEEEELi128ENS_12float_e4m3_tEfNS_4arch4Sm90ELb0ELb1ELb1ELb1ELb1ELb0ELb0ELb1ELb1ELb1ELb0ELb0EEENS1_21CollectiveEpilogueFwdINS6_IJSA_SA_SA_EEES9_NS_10bfloat16_tESF_Li256ELb1ELb1ELb0ELb1EEENS1_36VarlenDynamicPersistentTileSchedulerILi128ELi128ELi256ELi128ELb0ELb1ELb1ELb1ELb0ELb1EEEEEEEEEvNT_6ParamsE,@"STO_CUDA_ENTRY STV_DEFAULT"
_ZN7cutlass13device_kernelIN5flash11enable_sm90INS1_16FlashAttnFwdSm90INS1_25CollectiveMainloopFwdSm90ILi2EN4cute5tupleIJNS5_1CILi1EEES8_S8_EEENS6_IJNS7_ILi128EEESA_NS7_ILi192EEEEEELi128ENS_12float_e4m3_tEfNS_4arch4Sm90ELb0ELb1ELb1ELb1ELb1ELb0ELb0ELb1ELb1ELb1ELb0ELb0EEENS1_21CollectiveEpilogueFwdINS6_IJSA_SA_SA_EEES9_NS_10bfloat16_tESF_Li256ELb1ELb1ELb0ELb1EEENS1_36VarlenDynamicPersistentTileSchedulerILi128ELi128ELi256ELi128ELb0ELb1ELb1ELb1ELb0ELb1EEEEEEEEEvNT_6ParamsE:
        /* <DEDUP_REMOVED lines=45> */
.L_x_1255:
        /* <DEDUP_REMOVED lines=22> */
.L_x_1256:
        /* <DEDUP_REMOVED lines=18> */
.L_x_1257:
        /* <DEDUP_REMOVED lines=22> */
.L_x_1258:
        /* <DEDUP_REMOVED lines=24> */
.L_x_1259:
        /* <DEDUP_REMOVED lines=8> */
.L_x_1261:
        /* <DEDUP_REMOVED lines=35> */
[----:B------:R-:W-:Y:S02]  /*0ae0*/  LOP3.LUT R11, R11, 0xfffffffc, RZ, 0xc0, !PT ;  /* 0xfffffffc0b0b7812 */ /* 0x000fe400078ec0ff */
[----:B------:R-:W-:Y:S01]  /*0af0*/  LEA.HI R8, R6, R177, RZ, 0x2 ;  /* 0x000000b106087211 */ /* 0x000fe200078f10ff */
[----:B------:R-:W-:Y:S01]  /*0b00*/  IMAD R181, R5, 0x40, R4 ;  /* 0x0000004005b57824 */ /* 0x000fe200078e0204 */
[----:B------:R-:W-:Y:S01]  /*0b10*/  LEA.HI R3, R3, R184, RZ, 0x3 ;  /* 0x000000b803037211 */ /* 0x000fe200078f18ff */
[----:B------:R-:W-:Y:S01]  /*0b20*/  IMAD.IADD R11, R184, 0x1, -R11 ;  /* 0x00000001b80b7824 */ /* 0x000fe200078e0a0b */
[----:B------:R-:W-:-:S02]  /*0b30*/  SHF.R.S32.HI R9, RZ, 0x2, R8 ;  /* 0x00000002ff097819 */ /* 0x000fc40000011408 */
[----:B------:R-:W-:Y:S02]  /*0b40*/  SHF.R.S32.HI R10, RZ, 0x1f, R8 ;  /* 0x0000001fff0a7819 */ /* 0x000fe40000011408 */
[----:B------:R-:W-:Y:S02]  /*0b50*/  SHF.R.S32.HI R179, RZ, 0x7, R0 ;  /* 0x00000007ffb37819 */ /* 0x000fe40000011400 */
[----:B------:R-:W-:Y:S02]  /*0b60*/  LEA.HI R10, R10, R9, RZ, 0x3 ;  /* 0x000000090a0a7211 */ /* 0x000fe400078f18ff */
[----:B------:R-:W-:Y:S02]  /*0b70*/  LOP3.LUT R5, R3, 0xfffffff8, RZ, 0xc0, !PT ;  /* 0xfffffff803057812 */ /* 0x000fe400078ec0ff */
[----:B------:R-:W-:Y:S02]  /*0b80*/  SHF.R.S32.HI R7, RZ, 0x4, R2 ;  /* 0x00000004ff077819 */ /* 0x000fe40000011402 */
[----:B------:R-:W-:Y:S01]  /*0b90*/  LOP3.LUT R10, R10, 0xfffffff8, RZ, 0xc0, !PT ;  /* 0xfffffff80a0a7812 */ /* 0x000fe200078ec0ff */
[----:B------:R-:W-:Y:S01]  /*0ba0*/  IMAD.IADD R172, R184, 0x1, -R5 ;  /* 0x00000001b8ac7824 */ /* 0x000fe200078e0a05 */
[----:B------:R-:W-:-:S02]  /*0bb0*/  LEA.HI R6, R6, R177, RZ, 0x5 ;  /* 0x000000b106067211 */ /* 0x000fc400078f28ff */
[----:B------:R-:W-:Y:S01]  /*0bc0*/  LEA.HI R0, R0, R179, RZ, 0x1 ;  /* 0x000000b300007211 */ /* 0x000fe200078f08ff */
[----:B------:R-:W-:Y:S01]  /*0bd0*/  IMAD.IADD R9, R9, 0x1, -R10 ;  /* 0x0000000109097824 */ /* 0x000fe200078e0a0a */
[----:B------:R-:W-:Y:S01]  /*0be0*/  LEA.HI R2, R2, R7, RZ, 0x1 ;  /* 0x0000000702027211 */ /* 0x000fe200078f08ff */
[----:B------:R-:W-:Y:S01]  /*0bf0*/  IMAD.SHL.U32 R169, R172, 0x8, RZ ;  /* 0x00000008aca97824 */ /* 0x000fe200078e00ff */
[----:B------:R-:W-:Y:S02]  /*0c00*/  SHF.R.S32.HI R6, RZ, 0x5, R6 ;  /* 0x00000005ff067819 */ /* 0x000fe40000011406 */
[----:B------:R-:W-:Y:S01]  /*0c10*/  LEA.HI R4, R11, R11, RZ, 0x1 ;  /* 0x0000000b0b047211 */ /* 0x000fe200078f08ff */
[----:B------:R-:W-:Y:S01]  /*0c20*/  VIADD R171, R169, 0x40 ;  /* 0x00000040a9ab7836 */ /* 0x000fe20000000000 */
[----:B------:R-:W-:Y:S01]  /*0c30*/  LOP3.LUT R0, R0, 0x3fffffe, RZ, 0xc0, !PT ;  /* 0x03fffffe00007812 */ /* 0x000fe200078ec0ff */
[----:B------:R-:W-:Y:S01]  /*0c40*/  IMAD R9, R6, 0x10, R9 ;  /* 0x0000001006097824 */ /* 0x000fe200078e0209 */
[----:B------:R-:W-:-:S02]  /*0c50*/  LOP3.LUT R2, R2, 0x1ffffffe, RZ, 0xc0, !PT ;  /* 0x1ffffffe02027812 */ /* 0x000fc400078ec0ff */
[----:B------:R-:W-:Y:S01]  /*0c60*/  LOP3.LUT R4, R4, 0x1ffffffe, RZ, 0xc0, !PT ;  /* 0x1ffffffe04047812 */ /* 0x000fe200078ec0ff */
[----:B------:R-:W-:Y:S01]  /*0c70*/  IMAD.IADD R0, R179, 0x1, -R0 ;  /* 0x00000001b3007824 */ /* 0x000fe200078e0a00 */
[----:B------:R-:W-:Y:S01]  /*0c80*/  LOP3.LUT R18, R8, 0x7ffffffc, RZ, 0xc0, !PT ;  /* 0x7ffffffc08127812 */ /* 0x000fe200078ec0ff */
[----:B------:R-:W-:Y:S01]  /*0c90*/  IMAD.IADD R2, R7, 0x1, -R2 ;  /* 0x0000000107027824 */ /* 0x000fe200078e0a02 */
[----:B------:R-:W-:Y:S01]  /*0ca0*/  SHF.R.S32.HI R175, RZ, 0x3, R3 ;  /* 0x00000003ffaf7819 */ /* 0x000fe20000011403 */
[----:B------:R-:W-:Y:S01]  /*0cb0*/  IMAD.IADD R11, R11, 0x1, -R4 ;  /* 0x000000010b0b7824 */ /* 0x000fe200078e0a04 */
[----:B------:R-:W-:Y:S01]  /*0cc0*/  SHF.R.S32.HI R183, RZ, 0x1f, R169 ;  /* 0x0000001fffb77819 */ /* 0x000fe200000114a9 */
[----:B------:R-:W-:Y:S01]  /*0cd0*/  IMAD R180, R0, 0x40, R9 ;  /* 0x0000004000b47824 */ /* 0x000fe200078e0209 */
[----:B------:R-:W-:Y:S01]  /*0ce0*/  SHF.R.S32.HI R182, RZ, 0x1f, R171 ;  /* 0x0000001fffb67819 */ /* 0x000fe200000114ab */
[----:B------:R-:W-:Y:S02]  /*0cf0*/  IMAD R181, R2, 0x8, R181 ;  /* 0x0000000802b57824 */ /* 0x000fe400078e02b5 */
[----:B------:R-:W-:-:S02]  /*0d00*/  IMAD.IADD R18, R177, 0x1, -R18 ;  /* 0x00000001b1127824 */ /* 0x000fc400078e0a12 */
[----:B------:R-:W-:-:S07]  /*0d10*/  IMAD R168, R11, 0x8, R180 ;  /* 0x000000080ba87824 */ /* 0x000fce00078e02b4 */
.L_x_1369:
[----:B0---4-:R-:W0:Y:S01]  /*0d20*/  LDC.64 R2, c[0x0][0xa28] ;  /* 0x00028a00ff027b82 */ /* 0x011e220000000a00 */
[----:B------:R-:W-:Y:S01]  /*0d30*/  IMAD.MOV.U32 R7, RZ, RZ, RZ ;  /* 0x000000ffff077224 */ /* 0x000fe200078e00ff */
[----:B------:R-:W-:Y:S01]  /*0d40*/  ULDC.64 UR4, c[0x0][0x418] ;  /* 0x0001060000047ab9 */ /* 0x000fe20000000a00 */
[----:B------:R-:W-:-:S05]  /*0d50*/  ULDC.64 UR6, c[0x0][0xa20] ;  /* 0x0002880000067ab9 */ /* 0x000fca0000000a00 */
[----:B--23--:R-:W1:Y:S01]  /*0d60*/  LDC.64 R4, c[0x0][0xa18] ;  /* 0x00028600ff047b82 */ /* 0x00ce620000000a00 */
[----:B0-----:R-:W-:-:S04]  /*0d70*/  ISETP.NE.U32.AND P0, PT, R2, RZ, PT ;  /* 0x000000ff0200720c */ /* 0x001fc80003f05070 */
[----:B------:R-:W-:Y:S02]  /*0d80*/  ISETP.NE.AND.EX P0, PT, R3, RZ, PT, P0 ;  /* 0x000000ff0300720c */ /* 0x000fe40003f05300 */
[----:B-1----:R-:W-:-:S04]  /*0d90*/  ISETP.NE.U32.AND P1, PT, R4, RZ, PT ;  /* 0x000000ff0400720c */ /* 0x002fc80003f25070 */
[----:B------:R-:W-:-:S07]  /*0da0*/  ISETP.NE.AND.EX P1, PT, R5, RZ, PT, P1 ;  /* 0x000000ff0500720c */ /* 0x000fce0003f25310 */
[----:B------:R-:W0:Y:S08]  /*0db0*/  @P0 LDC.64 R2, c[0x0][0xa28] ;  /* 0x00028a00ff020b82 */ /* 0x000e300000000a00 */
[----:B------:R-:W1:Y:S01]  /*0dc0*/  @P1 LDC.64 R4, c[0x0][0xa18] ;  /* 0x00028600ff041b82 */ /* 0x000e620000000a00 */
[----:B0-----:R-:W-:-:S05]  /*0dd0*/  @P0 IMAD.WIDE R2, R23, 0x4, R2 ;  /* 0x0000000417020825 */ /* 0x001fca00078e0202 */
[----:B------:R0:W5:Y:S01]  /*0de0*/  @P0 LDG.E R7, desc[UR44][R2.64] ;  /* 0x0000002c02070981 */ /* 0x000162000c1e1900 */
[----:B-1----:R-:W-:-:S05]  /*0df0*/  @P1 IMAD.WIDE R4, R23, 0x4, R4 ;  /* 0x0000000417041825 */ /* 0x002fca00078e0204 */
[----:B------:R0:W5:Y:S01]  /*0e00*/  @P1 LDG.E R17, desc[UR44][R4.64] ;  /* 0x0000002c04111981 */ /* 0x000162000c1e1900 */
[----:B------:R-:W-:Y:S01]  /*0e10*/  UISETP.NE.U32.AND UP0, UPT, UR4, URZ, UPT ;  /* 0x0000003f0400728c */ /* 0x000fe2000bf05070 */
[----:B------:R-:W-:Y:S01]  /*0e20*/  ISETP.NE.U32.AND P2, PT, RZ, UR6, PT ;  /* 0x00000006ff007c0c */ /* 0x000fe2000bf45070 */
[----:B------:R-:W-:Y:S01]  /*0e30*/  IMAD.MOV.U32 R173, RZ, RZ, R22 ;  /* 0x000000ffffad7224 */ /* 0x000fe200078e0016 */
[----:B------:R-:W-:Y:S01]  /*0e40*/  ULDC UR4, c[0x0][0x424] ;  /* 0x0001090000047ab9 */ /* 0x000fe20000000800 */
[----:B------:R-:W-:Y:S01]  /*0e50*/  UISETP.NE.AND.EX UP0, UPT, UR5, URZ, UPT, UP0 ;  /* 0x0000003f0500728c */ /* 0x000fe2000bf05300 */
[----:B------:R-:W-:Y:S02]  /*0e60*/  ISETP.NE.AND.EX P2, PT, RZ, UR7, PT, P2 ;  /* 0x00000007ff007c0c */ /* 0x000fe4000bf45320 */
[----:B------:R-:W-:Y:S01]  /*0e70*/  ULDC UR5, c[0x0][0x2f0] ;  /* 0x0000bc0000057ab9 */ /* 0x000fe20000000800 */
[----:B------:R-:W-:-:S04]  /*0e80*/  USEL UR4, UR4, 0x1, UP0 ;  /* 0x0000000104047887 */ /* 0x000fc80008000000 */
[----:B------:R-:W-:Y:S01]  /*0e90*/  UIMAD UR4, UR4, UR5, URZ ;  /* 0x00000005040472a4 */ /* 0x000fe2000f8e023f */
[----:B0-----:R-:W-:Y:S11]  /*0ea0*/  @P1 BRA `(.L_x_1262) ;  /* 0x0000000000281947 */ /* 0x001ff60003800000 */
[----:B------:R-:W-:Y:S01]  /*0eb0*/  ULDC.64 UR6, c[0x0][0xa00] ;  /* 0x0002800000067ab9 */ /* 0x000fe20000000a00 */
[----:B-----5:R-:W0:Y:S01]  /*0ec0*/  LDC R17, c[0x0][0x288] ;  /* 0x0000a200ff117b82 */ /* 0x020e220000000800 */
[----:B------:R-:W-:-:S04]  /*0ed0*/  ISETP.NE.U32.AND P0, PT, RZ, UR6, PT ;  /* 0x00000006ff007c0c */ /* 0x000fc8000bf05070 */
[----:B------:R-:W-:-:S13]  /*0ee0*/  ISETP.NE.AND.EX P0, PT, RZ, UR7, PT, P0 ;  /* 0x00000007ff007c0c */ /* 0x000fda000bf05300 */
[----:B------:R-:W-:Y:S05]  /*0ef0*/  @!P0 BRA `(.L_x_1262) ;  /* 0x0000000000148947 */ /* 0x000fea0003800000 */
[----:B------:R-:W1:Y:S02]  /*0f00*/  LDC.64 R2, c[0x0][0xa00] ;  /* 0x00028000ff027b82 */ /* 0x000e640000000a00 */
[----:B-1----:R-:W-:-:S05]  /*0f10*/  IMAD.WIDE R2, R23, 0x4, R2 ;  /* 0x0000000417027825 */ /* 0x002fca00078e0202 */
[----:B0-----:R-:W2:Y:S04]  /*0f20*/  LDG.E R17, desc[UR44][R2.64] ;  /* 0x0000002c02117981 */ /* 0x001ea8000c1e1900 */
[----:B------:R-:W2:Y:S02]  /*0f30*/  LDG.E R0, desc[UR44][R2.64+0x4] ;  /* 0x0000042c02007981 */ /* 0x000ea4000c1e1900 */
[----:B--2---:R-:W-:-:S07]  /*0f40*/  IMAD.IADD R17, R0, 0x1, -R17 ;  /* 0x0000000100117824 */ /* 0x004fce00078e0a11 */
.L_x_1262:
[----:B------:R-:W-:Y:S02]  /*0f50*/  IMAD.U32 R16, RZ, RZ, UR4 ;  /* 0x00000004ff107e24 */ /* 0x000fe4000f8e00ff */
[----:B------:R-:W-:Y:S01]  /*0f60*/  IMAD.MOV.U32 R174, RZ, RZ, R23 ;  /* 0x000000ffffae7224 */ /* 0x000fe200078e0017 */
[----:B------:R-:W-:Y:S06]  /*0f70*/  @!P2 BRA `(.L_x_1263) ;  /* 0x000000000010a947 */ /* 0x000fec0003800000 */
[----:B------:R-:W1:Y:S02]  /*0f80*/  LDC.64 R2, c[0x0][0xa20] ;  /* 0x00028800ff027b82 */ /* 0x000e640000000a00 */
[----:B-1----:R-:W-:-:S05]  /*0f90*/  IMAD.WIDE R2, R23, 0x4, R2 ;  /* 0x0000000417027825 */ /* 0x002fca00078e0202 */
[----:B------:R1:W5:Y:S01]  /*0fa0*/  LDG.E R16, desc[UR44][R2.64] ;  /* 0x0000002c02107981 */ /* 0x000362000c1e1900 */
[----:B------:R-:W-:Y:S05]  /*0fb0*/  BRA `(.L_x_1264) ;  /* 0x0000000000247947 */ /* 0x000fea0003800000 */
.L_x_1263:
[----:B------:R-:W-:Y:S02]  /*0fc0*/  ULDC.64 UR4, c[0x0][0xa08] ;  /* 0x0002820000047ab9 */ /* 0x000fe40000000a00 */
[----:B------:R-:W-:-:S04]  /*0fd0*/  ISETP.NE.U32.AND P0, PT, RZ, UR4, PT ;  /* 0x00000004ff007c0c */ /* 0x000fc8000bf05070 */
[----:B------:R-:W-:-:S13]  /*0fe0*/  ISETP.NE.AND.EX P0, PT, RZ, UR5, PT, P0 ;  /* 0x00000005ff007c0c */ /* 0x000fda000bf05300 */
[----:B------:R-:W-:Y:S05]  /*0ff0*/  @!P0 BRA `(.L_x_1264) ;  /* 0x0000000000148947 */ /* 0x000fea0003800000 */
[----:B------:R-:W1:Y:S02]  /*1000*/  LDC.64 R2, c[0x0][0xa08] ;  /* 0x00028200ff027b82 */ /* 0x000e640000000a00 */
[----:B-1----:R-:W-:-:S05]  /*1010*/  IMAD.WIDE R2, R23, 0x4, R2 ;  /* 0x0000000417027825 */ /* 0x002fca00078e0202 */
[----:B------:R-:W2:Y:S04]  /*1020*/  LDG.E R16, desc[UR44][R2.64] ;  /* 0x0000002c02107981 */ /* 0x000ea8000c1e1900 */
[----:B------:R-:W2:Y:S02]  /*1030*/  LDG.E R5, desc[UR44][R2.64+0x4] ;  /* 0x0000042c02057981 */ /* 0x000ea4000c1e1900 */
[----:B--2---:R-:W-:-:S07]  /*1040*/  IMAD.IADD R16, R5, 0x1, -R16 ;  /* 0x0000000105107824 */ /* 0x004fce00078e0a10 */
.L_x_1264:
[----:B------:R-:W2:Y:S01]  /*1050*/  LDL.LU R4, [R1] ;  /* 0x0000000001047983 */ /* 0x000ea20000300800 */
[----:B------:R-:W3:Y:S01]  /*1060*/  LDC R178, c[0x0][0x448] ;  /* 0x00011200ffb27b82 */ /* 0x000ee20000000800 */
[----:B------:R-:W-:Y:S02]  /*1070*/  IMAD.SHL.U32 R19, R21, 0x80, RZ ;  /* 0x0000008015137824 */ /* 0x000fe400078e00ff */
[----:B-----5:R-:W-:Y:S02]  /*1080*/  IMAD.IADD R16, R16, 0x1, -R7 ;  /* 0x0000000110107824 */ /* 0x020fe400078e0a07 */
[----:B------:R-:W-:-:S03]  /*1090*/  VIADD R0, R19, 0x7f ;  /* 0x0000007f13007836 */ /* 0x000fc60000000000 */
[----:B------:R-:W4:Y:S01]  /*10a0*/  LDC.64 R8, c[0x0][0x9e0] ;  /* 0x00027800ff087b82 */ /* 0x000f220000000a00 */
[----:B---3--:R-:W-:Y:S02]  /*10b0*/  ISETP.NE.AND P2, PT, R178, 0x1, PT ;  /* 0x00000001b200780c */ /* 0x008fe40003f45270 */
[----:B----4-:R-:W-:-:S11]  /*10c0*/  ISETP.GE.AND P1, PT, R9, 0x1, PT ;  /* 0x000000010900780c */ /* 0x010fd60003f26270 */
[----:B-1----:R-:W1:Y:S08]  /*10d0*/  @P2 LDC R3, c[0x0][0x44c] ;  /* 0x00011300ff032b82 */ /* 0x002e700000000800 */
[----:B------:R-:W3:Y:S01]  /*10e0*/  @P2 LDC R5, c[0x0][0x450] ;  /* 0x00011400ff052b82 */ /* 0x000ee20000000800 */
[----:B-1----:R-:W-:Y:S01]  /*10f0*/  @P2 IMAD.HI.U32 R2, R0, R3, RZ ;  /* 0x0000000300022227 */ /* 0x002fe200078e00ff */
[----:B0-----:R-:W-:-:S04]  /*1100*/  IADD3 R3, R16, 0x1, -R17 ;  /* 0x0000000110037810 */ /* 0x001fc80007ffe811 */
[----:B---3--:R-:W-:-:S05]  /*1110*/  @P2 SHF.R.U32.HI R0, RZ, R5, R2 ;  /* 0x00000005ff002219 */ /* 0x008fca0000011602 */
[----:B------:R-:W-:-:S04]  /*1120*/  IMAD.IADD R3, R3, 0x1, R0 ;  /* 0x0000000103037824 */ /* 0x000fc800078e0200 */
[----:B------:R-:W-:Y:S01]  /*1130*/  IMAD.IADD R0, R3, 0x1, R8 ;  /* 0x0000000103007824 */ /* 0x000fe200078e0208 */
[----:B--2---:R-:W-:-:S04]  /*1140*/  LOP3.LUT R4, R4, 0xfffffffd, RZ, 0xc0, !PT ;  /* 0xfffffffd04047812 */ /* 0x004fc800078ec0ff */
[----:B------:R-:W-:-:S04]  /*1150*/  @P2 LOP3.LUT R4, R4, 0x2, RZ, 0xfc, !PT ;  /* 0x0000000204042812 */ /* 0x000fc800078efcff */
[----:B------:R-:W-:-:S04]  /*1160*/  LOP3.LUT R4, R4, 0xfffffffe, RZ, 0xc0, !PT ;  /* 0xfffffffe04047812 */ /* 0x000fc800078ec0ff */
[----:B------:R-:W-:-:S05]  /*1170*/  @P1 LOP3.LUT R4, R4, 0x1, RZ, 0xfc, !PT ;  /* 0x0000000104041812 */ /* 0x000fca00078efcff */
[----:B------:R0:W-:Y:S01]  /*1180*/  STL [R1], R4 ;  /* 0x0000000401007387 */ /* 0x0001e20000100800 */
[----:B------:R-:W-:Y:S05]  /*1190*/  @!P1 BRA `(.L_x_1265) ;  /* 0x0000000000409947 */ /* 0x000fea0003800000 */
[C---:B------:R-:W-:Y:S01]  /*11a0*/  ISETP.GT.AND P0, PT, R3.reuse, RZ, PT ;  /* 0x000000ff0300720c */ /* 0x040fe20003f04270 */
[----:B------:R-:W-:-:S12]  /*11b0*/  VIADD R2, R3, 0xffffffff ;  /* 0xffffffff03027836 */ /* 0x000fd80000000000 */
[----:B------:R-:W-:Y:S05]  /*11c0*/  @P0 BRA `(.L_x_1266) ;  /* 0x00000000001c0947 */ /* 0x000fea0003800000 */
[----:B------:R-:W-:Y:S01]  /*11d0*/  ISETP.NE.AND P0, PT, R9, 0x1, PT ;  /* 0x000000010900780c */ /* 0x000fe20003f05270 */
[----:B------:R-:W-:-:S12]  /*11e0*/  IMAD.MOV R3, RZ, RZ, -R3 ;  /* 0x000000ffff037224 */ /* 0x000fd800078e0a03 */
[----:B0-----:R-:W0:Y:S02]  /*11f0*/  @P0 LDC.64 R4, c[0x0][0x9e8] ;  /* 0x00027a00ff040b82 */ /* 0x001e240000000a00 */
[----:B0-----:R-:W-:-:S05]  /*1200*/  @P0 IMAD.HI.U32 R2, R3, R4, RZ ;  /* 0x0000000403020227 */ /* 0x001fca00078e00ff */
[----:B------:R-:W-:-:S04]  /*1210*/  @P0 SHF.R.U32.HI R3, RZ, R5, R2 ;  /* 0x00000005ff030219 */ /* 0x000fc80000011602 */
[----:B------:R-:W-:Y:S01]  /*1220*/  LOP3.LUT R2, RZ, R3, RZ, 0x33, !PT ;  /* 0x00000003ff027212 */ /* 0x000fe200078e33ff */
[----:B------:R-:W-:Y:S06]  /*1230*/  BRA `(.L_x_1267) ;  /* 0x0000000000107947 */ /* 0x000fec0003800000 */
.L_x_1266:
[----:B------:R-:W-:-:S13]  /*1240*/  ISETP.NE.AND P0, PT, R9, 0x1, PT ;  /* 0x000000010900780c */ /* 0x000fda0003f05270 */
[----:B0-----:R-:W0:Y:S02]  /*1250*/  @P0 LDC.64 R4, c[0x0][0x9e8] ;  /* 0x00027a00ff040b82 */ /* 0x001e240000000a00 */
[----:B0-----:R-:W-:-:S05]  /*1260*/  @P0 IMAD.HI.U32 R4, R2, R4, RZ ;  /* 0x0000000402040227 */ /* 0x001fca00078e00ff */
[----:B------:R-:W-:-:S07]  /*1270*/  @P0 SHF.R.U32.HI R2, RZ, R5, R4 ;  /* 0x00000005ff020219 */ /* 0x000fce0000011604 */
.L_x_1267:
[----:B------:R-:W-:-:S05]  /*1280*/  IMAD R3, R2, R9, R9 ;  /* 0x0000000902037224 */ /* 0x000fca00078e0209 */
[----:B------:R-:W-:-:S07]  /*1290*/  VIMNMX R0, R0, R3, PT ;  /* 0x0000000300007248 */ /* 0x000fce0003fe0100 */
.L_x_1265:
[----:B0-----:R-:W0:Y:S01]  /*12a0*/  @P2 LDC R4, c[0x0][0x44c] ;  /* 0x00011300ff042b82 */ /* 0x001e220000000800 */
[----:B------:R-:W-:Y:S01]  /*12b0*/  VIADD R2, R0, 0x7f ;  /* 0x0000007f00027836 */ /* 0x000fe20000000000 */
[----:B------:R-:W-:Y:S01]  /*12c0*/  ULDC UR4, c[0x0][0x9dc] ;  /* 0x0002770000047ab9 */ /* 0x000fe20000000800 */
[C---:B------:R-:W-:Y:S02]  /*12d0*/  VIADD R0, R16.reuse, 0x7f ;  /* 0x0000007f10007836 */ /* 0x040fe40000000000 */
[----:B------:R-:W-:Y:S01]  /*12e0*/  IMAD.MOV.U32 R7, RZ, RZ, R19 ;  /* 0x000000ffff077224 */ /* 0x000fe200078e0013 */
[----:B------:R-:W-:Y:S01]  /*12f0*/  SHF.R.S32.HI R5, RZ, 0x1f, R2 ;  /* 0x0000001fff057819 */ /* 0x000fe20000011402 */
[----:B------:R-:W-:Y:S01]  /*1300*/  IMAD.IADD R88, R16, 0x1, -R17 ;  /* 0x0000000110587824 */ /* 0x000fe200078e0a11 */
[----:B------:R-:W1:Y:S01]  /*1310*/  @P2 LDC R11, c[0x0][0x450] ;  /* 0x00011400ff0b2b82 */ /* 0x000e620000000800 */
[----:B------:R-:W-:Y:S02]  /*1320*/  SHF.R.S32.HI R3, RZ, 0x1f, R0 ;  /* 0x0000001fff037819 */ /* 0x000fe40000011400 */
[----:B------:R-:W-:-:S02]  /*1330*/  LEA.HI R5, R5, R2, RZ, 0x7 ;  /* 0x0000000205057211 */ /* 0x000fc400078f38ff */
[----:B------:R-:W-:Y:S02]  /*1340*/  LEA.HI R3, R3, R0, RZ, 0x7 ;  /* 0x0000000003037211 */ /* 0x000fe400078f38ff */
[----:B------:R-:W-:Y:S02]  /*1350*/  SHF.R.S32.HI R0, RZ, 0x7, R5 ;  /* 0x00000007ff007819 */ /* 0x000fe40000011405 */
[----:B------:R-:W-:-:S04]  /*1360*/  SHF.R.S32.HI R3, RZ, 0x7, R3 ;  /* 0x00000007ff037819 */ /* 0x000fc80000011403 */
[----:B------:R-:W-:Y:S01]  /*1370*/  VIMNMX R89, R3, R0, PT ;  /* 0x0000000003597248 */ /* 0x000fe20003fe0100 */
[----:B0-----:R-:W-:-:S05]  /*1380*/  @P2 IMAD.HI.U32 R4, R19, R4, RZ ;  /* 0x0000000413042227 */ /* 0x001fca00078e00ff */
[----:B-1----:R-:W-:-:S05]  /*1390*/  @P2 SHF.R.U32.HI R7, RZ, R11, R4 ;  /* 0x0000000bff072219 */ /* 0x002fca0000011604 */
[----:B------:R-:W-:-:S04]  /*13a0*/  IMAD.IADD R2, R88, 0x1, R7 ;  /* 0x0000000158027824 */ /* 0x000fc800078e0207 */
[----:B------:R-:W-:Y:S01]  /*13b0*/  VIADD R3, R2, -UR4 ;  /* 0x8000000402037c36 */ /* 0x000fe20008000000 */
[----:B------:R-:W-:Y:S06]  /*13c0*/  @!P1 BRA `(.L_x_1268) ;  /* 0x00000000003c9947 */ /* 0x000fec0003800000 */
[----:B------:R-:W-:-:S13]  /*13d0*/  ISETP.GT.AND P0, PT, R2, -0x1, PT ;  /* 0xffffffff0200780c */ /* 0x000fda0003f04270 */
[----:B------:R-:W-:Y:S05]  /*13e0*/  @P0 BRA `(.L_x_1269) ;  /* 0x00000000001c0947 */ /* 0x000fea0003800000 */
[----:B------:R-:W-:Y:S02]  /*13f0*/  ISETP.NE.AND P0, PT, R9, 0x1, PT ;  /* 0x000000010900780c */ /* 0x000fe40003f05270 */
[----:B------:R-:W-:-:S11]  /*1400*/  LOP3.LUT R5, RZ, R2, RZ, 0x33, !PT ;  /* 0x00000002ff057212 */ /* 0x000fd600078e33ff */
[----:B------:R-:W0:Y:S02]  /*1410*/  @P0 LDC.64 R6, c[0x0][0x9e8] ;  /* 0x00027a00ff060b82 */ /* 0x000e240000000a00 */
[----:B0-----:R-:W-:-:S05]  /*1420*/  @P0 IMAD.HI.U32 R0, R5, R6, RZ ;  /* 0x0000000605000227 */ /* 0x001fca00078e00ff */
[----:B------:R-:W-:-:S04]  /*1430*/  @P0 SHF.R.U32.HI R5, RZ, R7, R0 ;  /* 0x00000007ff050219 */ /* 0x000fc80000011600 */
[----:B------:R-:W-:Y:S01]  /*1440*/  LOP3.LUT R2, RZ, R5, RZ, 0x33, !PT ;  /* 0x00000005ff027212 */ /* 0x000fe200078e33ff */
[----:B------:R-:W-:Y:S06]  /*1450*/  BRA `(.L_x_1270) ;  /* 0x0000000000107947 */ /* 0x000fec0003800000 */
.L_x_1269:
[----:B------:R-:W-:-:S13]  /*1460*/  ISETP.NE.AND P0, PT, R9, 0x1, PT ;  /* 0x000000010900780c */ /* 0x000fda0003f05270 */
[----:B------:R-:W0:Y:S02]  /*1470*/  @P0 LDC.64 R4, c[0x0][0x9e8] ;  /* 0x00027a00ff040b82 */ /* 0x000e240000000a00 */
[----:B0-----:R-:W-:-:S05]  /*1480*/  @P0 IMAD.HI.U32 R0, R2, R4, RZ ;  /* 0x0000000402000227 */ /* 0x001fca00078e00ff */
[----:B------:R-:W-:-:S07]  /*1490*/  @P0 SHF.R.U32.HI R2, RZ, R5, R0 ;  /* 0x00000005ff020219 */ /* 0x000fce0000011600 */
.L_x_1270:
[----:B------:R-:W-:-:S05]  /*14a0*/  IMAD R2, R2, R9, RZ ;  /* 0x0000000902027224 */ /* 0x000fca00078e02ff */
[----:B------:R-:W-:-:S07]  /*14b0*/  VIMNMX R3, R3, R2, !PT ;  /* 0x0000000203037248 */ /* 0x000fce0007fe0100 */
.L_x_1268:
        /* <DEDUP_REMOVED lines=72> */
.L_x_1272:
        /* <DEDUP_REMOVED lines=22> */
[-C--:B--2---:R-:W-:Y:S02]  /*1aa0*/  @P0 IMAD R7, R7, R14.reuse, RZ ;  /* 0x0000000e07070224 */ /* 0x084fe400078e02ff */
[----:B------:R-:W-:Y:S02]  /*1ab0*/  @P1 IMAD.IADD R5, R5, 0x1, R11 ;  /* 0x0000000105051824 */ /* 0x000fe400078e020b */
[----:B------:R-:W-:-:S04]  /*1ac0*/  @P0 IMAD.WIDE.U32 R2, R22, R14, R2 ;  /* 0x0000000e16020225 */ /* 0x000fc800078e0002 */
[-C--:B---3--:R-:W-:Y:S02]  /*1ad0*/  @P1 IMAD R0, R9, R24.reuse, RZ ;  /* 0x0000001809001224 */ /* 0x088fe400078e02ff */
[C---:B------:R-:W-:Y:S02]  /*1ae0*/  @P0 IMAD R9, R22.reuse, R15, R7 ;  /* 0x0000000f16090224 */ /* 0x040fe400078e0207 */
        /* <DEDUP_REMOVED lines=22> */
.L_x_1477:
[----:B------:R-:W-:Y:S05]  /*1c50*/  @!P0 BRA `(.L_x_1274) ;  /* 0x0000000000048947 */ /* 0x000fea0003800000 */
[----:B------:R-:W-:Y:S01]  /*1c60*/  BPT.TRAP 0x1 ;  /* 0x000000040000795c */ /* 0x000fe20000300000 */
.L_x_1274:
[----:B------:R-:W-:Y:S02]  /*1c70*/  IMAD.U32 R13, RZ, RZ, UR36 ;  /* 0x00000024ff0d7e24 */ /* 0x000fe4000f8e00ff */
[----:B0-----:R-:W-:-:S03]  /*1c80*/  IMAD.U32 R2, RZ, RZ, UR37 ;  /* 0x00000025ff027e24 */ /* 0x001fc6000f8e00ff */
[----:B------:R-:W-:Y:S02]  /*1c90*/  LEA R13, R13, UR38, 0x3 ;  /* 0x000000260d0d7c11 */ /* 0x000fe4000f8e18ff */
[----:B------:R-:W-:-:S04]  /*1ca0*/  SHF.L.U32 R2, R2, 0x1f, RZ ;  /* 0x0000001f02027819 */ /* 0x000fc800000006ff */
[----:B------:R0:W1:Y:S01]  /*1cb0*/  SYNCS.PHASECHK.TRANS64.TRYWAIT P1, [R13+URZ+0x22830], R2 ;  /* 0x022830020d0075a7 */ /* 0x000062000802017f */
[----:B------:R-:W-:Y:S05]  /*1cc0*/  @!P0 BRA `(.L_x_1275) ;  /* 0x0000000000048947 */ /* 0x000fea0003800000 */
[----:B------:R-:W-:Y:S01]  /*1cd0*/  BPT.TRAP 0x1 ;  /* 0x000000040000795c */ /* 0x000fe20000300000 */
.L_x_1275:
[----:B-1----:R-:W-:Y:S05]  /*1ce0*/  @P1 BRA `(.L_x_1276) ;  /* 0x0000000000081947 */ /* 0x002fea0003800000 */
[----:B------:R-:W1:Y:S02]  /*1cf0*/  SYNCS.PHASECHK.TRANS64.TRYWAIT P1, [R13+URZ+0x22830], R2 ;  /* 0x022830020d0075a7 */ /* 0x000e64000802017f */
[----:B-1----:R-:W-:Y:S05]  /*1d00*/  @!P1 BRA `(.L_x_1277) ;  /* 0x0000016000a89947 */ /* 0x002fea0003800000 */
.L_x_1276:
[----:B------:R-:W-:Y:S05]  /*1d10*/  WARPSYNC.ALL ;  /* 0x0000000000007948 */ /* 0x000fea0003800000 */
[----:B------:R-:W-:Y:S01]  /*1d20*/  UIADD3 UR4, UR38, 0x16400, URZ ;  /* 0x0001640026047890 */ /* 0x000fe2000fffe03f */
[----:B------:R-:W-:Y:S01]  /*1d30*/  WARPGROUP.ARRIVE ;  /* 0x00000000000079c5 */ /* 0x000fe20000000000 */
[----:B------:R-:W-:Y:S02]  /*1d40*/  ULOP3.LUT UR24, UR43, 0x10000, URZ, 0xfc, !UPT ;  /* 0x000100002b187892 */ /* 0x000fe4000f8efc3f */
[----:B------:R-:W-:Y:S01]  /*1d50*/  USHF.R.U32.HI UR4, URZ, 0x4, UR4 ;  /* 0x000000043f047899 */ /* 0x000fe20008011604 */
[----:B------:R-:W-:Y:S01]  /*1d60*/  UMOV UR25, 0x80000020 ;  /* 0x8000002000197882 */ /* 0x000fe20000000000 */
[----:B------:R-:W-:-:S02]  /*1d70*/  UMOV UR27, 0x80000020 ;  /* 0x80000020001b7882 */ /* 0x000fc40000000000 */
[----:B------:R-:W-:Y:S02]  /*1d80*/  ULOP3.LUT UR4, UR4, 0x3fff, URZ, 0xc0, !UPT ;  /* 0x00003fff04047892 */ /* 0x000fe4000f8ec03f */
[----:B------:R-:W-:Y:S02]  /*1d90*/  UIADD3 UR28, UR24, 0x2, URZ ;  /* 0x00000002181c7890 */ /* 0x000fe4000fffe03f */
[----:B------:R-:W-:Y:S01]  /*1da0*/  ULOP3.LUT UR32, UR4, 0x10000, URZ, 0xfc, !UPT ;  /* 0x0001000004207892 */ /* 0x000fe2000f8efc3f */
[----:B------:R-:W-:Y:S01]  /*1db0*/  UMOV UR29, 0x80000020 ;  /* 0x80000020001d7882 */ /* 0x000fe20000000000 */
[----:B------:R-:W-:Y:S02]  /*1dc0*/  UMOV UR31, 0x80000020 ;  /* 0x80000020001f7882 */ /* 0x000fe40000000000 */
        /* <DEDUP_REMOVED lines=37> */
.L_x_1278:
[----:B------:R-:W2:Y:S01]  /*2020*/  LDL R104, [R1] ;  /* 0x0000000001687983 */ /* 0x000ea20000100800 */
[----:B------:R-:W-:Y:S01]  /*2030*/  ISETP.NE.AND P2, PT, R178, 0x1, PT ;  /* 0x00000001b200780c */ /* 0x000fe20003f45270 */
[C---:B------:R-:W-:Y:S01]  /*2040*/  FMUL.FTZ R8, R0.reuse, R35 ;  /* 0x0000002300087220 */ /* 0x040fe20000410000 */
[C---:B------:R-:W-:Y:S01]  /*2050*/  FMUL.FTZ R45, R0.reuse, R45 ;  /* 0x0000002d002d7220 */ /* 0x040fe20000410000 */
[----:B------:R-:W-:Y:S01]  /*2060*/  R2UR UR4, R13 ;  /* 0x000000000d0472ca */ /* 0x000fe200000e0000 */
[C---:B------:R-:W-:Y:S01]  /*2070*/  FMUL.FTZ R52, R0.reuse, R52 ;  /* 0x0000003400347220 */ /* 0x040fe20000410000 */
[C---:B------:R-:W-:Y:S01]  /*2080*/  FMUL.FTZ R20, R0.reuse, R42 ;  /* 0x0000002a00147220 */ /* 0x040fe20000410000 */
[----:B------:R3:W4:Y:S01]  /*2090*/  MUFU.TANH R115, R45 ;  /* 0x0000002d00737308 */ /* 0x0007220000002400 */
[----:B------:R-:W-:Y:S02]  /*20a0*/  IMAD.MOV.U32 R42, RZ, RZ, -0x80 ;  /* 0xffffff80ff2a7424 */ /* 0x000fe400078e00ff */
[C---:B------:R-:W-:Y:S01]  /*20b0*/  FMUL.FTZ R6, R0.reuse, R31 ;  /* 0x0000001f00067220 */ /* 0x040fe20000410000 */
[C---:B------:R-:W-:Y:S01]  /*20c0*/  FMUL.FTZ R31, R0.reuse, R36 ;  /* 0x00000024001f7220 */ /* 0x040fe20000410000 */
[C---:B------:R-:W-:Y:S01]  /*20d0*/  FMUL.FTZ R36, R0.reuse, R55 ;  /* 0x0000003700247220 */ /* 0x040fe20000410000 */
[C---:B------:R-:W-:Y:S01]  /*20e0*/  FMUL.FTZ R40, R0.reuse, R40 ;  /* 0x0000002800287220 */ /* 0x040fe20000410000 */
[----:B------:R-:W-:Y:S01]  /*20f0*/  FMUL.FTZ R44, R0, R44 ;  /* 0x0000002c002c7220 */ /* 0x000fe20000410000 */
[----:B------:R-:W5:Y:S01]  /*2100*/  @P2 LDC R12, c[0x0][0x44c] ;  /* 0x00011300ff0c2b82 */ /* 0x000f620000000800 */
[----:B------:R4:W2:Y:S01]  /*2110*/  MUFU.TANH R119, R52 ;  /* 0x0000003400777308 */ /* 0x0008a20000002400 */
[----:B---3--:R-:W-:Y:S01]  /*2120*/  IMAD.IADD R45, R168, 0x1, R19 ;  /* 0x00000001a82d7824 */ /* 0x008fe200078e0213 */
[----:B------:R-:W-:Y:S01]  /*2130*/  UIADD3 UR4, UR4, 0x22840, URZ ;  /* 0x0002284004047890 */ /* 0x000fe2000fffe03f */
[----:B------:R-:W-:Y:S01]  /*2140*/  FMUL.FTZ R48, R0, R48 ;  /* 0x0000003000307220 */ /* 0x000fe20000410000 */
[----:B------:R-:W-:-:S02]  /*2150*/  IMAD R55, R89, R42, 0x80 ;  /* 0x0000008059377424 */ /* 0x000fc400078e022a */
[C---:B------:R-:W-:Y:S01]  /*2160*/  FMUL.FTZ R15, R0.reuse, R25 ;  /* 0x00000019000f7220 */ /* 0x040fe20000410000 */
[C---:B01----:R-:W-:Y:S01]  /*2170*/  FMUL.FTZ R2, R0.reuse, R26 ;  /* 0x0000001a00027220 */ /* 0x043fe20000410000 */
[----:B------:R-:W0:Y:S01]  /*2180*/  @P2 LDC R35, c[0x0][0x450] ;  /* 0x00011400ff232b82 */ /* 0x000e220000000800 */
        /* <DEDUP_REMOVED lines=10> */
[----:B------:R1:W3:Y:S01]  /*2230*/  MUFU.TANH R125, R40 ;  /* 0x00000028007d7308 */ /* 0x0002e20000002400 */
[C---:B------:R-:W-:Y:S01]  /*2240*/  FMUL.FTZ R26, R0.reuse, R46 ;  /* 0x0000002e001a7220 */ /* 0x040fe20000410000 */
[C---:B------:R-:W-:Y:S01]  /*2250*/  FMUL.FTZ R30, R0.reuse, R50 ;  /* 0x00000032001e7220 */ /* 0x040fe20000410000 */
[C---:B------:R-:W-:Y:S01]  /*2260*/  FMUL.FTZ R33, R0.reuse, R37 ;  /* 0x0000002500217220 */ /* 0x040fe20000410000 */
[----:B------:R-:W-:Y:S01]  /*2270*/  FMUL.FTZ R14, R0, R39 ;  /* 0x00000027000e7220 */ /* 0x000fe20000410000 */
[----:B-----5:R-:W-:-:S04]  /*2280*/  @P2 IMAD.HI.U32 R12, R45, R12, RZ ;  /* 0x0000000c2d0c2227 */ /* 0x020fc800078e00ff */
[C---:B------:R-:W-:Y:S01]  /*2290*/  FMUL.FTZ R41, R0.reuse, R41 ;  /* 0x0000002900297220 */ /* 0x040fe20000410000 */
[C---:B------:R-:W-:Y:S01]  /*22a0*/  FMUL.FTZ R24, R0.reuse, R43 ;  /* 0x0000002b00187220 */ /* 0x040fe20000410000 */
[----:B------:R5:W2:Y:S01]  /*22b0*/  MUFU.TANH R123, R44 ;  /* 0x0000002c007b7308 */ /* 0x000aa20000002400 */
[C---:B------:R-:W-:Y:S01]  /*22c0*/  FMUL.FTZ R28, R0.reuse, R47 ;  /* 0x0000002f001c7220 */ /* 0x040fe20000410000 */
[C---:B------:R-:W-:Y:S01]  /*22d0*/  FMUL.FTZ R32, R0.reuse, R51 ;  /* 0x0000003300207220 */ /* 0x040fe20000410000 */
[C---:B------:R-:W-:Y:S01]  /*22e0*/  FMUL.FTZ R53, R0.reuse, R53 ;  /* 0x0000003500357220 */ /* 0x040fe20000410000 */
[C---:B------:R-:W-:Y:S01]  /*22f0*/  FMUL.FTZ R34, R0.reuse, R54 ;  /* 0x0000003600227220 */ /* 0x040fe20000410000 */
[----:B0-----:R-:W-:Y:S01]  /*2300*/  @P2 SHF.R.U32.HI R45, RZ, R35, R12 ;  /* 0x00000023ff2d2219 */ /* 0x001fe2000001160c */
[----:B------:R-:W-:Y:S02]  /*2310*/  VIADD R35, R55, 0x1 ;  /* 0x0000000137237836 */ /* 0x000fe40000000000 */
[C---:B------:R-:W-:Y:S01]  /*2320*/  FMUL.FTZ R56, R0.reuse, R56 ;  /* 0x0000003800387220 */ /* 0x040fe20000410000 */
[----:B------:R0:W2:Y:S01]  /*2330*/  MUFU.TANH R121, R48 ;  /* 0x0000003000797308 */ /* 0x0000a20000002400 */
[C---:B------:R-:W-:Y:S01]  /*2340*/  FMUL.FTZ R57, R0.reuse, R57 ;  /* 0x0000003900397220 */ /* 0x040fe20000410000 */
[----:B----4-:R-:W4:Y:S01]  /*2350*/  SHFL.IDX PT, R52, R45, RZ, 0x1c1f ;  /* 0x001c1fff2d347589 */ /* 0x010f2200000e0000 */
[C---:B------:R-:W-:Y:S01]  /*2360*/  FMUL.FTZ R38, R0.reuse, R58 ;  /* 0x0000003a00267220 */ /* 0x040fe20000410000 */
[C---:B-1----:R-:W-:Y:S01]  /*2370*/  FMUL.FTZ R40, R0.reuse, R59 ;  /* 0x0000003b00287220 */ /* 0x042fe20000410000 */
[C---:B------:R-:W-:Y:S01]  /*2380*/  FMUL.FTZ R60, R0.reuse, R60 ;  /* 0x0000003c003c7220 */ /* 0x040fe20000410000 */
[C---:B-----5:R-:W-:Y:S01]  /*2390*/  FMUL.FTZ R44, R0.reuse, R62 ;  /* 0x0000003e002c7220 */ /* 0x060fe20000410000 */
[C---:B------:R-:W-:Y:S01]  /*23a0*/  FMUL.FTZ R46, R0.reuse, R63 ;  /* 0x0000003f002e7220 */ /* 0x040fe20000410000 */
[C---:B------:R-:W-:Y:S01]  /*23b0*/  FMUL.FTZ R65, R0.reuse, R65 ;  /* 0x0000004100417220 */ /* 0x040fe20000410000 */
[C---:B0-----:R-:W-:Y:S01]  /*23c0*/  FMUL.FTZ R48, R0.reuse, R66 ;  /* 0x0000004200307220 */ /* 0x041fe20000410000 */
        /* <DEDUP_REMOVED lines=23> */
[----:B------:R-:W0:Y:S01]  /*2540*/  MUFU.TANH R4, R4 ;  /* 0x0000000400047308 */ /* 0x000e220000002400 */
[----:B------:R-:W-:Y:S01]  /*2550*/  ULDC UR30, c[0x0][0x9dc] ;  /* 0x00027700001e7ab9 */ /* 0x000fe20000000800 */
[----:B------:R-:W-:Y:S01]  /*2560*/  SYNCS.ARRIVE.TRANS64.RED.A1T0 RZ, [UR4], RZ ;  /* 0x000000ffffff79a7 */ /* 0x000fe20008100404 */
[----:B------:R-:W-:Y:S01]  /*2570*/  ULOP3.LUT UR4, URZ, UR30, URZ, 0x33, !UPT ;  /* 0x0000001e3f047292 */ /* 0x000fe2000f8e333f */
[----:B------:R-:W-:Y:S01]  /*2580*/  IADD3 R37, -R17, R37, R16 ;  /* 0x0000002511257210 */ /* 0x000fe20007ffe110 */
[----:B------:R-:W-:Y:S01]  /*2590*/  FMUL.FTZ R61, R0, R61 ;  /* 0x0000003d003d7220 */ /* 0x000fe20000410000 */
[----:B------:R-:W-:Y:S01]  /*25a0*/  IMAD.IADD R35, R16, 0x1, R55 ;  /* 0x0000000110237824 */ /* 0x000fe200078e0237 */
[----:B------:R-:W-:Y:S01]  /*25b0*/  ULDC UR5, c[0x0][0x9e0] ;  /* 0x0002780000057ab9 */ /* 0x000fe20000000800 */
[----:B------:R-:W1:Y:S01]  /*25c0*/  MUFU.TANH R15, R15 ;  /* 0x0000000f000f7308 */ /* 0x000e620000002400 */
[----:B------:R-:W-:Y:S01]  /*25d0*/  FMUL.FTZ R49, R0, R49 ;  /* 0x0000003100317220 */ /* 0x000fe20000410000 */
[----:B------:R-:W-:Y:S01]  /*25e0*/  IMAD R54, R18, -0x2, R35 ;  /* 0xfffffffe12367824 */ /* 0x000fe200078e0223 */
[----:B------:R-:W-:Y:S01]  /*25f0*/  LEA R58, R89, 0xffffff80, 0x7 ;  /* 0xffffff80593a7811 */ /* 0x000fe200078e38ff */
[----:B------:R-:W-:-:S04]  /*2600*/  VIADD R59, R37, UR5 ;  /* 0x00000005253b7c36 */ /* 0x000fc80008000000 */
[----:B------:R-:W0:Y:S01]  /*2610*/  MUFU.TANH R2, R2 ;  /* 0x0000000200027308 */ /* 0x000e220000002400 */
[----:B----4-:R-:W-:-:S07]  /*2620*/  VIADDMNMX R42, R52, R59, R54, PT ;  /* 0x0000003b342a7246 */ /* 0x010fce0003800136 */
        /* <DEDUP_REMOVED lines=24> */
[----:B------:R-:W0:Y:S01]  /*27b0*/  MUFU.TANH R57, R57 ;  /* 0x0000003900397308 */ /* 0x000e220000002400 */
[----:B--2---:R-:W-:-:S07]  /*27c0*/  LOP3.LUT P1, RZ, R104, 0x1, RZ, 0xc0, !PT ;  /* 0x0000000168ff7812 */ /* 0x004fce000782c0ff */
[----:B------:R-:W2:Y:S08]  /*27d0*/  MUFU.TANH R38, R38 ;  /* 0x0000002600267308 */ /* 0x000eb00000002400 */
        /* <DEDUP_REMOVED lines=30> */
[----:B-----5:R-:W-:-:S04]  /*29c0*/  VIADD R61, R37, UR4 ;  /* 0x00000004253d7c36 */ /* 0x020fc80008000000 */
[----:B---3--:R-:W-:Y:S01]  /*29d0*/  IMAD.IADD R49, R61, 0x1, R52 ;  /* 0x000000013d317824 */ /* 0x008fe200078e0234 */
[----:B-12-4-:R-:W-:Y:S06]  /*29e0*/  @!P1 BRA `(.L_x_1279) ;  /* 0x0000000000609947 */ /* 0x016fec0003800000 */
[----:B------:R-:W-:Y:S01]  /*29f0*/  IADD3 R35, -R17, R16, R52 ;  /* 0x0000001011237210 */ /* 0x000fe20007ffe134 */
[----:B------:R-:W-:Y:S03]  /*2a00*/  BSSY B0, `(.L_x_1280) ;  /* 0x0000012000007945 */ /* 0x000fe60003800000 */
        /* <DEDUP_REMOVED lines=11> */
.L_x_1281:
[----:B------:R-:W-:Y:S02]  /*2ac0*/  ULDC UR4, c[0x0][0x9e4] ;  /* 0x0002790000047ab9 */ /* 0x000fe40000000800 */
[----:B------:R-:W-:-:S05]  /*2ad0*/  IMAD.U32 R37, RZ, RZ, UR4 ;  /* 0x00000004ff257e24 */ /* 0x000fca000f8e00ff */
[----:B------:R-:W-:-:S13]  /*2ae0*/  ISETP.NE.AND P1, PT, R37, 0x1, PT ;  /* 0x000000012500780c */ /* 0x000fda0003f25270 */
[----:B------:R-:W1:Y:S02]  /*2af0*/  @P1 LDC.64 R62, c[0x0][0x9e8] ;  /* 0x00027a00ff3e1b82 */ /* 0x000e640000000a00 */
[----:B-1----:R-:W-:-:S05]  /*2b00*/  @P1 IMAD.HI.U32 R52, R35, R62, RZ ;  /* 0x0000003e23341227 */ /* 0x002fca00078e00ff */
[----:B------:R-:W-:-:S07]  /*2b10*/  @P1 SHF.R.U32.HI R35, RZ, R63, R52 ;  /* 0x0000003fff231219 */ /* 0x000fce0000011634 */
.L_x_1282:
[----:B------:R-:W-:Y:S05]  /*2b20*/  BSYNC B0 ;  /* 0x0000000000007941 */ /* 0x000fea0003800000 */
.L_x_1280:
[----:B------:R-:W-:-:S04]  /*2b30*/  IMAD R35, R35, R37, -R58 ;  /* 0x0000002523237224 */ /* 0x000fc800078e0a3a */
[----:B------:R-:W-:-:S05]  /*2b40*/  IMAD R35, R18, -0x2, R35 ;  /* 0xfffffffe12237824 */ /* 0x000fca00078e0223 */
[----:B------:R-:W-:Y:S02]  /*2b50*/  VIADDMNMX R42, R35, R37, R42, PT ;  /* 0x00000025232a7246 */ /* 0x000fe4000380012a */
[----:B------:R-:W-:-:S07]  /*2b60*/  VIMNMX R49, R49, R35, !PT ;  /* 0x0000002331317248 */ /* 0x000fce0007fe0100 */
.L_x_1279:
[C---:B------:R-:W-:Y:S01]  /*2b70*/  ISETP.GE.AND P6, PT, R55.reuse, 0x9, PT ;  /* 0x000000093700780c */ /* 0x040fe20003fc6270 */
[----:B------:R-:W1:Y:S01]  /*2b80*/  SHFL.IDX PT, R52, R45, 0x1, 0x1c1f ;  /* 0x003c1f002d347f89 */ /* 0x000e6200000e0000 */
[----:B------:R-:W-:Y:S02]  /*2b90*/  ISETP.GE.AND P1, PT, R55, 0x2, PT ;  /* 0x000000023700780c */ /* 0x000fe40003f26270 */
[C---:B------:R-:W-:Y:S02]  /*2ba0*/  ISETP.GT.AND P2, PT, R49.reuse, 0x8, !P6 ;  /* 0x000000083100780c */ /* 0x040fe40007744270 */
[----:B------:R-:W-:Y:S02]  /*2bb0*/  ISETP.GT.AND P3, PT, R49, 0x1, !P1 ;  /* 0x000000013100780c */ /* 0x000fe40004f64270 */
[----:B------:R-:W-:Y:S02]  /*2bc0*/  ISETP.LT.OR P2, PT, R42, 0x9, P2 ;  /* 0x000000092a00780c */ /* 0x000fe40001741670 */
[----:B------:R-:W-:-:S02]  /*2bd0*/  ISETP.GE.AND P4, PT, R55, 0xa, PT ;  /* 0x0000000a3700780c */ /* 0x000fc40003f86270 */
[----:B0-----:R-:W-:Y:S02]  /*2be0*/  FSEL R131, R21, -INF , !P2 ;  /* 0xff80000015837808 */ /* 0x001fe40005000000 */
[C---:B------:R-:W-:Y:S02]  /*2bf0*/  ISETP.LT.OR P3, PT, R42.reuse, 0x2, P3 ;  /* 0x000000022a00780c */ /* 0x040fe40001f61670 */
[----:B------:R-:W-:Y:S02]  /*2c00*/  ISETP.GT.AND P2, PT, R49, 0x9, !P4 ;  /* 0x000000093100780c */ /* 0x000fe40006744270 */
[----:B------:R-:W-:Y:S02]  /*2c10*/  FSEL R103, R15, -INF , !P3 ;  /* 0xff8000000f677808 */ /* 0x000fe40005800000 */
        /* <DEDUP_REMOVED lines=20> */
[C---:B------:R-:W-:Y:S02]  /*2d60*/  ISETP.LT.OR P2, PT, R42.reuse, 0x1a, P2 ;  /* 0x0000001a2a00780c */ /* 0x040fe40001741670 */
[----:B------:R-:W-:Y:S02]  /*2d70*/  ISETP.GE.AND P3, PT, R55, 0x21, PT ;  /* 0x000000213700780c */ /* 0x000fe40003f66270 */
[----:B------:R-:W-:Y:S02]  /*2d80*/  FSEL R109, R33, -INF , !P2 ;  /* 0xff800000216d7808 */ /* 0x000fe40005000000 */
[----:B------:R-:W-:Y:S02]  /*2d90*/  ISETP.GT.AND P2, PT, R49, 0x20, !P3 ;  /* 0x000000203100780c */ /* 0x000fe40005f44270 */
[----:B------:R-:W-:Y:S02]  /*2da0*/  P2R R70, PR, RZ, 0x8 ;  /* 0x00000008ff467803 */ /* 0x000fe40000000000 */
[----:B------:R-:W-:-:S02]  /*2db0*/  ISETP.LT.OR P2, PT, R42, 0x21, P2 ;  /* 0x000000212a00780c */ /* 0x000fc40001741670 */
[----:B------:R-:W-:Y:S02]  /*2dc0*/  ISETP.GE.AND P3, PT, R55, 0x22, PT ;  /* 0x000000223700780c */ /* 0x000fe40003f66270 */
        /* <DEDUP_REMOVED lines=101> */
[C---:B------:R-:W-:Y:S02]  /*3420*/  ISETP.GE.AND P2, PT, R55.reuse, 0x72, PT ;  /* 0x000000723700780c */ /* 0x040fe40003f46270 */
[----:B------:R-:W-:Y:S02]  /*3430*/  ISETP.GE.AND P5, PT, R55, 0x1, PT ;  /* 0x000000013700780c */ /* 0x000fe40003fa6270 */
[----:B------:R-:W-:-:S04]  /*3440*/  ISETP.GT.AND P3, PT, R49, 0x71, !P2 ;  /* 0x000000713100780c */ /* 0x000fc80005764270 */
[----:B------:R-:W-:-:S04]  /*3450*/  ISETP.LT.OR P3, PT, R42, 0x72, P3 ;  /* 0x000000722a00780c */ /* 0x000fc80001f61670 */
[----:B------:R-:W-:Y:S02]  /*3460*/  FSEL R25, R81, -INF , !P3 ;  /* 0xff80000051197808 */ /* 0x000fe40005800000 */
[----:B------:R-:W-:-:S04]  /*3470*/  ISETP.GE.AND P3, PT, R55, 0x79, PT ;  /* 0x000000793700780c */ /* 0x000fc80003f66270 */
[----:B------:R-:W-:-:S04]  /*3480*/  ISETP.GT.AND P4, PT, R49, 0x78, !P3 ;  /* 0x000000783100780c */ /* 0x000fc80005f84270 */
[----:B------:R-:W-:-:S04]  /*3490*/  ISETP.LT.OR P4, PT, R42, 0x79, P4 ;  /* 0x000000792a00780c */ /* 0x000fc80002781670 */
[----:B------:R-:W-:Y:S02]  /*34a0*/  FSEL R15, R84, -INF , !P4 ;  /* 0xff800000540f7808 */ /* 0x000fe40006000000 */
[----:B------:R-:W-:-:S04]  /*34b0*/  ISETP.GT.AND P4, PT, R49, RZ, !P5 ;  /* 0x000000ff3100720c */ /* 0x000fc80006f84270 */
[----:B------:R-:W-:-:S04]  /*34c0*/  ISETP.LT.OR P4, PT, R42, 0x1, P4 ;  /* 0x000000012a00780c */ /* 0x000fc80002781670 */
[----:B------:R-:W-:Y:S02]  /*34d0*/  FSEL R133, R4, -INF , !P4 ;  /* 0xff80000004857808 */ /* 0x000fe40006000000 */
[----:B------:R-:W-:Y:S02]  /*34e0*/  ISETP.GE.AND P4, PT, R55, 0x7a, PT ;  /* 0x0000007a3700780c */ /* 0x000fe40003f86270 */
[----:B-1----:R-:W-:Y:S02]  /*34f0*/  VIADDMNMX R4, R52, R59, R54, PT ;  /* 0x0000003b34047246 */ /* 0x002fe40003800136 */
[----:B------:R-:W-:Y:S02]  /*3500*/  P2R R80, PR, RZ, 0x10 ;  /* 0x00000010ff507803 */ /* 0x000fe40000000000 */
[----:B------:R-:W-:-:S04]  /*3510*/  ISETP.GT.AND P4, PT, R49, 0x79, !P4 ;  /* 0x000000793100780c */ /* 0x000fc80006784270 */
[----:B------:R-:W-:Y:S01]  /*3520*/  ISETP.LT.OR P4, PT, R42, 0x7a, P4 ;  /* 0x0000007a2a00780c */ /* 0x000fe20002781670 */
[----:B------:R-:W-:-:S03]  /*3530*/  IMAD.IADD R42, R61, 0x1, R52 ;  /* 0x000000013d2a7824 */ /* 0x000fc600078e0234 */
[----:B------:R-:W-:Y:S02]  /*3540*/  FSEL R21, R85, -INF , !P4 ;  /* 0xff80000055157808 */ /* 0x000fe40006000000 */
[----:B------:R-:W-:-:S13]  /*3550*/  LOP3.LUT P4, RZ, R104, 0x1, RZ, 0xc0, !PT ;  /* 0x0000000168ff7812 */ /* 0x000fda000788c0ff */
[----:B------:R-:W-:Y:S05]  /*3560*/  @!P4 BRA `(.L_x_1283) ;  /* 0x000000000060c947 */ /* 0x000fea0003800000 */
        /* <DEDUP_REMOVED lines=13> */
.L_x_1285:
[----:B------:R-:W-:Y:S02]  /*3640*/  ULDC UR4, c[0x0][0x9e4] ;  /* 0x0002790000047ab9 */ /* 0x000fe40000000800 */
[----:B------:R-:W-:-:S05]  /*3650*/  IMAD.U32 R49, RZ, RZ, UR4 ;  /* 0x00000004ff317e24 */ /* 0x000fca000f8e00ff */
[----:B------:R-:W-:-:S13]  /*3660*/  ISETP.NE.AND P4, PT, R49, 0x1, PT ;  /* 0x000000013100780c */ /* 0x000fda0003f85270 */
[----:B------:R-:W0:Y:S02]  /*3670*/  @P4 LDC.64 R54, c[0x0][0x9e8] ;  /* 0x00027a00ff364b82 */ /* 0x000e240000000a00 */
[----:B0-----:R-:W-:-:S05]  /*3680*/  @P4 IMAD.HI.U32 R54, R45, R54, RZ ;  /* 0x000000362d364227 */ /* 0x001fca00078e00ff */
[----:B------:R-:W-:-:S07]  /*3690*/  @P4 SHF.R.U32.HI R45, RZ, R55, R54 ;  /* 0x00000037ff2d4219 */ /* 0x000fce0000011636 */
.L_x_1286:
[----:B------:R-:W-:Y:S05]  /*36a0*/  BSYNC B0 ;  /* 0x0000000000007941 */ /* 0x000fea0003800000 */
.L_x_1284:
[----:B------:R-:W-:-:S04]  /*36b0*/  IMAD R45, R45, R49, -R58 ;  /* 0x000000312d2d7224 */ /* 0x000fc800078e0a3a */
[----:B------:R-:W-:-:S05]  /*36c0*/  IMAD R45, R18, -0x2, R45 ;  /* 0xfffffffe122d7824 */ /* 0x000fca00078e022d */
[----:B------:R-:W-:Y:S02]  /*36d0*/  VIADDMNMX R4, R45, R49, R4, PT ;  /* 0x000000312d047246 */ /* 0x000fe40003800104 */
[----:B------:R-:W-:-:S07]  /*36e0*/  VIMNMX R42, R42, R45, !PT ;  /* 0x0000002d2a2a7248 */ /* 0x000fce0007fe0100 */
.L_x_1283:
[C---:B------:R-:W-:Y:S01]  /*36f0*/  ISETP.GT.AND P1, PT, R42.reuse, 0x1, !P1 ;  /* 0x000000012a00780c */ /* 0x040fe20004f24270 */
[----:B------:R-:W-:Y:S01]  /*3700*/  ULDC UR4, c[0x0][0x988] ;  /* 0x0002620000047ab9 */ /* 0x000fe20000000800 */
[----:B------:R-:W-:Y:S02]  /*3710*/  ISETP.GT.AND P6, PT, R42, 0x8, !P6 ;  /* 0x000000082a00780c */ /* 0x000fe400077c4270 */
[C---:B------:R-:W-:Y:S02]  /*3720*/  ISETP.LT.OR P1, PT, R4.reuse, 0x2, P1 ;  /* 0x000000020400780c */ /* 0x040fe40000f21670 */
[----:B------:R-:W-:Y:S02]  /*3730*/  ISETP.LT.OR P6, PT, R4, 0x9, P6 ;  /* 0x000000090400780c */ /* 0x000fe400037c1670 */
[----:B------:R-:W-:Y:S02]  /*3740*/  FSEL R3, R3, -INF , !P1 ;  /* 0xff80000003037808 */ /* 0x000fe40004800000 */
[----:B------:R-:W-:-:S02]  /*3750*/  ISETP.NE.AND P1, PT, R62, RZ, PT ;  /* 0x000000ff3e00720c */ /* 0x000fc40003f25270 */
[----:B------:R-:W-:Y:S02]  /*3760*/  FSEL R5, R5, -INF , !P6 ;  /* 0xff80000005057808 */ /* 0x000fe40007000000 */
[----:B------:R-:W-:Y:S02]  /*3770*/  ISETP.GT.AND P1, PT, R42, 0x9, !P1 ;  /* 0x000000092a00780c */ /* 0x000fe40004f24270 */
[----:B------:R-:W-:Y:S02]  /*3780*/  ISETP.NE.AND P6, PT, R64, RZ, PT ;  /* 0x000000ff4000720c */ /* 0x000fe40003fc5270 */
[----:B------:R-:W-:Y:S02]  /*3790*/  ISETP.LT.OR P1, PT, R4, 0xa, P1 ;  /* 0x0000000a0400780c */ /* 0x000fe40000f21670 */
[----:B------:R-:W-:Y:S02]  /*37a0*/  ISETP.NE.AND P4, PT, R66, RZ, PT ;  /* 0x000000ff4200720c */ /* 0x000fe40003f85270 */
        /* <DEDUP_REMOVED lines=10> */
[----:B------:R-:W-:Y:S01]  /*3850*/  FSEL R49, R8, -INF , !P1 ;  /* 0xff80000008317808 */ /* 0x000fe20004800000 */
[----:B------:R-:W-:Y:S01]  /*3860*/  IMAD.U32 R8, RZ, RZ, UR4 ;  /* 0x00000004ff087e24 */ /* 0x000fe2000f8e00ff */
        /* <DEDUP_REMOVED lines=8> */
[----:B------:R-:W-:Y:S02]  /*38f0*/  ISETP.NE.AND P6, PT, R83, RZ, PT ;  /* 0x000000ff5300720c */ /* 0x000fe40003fc5270 */
[----:B------:R-:W-:Y:S02]  /*3900*/  ISETP.GT.AND P1, PT, R42, 0x19, !P1 ;  /* 0x000000192a00780c */ /* 0x000fe40004f24270 */
[----:B------:R-:W-:Y:S02]  /*3910*/  FMNMX.FTZ R6, R125, R6, !PT ;  /* 0x000000067d067209 */ /* 0x000fe40007810000 */
[----:B------:R-:W-:Y:S02]  /*3920*/  ISETP.LT.OR P1, PT, R4, 0x1a, P1 ;  /* 0x0000001a0400780c */ /* 0x000fe40000f21670 */
[----:B------:R-:W-:Y:S02]  /*3930*/  FMNMX.FTZ R6, R111, R6, !PT ;  /* 0x000000066f067209 */ /* 0x000fe40007810000 */
[----:B------:R-:W-:-:S02]  /*3940*/  FSEL R55, R14, -INF , !P1 ;  /* 0xff8000000e377808 */ /* 0x000fc40004800000 */
[----:B------:R-:W-:Y:S02]  /*3950*/  ISETP.NE.AND P1, PT, R70, RZ, PT ;  /* 0x000000ff4600720c */ /* 0x000fe40003f25270 */
[----:B------:R-:W-:Y:S02]  /*3960*/  ISETP.NE.AND P4, PT, R86, RZ, PT ;  /* 0x000000ff5600720c */ /* 0x000fe40003f85270 */
[----:B------:R-:W-:Y:S02]  /*3970*/  ISETP.GT.AND P1, PT, R42, 0x20, !P1 ;  /* 0x000000202a00780c */ /* 0x000fe40004f24270 */
[----:B------:R-:W-:Y:S02]  /*3980*/  FMNMX.FTZ R6, R123, R6, !PT ;  /* 0x000000067b067209 */ /* 0x000fe40007810000 */
        /* <DEDUP_REMOVED lines=38> */
[----:B------:R-:W-:Y:S02]  /*3bf0*/  ISETP.NE.AND P1, PT, R82, RZ, PT ;  /* 0x000000ff5200720c */ /* 0x000fe40003f25270 */
[----:B------:R-:W-:Y:S02]  /*3c00*/  FMNMX.FTZ R6, R29, R6, !PT ;  /* 0x000000061d067209 */ /* 0x000fe40007810000 */
[----:B------:R-:W-:Y:S02]  /*3c10*/  ISETP.GT.AND P1, PT, R42, 0x38, !P1 ;  /* 0x000000382a00780c */ /* 0x000fe40004f24270 */
[----:B------:R-:W-:Y:S02]  /*3c20*/  FMNMX.FTZ R6, R27, R6, !PT ;  /* 0x000000061b067209 */ /* 0x000fe40007810000 */
[----:B------:R-:W-:Y:S02]  /*3c30*/  ISETP.LT.OR P1, PT, R4, 0x39, P1 ;  /* 0x000000390400780c */ /* 0x000fe40000f21670 */
[----:B------:R-:W-:-:S02]  /*3c40*/  FMNMX.FTZ R6, R25, R6, !PT ;  /* 0x0000000619067209 */ /* 0x000fc40007810000 */
[----:B------:R-:W-:Y:S02]  /*3c50*/  FSEL R71, R34, -INF , !P1 ;  /* 0xff80000022477808 */ /* 0x000fe40004800000 */
[----:B------:R-:W-:Y:S02]  /*3c60*/  ISETP.GT.AND P1, PT, R42, 0x39, !P6 ;  /* 0x000000392a00780c */ /* 0x000fe40007724270 */
[----:B------:R-:W-:Y:S02]  /*3c70*/  FMNMX.FTZ R6, R15, R6, !PT ;  /* 0x000000060f067209 */ /* 0x000fe40007810000 */
[----:B------:R-:W-:Y:S02]  /*3c80*/  ISETP.LT.OR P1, PT, R4, 0x3a, P1 ;  /* 0x0000003a0400780c */ /* 0x000fe40000f21670 */
[----:B------:R-:W-:Y:S02]  /*3c90*/  FMNMX.FTZ R6, R21, R6, !PT ;  /* 0x0000000615067209 */ /* 0x000fe40007810000 */
[----:B------:R-:W-:-:S02]  /*3ca0*/  FSEL R73, R36, -INF , !P1 ;  /* 0xff80000024497808 */ /* 0x000fc40004800000 */
[----:B------:R-:W-:Y:S01]  /*3cb0*/  ISETP.GT.AND P1, PT, R42, 0x40, !P4 ;  /* 0x000000402a00780c */ /* 0x000fe20006724270 */
[----:B------:R-:W0:Y:S01]  /*3cc0*/  SHFL.BFLY PT, R9, R6, 0x2, 0x1f ;  /* 0x0c401f0006097f89 */ /* 0x000e2200000e0000 */
[----:B------:R-:W-:Y:S02]  /*3cd0*/  ISETP.NE.AND P6, PT, R100, RZ, PT ;  /* 0x000000ff6400720c */ /* 0x000fe40003fc5270 */
[----:B------:R-:W-:Y:S02]  /*3ce0*/  ISETP.LT.OR P1, PT, R4, 0x41, P1 ;  /* 0x000000410400780c */ /* 0x000fe40000f21670 */
[----:B------:R-:W-:Y:S02]  /*3cf0*/  ISETP.NE.AND P4, PT, R76, RZ, PT ;  /* 0x000000ff4c00720c */ /* 0x000fe40003f85270 */
[----:B------:R-:W-:Y:S02]  /*3d00*/  FSEL R75, R38, -INF , !P1 ;  /* 0xff800000264b7808 */ /* 0x000fe40004800000 */
[----:B------:R-:W-:-:S02]  /*3d10*/  ISETP.NE.AND P1, PT, R56, RZ, PT ;  /* 0x000000ff3800720c */ /* 0x000fc40003f25270 */
[C---:B------:R-:W-:Y:S02]  /*3d20*/  ISETP.GT.AND P5, PT, R42.reuse, RZ, !P5 ;  /* 0x000000ff2a00720c */ /* 0x040fe40006fa4270 */
[----:B------:R-:W-:Y:S02]  /*3d30*/  ISETP.GT.AND P1, PT, R42, 0x41, !P1 ;  /* 0x000000412a00780c */ /* 0x000fe40004f24270 */
[C---:B------:R-:W-:Y:S02]  /*3d40*/  ISETP.LT.OR P5, PT, R4.reuse, 0x1, P5 ;  /* 0x000000010400780c */ /* 0x040fe40002fa1670 */
[----:B------:R-:W-:Y:S02]  /*3d50*/  ISETP.LT.OR P1, PT, R4, 0x42, P1 ;  /* 0x000000420400780c */ /* 0x000fe40000f21670 */
[----:B------:R-:W-:Y:S02]  /*3d60*/  ISETP.GT.AND P2, PT, R42, 0x71, !P2 ;  /* 0x000000712a00780c */ /* 0x000fe40005744270 */
[----:B------:R-:W-:-:S02]  /*3d70*/  FSEL R79, R40, -INF , !P1 ;  /* 0xff800000284f7808 */ /* 0x000fc40004800000 */
[----:B------:R-:W-:Y:S02]  /*3d80*/  ISETP.NE.AND P1, PT, R87, RZ, PT ;  /* 0x000000ff5700720c */ /* 0x000fe40003f25270 */
[----:B0-----:R-:W-:Y:S02]  /*3d90*/  FMNMX.FTZ R14, R6, R9, !PT ;  /* 0x00000009060e7209 */ /* 0x001fe40007810000 */
[C---:B------:R-:W-:Y:S02]  /*3da0*/  ISETP.GT.AND P1, PT, R42.reuse, 0x48, !P1 ;  /* 0x000000482a00780c */ /* 0x040fe40004f24270 */
[----:B------:R-:W-:Y:S01]  /*3db0*/  ISETP.GT.AND P3, PT, R42, 0x78, !P3 ;  /* 0x000000782a00780c */ /* 0x000fe20005f64270 */
[----:B------:R-:W0:Y:S01]  /*3dc0*/  SHFL.BFLY PT, R9, R14, 0x1, 0x1f ;  /* 0x0c201f000e097f89 */ /* 0x000e2200000e0000 */
[C---:B------:R-:W-:Y:S02]  /*3dd0*/  ISETP.LT.OR P1, PT, R4.reuse, 0x49, P1 ;  /* 0x000000490400780c */ /* 0x040fe40000f21670 */
[----:B------:R-:W-:-:S02]  /*3de0*/  ISETP.LT.OR P2, PT, R4, 0x72, P2 ;  /* 0x000000720400780c */ /* 0x000fc40001741670 */
[----:B------:R-:W-:Y:S02]  /*3df0*/  FSEL R81, R44, -INF , !P1 ;  /* 0xff8000002c517808 */ /* 0x000fe40004800000 */
[----:B------:R-:W-:Y:S02]  /*3e00*/  ISETP.NE.AND P1, PT, R60, RZ, PT ;  /* 0x000000ff3c00720c */ /* 0x000fe40003f25270 */
[----:B------:R-:W-:Y:S02]  /*3e10*/  FSEL R44, R2, -INF , !P5 ;  /* 0xff800000022c7808 */ /* 0x000fe40006800000 */
[----:B------:R-:W-:Y:S02]  /*3e20*/  ISETP.GT.AND P1, PT, R42, 0x49, !P1 ;  /* 0x000000492a00780c */ /* 0x000fe40004f24270 */
[C---:B------:R-:W-:Y:S02]  /*3e30*/  ISETP.LT.OR P3, PT, R4.reuse, 0x79, P3 ;  /* 0x000000790400780c */ /* 0x040fe40001f61670 */
[----:B------:R-:W-:-:S02]  /*3e40*/  ISETP.LT.OR P1, PT, R4, 0x4a, P1 ;  /* 0x0000004a0400780c */ /* 0x000fc40000f21670 */
[----:B------:R-:W-:Y:S02]  /*3e50*/  ISETP.NE.AND P5, PT, R178, 0x1, PT ;  /* 0x00000001b200780c */ /* 0x000fe40003fa5270 */
[----:B------:R-:W-:Y:S02]  /*3e60*/  FSEL R83, R46, -INF , !P1 ;  /* 0xff8000002e537808 */ /* 0x000fe40004800000 */
[----:B------:R-:W-:Y:S02]  /*3e70*/  ISETP.NE.AND P1, PT, R90, RZ, PT ;  /* 0x000000ff5a00720c */ /* 0x000fe40003f25270 */
[----:B0-----:R-:W-:Y:S02]  /*3e80*/  FMNMX.FTZ R9, R14, R9, !PT ;  /* 0x000000090e097209 */ /* 0x001fe40007810000 */
[----:B------:R-:W-:Y:S02]  /*3e90*/  ISETP.GT.AND P1, PT, R42, 0x50, !P1 ;  /* 0x000000502a00780c */ /* 0x000fe40004f24270 */
[----:B------:R-:W-:Y:S01]  /*3ea0*/  FMNMX.FTZ R14, R44, R3, !PT ;  /* 0x000000032c0e7209 */ /* 0x000fe20007810000 */
[----:B------:R-:W-:-:S01]  /*3eb0*/  FFMA.FTZ R20, R9, R8, -8 ;  /* 0xc100000009147423 */ /* 0x000fc20000010008 */
        /* <DEDUP_REMOVED lines=24> */
[----:B------:R-:W-:-:S04]  /*4040*/  ISETP.LT.OR P1, PT, R4, 0x69, P1 ;  /* 0x000000690400780c */ /* 0x000fc80000f21670 */
[----:B------:R-:W-:Y:S02]  /*4050*/  FSEL R99, R99, -INF , !P1 ;  /* 0xff80000063637808 */ /* 0x000fe40004800000 */
[----:B------:R-:W-:Y:S02]  /*4060*/  ISETP.GT.AND P1, PT, R42, 0x69, !P4 ;  /* 0x000000692a00780c */ /* 0x000fe40006724270 */
[----:B------:R-:W-:Y:S02]  /*4070*/  ISETP.NE.AND P4, PT, R80, RZ, PT ;  /* 0x000000ff5000720c */ /* 0x000fe40003f85270 */
[----:B------:R-:W-:Y:S02]  /*4080*/  ISETP.LT.OR P1, PT, R4, 0x6a, P1 ;  /* 0x0000006a0400780c */ /* 0x000fe40000f21670 */
[----:B------:R-:W-:Y:S02]  /*4090*/  ISETP.GT.AND P4, PT, R42, 0x79, !P4 ;  /* 0x000000792a00780c */ /* 0x000fe40006784270 */
[----:B------:R-:W-:-:S02]  /*40a0*/  FSEL R101, R101, -INF , !P1 ;  /* 0xff80000065657808 */ /* 0x000fc40004800000 */
[----:B------:R-:W-:Y:S02]  /*40b0*/  FSETP.NEU.FTZ.AND P1, PT, R9, -INF , PT ;  /* 0xff8000000900780b */ /* 0x000fe40003f3d000 */
[----:B------:R-:W-:Y:S02]  /*40c0*/  ISETP.LT.OR P4, PT, R4, 0x7a, P4 ;  /* 0x0000007a0400780c */ /* 0x000fe40002781670 */
[----:B------:R-:W-:Y:S02]  /*40d0*/  FSEL R46, R20, RZ, P1 ;  /* 0x000000ff142e7208 */ /* 0x000fe40000800000 */
[----:B------:R-:W-:Y:S02]  /*40e0*/  FMNMX.FTZ R20, R5, R14, !PT ;  /* 0x0000000e05147209 */ /* 0x000fe40007810000 */
[----:B------:R-:W-:Y:S01]  /*40f0*/  ISETP.GT.AND P1, PT, R42, 0x70, !P6 ;  /* 0x000000702a00780c */ /* 0x000fe20007724270 */
[----:B------:R-:W-:-:S01]  /*4100*/  FFMA.FTZ R123, R123, R8, -R46 ;  /* 0x000000087b7b7223 */ /* 0x000fc2000001082e */
[----:B------:R-:W-:Y:S01]  /*4110*/  FMNMX.FTZ R20, R45, R20, !PT ;  /* 0x000000142d147209 */ /* 0x000fe20007810000 */
[----:B------:R-:W-:-:S01]  /*4120*/  FFMA.FTZ R40, R119, R8, -R46 ;  /* 0x0000000877287223 */ /* 0x000fc2000001082e */
[----:B------:R-:W-:Y:S01]  /*4130*/  ISETP.LT.OR P1, PT, R4, 0x71, P1 ;  /* 0x000000710400780c */ /* 0x000fe20000f21670 */
[----:B------:R-:W-:-:S01]  /*4140*/  FFMA.FTZ R119, R117, R8, -R46 ;  /* 0x0000000875777223 */ /* 0x000fc2000001082e */
[----:B------:R-:W-:Y:S01]  /*4150*/  FMNMX.FTZ R20, R7, R20, !PT ;  /* 0x0000001407147209 */ /* 0x000fe20007810000 */
[----:B------:R-:W-:-:S01]  /*4160*/  FFMA.FTZ R121, R121, R8, -R46 ;  /* 0x0000000879797223 */ /* 0x000fc2000001082e */
[----:B------:R-:W-:Y:S01]  /*4170*/  FSEL R117, R10, -INF , !P2 ;  /* 0xff8000000a757808 */ /* 0x000fe20005000000 */
[----:B------:R-:W-:-:S01]  /*4180*/  FFMA.FTZ R36, R63, R8, -R46 ;  /* 0x000000083f247223 */ /* 0x000fc2000001082e */
[----:B------:R-:W-:Y:S01]  /*4190*/  FMNMX.FTZ R20, R49, R20, !PT ;  /* 0x0000001431147209 */ /* 0x000fe20007810000 */
[----:B------:R-:W-:-:S01]  /*41a0*/  FFMA.FTZ R2, R133, R8, -R46 ;  /* 0x0000000885027223 */ /* 0x000fc2000001082e */
[----:B------:R-:W-:Y:S01]  /*41b0*/  FSEL R63, R12, -INF , !P3 ;  /* 0xff8000000c3f7808 */ /* 0x000fe20005800000 */
[----:B------:R-:W-:-:S01]  /*41c0*/  FFMA.FTZ R103, R103, R8, -R46 ;  /* 0x0000000867677223 */ /* 0x000fc2000001082e */
[----:B------:R-:W-:Y:S01]  /*41d0*/  FMNMX.FTZ R24, R51, R20, !PT ;  /* 0x0000001433187209 */ /* 0x000fe20007810000 */
[----:B------:R-:W-:-:S01]  /*41e0*/  FFMA.FTZ R6, R131, R8, -R46 ;  /* 0x0000000883067223 */ /* 0x000fc2000001082e */
[--C-:B------:R-:W-:Y:S01]  /*41f0*/  FFMA.FTZ R105, R105, R8, -R46.reuse ;  /* 0x0000000869697223 */ /* 0x100fe2000001082e */
        /* <DEDUP_REMOVED lines=24> */
[----:B------:R-:W2:Y:S01]  /*4380*/  MUFU.EX2 R105, R105 ;  /* 0x0000006900697308 */ /* 0x000ea20000000800 */
[----:B------:R-:W-:Y:S01]  /*4390*/  FMNMX.FTZ R26, R69, R26, !PT ;  /* 0x0000001a451a7209 */ /* 0x000fe20007810000 */
[-CC-:B------:R-:W-:Y:S01]  /*43a0*/  FFMA.FTZ R31, R31, R8.reuse, -R46.reuse ;  /* 0x000000081f1f7223 */ /* 0x180fe2000001082e */
[----:B------:R-:W-:-:S01]  /*43b0*/  FFMA.FTZ R10, R29, R8, -R46 ;  /* 0x000000081d0a7223 */ /* 0x000fc2000001082e */
[----:B------:R-:W-:Y:S01]  /*43c0*/  FFMA.FTZ R15, R15, R8, -R46 ;  /* 0x000000080f0f7223 */ /* 0x000fe2000001082e */
[----:B------:R-:W-:-:S02]  /*43d0*/  FMNMX.FTZ R28, R71, R26, !PT ;  /* 0x0000001a471c7209 */ /* 0x000fc40007810000 */
[----:B------:R-:W-:Y:S01]  /*43e0*/  LOP3.LUT P6, RZ, R104, 0x1, RZ, 0xc0, !PT ;  /* 0x0000000168ff7812 */ /* 0x000fe200078cc0ff */
[----:B------:R3:W-:Y:S01]  /*43f0*/  MUFU.EX2 R26, R123 ;  /* 0x0000007b001a7308 */ /* 0x0007e20000000800 */
[----:B------:R-:W-:-:S04]  /*4400*/  FMNMX.FTZ R28, R73, R28, !PT ;  /* 0x0000001c491c7209 */ /* 0x000fc80007810000 */
[----:B------:R-:W-:-:S03]  /*4410*/  FMNMX.FTZ R28, R75, R28, !PT ;  /* 0x0000001c4b1c7209 */ /* 0x000fc60007810000 */
[----:B------:R-:W4:Y:S01]  /*4420*/  MUFU.EX2 R14, R129 ;  /* 0x00000081000e7308 */ /* 0x000f220000000800 */
[----:B------:R-:W-:Y:S01]  /*4430*/  FMNMX.FTZ R28, R79, R28, !PT ;  /* 0x0000001c4f1c7209 */ /* 0x000fe20007810000 */
[----:B---3--:R-:W-:Y:S01]  /*4440*/  FFMA.FTZ R123, R77, R8, -R46 ;  /* 0x000000084d7b7223 */ /* 0x008fe2000001082e */
[----:B------:R-:W-:Y:S02]  /*4450*/  FSEL R77, R11, -INF , !P1 ;  /* 0xff8000000b4d7808 */ /* 0x000fe40004800000 */
[----:B------:R-:W-:-:S03]  /*4460*/  FMNMX.FTZ R30, R81, R28, !PT ;  /* 0x0000001c511e7209 */ /* 0x000fc60007810000 */
[----:B------:R3:W-:Y:S01]  /*4470*/  MUFU.EX2 R28, R121 ;  /* 0x00000079001c7308 */ /* 0x0007e20000000800 */
[----:B------:R-:W-:-:S04]  /*4480*/  FMNMX.FTZ R30, R83, R30, !PT ;  /* 0x0000001e531e7209 */ /* 0x000fc80007810000 */
[----:B------:R-:W-:-:S03]  /*4490*/  FMNMX.FTZ R30, R85, R30, !PT ;  /* 0x0000001e551e7209 */ /* 0x000fc60007810000 */
[----:B------:R-:W5:Y:S01]  /*44a0*/  MUFU.EX2 R107, R107 ;  /* 0x0000006b006b7308 */ /* 0x000f620000000800 */
[----:B------:R-:W-:Y:S02]  /*44b0*/  FMNMX.FTZ R30, R87, R30, !PT ;  /* 0x0000001e571e7209 */ /* 0x000fe40007810000 */
[----:B---3--:R-:W-:Y:S01]  /*44c0*/  FSEL R121, R13, -INF , !P4 ;  /* 0xff8000000d797808 */ /* 0x008fe20006000000 */
[----:B------:R-:W-:-:S01]  /*44d0*/  FFMA.FTZ R13, R27, R8, -R46 ;  /* 0x000000081b0d7223 */ /* 0x000fc2000001082e */
[----:B------:R-:W-:-:S03]  /*44e0*/  FMNMX.FTZ R30, R91, R30, !PT ;  /* 0x0000001e5b1e7209 */ /* 0x000fc60007810000 */
[----:B------:R-:W3:Y:S01]  /*44f0*/  MUFU.EX2 R20, R127 ;  /* 0x0000007f00147308 */ /* 0x000ee20000000800 */
[----:B------:R-:W-:-:S04]  /*4500*/  FMNMX.FTZ R30, R93, R30, !PT ;  /* 0x0000001e5d1e7209 */ /* 0x000fc80007810000 */
[----:B------:R-:W-:-:S03]  /*4510*/  FMNMX.FTZ R30, R95, R30, !PT ;  /* 0x0000001e5f1e7209 */ /* 0x000fc60007810000 */
[----:B------:R-:W3:Y:S01]  /*4520*/  MUFU.EX2 R109, R109 ;  /* 0x0000006d006d7308 */ /* 0x000ee20000000800 */
        /* <DEDUP_REMOVED lines=9> */
[----:B------:R-:W-:Y:S01]  /*45c0*/  FMNMX.FTZ R4, R121, R30, !PT ;  /* 0x0000001e79047209 */ /* 0x000fe20007810000 */
[----:B------:R-:W-:-:S04]  /*45d0*/  FFMA.FTZ R30, R37, R8, -R46 ;  /* 0x00000008251e7223 */ /* 0x000fc8000001082e */
[----:B------:R-:W0:Y:S02]  /*45e0*/  SHFL.BFLY PT, R11, R4, 0x2, 0x1f ;  /* 0x0c401f00040b7f89 */ /* 0x000e2400000e0000 */
[----:B------:R-:W-:Y:S08]  /*45f0*/  MUFU.EX2 R113, R113 ;  /* 0x0000007100717308 */ /* 0x000ff00000000800 */
[----:B------:R-:W-:Y:S08]  /*4600*/  MUFU.EX2 R53, R53 ;  /* 0x0000003500357308 */ /* 0x000ff00000000800 */
[----:B------:R-:W-:Y:S01]  /*4610*/  MUFU.EX2 R38, R38 ;  /* 0x0000002600267308 */ /* 0x000fe20000000800 */
[----:B0-----:R-:W-:Y:S01]  /*4620*/  FMNMX.FTZ R32, R4, R11, !PT ;  /* 0x0000000b04207209 */ /* 0x001fe20007810000 */
[----:B------:R-:W-:-:S06]  /*4630*/  FFMA.FTZ R4, R25, R8, -R46 ;  /* 0x0000000819047223 */ /* 0x000fcc000001082e */
[----:B------:R-:W-:Y:S01]  /*4640*/  MUFU.EX2 R123, R123 ;  /* 0x0000007b007b7308 */ /* 0x000fe20000000800 */
[----:B------:R-:W0:Y:S07]  /*4650*/  SHFL.BFLY PT, R11, R32, 0x1, 0x1f ;  /* 0x0c201f00200b7f89 */ /* 0x000e2e00000e0000 */
[----:B------:R-:W-:Y:S08]  /*4660*/  MUFU.EX2 R36, R36 ;  /* 0x0000002400247308 */ /* 0x000ff00000000800 */
[----:B------:R-:W-:Y:S08]  /*4670*/  MUFU.EX2 R40, R40 ;  /* 0x0000002800287308 */ /* 0x000ff00000000800 */
[----:B------:R-:W-:Y:S01]  /*4680*/  MUFU.EX2 R119, R119 ;  /* 0x0000007700777308 */ /* 0x000fe20000000800 */
[----:B0-----:R-:W-:Y:S01]  /*4690*/  FMNMX.FTZ R11, R32, R11, !PT ;  /* 0x0000000b200b7209 */ /* 0x001fe20007810000 */
[----:B------:R-:W-:Y:S01]  /*46a0*/  FFMA.FTZ R32, R21, R8, -R46 ;  /* 0x0000000815207223 */ /* 0x000fe2000001082e */
[----:B------:R-:W-:-:S02]  /*46b0*/  FADD.FTZ R21, R2, R103 ;  /* 0x0000006702157221 */ /* 0x000fc40000010000 */
[C---:B------:R-:W-:Y:S01]  /*46c0*/  FSETP.NEU.FTZ.AND P1, PT, R11.reuse, -INF , PT ;  /* 0xff8000000b00780b */ /* 0x040fe20003f3d000 */
[----:B------:R-:W-:-:S01]  /*46d0*/  FFMA.FTZ R25, R11, R8, -8 ;  /* 0xc10000000b197423 */ /* 0x000fc20000010008 */
[----:B-1----:R-:W-:Y:S01]  /*46e0*/  FADD.FTZ R62, R6, R21 ;  /* 0x00000015063e7221 */ /* 0x002fe20000010000 */
[----:B------:R-:W-:Y:S03]  /*46f0*/  MUFU.EX2 R39, R39 ;  /* 0x0000002700277308 */ /* 0x000fe60000000800 */
[----:B------:R-:W-:Y:S01]  /*4700*/  FSEL R42, R25, RZ, P1 ;  /* 0x000000ff192a7208 */ /* 0x000fe20000800000 */
[C---:B--2---:R-:W-:Y:S01]  /*4710*/  FADD.FTZ R21, R105.reuse, R62 ;  /* 0x0000003e69157221 */ /* 0x044fe20000010000 */
[----:B------:R-:W-:-:S03]  /*4720*/  F2FP.SATFINITE.E4M3.F32.PACK_AB_MERGE_C R105, R105, R6, RZ ;  /* 0x000000066969723e */ /* 0x000fc600048070ff */
        /* <DEDUP_REMOVED lines=8> */
[----:B----4-:R-:W-:Y:S01]  /*47b0*/  FADD.FTZ R66, R14, R21 ;  /* 0x000000150e427221 */ /* 0x010fe20000010000 */
[----:B------:R-:W-:-:S01]  /*47c0*/  FFMA.FTZ R55, R55, R8, -R42 ;  /* 0x0000000837377223 */ /* 0x000fc2000001082a */
[-CC-:B------:R-:W-:Y:S01]  /*47d0*/  FFMA.FTZ R57, R57, R8.reuse, -R42.reuse ;  /* 0x0000000839397223 */ /* 0x180fe2000001082a */
[----:B------:R-:W-:-:S01]  /*47e0*/  FFMA.FTZ R59, R59, R8, -R42 ;  /* 0x000000083b3b7223 */ /* 0x000fc2000001082a */
[----:B-----5:R-:W-:Y:S01]  /*47f0*/  FADD.FTZ R25, R107, R66 ;  /* 0x000000426b197221 */ /* 0x020fe20000010000 */
[----:B------:R-:W-:-:S01]  /*4800*/  FFMA.FTZ R61, R61, R8, -R42 ;  /* 0x000000083d3d7223 */ /* 0x000fc2000001082a */
[----:B------:R-:W0:Y:S01]  /*4810*/  MUFU.EX2 R3, R3 ;  /* 0x0000000300037308 */ /* 0x000e220000000800 */
[----:B------:R-:W-:-:S01]  /*4820*/  FFMA.FTZ R65, R65, R8, -R42 ;  /* 0x0000000841417223 */ /* 0x000fc2000001082a */
[----:B---3--:R-:W-:Y:S01]  /*4830*/  FADD.FTZ R66, R20, R25 ;  /* 0x0000001914427221 */ /* 0x008fe20000010000 */
[----:B------:R-:W-:-:S01]  /*4840*/  FFMA.FTZ R67, R67, R8, -R42 ;  /* 0x0000000843437223 */ /* 0x000fc2000001082a */
[----:B------:R-:W-:Y:S01]  /*4850*/  F2FP.SATFINITE.E4M3.F32.PACK_AB_MERGE_C R164, R103, R2, R105 ;  /* 0x0000000267a4723e */ /* 0x000fe20004807069 */
[----:B------:R-:W-:-:S01]  /*4860*/  FFMA.FTZ R69, R69, R8, -R42 ;  /* 0x0000000845457223 */ /* 0x000fc2000001082a */
[C---:B------:R-:W-:Y:S01]  /*4870*/  FADD.FTZ R25, R109.reuse, R66 ;  /* 0x000000426d197221 */ /* 0x040fe20000010000 */
[----:B------:R-:W-:Y:S01]  /*4880*/  F2FP.SATFINITE.E4M3.F32.PACK_AB_MERGE_C R109, R109, R20, RZ ;  /* 0x000000146d6d723e */ /* 0x000fe200048070ff */
[----:B------:R-:W1:Y:S01]  /*4890*/  MUFU.EX2 R5, R5 ;  /* 0x0000000500057308 */ /* 0x000e620000000800 */
[----:B------:R-:W-:-:S01]  /*48a0*/  FFMA.FTZ R71, R71, R8, -R42 ;  /* 0x0000000847477223 */ /* 0x000fc2000001082a */
[--C-:B------:R-:W-:Y:S01]  /*48b0*/  FFMA.FTZ R73, R73, R8, -R42.reuse ;  /* 0x0000000849497223 */ /* 0x100fe2000001082a */
[----:B------:R-:W-:Y:S01]  /*48c0*/  F2FP.SATFINITE.E4M3.F32.PACK_AB_MERGE_C R166, R107, R14, R109 ;  /* 0x0000000e6ba6723e */ /* 0x000fe2000480706d */
        /* <DEDUP_REMOVED lines=20> */
[----:B------:R-:W1:Y:S01]  /*4a10*/  MUFU.EX2 R48, R49 ;  /* 0x0000003100307308 */ /* 0x000e620000000800 */
[----:B--2---:R-:W-:-:S01]  /*4a20*/  FADD.FTZ R64, R46, R21 ;  /* 0x000000152e407221 */ /* 0x004fc20000010000 */
[----:B------:R-:W-:-:S04]  /*4a30*/  F2FP.SATFINITE.E4M3.F32.PACK_AB_MERGE_C R46, R46, R5, RZ ;  /* 0x000000052e2e723e */ /* 0x000fc800048070ff */
[----:B------:R-:W-:Y:S02]  /*4a40*/  F2FP.SATFINITE.E4M3.F32.PACK_AB_MERGE_C R165, R3, R44, R46 ;  /* 0x0000002c03a5723e */ /* 0x000fe4000480702e */
[----:B------:R-:W2:Y:S01]  /*4a50*/  MUFU.EX2 R51, R51 ;  /* 0x0000003300337308 */ /* 0x000ea20000000800 */
[----:B0-----:R-:W-:-:S01]  /*4a60*/  FADD.FTZ R21, R7, R64 ;  /* 0x0000004007157221 */ /* 0x001fc20000010000 */
[----:B------:R-:W-:-:S04]  /*4a70*/  FADD.FTZ R64, R24, R25 ;  /* 0x0000001918407221 */ /* 0x000fc80000010000 */
[----:B------:R-:W-:Y:S02]  /*4a80*/  FADD.FTZ R25, R111, R64 ;  /* 0x000000406f197221 */ /* 0x000fe40000010000 */
[----:B------:R-:W0:Y:S01]  /*4a90*/  MUFU.EX2 R50, R55 ;  /* 0x0000003700327308 */ /* 0x000e220000000800 */
[----:B-1----:R-:W-:-:S01]  /*4aa0*/  FADD.FTZ R20, R48, R21 ;  /* 0x0000001530147221 */ /* 0x002fc20000010000 */
[----:B------:R-:W-:Y:S01]  /*4ab0*/  FADD.FTZ R14, R26, R25 ;  /* 0x000000191a0e7221 */ /* 0x000fe20000010000 */
[----:B------:R-:W-:-:S03]  /*4ac0*/  F2FP.SATFINITE.E4M3.F32.PACK_AB_MERGE_C R26, R115, R26, RZ ;  /* 0x0000001a731a723e */ /* 0x000fc600048070ff */
[----:B------:R-:W-:Y:S01]  /*4ad0*/  FADD.FTZ R115, R115, R14 ;  /* 0x0000000e73737221 */ /* 0x000fe20000010000 */
[----:B------:R-:W-:Y:S01]  /*4ae0*/  F2FP.SATFINITE.E4M3.F32.PACK_AB_MERGE_C R160, R111, R24, R26 ;  /* 0x000000186fa0723e */ /* 0x000fe2000480701a */
[----:B------:R-:W1:Y:S01]  /*4af0*/  MUFU.EX2 R57, R57 ;  /* 0x0000003900397308 */ /* 0x000e620000000800 */
[----:B--2---:R-:W-:-:S01]  /*4b00*/  FADD.FTZ R21, R51, R20 ;  /* 0x0000001433157221 */ /* 0x004fc20000010000 */
[----:B------:R-:W-:Y:S01]  /*4b10*/  FADD.FTZ R20, R28, R115 ;  /* 0x000000731c147221 */ /* 0x000fe20000010000 */
[----:B------:R-:W-:-:S03]  /*4b20*/  F2FP.SATFINITE.E4M3.F32.PACK_AB_MERGE_C R24, R119, R40, RZ ;  /* 0x000000287718723e */ /* 0x000fc600048070ff */
[----:B------:R-:W-:Y:S01]  /*4b30*/  FADD.FTZ R25, R113, R20 ;  /* 0x0000001471197221 */ /* 0x000fe20000010000 */
[----:B------:R-:W-:Y:S01]  /*4b40*/  F2FP.SATFINITE.E4M3.F32.PACK_AB_MERGE_C R20, R38, R53, RZ ;  /* 0x000000352614723e */ /* 0x000fe200048070ff */
[----:B------:R-:W2:Y:S01]  /*4b50*/  MUFU.EX2 R52, R59 ;  /* 0x0000003b00347308 */ /* 0x000ea20000000800 */
[----:B0-----:R-:W-:-:S01]  /*4b60*/  FADD.FTZ R2, R50, R21 ;  /* 0x0000001532027221 */ /* 0x001fc20000010000 */
[----:B------:R-:W-:Y:S01]  /*4b70*/  FADD.FTZ R40, R40, R25 ;  /* 0x0000001928287221 */ /* 0x000fe20000010000 */
[----:B------:R-:W-:Y:S02]  /*4b80*/  F2FP.SATFINITE.E4M3.F32.PACK_AB_MERGE_C R156, R36, R123, R20 ;  /* 0x0000007b249c723e */ /* 0x000fe40004807014 */
[----:B------:R-:W-:Y:S01]  /*4b90*/  F2FP.SATFINITE.E4M3.F32.PACK_AB_MERGE_C R162, R113, R28, R24 ;  /* 0x0000001c71a2723e */ /* 0x000fe20004807018 */
[----:B------:R-:W-:-:S01]  /*4ba0*/  FADD.FTZ R40, R119, R40 ;  /* 0x0000002877287221 */ /* 0x000fc20000010000 */
[----:B------:R-:W-:Y:S01]  /*4bb0*/  F2FP.SATFINITE.E4M3.F32.PACK_AB_MERGE_C R50, R50, R51, RZ ;  /* 0x000000333232723e */ /* 0x000fe200048070ff */
[----:B------:R-:W0:Y:S01]  /*4bc0*/  MUFU.EX2 R61, R61 ;  /* 0x0000003d003d7308 */ /* 0x000e220000000800 */
[----:B-1----:R-:W-:-:S01]  /*4bd0*/  FADD.FTZ R21, R57, R2 ;  /* 0x0000000239157221 */ /* 0x002fc20000010000 */
[----:B------:R-:W-:Y:S01]  /*4be0*/  FADD.FTZ R123, R123, R40 ;  /* 0x000000287b7b7221 */ /* 0x000fe20000010000 */
[----:B------:R-:W-:Y:S01]  /*4bf0*/  F2FP.SATFINITE.E4M3.F32.PACK_AB_MERGE_C R167, R48, R7, R50 ;  /* 0x0000000730a7723e */ /* 0x000fe20004807032 */
[----:B------:R-:W-:-:S02]  /*4c00*/  IMAD.MOV.U32 R7, RZ, RZ, R19 ;  /* 0x000000ffff077224 */ /* 0x000fc400078e0013 */
[----:B------:R-:W-:-:S02]  /*4c10*/  FADD.FTZ R36, R36, R123 ;  /* 0x0000007b24247221 */ /* 0x000fc40000010000 */
[----:B------:R-:W1:Y:S01]  /*4c20*/  MUFU.EX2 R54, R65 ;  /* 0x0000004100367308 */ /* 0x000e620000000800 */
[----:B--2---:R-:W-:-:S01]  /*4c30*/  FADD.FTZ R14, R52, R21 ;  /* 0x00000015340e7221 */ /* 0x004fc20000010000 */
[----:B------:R-:W-:-:S04]  /*4c40*/  FADD.FTZ R53, R53, R36 ;  /* 0x0000002435357221 */ /* 0x000fc80000010000 */
[----:B------:R-:W-:Y:S02]  /*4c50*/  FADD.FTZ R38, R38, R53 ;  /* 0x0000003526267221 */ /* 0x000fe40000010000 */
        /* <DEDUP_REMOVED lines=14> */
[----:B------:R-:W-:-:S04]  /*4d40*/  F2FP.SATFINITE.E4M3.F32.PACK_AB_MERGE_C R58, R58, R71, RZ ;  /* 0x000000473a3a723e */ /* 0x000fc800048070ff */
[----:B------:R-:W-:Y:S02]  /*4d50*/  F2FP.SATFINITE.E4M3.F32.PACK_AB_MERGE_C R163, R56, R67, R58 ;  /* 0x0000004338a3723e */ /* 0x000fe4000480703a */
        /* <DEDUP_REMOVED lines=8> */
[----:B------:R-:W-:-:S04]  /*4de0*/  F2FP.SATFINITE.E4M3.F32.PACK_AB_MERGE_C R62, R62, R81, RZ ;  /* 0x000000513e3e723e */ /* 0x000fc800048070ff */
[----:B------:R-:W-:Y:S02]  /*4df0*/  F2FP.SATFINITE.E4M3.F32.PACK_AB_MERGE_C R157, R60, R75, R62 ;  /* 0x0000004b3c9d723e */ /* 0x000fe4000480703e */
[----:B------:R-:W-:Y:S01]  /*4e00*/  MUFU.EX2 R43, R43 ;  /* 0x0000002b002b7308 */ /* 0x000fe20000000800 */
[----:B-1----:R-:W-:-:S07]  /*4e10*/  F2FP.SATFINITE.E4M3.F32.PACK_AB_MERGE_C R21, R30, R39, RZ ;  /* 0x000000271e15723e */ /* 0x002fce00048070ff */
[----:B------:R-:W0:Y:S01]  /*4e20*/  MUFU.EX2 R34, R34 ;  /* 0x0000002200227308 */ /* 0x000e220000000800 */
[----:B--2---:R-:W-:-:S07]  /*4e30*/  FADD.FTZ R5, R85, R24 ;  /* 0x0000001855057221 */ /* 0x004fce0000010000 */
[----:B------:R-:W1:Y:S08]  /*4e40*/  MUFU.EX2 R6, R87 ;  /* 0x0000005700067308 */ /* 0x000e700000000800 */
[----:B------:R-:W2:Y:S01]  /*4e50*/  MUFU.EX2 R91, R91 ;  /* 0x0000005b005b7308 */ /* 0x000ea20000000800 */
[C---:B0-----:R-:W-:Y:S01]  /*4e60*/  F2FP.SATFINITE.E4M3.F32.PACK_AB_MERGE_C R158, R34.reuse, R43, R21 ;  /* 0x0000002b229e723e */ /* 0x041fe20004807015 */
[----:B------:R-:W-:Y:S01]  /*4e70*/  FADD.FTZ R43, R43, R38 ;  /* 0x000000262b2b7221 */ /* 0x000fe20000010000 */
[----:B------:R-:W0:Y:S03]  /*4e80*/  @P5 LDC R21, c[0x0][0x450] ;  /* 0x00011400ff155b82 */ /* 0x000e260000000800 */
[----:B------:R-:W-:-:S02]  /*4e90*/  FADD.FTZ R34, R34, R43 ;  /* 0x0000002b22227221 */ /* 0x000fc40000010000 */
[----:B------:R-:W-:Y:S01]  /*4ea0*/  MUFU.EX2 R31, R31 ;  /* 0x0000001f001f7308 */ /* 0x000fe20000000800 */
[----:B-1----:R-:W-:-:S01]  /*4eb0*/  FADD.FTZ R26, R6, R5 ;  /* 0x00000005061a7221 */ /* 0x002fc20000010000 */
[----:B------:R-:W-:-:S04]  /*4ec0*/  FADD.FTZ R39, R39, R34 ;  /* 0x0000002227277221 */ /* 0x000fc80000010000 */
[----:B------:R-:W-:Y:S02]  /*4ed0*/  FADD.FTZ R39, R30, R39 ;  /* 0x000000271e277221 */ /* 0x000fe40000010000 */
[----:B------:R-:W1:Y:S01]  /*4ee0*/  MUFU.EX2 R10, R10 ;  /* 0x0000000a000a7308 */ /* 0x000e620000000800 */
[----:B--2---:R-:W-:-:S02]  /*4ef0*/  FADD.FTZ R3, R91, R26 ;  /* 0x0000001a5b037221 */ /* 0x004fc40000010000 */
[----:B------:R-:W2:Y:S05]  /*4f00*/  @P5 LDC R26, c[0x0][0x44c] ;  /* 0x00011300ff1a5b82 */ /* 0x000eaa0000000800 */
[----:B------:R-:W3:Y:S08]  /*4f10*/  MUFU.EX2 R2, R93 ;  /* 0x0000005d00027308 */ /* 0x000ef00000000800 */
[----:B------:R-:W-:Y:S01]  /*4f20*/  MUFU.EX2 R12, R12 ;  /* 0x0000000c000c7308 */ /* 0x000fe20000000800 */
[----:B-1----:R-:W-:-:S07]  /*4f30*/  F2FP.SATFINITE.E4M3.F32.PACK_AB_MERGE_C R5, R10, R31, RZ ;  /* 0x0000001f0a05723e */ /* 0x002fce00048070ff */
[----:B------:R-:W1:Y:S01]  /*4f40*/  MUFU.EX2 R33, R33 ;  /* 0x0000002100217308 */ /* 0x000e620000000800 */
[C---:B---3--:R-:W-:Y:S01]  /*4f50*/  F2FP.SATFINITE.E4M3.F32.PACK_AB_MERGE_C R91, R2.reuse, R91, RZ ;  /* 0x0000005b025b723e */ /* 0x048fe200048070ff */
[----:B------:R-:W-:Y:S01]  /*4f60*/  FADD.FTZ R2, R2, R3 ;  /* 0x0000000302027221 */ /* 0x000fe20000010000 */
[----:B--2---:R-:W-:Y:S02]  /*4f70*/  @P5 IMAD.HI.U32 R26, R19, R26, RZ ;  /* 0x0000001a131a5227 */ /* 0x004fe400078e00ff */
[----:B------:R-:W-:-:S03]  /*4f80*/  F2FP.SATFINITE.E4M3.F32.PACK_AB_MERGE_C R159, R6, R85, R91 ;  /* 0x00000055069f723e */ /* 0x000fc6000480705b */
[----:B------:R-:W2:Y:S01]  /*4f90*/  MUFU.EX2 R95, R95 ;  /* 0x0000005f005f7308 */ /* 0x000ea20000000800 */
[----:B0-----:R-:W-:-:S05]  /*4fa0*/  @P5 SHF.R.U32.HI R7, RZ, R21, R26 ;  /* 0x00000015ff075219 */ /* 0x001fca000001161a */
[----:B------:R-:W-:Y:S02]  /*4fb0*/  IMAD.IADD R88, R88, 0x1, R7 ;  /* 0x0000000158587824 */ /* 0x000fe400078e0207 */
[----:B------:R-:W0:Y:S01]  /*4fc0*/  MUFU.EX2 R14, R97 ;  /* 0x00000061000e7308 */ /* 0x000e220000000800 */
[----:B-1----:R-:W-:Y:S01]  /*4fd0*/  F2FP.SATFINITE.E4M3.F32.PACK_AB_MERGE_C R152, R33, R12, R5 ;  /* 0x0000000c2198723e */ /* 0x002fe20004807005 */
[----:B------:R-:W-:Y:S01]  /*4fe0*/  FADD.FTZ R12, R12, R39 ;  /* 0x000000270c0c7221 */ /* 0x000fe20000010000 */
[----:B------:R-:W-:-:S03]  /*4ff0*/  VIADD R7, R89, 0xfffffffe ;  /* 0xfffffffe59077836 */ /* 0x000fc60000000000 */
[----:B------:R-:W-:Y:S02]  /*5000*/  FADD.FTZ R12, R33, R12 ;  /* 0x0000000c210c7221 */ /* 0x000fe40000010000 */
[----:B------:R-:W1:Y:S01]  /*5010*/  MUFU.EX2 R99, R99 ;  /* 0x0000006300637308 */ /* 0x000e620000000800 */
[----:B--2---:R-:W-:-:S01]  /*5020*/  FADD.FTZ R3, R95, R2 ;  /* 0x000000025f037221 */ /* 0x004fc20000010000 */
[----:B------:R-:W-:-:S04]  /*5030*/  FADD.FTZ R31, R31, R12 ;  /* 0x0000000c1f1f7221 */ /* 0x000fc80000010000 */
[----:B------:R-:W-:Y:S02]  /*5040*/  FADD.FTZ R10, R10, R31 ;  /* 0x0000001f0a0a7221 */ /* 0x000fe40000010000 */
[----:B------:R-:W-:Y:S01]  /*5050*/  MUFU.EX2 R15, R15 ;  /* 0x0000000f000f7308 */ /* 0x000fe20000000800 */
[----:B0-----:R-:W-:-:S07]  /*5060*/  FADD.FTZ R2, R14, R3 ;  /* 0x000000030e027221 */ /* 0x001fce0000010000 */
[----:B------:R-:W0:Y:S01]  /*5070*/  MUFU.EX2 R32, R32 ;  /* 0x0000002000207308 */ /* 0x000e220000000800 */
[----:B-1----:R-:W-:-:S07]  /*5080*/  FADD.FTZ R3, R99, R2 ;  /* 0x0000000263037221 */ /* 0x002fce0000010000 */
        /* <DEDUP_REMOVED lines=12> */
[----:B------:R-:W-:Y:S01]  /*5150*/  MUFU.EX2 R63, R63 ;  /* 0x0000003f003f7308 */ /* 0x000fe20000000800 */
[----:B-1----:R-:W-:-:S07]  /*5160*/  FADD.FTZ R3, R77, R20 ;  /* 0x000000144d037221 */ /* 0x002fce0000010000 */
[----:B------:R-:W0:Y:S01]  /*5170*/  MUFU.EX2 R42, R42 ;  /* 0x0000002a002a7308 */ /* 0x000e220000000800 */
[----:B--2---:R-:W-:-:S01]  /*5180*/  FADD.FTZ R2, R24, R3 ;  /* 0x0000000318027221 */ /* 0x004fc20000010000 */
[----:B------:R-:W-:Y:S01]  /*5190*/  FADD.FTZ R3, R15, R4 ;  /* 0x000000040f037221 */ /* 0x000fe20000010000 */
[----:B------:R-:W-:-:S03]  /*51a0*/  VIADD R4, R88, UR5 ;  /* 0x0000000558047c36 */ /* 0x000fc60008000000 */
[----:B------:R-:W-:Y:S01]  /*51b0*/  FADD.FTZ R3, R32, R3 ;  /* 0x0000000320037221 */ /* 0x000fe20000010000 */
[----:B0-----:R-:W-:Y:S01]  /*51c0*/  F2FP.SATFINITE.E4M3.F32.PACK_AB_MERGE_C R5, R42, R63, RZ ;  /* 0x0000003f2a05723e */ /* 0x001fe200048070ff */
[----:B------:R-:W-:-:S03]  /*51d0*/  FADD.FTZ R63, R63, R2 ;  /* 0x000000023f3f7221 */ /* 0x000fc60000010000 */
[----:B------:R-:W-:Y:S01]  /*51e0*/  F2FP.SATFINITE.E4M3.F32.PACK_AB_MERGE_C R155, R24, R77, R5 ;  /* 0x0000004d189b723e */ /* 0x000fe20004807005 */
[----:B------:R-:W-:-:S01]  /*51f0*/  FADD.FTZ R2, R42, R63 ;  /* 0x0000003f2a027221 */ /* 0x000fc20000010000 */
[----:B------:R-:W-:Y:S06]  /*5200*/  @!P6 BRA `(.L_x_1287) ;  /* 0x000000000048e947 */ /* 0x000fec0003800000 */
[C---:B------:R-:W-:Y:S01]  /*5210*/  ISETP.GT.AND P1, PT, R88.reuse, RZ, PT ;  /* 0x000000ff5800720c */ /* 0x040fe20003f24270 */
[----:B------:R-:W-:-:S12]  /*5220*/  VIADD R5, R88, 0xffffffff ;  /* 0xffffffff58057836 */ /* 0x000fd80000000000 */
[----:B------:R-:W-:Y:S05]  /*5230*/  @P1 BRA `(.L_x_1288) ;  /* 0x0000000000201947 */ /* 0x000fea0003800000 */
[----:B------:R-:W0:Y:S01]  /*5240*/  LDC R10, c[0x0][0x9e4] ;  /* 0x00027900ff0a7b82 */ /* 0x000e220000000800 */
[----:B------:R-:W-:Y:S01]  /*5250*/  IMAD.MOV R5, RZ, RZ, -R88 ;  /* 0x000000ffff057224 */ /* 0x000fe200078e0a58 */
[----:B0-----:R-:W-:-:S13]  /*5260*/  ISETP.NE.AND P1, PT, R10, 0x1, PT ;  /* 0x000000010a00780c */ /* 0x001fda0003f25270 */
[----:B------:R-:W0:Y:S02]  /*5270*/  @P1 LDC.64 R12, c[0x0][0x9e8] ;  /* 0x00027a00ff0c1b82 */ /* 0x000e240000000a00 */
[----:B0-----:R-:W-:-:S05]  /*5280*/  @P1 IMAD.HI.U32 R6, R5, R12, RZ ;  /* 0x0000000c05061227 */ /* 0x001fca00078e00ff */
[----:B------:R-:W-:-:S04]  /*5290*/  @P1 SHF.R.U32.HI R5, RZ, R13, R6 ;  /* 0x0000000dff051219 */ /* 0x000fc80000011606 */
[----:B------:R-:W-:Y:S01]  /*52a0*/  LOP3.LUT R5, RZ, R5, RZ, 0x33, !PT ;  /* 0x00000005ff057212 */ /* 0x000fe200078e33ff */
[----:B------:R-:W-:Y:S06]  /*52b0*/  BRA `(.L_x_1289) ;  /* 0x0000000000147947 */ /* 0x000fec0003800000 */
.L_x_1288:
[----:B------:R-:W0:Y:S02]  /*52c0*/  LDC R10, c[0x0][0x9e4] ;  /* 0x00027900ff0a7b82 */ /* 0x000e240000000800 */
[----:B0-----:R-:W-:-:S13]  /*52d0*/  ISETP.NE.AND P1, PT, R10, 0x1, PT ;  /* 0x000000010a00780c */ /* 0x001fda0003f25270 */
[----:B------:R-:W0:Y:S02]  /*52e0*/  @P1 LDC.64 R12, c[0x0][0x9e8] ;  /* 0x00027a00ff0c1b82 */ /* 0x000e240000000a00 */
[----:B0-----:R-:W-:-:S05]  /*52f0*/  @P1 IMAD.HI.U32 R6, R5, R12, RZ ;  /* 0x0000000c05061227 */ /* 0x001fca00078e00ff */
[----:B------:R-:W-:-:S07]  /*5300*/  @P1 SHF.R.U32.HI R5, RZ, R13, R6 ;  /* 0x0000000dff051219 */ /* 0x000fce0000011606 */
.L_x_1289:
[----:B------:R-:W-:-:S05]  /*5310*/  IMAD R5, R5, R10, R10 ;  /* 0x0000000a05057224 */ /* 0x000fca00078e020a */
[----:B------:R-:W-:-:S07]  /*5320*/  VIMNMX R4, R4, R5, PT ;  /* 0x0000000504047248 */ /* 0x000fce0003fe0100 */
.L_x_1287:
        /* <DEDUP_REMOVED lines=46> */
.L_x_1309:
[----:B------:R-:W-:Y:S01]  /*5610*/  ISETP.NE.AND P2, PT, RZ, UR39, PT ;  /* 0x00000027ff007c0c */ /* 0x000fe2000bf45270 */
[----:B------:R-:W-:-:S04]  /*5620*/  UISETP.NE.AND UP0, UPT, UR27, 0x1, UPT ;  /* 0x000000011b00788c */ /* 0x000fc8000bf05270 */
[----:B------:R-:W-:-:S04]  /*5630*/  USEL UR37, URZ, 0x1, UP0 ;  /* 0x000000013f257887 */ /* 0x000fc80008000000 */
[----:B------:R-:W-:-:S04]  /*5640*/  ULOP3.LUT UR37, UR26, UR37, URZ, 0x3c, !UPT ;  /* 0x000000251a257292 */ /* 0x000fc8000f8e3c3f */
[----:B------:R-:W-:Y:S08]  /*5650*/  @P2 BRA `(.L_x_1291) ;  /* 0x0000000000382947 */ /* 0x000ff00003800000 */
[----:B------:R-:W-:Y:S05]  /*5660*/  @!P0 BRA `(.L_x_1292) ;  /* 0x0000000000048947 */ /* 0x000fea0003800000 */
[----:B------:R-:W-:Y:S01]  /*5670*/  BPT.TRAP 0x1 ;  /* 0x000000040000795c */ /* 0x000fe20000300000 */
.L_x_1292:
        /* <DEDUP_REMOVED lines=9> */
.L_x_1293:
[----:B-1----:R-:W-:Y:S05]  /*5710*/  @P1 BRA `(.L_x_1291) ;  /* 0x0000000000081947 */ /* 0x002fea0003800000 */
[----:B------:R-:W1:Y:S02]  /*5720*/  SYNCS.PHASECHK.TRANS64.TRYWAIT P1, [UR4+0x22830], R8 ;  /* 0x02283008ff0075a7 */ /* 0x000e640008020144 */
[----:B-1----:R-:W-:Y:S05]  /*5730*/  @!P1 BRA `(.L_x_1294) ;  /* 0x0000012800309947 */ /* 0x002fea0003800000 */
.L_x_1291:
[----:B-1----:R-:W1:Y:S01]  /*5740*/  S2R R9, SR_TID.X ;  /* 0x0000000000097919 */ /* 0x002e620000002100 */
[----:B------:R-:W-:Y:S01]  /*5750*/  UIADD3 UR36, UR27, 0x1, URZ ;  /* 0x000000011b247890 */ /* 0x000fe2000fffe03f */
[----:B------:R-:W-:Y:S01]  /*5760*/  UMOV UR4, UR24 ;  /* 0x0000001800047c82 */ /* 0x000fe20008000000 */
[----:B------:R-:W-:Y:S02]  /*5770*/  UMOV UR5, UR25 ;  /* 0x0000001900057c82 */ /* 0x000fe40008000000 */
[----:B------:R-:W-:Y:S01]  /*5780*/  UISETP.NE.AND UP0, UPT, UR36, 0x2, UPT ;  /* 0x000000022400788c */ /* 0x000fe2000bf05270 */
[----:B------:R-:W-:Y:S01]  /*5790*/  UMOV UR7, 0x80000020 ;  /* 0x8000002000077882 */ /* 0x000fe20000000000 */
[----:B------:R-:W-:Y:S02]  /*57a0*/  UMOV UR11, 0x80000020 ;  /* 0x80000020000b7882 */ /* 0x000fe40000000000 */
[----:B------:R-:W-:Y:S01]  /*57b0*/  USEL UR36, UR36, URZ, UP0 ;  /* 0x0000003f24247287 */ /* 0x000fe20008000000 */
[----:B------:R-:W-:Y:S01]  /*57c0*/  UMOV UR15, 0x80000020 ;  /* 0x80000020000f7882 */ /* 0x000fe20000000000 */
[----:B------:R-:W-:-:S02]  /*57d0*/  UMOV UR19, 0x80000020 ;  /* 0x8000002000137882 */ /* 0x000fc40000000000 */
[----:B------:R-:W-:Y:S01]  /*57e0*/  UIMAD UR22, UR36, 0x600, UR32 ;  /* 0x00000600241678a4 */ /* 0x000fe2000f8e0220 */
[----:B------:R-:W-:-:S03]  /*57f0*/  UMOV UR23, 0x80000020 ;  /* 0x8000002000177882 */ /* 0x000fc60000000000 */
[----:B------:R-:W-:Y:S02]  /*5800*/  UIADD3 UR10, UR22, 0x200, URZ ;  /* 0x00000200160a7890 */ /* 0x000fe4000fffe03f */
[----:B------:R-:W-:Y:S02]  /*5810*/  UIADD3 UR14, UR22, 0x202, URZ ;  /* 0x00000202160e7890 */ /* 0x000fe4000fffe03f */
[----:B------:R-:W-:Y:S01]  /*5820*/  UMOV UR6, UR22 ;  /* 0x0000001600067c82 */ /* 0x000fe20008000000 */
[----:B------:R-:W-:Y:S01]  /*5830*/  UIADD3 UR18, UR22, 0x400, URZ ;  /* 0x0000040016127890 */ /* 0x000fe2000fffe03f */
[----:B-1----:R-:W-:-:S05]  /*5840*/  SHF.R.U32.HI R9, RZ, 0x7, R9 ;  /* 0x00000007ff097819 */ /* 0x002fca0000011609 */
[----:B0-----:R-:W-:-:S05]  /*5850*/  VIADD R8, R9, 0x8 ;  /* 0x0000000809087836 */ /* 0x001fca0000000000 */
[----:B------:R0:W-:Y:S06]  /*5860*/  BAR.SYNC.DEFER_BLOCKING R8, 0x100 ;  /* 0x000400080000751d */ /* 0x0001ec0000010000 */
[----:B------:R-:W-:-:S06]  /*5870*/  WARPGROUP.ARRIVE ;  /* 0x00000000000079c5 */ /* 0x000fcc0000000000 */
[----:B------:R-:W-:Y:S01]  /*5880*/  QGMMA.64x128x32.F32.E4M3.E4M3 R24, gdesc[UR4], RZ, !UPT, gsb0 ;  /* 0x01e00000041879f3 */ /* 0x000fe2000c0008ff */
[----:B------:R-:W-:Y:S01]  /*5890*/  UIADD3 UR6, UR22, 0x2, URZ ;  /* 0x0000000216067890 */ /* 0x000fe2000fffe03f */
[----:B------:R-:W-:Y:S01]  /*58a0*/  UMOV UR4, UR28 ;  /* 0x0000001c00047c82 */ /* 0x000fe20008000000 */
[----:B------:R-:W-:Y:S01]  /*58b0*/  UMOV UR5, UR29 ;  /* 0x0000001d00057c82 */ /* 0x000fe20008000000 */
[----:B------:R-:W-:Y:S01]  /*58c0*/  UMOV UR7, 0x80000020 ;  /* 0x8000002000077882 */ /* 0x000fe20000000000 */
[----:B------:R-:W-:Y:S01]  /*58d0*/  UIADD3 UR22, UR22, 0x402, URZ ;  /* 0x0000040216167890 */ /* 0x000fe2000fffe03f */
        /* <DEDUP_REMOVED lines=19> */
.L_x_1296:
[----:B------:R-:W-:Y:S01]  /*5a10*/  ULEA UR4, UR27, UR38, 0x3 ;  /* 0x000000261b047291 */ /* 0x000fe2000f8e183f */
[----:B------:R-:W-:-:S05]  /*5a20*/  IMAD.U32 R8, RZ, RZ, UR26 ;  /* 0x0000001aff087e24 */ /* 0x000fca000f8e00ff */
[----:B------:R-:W-:-:S04]  /*5a30*/  SHF.L.U32 R8, R8, 0x1f, RZ ;  /* 0x0000001f08087819 */ /* 0x000fc800000006ff */
[----:B------:R0:W1:Y:S01]  /*5a40*/  SYNCS.PHASECHK.TRANS64.TRYWAIT P1, [UR4+0x22850], R8 ;  /* 0x02285008ff0075a7 */ /* 0x0000620008020144 */
[----:B------:R-:W-:Y:S05]  /*5a50*/  @!P0 BRA `(.L_x_1297) ;  /* 0x0000000000048947 */ /* 0x000fea0003800000 */
[----:B------:R-:W-:Y:S01]  /*5a60*/  BPT.TRAP 0x1 ;  /* 0x000000040000795c */ /* 0x000fe20000300000 */
.L_x_1297:
[----:B-1----:R-:W-:Y:S05]  /*5a70*/  @P1 BRA `(.L_x_1295) ;  /* 0x0000000000081947 */ /* 0x002fea0003800000 */
[----:B------:R-:W1:Y:S02]  /*5a80*/  SYNCS.PHASECHK.TRANS64.TRYWAIT P1, [UR4+0x22850], R8 ;  /* 0x02285008ff0075a7 */ /* 0x000e640008020144 */
[----:B-1----:R-:W-:Y:S05]  /*5a90*/  @!P1 BRA `(.L_x_1298) ;  /* 0x0000012400709947 */ /* 0x002fea0003800000 */
.L_x_1295:
        /* <DEDUP_REMOVED lines=19> */
[----:B------:R-:W-:Y:S01]  /*5bd0*/  UIADD3 UR4, UR4, 0x6, URZ ;  /* 0x0000000604047890 */ /* 0x000fe2000fffe03f */
[----:B------:R-:W-:Y:S02]  /*5be0*/  WARPGROUP.DEPBAR.LE gsb0, 0x0 ;  /* 0x00008000000079c5 */ /* 0x000fe40000010000 */
[----:B------:R-:W-:-:S06]  /*5bf0*/  WARPGROUP.ARRIVE ;  /* 0x00000000000079c5 */ /* 0x000fcc0000000000 */
[----:B------:R-:W-:Y:S01]  /*5c00*/  QGMMA.64x128x32.F32.E4M3.E4M3 R88, R156, gdesc[UR4], R88, gsb0 ;  /* 0x01e000049c587df3 */ /* 0x000fe20008000858 */
[----:B------:R-:W-:Y:S01]  /*5c10*/  UMOV UR6, UR4 ;  /* 0x0000000400067c82 */ /* 0x000fe20008000000 */
        /* <DEDUP_REMOVED lines=8> */
.L_x_1299:
[----:B0-----:R-:W2:Y:S01]  /*5ca0*/  LDL R8, [R1] ;  /* 0x0000000001087983 */ /* 0x001ea20000100800 */
[----:B------:R-:W-:Y:S01]  /*5cb0*/  ISETP.NE.AND P1, PT, R178, 0x1, PT ;  /* 0x00000001b200780c */ /* 0x000fe20003f25270 */
[C---:B------:R-:W-:Y:S01]  /*5cc0*/  FMUL.FTZ R159, R0.reuse, R37 ;  /* 0x00000025009f7220 */ /* 0x040fe20000410000 */
[----:B------:R-:W-:Y:S01]  /*5cd0*/  FMUL.FTZ R37, R0, R67 ;  /* 0x0000004300257220 */ /* 0x000fe20000410000 */
[----:B------:R-:W-:Y:S01]  /*5ce0*/  IMAD.IADD R67, R168, 0x1, R19 ;  /* 0x00000001a8437824 */ /* 0x000fe200078e0213 */
[----:B------:R-:W-:Y:S01]  /*5cf0*/  ULEA UR4, UR36, UR38, 0x3 ;  /* 0x0000002624047291 */ /* 0x000fe2000f8e183f */
[C---:B------:R-:W-:Y:S01]  /*5d00*/  FMUL.FTZ R14, R0.reuse, R35 ;  /* 0x00000023000e7220 */ /* 0x040fe20000410000 */
[C---:B------:R-:W-:Y:S01]  /*5d10*/  FMUL.FTZ R160, R0.reuse, R40 ;  /* 0x0000002800a07220 */ /* 0x040fe20000410000 */
[C---:B------:R-:W-:Y:S01]  /*5d20*/  FMUL.FTZ R35, R0.reuse, R63 ;  /* 0x0000003f00237220 */ /* 0x040fe20000410000 */
[----:B------:R-:W-:Y:S01]  /*5d30*/  FMUL.FTZ R40, R0, R74 ;  /* 0x0000004a00287220 */ /* 0x000fe20000410000 */
[----:B------:R-:W-:Y:S01]  /*5d40*/  UIADD3 UR4, UR4, 0x22840, URZ ;  /* 0x0002284004047890 */ /* 0x000fe2000fffe03f */
[----:B------:R-:W-:-:S02]  /*5d50*/  IMAD.SHL.U32 R74, R7, 0x80, RZ ;  /* 0x00000080074a7824 */ /* 0x000fc400078e00ff */
[C---:B------:R-:W-:Y:S01]  /*5d60*/  FMUL.FTZ R155, R0.reuse, R29 ;  /* 0x0000001d009b7220 */ /* 0x040fe20000410000 */
[C---:B------:R-:W-:Y:S01]  /*5d70*/  FMUL.FTZ R154, R0.reuse, R28 ;  /* 0x0000001c009a7220 */ /* 0x040fe20000410000 */
[----:B------:R-:W0:Y:S01]  /*5d80*/  @P1 LDC R9, c[0x0][0x450] ;  /* 0x00011400ff091b82 */ /* 0x000e220000000800 */
        /* <DEDUP_REMOVED lines=57> */
[----:B------:R-:W1:Y:S01]  /*6120*/  MUFU.TANH R152, R152 ;  /* 0x0000009800987308 */ /* 0x000e620000002400 */
[----:B------:R-:W-:Y:S01]  /*6130*/  SYNCS.ARRIVE.TRANS64.RED.A1T0 RZ, [UR4], RZ ;  /* 0x000000ffffff79a7 */ /* 0x000fe20008100404 */
[----:B------:R-:W-:-:S06]  /*6140*/  ULOP3.LUT UR4, URZ, UR30, URZ, 0x33, !UPT ;  /* 0x0000001e3f047292 */ /* 0x000fcc000f8e333f */
        /* <DEDUP_REMOVED lines=28> */
[----:B--2---:R-:W-:-:S02]  /*6310*/  LOP3.LUT P5, RZ, R8, 0x1, RZ, 0xc0, !PT ;  /* 0x0000000108ff7812 */ /* 0x004fc400078ac0ff */
[----:B------:R-:W2:Y:S05]  /*6320*/  @P1 LDC R8, c[0x0][0x44c] ;  /* 0x00011300ff081b82 */ /* 0x000eaa0000000800 */
[----:B------:R-:W0:Y:S08]  /*6330*/  MUFU.TANH R51, R51 ;  /* 0x0000003300337308 */ /* 0x000e300000002400 */
[----:B------:R-:W0:Y:S08]  /*6340*/  MUFU.TANH R31, R31 ;  /* 0x0000001f001f7308 */ /* 0x000e300000002400 */
[----:B------:R-:W0:Y:S01]  /*6350*/  MUFU.TANH R30, R30 ;  /* 0x0000001e001e7308 */ /* 0x000e220000002400 */
[----:B--2---:R-:W-:-:S07]  /*6360*/  @P1 IMAD.HI.U32 R8, R67, R8, RZ ;  /* 0x0000000843081227 */ /* 0x004fce00078e00ff */
[----:B------:R-:W2:Y:S01]  /*6370*/  MUFU.TANH R52, R52 ;  /* 0x0000003400347308 */ /* 0x000ea20000002400 */
[----:B0-----:R-:W-:Y:S02]  /*6380*/  @P1 SHF.R.U32.HI R67, RZ, R9, R8 ;  /* 0x00000009ff431219 */ /* 0x001fe40000011608 */
[----:B------:R-:W-:-:S03]  /*6390*/  IADD3 R9, -R74, 0x1, RZ ;  /* 0x000000014a097810 */ /* 0x000fc60007ffe1ff */
[----:B------:R-:W0:Y:S02]  /*63a0*/  SHFL.IDX PT, R63, R67, RZ, 0x1c1f ;  /* 0x001c1fff433f7589 */ /* 0x000e2400000e0000 */
[----:B------:R-:W0:Y:S01]  /*63b0*/  MUFU.TANH R53, R53 ;  /* 0x0000003500357308 */ /* 0x000e220000002400 */
[----:B------:R-:W-:-:S05]  /*63c0*/  IMAD R9, R18, -0x2, R9 ;  /* 0xfffffffe12097824 */ /* 0x000fca00078e0209 */
[----:B------:R-:W-:Y:S02]  /*63d0*/  IADD3 R9, -R17, R9, R16 ;  /* 0x0000000911097210 */ /* 0x000fe40007ffe110 */
[----:B------:R-:W1:Y:S03]  /*63e0*/  MUFU.TANH R33, R33 ;  /* 0x0000002100217308 */ /* 0x000e660000002400 */
[C---:B------:R-:W-:Y:S02]  /*63f0*/  VIADD R76, R9.reuse, UR33 ;  /* 0x00000021094c7c36 */ /* 0x040fe40008000000 */
[----:B------:R-:W-:-:S03]  /*6400*/  VIADD R78, R9, UR4 ;  /* 0x00000004094e7c36 */ /* 0x000fc60008000000 */
[----:B------:R-:W1:Y:S01]  /*6410*/  MUFU.TANH R32, R32 ;  /* 0x0000002000207308 */ /* 0x000e620000002400 */
[----:B0-----:R-:W-:-:S07]  /*6420*/  IMAD.IADD R68, R76, 0x1, R63 ;  /* 0x000000014c447824 */ /* 0x001fce00078e023f */
[----:B------:R-:W0:Y:S01]  /*6430*/  MUFU.TANH R54, R54 ;  /* 0x0000003600367308 */ /* 0x000e220000002400 */
[----:B------:R-:W-:-:S07]  /*6440*/  IMAD.IADD R70, R78, 0x1, R63 ;  /* 0x000000014e467824 */ /* 0x000fce00078e023f */
        /* <DEDUP_REMOVED lines=26> */
[----:B------:R-:W0:Y:S01]  /*65f0*/  MUFU.TANH R47, R47 ;  /* 0x0000002f002f7308 */ /* 0x000e220000002400 */
[----:B-1234-:R-:W-:Y:S05]  /*6600*/  @!P5 BRA `(.L_x_1300) ;  /* 0x000000000058d947 */ /* 0x01efea0003800000 */
[----:B------:R-:W-:Y:S01]  /*6610*/  IADD3 R63, -R17, R16, R63 ;  /* 0x00000010113f7210 */ /* 0x000fe20007ffe13f */
[----:B------:R-:W-:Y:S03]  /*6620*/  BSSY B0, `(.L_x_1301) ;  /* 0x0000010000007945 */ /* 0x000fe60003800000 */
        /* <DEDUP_REMOVED lines=10> */
.L_x_1302:
[----:B------:R-:W-:-:S05]  /*66d0*/  IMAD.U32 R65, RZ, RZ, UR31 ;  /* 0x0000001fff417e24 */ /* 0x000fca000f8e00ff */
[----:B------:R-:W-:-:S13]  /*66e0*/  ISETP.NE.AND P1, PT, R65, 0x1, PT ;  /* 0x000000014100780c */ /* 0x000fda0003f25270 */
[----:B------:R-:W1:Y:S02]  /*66f0*/  @P1 LDC.64 R8, c[0x0][0x9e8] ;  /* 0x00027a00ff081b82 */ /* 0x000e640000000a00 */
[----:B-1----:R-:W-:-:S05]  /*6700*/  @P1 IMAD.HI.U32 R8, R63, R8, RZ ;  /* 0x000000083f081227 */ /* 0x002fca00078e00ff */
[----:B------:R-:W-:-:S07]  /*6710*/  @P1 SHF.R.U32.HI R63, RZ, R9, R8 ;  /* 0x00000009ff3f1219 */ /* 0x000fce0000011608 */
.L_x_1303:
[----:B------:R-:W-:Y:S05]  /*6720*/  BSYNC B0 ;  /* 0x0000000000007941 */ /* 0x000fea0003800000 */
.L_x_1301:
[----:B------:R-:W-:-:S04]  /*6730*/  IMAD R63, R63, R65, -R74 ;  /* 0x000000413f3f7224 */ /* 0x000fc800078e0a4a */
[----:B------:R-:W-:-:S05]  /*6740*/  IMAD R63, R18, -0x2, R63 ;  /* 0xfffffffe123f7824 */ /* 0x000fca00078e023f */
[----:B------:R-:W-:Y:S02]  /*6750*/  VIADDMNMX R68, R63, R65, R68, PT ;  /* 0x000000413f447246 */ /* 0x000fe40003800144 */
[----:B------:R-:W-:-:S07]  /*6760*/  VIMNMX R70, R70, R63, !PT ;  /* 0x0000003f46467248 */ /* 0x000fce0007fe0100 */
.L_x_1300:
[----:B------:R-:W-:-:S04]  /*6770*/  ISETP.GT.AND P1, PT, R7, -0x1, PT ;  /* 0xffffffff0700780c */ /* 0x000fc80003f24270 */
[C---:B------:R-:W-:Y:S02]  /*6780*/  ISETP.GT.AND P3, PT, R70.reuse, RZ, P1 ;  /* 0x000000ff4600720c */ /* 0x040fe40000f64270 */
[----:B------:R-:W-:Y:S02]  /*6790*/  ISETP.GT.AND P4, PT, R70, 0x1, P1 ;  /* 0x000000014600780c */ /* 0x000fe40000f84270 */
[C---:B------:R-:W-:Y:S02]  /*67a0*/  ISETP.LT.OR P3, PT, R68.reuse, 0x1, P3 ;  /* 0x000000014400780c */ /* 0x040fe40001f61670 */
[----:B------:R-:W-:Y:S02]  /*67b0*/  ISETP.LT.OR P4, PT, R68, 0x2, P4 ;  /* 0x000000024400780c */ /* 0x000fe40002781670 */
[----:B------:R-:W-:Y:S02]  /*67c0*/  ISETP.GT.AND P2, PT, R70, 0x8, P1 ;  /* 0x000000084600780c */ /* 0x000fe40000f44270 */
[----:B------:R-:W-:-:S02]  /*67d0*/  FSEL R63, R152, -INF , !P3 ;  /* 0xff800000983f7808 */ /* 0x000fc40005800000 */
[----:B------:R-:W-:Y:S02]  /*67e0*/  FSEL R65, R153, -INF , !P4 ;  /* 0xff80000099417808 */ /* 0x000fe40006000000 */
[C---:B------:R-:W-:Y:S02]  /*67f0*/  ISETP.GT.AND P3, PT, R70.reuse, 0x9, P1 ;  /* 0x000000094600780c */ /* 0x040fe40000f64270 */
[----:B------:R-:W-:Y:S02]  /*6800*/  ISETP.GT.AND P4, PT, R70, 0x10, P1 ;  /* 0x000000104600780c */ /* 0x000fe40000f84270 */
[C---:B------:R-:W-:Y:S02]  /*6810*/  ISETP.LT.OR P2, PT, R68.reuse, 0x9, P2 ;  /* 0x000000094400780c */ /* 0x040fe40001741670 */
[C---:B------:R-:W-:Y:S02]  /*6820*/  ISETP.LT.OR P3, PT, R68.reuse, 0xa, P3 ;  /* 0x0000000a4400780c */ /* 0x040fe40001f61670 */
[----:B------:R-:W-:-:S02]  /*6830*/  ISETP.LT.OR P4, PT, R68, 0x11, P4 ;  /* 0x000000114400780c */ /* 0x000fc40002781670 */
[----:B------:R-:W-:Y:S02]  /*6840*/  FSEL R187, R154, -INF , !P2 ;  /* 0xff8000009abb7808 */ /* 0x000fe40005000000 */
[----:B------:R-:W-:Y:S02]  /*6850*/  ISETP.GT.AND P2, PT, R70, 0x11, P1 ;  /* 0x000000114600780c */ /* 0x000fe40000f44270 */
[----:B------:R-:W-:Y:S02]  /*6860*/  FSEL R69, R155, -INF , !P3 ;  /* 0xff8000009b457808 */ /* 0x000fe40005800000 */
[----:B------:R-:W-:Y:S02]  /*6870*/  FSEL R195, R156, -INF , !P4 ;  /* 0xff8000009cc37808 */ /* 0x000fe40006000000 */
[C---:B------:R-:W-:Y:S02]  /*6880*/  ISETP.GT.AND P3, PT, R70.reuse, 0x18, P1 ;  /* 0x000000184600780c */ /* 0x040fe40000f64270 */
[----:B------:R-:W-:-:S02]  /*6890*/  ISETP.GT.AND P4, PT, R70, 0x19, P1 ;  /* 0x000000194600780c */ /* 0x000fc40000f84270 */
[C---:B------:R-:W-:Y:S02]  /*68a0*/  ISETP.LT.OR P2, PT, R68.reuse, 0x12, P2 ;  /* 0x000000124400780c */ /* 0x040fe40001741670 */
[C---:B------:R-:W-:Y:S02]  /*68b0*/  ISETP.LT.OR P3, PT, R68.reuse, 0x19, P3 ;  /* 0x000000194400780c */ /* 0x040fe40001f61670 */
[----:B------:R-:W-:Y:S02]  /*68c0*/  ISETP.LT.OR P4, PT, R68, 0x1a, P4 ;  /* 0x0000001a4400780c */ /* 0x000fe40002781670 */
[----:B------:R-:W-:Y:S02]  /*68d0*/  FSEL R199, R157, -INF , !P2 ;  /* 0xff8000009dc77808 */ /* 0x000fe40005000000 */
        /* <DEDUP_REMOVED lines=23> */
[C---:B------:R-:W-:Y:S02]  /*6a50*/  ISETP.LT.OR P2, PT, R68.reuse, 0x39, P2 ;  /* 0x000000394400780c */ /* 0x040fe40001741670 */
[C---:B------:R-:W-:Y:S02]  /*6a60*/  ISETP.LT.OR P3, PT, R68.reuse, 0x3a, P3 ;  /* 0x0000003a4400780c */ /* 0x040fe40001f61670 */
[----:B------:R-:W-:-:S02]  /*6a70*/  ISETP.LT.OR P4, PT, R68, 0x41, P4 ;  /* 0x000000414400780c */ /* 0x000fc40002781670 */
[----:B------:R-:W-:Y:S02]  /*6a80*/  FSEL R161, R50, -INF , !P2 ;  /* 0xff80000032a17808 */ /* 0x000fe40005000000 */
[----:B------:R-:W-:Y:S02]  /*6a90*/  FSEL R159, R51, -INF , !P3 ;  /* 0xff800000339f7808 */ /* 0x000fe40005800000 */
[----:B------:R-:W-:Y:S02]  /*6aa0*/  FSEL R157, R52, -INF , !P4 ;  /* 0xff800000349d7808 */ /* 0x000fe40006000000 */
[C---:B------:R-:W-:Y:S02]  /*6ab0*/  ISETP.GT.AND P2, PT, R70.reuse, 0x41, P1 ;  /* 0x000000414600780c */ /* 0x040fe40000f44270 */
[C---:B------:R-:W-:Y:S02]  /*6ac0*/  ISETP.GT.AND P3, PT, R70.reuse, 0x48, P1 ;  /* 0x000000484600780c */ /* 0x040fe40000f64270 */
[----:B------:R-:W-:-:S02]  /*6ad0*/  ISETP.GT.AND P4, PT, R70, 0x49, P1 ;  /* 0x000000494600780c */ /* 0x000fc40000f84270 */
[C---:B------:R-:W-:Y:S02]  /*6ae0*/  ISETP.LT.OR P2, PT, R68.reuse, 0x42, P2 ;  /* 0x000000424400780c */ /* 0x040fe40001741670 */
[C---:B------:R-:W-:Y:S02]  /*6af0*/  ISETP.LT.OR P3, PT, R68.reuse, 0x49, P3 ;  /* 0x000000494400780c */ /* 0x040fe40001f61670 */
[----:B------:R-:W-:Y:S02]  /*6b00*/  ISETP.LT.OR P4, PT, R68, 0x4a, P4 ;  /* 0x0000004a4400780c */ /* 0x000fe40002781670 */
[----:B------:R-:W-:Y:S02]  /*6b10*/  FSEL R155, R53, -INF , !P2 ;  /* 0xff800000359b7808 */ /* 0x000fe40005000000 */
[----:B0-----:R-:W-:Y:S02]  /*6b20*/  FSEL R153, R54, -INF , !P3 ;  /* 0xff80000036997808 */ /* 0x001fe40005800000 */
        /* <DEDUP_REMOVED lines=9> */
[----:B------:R-:W-:Y:S01]  /*6bc0*/  FSEL R77, R58, -INF , !P4 ;  /* 0xff8000003a4d7808 */ /* 0x000fe20006000000 */
[----:B------:R-:W0:Y:S01]  /*6bd0*/  SHFL.IDX PT, R57, R67, 0x1, 0x1c1f ;  /* 0x003c1f0043397f89 */ /* 0x000e2200000e0000 */
[C---:B------:R-:W-:Y:S02]  /*6be0*/  ISETP.GT.AND P2, PT, R70.reuse, 0x59, P1 ;  /* 0x000000594600780c */ /* 0x040fe40000f44270 */
        /* <DEDUP_REMOVED lines=10> */
[----:B------:R-:W-:Y:S01]  /*6c90*/  ISETP.GT.AND P4, PT, R70, 0x70, P1 ;  /* 0x000000704600780c */ /* 0x000fe20000f84270 */
[--C-:B0-----:R-:W-:Y:S01]  /*6ca0*/  IMAD.IADD R48, R76, 0x1, R57.reuse ;  /* 0x000000014c307824 */ /* 0x101fe200078e0239 */
[----:B------:R-:W-:Y:S01]  /*6cb0*/  ISETP.LT.OR P2, PT, R68, 0x69, P2 ;  /* 0x000000694400780c */ /* 0x000fe20001741670 */
[----:B------:R-:W-:Y:S01]  /*6cc0*/  IMAD.IADD R50, R78, 0x1, R57 ;  /* 0x000000014e327824 */ /* 0x000fe200078e0239 */
        /* <DEDUP_REMOVED lines=13> */
[----:B------:R-:W-:Y:S01]  /*6da0*/  FSEL R49, R72, -INF , !P4 ;  /* 0xff80000048317808 */ /* 0x000fe20006000000 */
[----:B------:R-:W-:Y:S06]  /*6db0*/  @!P5 BRA `(.L_x_1304) ;  /* 0x000000000058d947 */ /* 0x000fec0003800000 */
[----:B------:R-:W-:Y:S01]  /*6dc0*/  IADD3 R57, -R17, R16, R57 ;  /* 0x0000001011397210 */ /* 0x000fe20007ffe139 */
[----:B------:R-:W-:Y:S03]  /*6dd0*/  BSSY B0, `(.L_x_1305) ;  /* 0x0000010000007945 */ /* 0x000fe60003800000 */
        /* <DEDUP_REMOVED lines=10> */
.L_x_1306:
[----:B------:R-:W-:-:S05]  /*6e80*/  IMAD.U32 R52, RZ, RZ, UR31 ;  /* 0x0000001fff347e24 */ /* 0x000fca000f8e00ff */
[----:B------:R-:W-:-:S13]  /*6e90*/  ISETP.NE.AND P2, PT, R52, 0x1, PT ;  /* 0x000000013400780c */ /* 0x000fda0003f45270 */
[----:B------:R-:W0:Y:S02]  /*6ea0*/  @P2 LDC.64 R8, c[0x0][0x9e8] ;  /* 0x00027a00ff082b82 */ /* 0x000e240000000a00 */
[----:B0-----:R-:W-:-:S05]  /*6eb0*/  @P2 IMAD.HI.U32 R8, R57, R8, RZ ;  /* 0x0000000839082227 */ /* 0x001fca00078e00ff */
[----:B------:R-:W-:-:S07]  /*6ec0*/  @P2 SHF.R.U32.HI R57, RZ, R9, R8 ;  /* 0x00000009ff392219 */ /* 0x000fce0000011608 */
.L_x_1307:
[----:B------:R-:W-:Y:S05]  /*6ed0*/  BSYNC B0 ;  /* 0x0000000000007941 */ /* 0x000fea0003800000 */
.L_x_1305:
[----:B------:R-:W-:-:S04]  /*6ee0*/  IMAD R57, R57, R52, -R74 ;  /* 0x0000003439397224 */ /* 0x000fc800078e0a4a */
[----:B------:R-:W-:-:S05]  /*6ef0*/  IMAD R57, R18, -0x2, R57 ;  /* 0xfffffffe12397824 */ /* 0x000fca00078e0239 */
[----:B------:R-:W-:Y:S02]  /*6f00*/  VIADDMNMX R48, R57, R52, R48, PT ;  /* 0x0000003439307246 */ /* 0x000fe40003800130 */
[----:B------:R-:W-:-:S07]  /*6f10*/  VIMNMX R50, R50, R57, !PT ;  /* 0x0000003932327248 */ /* 0x000fce0007fe0100 */
.L_x_1304:
        /* <DEDUP_REMOVED lines=11> */
[----:B------:R-:W-:-:S02]  /*6fd0*/  ISETP.GT.AND P2, PT, R50, 0x9, P1 ;  /* 0x000000093200780c */ /* 0x000fc40000f44270 */
[----:B------:R-:W-:Y:S02]  /*6fe0*/  FMNMX.FTZ R8, R197, R8, !PT ;  /* 0x00000008c5087209 */ /* 0x000fe40007810000 */
[C---:B------:R-:W-:Y:S02]  /*6ff0*/  ISETP.GT.AND P4, PT, R50.reuse, 0x10, P1 ;  /* 0x000000103200780c */ /* 0x040fe40000f84270 */
[----:B------:R-:W-:Y:S02]  /*7000*/  FMNMX.FTZ R8, R193, R8, !PT ;  /* 0x00000008c1087209 */ /* 0x000fe40007810000 */
[----:B------:R-:W-:Y:S02]  /*7010*/  FSEL R13, R13, -INF , !P3 ;  /* 0xff8000000d0d7808 */ /* 0x000fe40005800000 */
[----:B------:R-:W-:Y:S02]  /*7020*/  FMNMX.FTZ R8, R191, R8, !PT ;  /* 0x00000008bf087209 */ /* 0x000fe40007810000 */
[----:B------:R-:W-:-:S02]  /*7030*/  ISETP.GT.AND P3, PT, R50, 0x11, P1 ;  /* 0x000000113200780c */ /* 0x000fc40000f64270 */
[----:B------:R-:W-:Y:S02]  /*7040*/  FMNMX.FTZ R8, R189, R8, !PT ;  /* 0x00000008bd087209 */ /* 0x000fe40007810000 */
[C---:B------:R-:W-:Y:S02]  /*7050*/  ISETP.LT.OR P2, PT, R48.reuse, 0xa, P2 ;  /* 0x0000000a3000780c */ /* 0x040fe40001741670 */
        /* <DEDUP_REMOVED lines=36> */
[----:B------:R-:W-:-:S04]  /*72a0*/  FMNMX.FTZ R8, R55, R8, !PT ;  /* 0x0000000837087209 */ /* 0x000fc80007810000 */
[----:B------:R-:W-:-:S04]  /*72b0*/  FMNMX.FTZ R8, R53, R8, !PT ;  /* 0x0000000835087209 */ /* 0x000fc80007810000 */
[----:B------:R-:W-:-:S04]  /*72c0*/  FMNMX.FTZ R8, R51, R8, !PT ;  /* 0x0000000833087209 */ /* 0x000fc80007810000 */
[----:B------:R-:W-:Y:S02]  /*72d0*/  FMNMX.FTZ R52, R49, R8, !PT ;  /* 0x0000000831347209 */ /* 0x000fe40007810000 */
[----:B------:R-:W0:Y:S03]  /*72e0*/  LDC R8, c[0x0][0x988] ;  /* 0x00026200ff087b82 */ /* 0x000e260000000800 */
        /* <DEDUP_REMOVED lines=10> */
[----:B------:R-:W-:Y:S01]  /*7390*/  ISETP.GT.AND P3, PT, R50, 0x21, P1 ;  /* 0x000000213200780c */ /* 0x000fe20000f64270 */
[-CC-:B------:R-:W-:Y:S01]  /*73a0*/  FFMA.FTZ R11, R195, R8.reuse, -R52.reuse ;  /* 0x00000008c30b7223 */ /* 0x180fe20000010834 */
[----:B------:R-:W-:Y:S01]  /*73b0*/  FSEL R187, R20, -INF , !P2 ;  /* 0xff80000014bb7808 */ /* 0x000fe20005000000 */
[-CC-:B------:R-:W-:Y:S01]  /*73c0*/  FFMA.FTZ R65, R65, R8.reuse, -R52.reuse ;  /* 0x0000000841417223 */ /* 0x180fe20000010834 */
[----:B------:R-:W-:Y:S01]  /*73d0*/  ISETP.LT.OR P3, PT, R48, 0x22, P3 ;  /* 0x000000223000780c */ /* 0x000fe20001f61670 */
[----:B------:R-:W-:Y:S01]  /*73e0*/  MUFU.EX2 R12, R12 ;  /* 0x0000000c000c7308 */ /* 0x000fe20000000800 */
[C---:B------:R-:W-:Y:S01]  /*73f0*/  ISETP.GT.AND P2, PT, R50.reuse, 0x31, P1 ;  /* 0x000000313200780c */ /* 0x040fe20000f44270 */
[-CC-:B------:R-:W-:Y:S01]  /*7400*/  FFMA.FTZ R69, R69, R8.reuse, -R52.reuse ;  /* 0x0000000845457223 */ /* 0x180fe20000010834 */
[----:B------:R-:W-:Y:S01]  /*7410*/  FSEL R21, R21, -INF , !P3 ;  /* 0xff80000015157808 */ /* 0x000fe20005800000 */
[-CC-:B------:R-:W-:Y:S01]  /*7420*/  FFMA.FTZ R159, R159, R8.reuse, -R52.reuse ;  /* 0x000000089f9f7223 */ /* 0x180fe20000010834 */
[----:B------:R-:W-:Y:S01]  /*7430*/  ISETP.GT.AND P3, PT, R50, RZ, P1 ;  /* 0x000000ff3200720c */ /* 0x000fe20000f64270 */
[-CC-:B------:R-:W-:Y:S01]  /*7440*/  FFMA.FTZ R155, R155, R8.reuse, -R52.reuse ;  /* 0x000000089b9b7223 */ /* 0x180fe20000010834 */
[C---:B------:R-:W-:Y:S01]  /*7450*/  ISETP.LT.OR P2, PT, R48.reuse, 0x32, P2 ;  /* 0x000000323000780c */ /* 0x040fe20001741670 */
[----:B------:R-:W-:Y:S01]  /*7460*/  MUFU.EX2 R65, R65 ;  /* 0x0000004100417308 */ /* 0x000fe20000000800 */
[----:B------:R-:W-:Y:S01]  /*7470*/  ISETP.LT.OR P3, PT, R48, 0x1, P3 ;  /* 0x000000013000780c */ /* 0x000fe20001f61670 */
[-CC-:B------:R-:W-:Y:S01]  /*7480*/  FFMA.FTZ R153, R153, R8.reuse, -R52.reuse ;  /* 0x0000000899997223 */ /* 0x180fe20000010834 */
[----:B------:R-:W-:-:S01]  /*7490*/  FFMA.FTZ R71, R71, R8, -R52 ;  /* 0x0000000847477223 */ /* 0x000fc20000010834 */
[----:B------:R-:W-:Y:S01]  /*74a0*/  FFMA.FTZ R53, R53, R8, -R52 ;  /* 0x0000000835357223 */ /* 0x000fe20000010834 */
[----:B------:R-:W-:-:S02]  /*74b0*/  FSEL R203, R10, -INF , !P3 ;  /* 0xff8000000acb7808 */ /* 0x000fc40005800000 */
[----:B------:R-:W-:Y:S01]  /*74c0*/  ISETP.GT.AND P3, PT, R50, 0x30, P1 ;  /* 0x000000303200780c */ /* 0x000fe20000f64270 */
[----:B------:R-:W-:Y:S01]  /*74d0*/  MUFU.EX2 R14, R14 ;  /* 0x0000000e000e7308 */ /* 0x000fe20000000800 */
[----:B------:R-:W-:Y:S02]  /*74e0*/  FMNMX.FTZ R10, R203, R6, !PT ;  /* 0x00000006cb0a7209 */ /* 0x000fe40007810000 */
[----:B------:R-:W-:Y:S02]  /*74f0*/  ISETP.LT.OR P3, PT, R48, 0x31, P3 ;  /* 0x000000313000780c */ /* 0x000fe40001f61670 */
[----:B------:R-:W-:Y:S02]  /*7500*/  FMNMX.FTZ R20, R57, R10, !PT ;  /* 0x0000000a39147209 */ /* 0x000fe40007810000 */
[----:B------:R-:W-:Y:S01]  /*7510*/  FSEL R195, R29, -INF , !P3 ;  /* 0xff8000001dc37808 */ /* 0x000fe20005800000 */
[----:B------:R-:W-:-:S01]  /*7520*/  FFMA.FTZ R29, R199, R8, -R52 ;  /* 0x00000008c71d7223 */ /* 0x000fc20000010834 */
[----:B------:R-:W-:Y:S01]  /*7530*/  FMNMX.FTZ R20, R13, R20, !PT ;  /* 0x000000140d147209 */ /* 0x000fe20007810000 */
[----:B------:R0:W-:Y:S01]  /*7540*/  MUFU.EX2 R10, R11 ;  /* 0x0000000b000a7308 */ /* 0x0001e20000000800 */
[----:B------:R-:W-:-:S02]  /*7550*/  ISETP.GT.AND P3, PT, R50, 0x38, P1 ;  /* 0x000000383200780c */ /* 0x000fc40000f64270 */
[----:B------:R-:W-:Y:S02]  /*7560*/  FMNMX.FTZ R20, R59, R20, !PT ;  /* 0x000000143b147209 */ /* 0x000fe40007810000 */
[----:B------:R-:W-:Y:S02]  /*7570*/  ISETP.LT.OR P3, PT, R48, 0x39, P3 ;  /* 0x000000393000780c */ /* 0x000fe40001f61670 */
[----:B------:R-:W-:Y:S01]  /*7580*/  FMNMX.FTZ R20, R15, R20, !PT ;  /* 0x000000140f147209 */ /* 0x000fe20007810000 */
[----:B------:R-:W-:Y:S01]  /*7590*/  MUFU.EX2 R69, R69 ;  /* 0x0000004500457308 */ /* 0x000fe20000000800 */
[----:B------:R-:W-:Y:S01]  /*75a0*/  FSEL R199, R28, -INF , !P2 ;  /* 0xff8000001cc77808 */ /* 0x000fe20005000000 */
[----:B0-----:R-:W-:Y:S01]  /*75b0*/  FFMA.FTZ R11, R197, R8, -R52 ;  /* 0x00000008c50b7223 */ /* 0x001fe20000010834 */
[----:B------:R-:W-:Y:S02]  /*75c0*/  FMNMX.FTZ R24, R61, R20, !PT ;  /* 0x000000143d187209 */ /* 0x000fe40007810000 */
[----:B------:R-:W-:-:S02]  /*75d0*/  ISETP.GT.AND P2, PT, R50, 0x39, P1 ;  /* 0x000000393200780c */ /* 0x000fc40000f44270 */
[----:B------:R-:W-:Y:S01]  /*75e0*/  FMNMX.FTZ R24, R25, R24, !PT ;  /* 0x0000001819187209 */ /* 0x000fe20007810000 */
[----:B------:R0:W-:Y:S01]  /*75f0*/  MUFU.EX2 R20, R11 ;  /* 0x0000000b00147308 */ /* 0x0001e20000000800 */
[----:B------:R-:W-:Y:S01]  /*7600*/  FSEL R201, R31, -INF , !P3 ;  /* 0xff8000001fc97808 */ /* 0x000fe20005800000 */
[--C-:B------:R-:W-:Y:S01]  /*7610*/  FFMA.FTZ R31, R193, R8, -R52.reuse ;  /* 0x00000008c11f7223 */ /* 0x100fe20000010834 */
[----:B------:R-:W-:Y:S02]  /*7620*/  FMNMX.FTZ R24, R63, R24, !PT ;  /* 0x000000183f187209 */ /* 0x000fe40007810000 */
[----:B------:R-:W-:Y:S02]  /*7630*/  ISETP.GT.AND P3, PT, R50, 0x40, P1 ;  /* 0x000000403200780c */ /* 0x000fe40000f64270 */
[----:B------:R-:W-:Y:S01]  /*7640*/  FMNMX.FTZ R24, R67, R24, !PT ;  /* 0x0000001843187209 */ /* 0x000fe20007810000 */
[----:B------:R-:W-:Y:S01]  /*7650*/  MUFU.EX2 R29, R29 ;  /* 0x0000001d001d7308 */ /* 0x000fe20000000800 */
[----:B------:R-:W-:Y:S01]  /*7660*/  ISETP.LT.OR P2, PT, R48, 0x3a, P2 ;  /* 0x0000003a3000780c */ /* 0x000fe20001741670 */
[----:B0-----:R-:W-:Y:S01]  /*7670*/  FFMA.FTZ R11, R191, R8, -R52 ;  /* 0x00000008bf0b7223 */ /* 0x001fe20000010834 */
[----:B------:R-:W-:-:S02]  /*7680*/  FMNMX.FTZ R26, R21, R24, !PT ;  /* 0x00000018151a7209 */ /* 0x000fc40007810000 */
[----:B------:R-:W-:Y:S02]  /*7690*/  ISETP.LT.OR P3, PT, R48, 0x41, P3 ;  /* 0x000000413000780c */ /* 0x000fe40001f61670 */
[----:B------:R-:W-:Y:S01]  /*76a0*/  FMNMX.FTZ R26, R27, R26, !PT ;  /* 0x0000001a1b1a7209 */ /* 0x000fe20007810000 */
[----:B------:R0:W-:Y:S01]  /*76b0*/  MUFU.EX2 R24, R11 ;  /* 0x0000000b00187308 */ /* 0x0001e20000000800 */
[----:B------:R-:W-:Y:S02]  /*76c0*/  FSEL R197, R30, -INF , !P2 ;  /* 0xff8000001ec57808 */ /* 0x000fe40005000000 */
[----:B------:R-:W-:Y:S02]  /*76d0*/  FMNMX.FTZ R26, R187, R26, !PT ;  /* 0x0000001abb1a7209 */ /* 0x000fe40007810000 */
[C---:B------:R-:W-:Y:S02]  /*76e0*/  ISETP.GT.AND P2, PT, R50.reuse, 0x41, P1 ;  /* 0x000000413200780c */ /* 0x040fe40000f44270 */
[----:B------:R-:W-:Y:S01]  /*76f0*/  FMNMX.FTZ R26, R195, R26, !PT ;  /* 0x0000001ac31a7209 */ /* 0x000fe20007810000 */
[----:B------:R-:W-:Y:S01]  /*7700*/  MUFU.EX2 R31, R31 ;  /* 0x0000001f001f7308 */ /* 0x000fe20000000800 */
[----:B------:R-:W-:Y:S01]  /*7710*/  FSEL R193, R33, -INF , !P3 ;  /* 0xff80000021c17808 */ /* 0x000fe20005800000 */
[--C-:B------:R-:W-:Y:S01]  /*7720*/  FFMA.FTZ R33, R189, R8, -R52.reuse ;  /* 0x00000008bd217223 */ /* 0x100fe20000010834 */
[----:B------:R-:W-:Y:S01]  /*7730*/  FMNMX.FTZ R28, R199, R26, !PT ;  /* 0x0000001ac71c7209 */ /* 0x000fe20007810000 */
[----:B0-----:R-:W-:Y:S01]  /*7740*/  FFMA.FTZ R11, R185, R8, -R52 ;  /* 0x00000008b90b7223 */ /* 0x001fe20000010834 */
[----:B------:R-:W-:-:S02]  /*7750*/  ISETP.GT.AND P3, PT, R50, 0x48, P1 ;  /* 0x000000483200780c */ /* 0x000fc40000f64270 */
[C---:B------:R-:W-:Y:S01]  /*7760*/  ISETP.LT.OR P2, PT, R48.reuse, 0x42, P2 ;  /* 0x000000423000780c */ /* 0x040fe20001741670 */
[----:B------:R0:W-:Y:S01]  /*7770*/  MUFU.EX2 R26, R11 ;  /* 0x0000000b001a7308 */ /* 0x0001e20000000800 */
[----:B------:R-:W-:Y:S02]  /*7780*/  FMNMX.FTZ R28, R201, R28, !PT ;  /* 0x0000001cc91c7209 */ /* 0x000fe40007810000 */
[----:B------:R-:W-:Y:S02]  /*7790*/  ISETP.LT.OR P3, PT, R48, 0x49, P3 ;  /* 0x000000493000780c */ /* 0x000fe40001f61670 */
[----:B------:R-:W-:Y:S02]  /*77a0*/  FSEL R191, R32, -INF , !P2 ;  /* 0xff80000020bf7808 */ /* 0x000fe40005000000 */
[----:B------:R-:W-:Y:S01]  /*77b0*/  ISETP.GT.AND P2, PT, R50, 0x49, P1 ;  /* 0x000000493200780c */ /* 0x000fe20000f44270 */
[----:B------:R-:W-:Y:S01]  /*77c0*/  MUFU.EX2 R33, R33 ;  /* 0x0000002100217308 */ /* 0x000fe20000000800 */
[----:B------:R-:W-:Y:S01]  /*77d0*/  FMNMX.FTZ R28, R197, R28, !PT ;  /* 0x0000001cc51c7209 */ /* 0x000fe20007810000 */
[----:B0-----:R-:W-:Y:S01]  /*77e0*/  FFMA.FTZ R11, R165, R8, -R52 ;  /* 0x00000008a50b7223 */ /* 0x001fe20000010834 */
[----:B------:R-:W-:-:S02]  /*77f0*/  FSEL R205, R34, -INF , !P3 ;  /* 0xff80000022cd7808 */ /* 0x000fc40005800000 */
[----:B------:R-:W-:Y:S02]  /*7800*/  ISETP.GT.AND P3, PT, R50, 0x50, P1 ;  /* 0x000000503200780c */ /* 0x000fe40000f64270 */
[C---:B------:R-:W-:Y:S01]  /*7810*/  ISETP.LT.OR P2, PT, R48.reuse, 0x4a, P2 ;  /* 0x0000004a3000780c */ /* 0x040fe20001741670 */
[----:B------:R-:W-:Y:S01]  /*7820*/  MUFU.EX2 R159, R159 ;  /* 0x0000009f009f7308 */ /* 0x000fe20000000800 */
[----:B------:R-:W-:Y:S02]  /*7830*/  FMNMX.FTZ R28, R193, R28, !PT ;  /* 0x0000001cc11c7209 */ /* 0x000fe40007810000 */
[----:B------:R-:W-:Y:S02]  /*7840*/  ISETP.LT.OR P3, PT, R48, 0x51, P3 ;  /* 0x000000513000780c */ /* 0x000fe40001f61670 */
[----:B------:R-:W-:Y:S01]  /*7850*/  FSEL R189, R35, -INF , !P2 ;  /* 0xff80000023bd7808 */ /* 0x000fe20005000000 */
[----:B------:R-:W-:Y:S01]  /*7860*/  FFMA.FTZ R35, R167, R8, -R52 ;  /* 0x00000008a7237223 */ /* 0x000fe20000010834 */
[----:B------:R-:W-:Y:S01]  /*7870*/  ISETP.GT.AND P2, PT, R50, 0x51, P1 ;  /* 0x000000513200780c */ /* 0x000fe20000f44270 */
[----:B------:R-:W-:Y:S01]  /*7880*/  MUFU.EX2 R155, R155 ;  /* 0x0000009b009b7308 */ /* 0x000fe20000000800 */
[----:B------:R-:W-:-:S02]  /*7890*/  FMNMX.FTZ R30, R191, R28, !PT ;  /* 0x0000001cbf1e7209 */ /* 0x000fc40007810000 */
[----:B------:R-:W-:Y:S02]  /*78a0*/  FSEL R185, R36, -INF , !P3 ;  /* 0xff80000024b97808 */ /* 0x000fe40005800000 */
[----:B------:R-:W-:Y:S02]  /*78b0*/  ISETP.GT.AND P3, PT, R50, 0x58, P1 ;  /* 0x000000583200780c */ /* 0x000fe40000f64270 */
[C---:B------:R-:W-:Y:S01]  /*78c0*/  ISETP.LT.OR P2, PT, R48.reuse, 0x52, P2 ;  /* 0x000000523000780c */ /* 0x040fe20001741670 */
[----:B------:R0:W-:Y:S01]  /*78d0*/  MUFU.EX2 R28, R11 ;  /* 0x0000000b001c7308 */ /* 0x0001e20000000800 */
[----:B------:R-:W-:Y:S02]  /*78e0*/  FMNMX.FTZ R30, R205, R30, !PT ;  /* 0x0000001ecd1e7209 */ /* 0x000fe40007810000 */
[----:B------:R-:W-:Y:S02]  /*78f0*/  ISETP.LT.OR P3, PT, R48, 0x59, P3 ;  /* 0x000000593000780c */ /* 0x000fe40001f61670 */
[----:B------:R-:W-:-:S02]  /*7900*/  FSEL R37, R37, -INF , !P2 ;  /* 0xff80000025257808 */ /* 0x000fc40005000000 */
[----:B------:R-:W-:Y:S01]  /*7910*/  FMNMX.FTZ R30, R189, R30, !PT ;  /* 0x0000001ebd1e7209 */ /* 0x000fe20007810000 */
[----:B------:R-:W-:Y:S01]  /*7920*/  MUFU.EX2 R35, R35 ;  /* 0x0000002300237308 */ /* 0x000fe20000000800 */
[----:B------:R-:W-:Y:S01]  /*7930*/  ISETP.GT.AND P2, PT, R50, 0x59, P1 ;  /* 0x000000593200780c */ /* 0x000fe20000f44270 */
[-CC-:B0-----:R-:W-:Y:S01]  /*7940*/  FFMA.FTZ R11, R161, R8.reuse, -R52.reuse ;  /* 0x00000008a10b7223 */ /* 0x181fe20000010834 */
[----:B------:R-:W-:Y:S01]  /*7950*/  FSEL R167, R38, -INF , !P3 ;  /* 0xff80000026a77808 */ /* 0x000fe20005800000 */
[--C-:B------:R-:W-:Y:S01]  /*7960*/  FFMA.FTZ R38, R77, R8, -R52.reuse ;  /* 0x000000084d267223 */ /* 0x100fe20000010834 */
[----:B------:R-:W-:Y:S01]  /*7970*/  FMNMX.FTZ R30, R185, R30, !PT ;  /* 0x0000001eb91e7209 */ /* 0x000fe20007810000 */
[----:B------:R-:W-:Y:S01]  /*7980*/  FFMA.FTZ R77, R83, R8, -R52 ;  /* 0x00000008534d7223 */ /* 0x000fe20000010834 */
[----:B------:R-:W-:Y:S01]  /*7990*/  ISETP.GT.AND P3, PT, R50, 0x60, P1 ;  /* 0x000000603200780c */ /* 0x000fe20000f64270 */
[----:B------:R-:W-:Y:S01]  /*79a0*/  MUFU.EX2 R71, R71 ;  /* 0x0000004700477308 */ /* 0x000fe20000000800 */
[----:B------:R-:W-:-:S02]  /*79b0*/  ISETP.LT.OR P2, PT, R48, 0x5a, P2 ;  /* 0x0000005a3000780c */ /* 0x000fc40001741670 */
[----:B------:R-:W-:Y:S02]  /*79c0*/  FMNMX.FTZ R32, R37, R30, !PT ;  /* 0x0000001e25207209 */ /* 0x000fe40007810000 */
[----:B------:R-:W-:Y:S02]  /*79d0*/  ISETP.LT.OR P3, PT, R48, 0x61, P3 ;  /* 0x000000613000780c */ /* 0x000fe40001f61670 */
[----:B------:R-:W-:Y:S01]  /*79e0*/  FSEL R165, R39, -INF , !P2 ;  /* 0xff80000027a57808 */ /* 0x000fe20005000000 */
[----:B------:R-:W-:-:S01]  /*79f0*/  FFMA.FTZ R39, R163, R8, -R52 ;  /* 0x00000008a3277223 */ /* 0x000fc20000010834 */
[----:B------:R-:W-:Y:S01]  /*7a00*/  ISETP.GT.AND P2, PT, R50, 0x61, P1 ;  /* 0x000000613200780c */ /* 0x000fe20000f44270 */
[----:B------:R0:W-:Y:S01]  /*7a10*/  MUFU.EX2 R30, R11 ;  /* 0x0000000b001e7308 */ /* 0x0001e20000000800 */
[----:B------:R-:W-:Y:S02]  /*7a20*/  FMNMX.FTZ R32, R167, R32, !PT ;  /* 0x00000020a7207209 */ /* 0x000fe40007810000 */
[----:B------:R-:W-:Y:S01]  /*7a30*/  FSEL R163, R40, -INF , !P3 ;  /* 0xff80000028a37808 */ /* 0x000fe20005800000 */
[----:B------:R-:W-:-:S01]  /*7a40*/  FFMA.FTZ R40, R81, R8, -R52 ;  /* 0x0000000851287223 */ /* 0x000fc20000010834 */
[----:B------:R-:W-:-:S02]  /*7a50*/  ISETP.GT.AND P3, PT, R50, 0x68, P1 ;  /* 0x000000683200780c */ /* 0x000fc40000f64270 */
[C---:B------:R-:W-:Y:S01]  /*7a60*/  ISETP.LT.OR P2, PT, R48.reuse, 0x62, P2 ;  /* 0x000000623000780c */ /* 0x040fe20001741670 */
[----:B------:R-:W-:Y:S01]  /*7a70*/  MUFU.EX2 R39, R39 ;  /* 0x0000002700277308 */ /* 0x000fe20000000800 */
[----:B------:R-:W-:Y:S01]  /*7a80*/  FMNMX.FTZ R32, R165, R32, !PT ;  /* 0x00000020a5207209 */ /* 0x000fe20007810000 */
[----:B0-----:R-:W-:Y:S01]  /*7a90*/  FFMA.FTZ R11, R157, R8, -R52 ;  /* 0x000000089d0b7223 */ /* 0x001fe20000010834 */
[----:B------:R-:W-:Y:S02]  /*7aa0*/  ISETP.LT.OR P3, PT, R48, 0x69, P3 ;  /* 0x000000693000780c */ /* 0x000fe40001f61670 */
[----:B------:R-:W-:Y:S02]  /*7ab0*/  FSEL R41, R41, -INF , !P2 ;  /* 0xff80000029297808 */ /* 0x000fe40005000000 */
[----:B------:R-:W-:Y:S01]  /*7ac0*/  ISETP.GT.AND P2, PT, R50, 0x69, P1 ;  /* 0x000000693200780c */ /* 0x000fe20000f44270 */
[----:B------:R-:W-:Y:S01]  /*7ad0*/  MUFU.EX2 R38, R38 ;  /* 0x0000002600267308 */ /* 0x000fe20000000800 */
[----:B------:R-:W-:-:S02]  /*7ae0*/  FMNMX.FTZ R32, R163, R32, !PT ;  /* 0x00000020a3207209 */ /* 0x000fc40007810000 */
[----:B------:R-:W-:Y:S02]  /*7af0*/  FSEL R161, R42, -INF , !P3 ;  /* 0xff8000002aa17808 */ /* 0x000fe40005800000 */
[----:B------:R-:W-:Y:S02]  /*7b00*/  ISETP.GT.AND P3, PT, R50, 0x70, P1 ;  /* 0x000000703200780c */ /* 0x000fe40000f64270 */
[C---:B------:R-:W-:Y:S01]  /*7b10*/  ISETP.LT.OR P2, PT, R48.reuse, 0x6a, P2 ;  /* 0x0000006a3000780c */ /* 0x040fe20001741670 */
[----:B------:R-:W-:Y:S01]  /*7b20*/  MUFU.EX2 R40, R40 ;  /* 0x0000002800287308 */ /* 0x000fe20000000800 */
[----:B------:R-:W-:Y:S02]  /*7b30*/  FMNMX.FTZ R34, R41, R32, !PT ;  /* 0x0000002029227209 */ /* 0x000fe40007810000 */
[----:B------:R-:W-:Y:S02]  /*7b40*/  ISETP.LT.OR P3, PT, R48, 0x71, P3 ;  /* 0x000000713000780c */ /* 0x000fe40001f61670 */
[----:B------:R-:W-:-:S02]  /*7b50*/  FSEL R43, R43, -INF , !P2 ;  /* 0xff8000002b2b7808 */ /* 0x000fc40005000000 */
[----:B------:R-:W-:Y:S01]  /*7b60*/  ISETP.GT.AND P2, PT, R50, 0x71, P1 ;  /* 0x000000713200780c */ /* 0x000fe20000f44270 */
[----:B------:R0:W-:Y:S01]  /*7b70*/  MUFU.EX2 R32, R11 ;  /* 0x0000000b00207308 */ /* 0x0001e20000000800 */
[----:B------:R-:W-:Y:S02]  /*7b80*/  FMNMX.FTZ R34, R161, R34, !PT ;  /* 0x00000022a1227209 */ /* 0x000fe40007810000 */
[----:B------:R-:W-:Y:S01]  /*7b90*/  FSEL R157, R44, -INF , !P3 ;  /* 0xff8000002c9d7808 */ /* 0x000fe20005800000 */
[----:B------:R-:W-:-:S01]  /*7ba0*/  FFMA.FTZ R44, R55, R8, -R52 ;  /* 0x00000008372c7223 */ /* 0x000fc20000010834 */
[----:B------:R-:W-:Y:S02]  /*7bb0*/  ISETP.GT.AND P3, PT, R50, 0x78, P1 ;  /* 0x000000783200780c */ /* 0x000fe40000f64270 */
[----:B------:R-:W-:Y:S01]  /*7bc0*/  ISETP.LT.OR P2, PT, R48, 0x72, P2 ;  /* 0x000000723000780c */ /* 0x000fe20001741670 */
[----:B------:R-:W-:Y:S01]  /*7bd0*/  MUFU.EX2 R77, R77 ;  /* 0x0000004d004d7308 */ /* 0x000fe20000000800 */
[----:B------:R-:W-:-:S02]  /*7be0*/  FMNMX.FTZ R34, R43, R34, !PT ;  /* 0x000000222b227209 */ /* 0x000fc40007810000 */
[----:B------:R-:W-:Y:S01]  /*7bf0*/  ISETP.GT.AND P1, PT, R50, 0x79, P1 ;  /* 0x000000793200780c */ /* 0x000fe20000f24270 */
[----:B------:R-:W-:-:S01]  /*7c00*/  FFMA.FTZ R50, R51, R8, -R52 ;  /* 0x0000000833327223 */ /* 0x000fc20000010834 */
[C---:B------:R-:W-:Y:S02]  /*7c10*/  ISETP.LT.OR P3, PT, R48.reuse, 0x79, P3 ;  /* 0x000000793000780c */ /* 0x040fe40001f61670 */
[----:B------:R-:W-:Y:S01]  /*7c20*/  FSEL R45, R45, -INF , !P2 ;  /* 0xff8000002d2d7808 */ /* 0x000fe20005000000 */
[----:B------:R-:W-:Y:S01]  /*7c30*/  MUFU.EX2 R44, R44 ;  /* 0x0000002c002c7308 */ /* 0x000fe20000000800 */
[----:B------:R-:W-:Y:S02]  /*7c40*/  FMNMX.FTZ R34, R157, R34, !PT ;  /* 0x000000229d227209 */ /* 0x000fe40007810000 */
[----:B------:R-:W-:Y:S02]  /*7c50*/  ISETP.LT.OR P1, PT, R48, 0x7a, P1 ;  /* 0x0000007a3000780c */ /* 0x000fe40000f21670 */
[----:B------:R-:W-:-:S02]  /*7c60*/  FSEL R207, R46, -INF , !P3 ;  /* 0xff8000002ecf7808 */ /* 0x000fc40005800000 */
[----:B------:R-:W-:Y:S01]  /*7c70*/  FMNMX.FTZ R36, R45, R34, !PT ;  /* 0x000000222d247209 */ /* 0x000fe20007810000 */
[----:B------:R-:W-:Y:S01]  /*7c80*/  MUFU.EX2 R53, R53 ;  /* 0x0000003500357308 */ /* 0x000fe20000000800 */
[----:B------:R-:W-:Y:S02]  /*7c90*/  FSEL R47, R47, -INF , !P1 ;  /* 0xff8000002f2f7808 */ /* 0x000fe40004800000 */
[----:B------:R-:W-:Y:S02]  /*7ca0*/  FMNMX.FTZ R36, R207, R36, !PT ;  /* 0x00000024cf247209 */ /* 0x000fe40007810000 */
[----:B------:R-:W-:Y:S02]  /*7cb0*/  FSEL R48, R9, RZ, P4 ;  /* 0x000000ff09307208 */ /* 0x000fe40002000000 */
[----:B0-----:R-:W-:Y:S01]  /*7cc0*/  FMNMX.FTZ R11, R47, R36, !PT ;  /* 0x000000242f0b7209 */ /* 0x001fe20007810000 */
[----:B------:R-:W-:-:S01]  /*7cd0*/  FFMA.FTZ R36, R73, R8, -R52 ;  /* 0x0000000849247223 */ /* 0x000fc20000010834 */
[----:B------:R-:W-:Y:S01]  /*7ce0*/  FFMA.FTZ R73, R75, R8, -R52 ;  /* 0x000000084b497223 */ /* 0x000fe20000010834 */
[----:B------:R-:W-:-:S01]  /*7cf0*/  FADD.FTZ R51, -R48, R5 ;  /* 0x0000000530337221 */ /* 0x000fc20000010100 */
[-CC-:B------:R-:W-:Y:S01]  /*7d00*/  FFMA.FTZ R5, R49, R8.reuse, -R52.reuse ;  /* 0x0000000831057223 */ /* 0x180fe20000010834 */
[----:B------:R-:W0:Y:S01]  /*7d10*/  SHFL.BFLY PT, R42, R11, 0x2, 0x1f ;  /* 0x0c401f000b2a7f89 */ /* 0x000e2200000e0000 */
[----:B------:R-:W-:-:S01]  /*7d20*/  FFMA.FTZ R75, R79, R8, -R52 ;  /* 0x000000084f4b7223 */ /* 0x000fc20000010834 */
[-C--:B------:R-:W-:Y:S01]  /*7d30*/  FMUL.FTZ R49, R51, R8.reuse ;  /* 0x0000000833317220 */ /* 0x080fe20000410000 */
[----:B------:R-:W-:-:S01]  /*7d40*/  FFMA.FTZ R79, R87, R8, -R52 ;  /* 0x00000008574f7223 */ /* 0x000fc20000010834 */
[----:B------:R-:W-:Y:S08]  /*7d50*/  MUFU.EX2 R34, R153 ;  /* 0x0000009900227308 */ /* 0x000ff00000000800 */
[----:B------:R-:W1:Y:S08]  /*7d60*/  MUFU.EX2 R49, R49 ;  /* 0x0000003100317308 */ /* 0x000e700000000800 */
[----:B------:R-:W-:Y:S01]  /*7d70*/  MUFU.EX2 R36, R36 ;  /* 0x0000002400247308 */ /* 0x000fe20000000800 */
[----:B0-----:R-:W-:Y:S01]  /*7d80*/  FMNMX.FTZ R46, R11, R42, !PT ;  /* 0x0000002a0b2e7209 */ /* 0x001fe20007810000 */
[----:B------:R-:W-:-:S06]  /*7d90*/  FFMA.FTZ R42, R85, R8, -R52 ;  /* 0x00000008552a7223 */ /* 0x000fcc0000010834 */
[----:B------:R-:W-:Y:S01]  /*7da0*/  MUFU.EX2 R73, R73 ;  /* 0x0000004900497308 */ /* 0x000fe20000000800 */
[----:B------:R-:W0:Y:S01]  /*7db0*/  SHFL.BFLY PT, R11, R46, 0x1, 0x1f ;  /* 0x0c201f002e0b7f89 */ /* 0x000e2200000e0000 */
[----:B-1----:R-:W-:-:S06]  /*7dc0*/  FFMA.FTZ R68, R49, R3, R12 ;  /* 0x0000000331447223 */ /* 0x002fcc000001000c */
[----:B------:R-:W-:Y:S08]  /*7dd0*/  MUFU.EX2 R75, R75 ;  /* 0x0000004b004b7308 */ /* 0x000ff00000000800 */
[----:B------:R-:W-:Y:S08]  /*7de0*/  MUFU.EX2 R42, R42 ;  /* 0x0000002a002a7308 */ /* 0x000ff00000000800 */
[----:B------:R-:W-:Y:S01]  /*7df0*/  MUFU.EX2 R79, R79 ;  /* 0x0000004f004f7308 */ /* 0x000fe20000000800 */
[----:B0-----:R-:W-:-:S04]  /*7e00*/  FMNMX.FTZ R11, R46, R11, !PT ;  /* 0x0000000b2e0b7209 */ /* 0x001fc80007810000 */
[C---:B------:R-:W-:Y:S01]  /*7e10*/  FSETP.NEU.FTZ.AND P1, PT, R11.reuse, -INF , PT ;  /* 0xff8000000b00780b */ /* 0x040fe20003f3d000 */
[----:B------:R-:W-:-:S02]  /*7e20*/  FFMA.FTZ R48, R11, R8, -8 ;  /* 0xc10000000b307423 */ /* 0x000fc40000010008 */
[----:B------:R0:W-:Y:S03]  /*7e30*/  MUFU.EX2 R46, R50 ;  /* 0x00000032002e7308 */ /* 0x0001e60000000800 */
[----:B------:R-:W-:-:S05]  /*7e40*/  FSEL R48, R48, RZ, P1 ;  /* 0x000000ff30307208 */ /* 0x000fca0000800000 */
[-CC-:B------:R-:W-:Y:S01]  /*7e50*/  FFMA.FTZ R51, R203, R8.reuse, -R48.reuse ;  /* 0x00000008cb337223 */ /* 0x180fe20000010830 */
[----:B0-----:R-:W-:-:S01]  /*7e60*/  FFMA.FTZ R50, R57, R8, -R48 ;  /* 0x0000000839327223 */ /* 0x001fc20000010830 */
[----:B------:R-:W-:Y:S01]  /*7e70*/  FSEL R57, R11, RZ, P1 ;  /* 0x000000ff0b397208 */ /* 0x000fe20000800000 */
[----:B------:R-:W-:-:S01]  /*7e80*/  FFMA.FTZ R13, R13, R8, -R48 ;  /* 0x000000080d0d7223 */ /* 0x000fc20000010830 */
[-CC-:B------:R-:W-:Y:S01]  /*7e90*/  FFMA.FTZ R52, R59, R8.reuse, -R48.reuse ;  /* 0x000000083b347223 */ /* 0x180fe20000010830 */
[----:B------:R-:W-:-:S01]  /*7ea0*/  FFMA.FTZ R15, R15, R8, -R48 ;  /* 0x000000080f0f7223 */ /* 0x000fc20000010830 */
[----:B------:R-:W-:Y:S01]  /*7eb0*/  MUFU.EX2 R51, R51 ;  /* 0x0000003300337308 */ /* 0x000fe20000000800 */
[----:B------:R-:W-:-:S01]  /*7ec0*/  FADD.FTZ R57, -R57, R6 ;  /* 0x0000000639397221 */ /* 0x000fc20000010100 */
[-CC-:B------:R-:W-:Y:S01]  /*7ed0*/  FFMA.FTZ R54, R61, R8.reuse, -R48.reuse ;  /* 0x000000083d367223 */ /* 0x180fe20000010830 */
[----:B------:R-:W-:-:S01]  /*7ee0*/  FFMA.FTZ R25, R25, R8, -R48 ;  /* 0x0000000819197223 */ /* 0x000fc20000010830 */
[-C--:B------:R-:W-:Y:S01]  /*7ef0*/  FFMA.FTZ R56, R63, R8.reuse, -R48 ;  /* 0x000000083f387223 */ /* 0x080fe20000010830 */
[-C--:B------:R-:W-:Y:S01]  /*7f00*/  FMUL.FTZ R64, R57, R8.reuse ;  /* 0x0000000839407220 */ /* 0x080fe20000410000 */
[----:B------:R-:W-:Y:S01]  /*7f10*/  FADD.FTZ R63, R65, R68 ;  /* 0x00000044413f7221 */ /* 0x000fe20000010000 */
[----:B------:R-:W-:-:S01]  /*7f20*/  FFMA.FTZ R55, R67, R8, -R48 ;  /* 0x0000000843377223 */ /* 0x000fc20000010830 */
[----:B------:R-:W-:Y:S01]  /*7f30*/  MUFU.EX2 R50, R50 ;  /* 0x0000003200327308 */ /* 0x000fe20000000800 */
[----:B------:R-:W-:-:S01]  /*7f40*/  FFMA.FTZ R58, R21, R8, -R48 ;  /* 0x00000008153a7223 */ /* 0x000fc20000010830 */
[----:B------:R-:W-:Y:S01]  /*7f50*/  FADD.FTZ R70, R14, R63 ;  /* 0x0000003f0e467221 */ /* 0x000fe20000010000 */
[----:B------:R-:W-:-:S01]  /*7f60*/  FFMA.FTZ R21, R27, R8, -R48 ;  /* 0x000000081b157223 */ /* 0x000fc20000010830 */
[-CC-:B------:R-:W-:Y:S01]  /*7f70*/  FFMA.FTZ R60, R187, R8.reuse, -R48.reuse ;  /* 0x00000008bb3c7223 */ /* 0x180fe20000010830 */
[----:B------:R-:W-:-:S01]  /*7f80*/  FFMA.FTZ R27, R195, R8, -R48 ;  /* 0x00000008c31b7223 */ /* 0x000fc20000010830 */
[----:B------:R-:W-:Y:S01]  /*7f90*/  FADD.FTZ R67, R69, R70 ;  /* 0x0000004645437221 */ /* 0x000fe20000010000 */
[----:B------:R-:W-:-:S01]  /*7fa0*/  FFMA.FTZ R62, R199, R8, -R48 ;  /* 0x00000008c73e7223 */ /* 0x000fc20000010830 */
[----:B------:R-:W0:Y:S01]  /*7fb0*/  MUFU.EX2 R64, R64 ;  /* 0x0000004000407308 */ /* 0x000e220000000800 */
[----:B------:R-:W-:-:S01]  /*7fc0*/  FFMA.FTZ R201, R201, R8, -R48 ;  /* 0x00000008c9c97223 */ /* 0x000fc20000010830 */
[----:B------:R-:W-:Y:S01]  /*7fd0*/  FADD.FTZ R70, R10, R67 ;  /* 0x000000430a467221 */ /* 0x000fe20000010000 */
[----:B------:R-:W-:-:S01]  /*7fe0*/  FFMA.FTZ R57, R197, R8, -R48 ;  /* 0x00000008c5397223 */ /* 0x000fc20000010830 */
[-CC-:B------:R-:W-:Y:S01]  /*7ff0*/  FFMA.FTZ R59, R193, R8.reuse, -R48.reuse ;  /* 0x00000008c13b7223 */ /* 0x180fe20000010830 */
[----:B------:R-:W-:-:S01]  /*8000*/  FFMA.FTZ R66, R191, R8, -R48 ;  /* 0x00000008bf427223 */ /* 0x000fc20000010830 */
[----:B------:R-:W-:Y:S01]  /*8010*/  FADD.FTZ R67, R29, R70 ;  /* 0x000000461d437221 */ /* 0x000fe20000010000 */
[----:B------:R-:W-:-:S01]  /*8020*/  FFMA.FTZ R61, R205, R8, -R48 ;  /* 0x00000008cd3d7223 */ /* 0x000fc20000010830 */
[----:B------:R-:W1:Y:S01]  /*8030*/  MUFU.EX2 R13, R13 ;  /* 0x0000000d000d7308 */ /* 0x000e620000000800 */
[----:B------:R-:W-:-:S01]  /*8040*/  FFMA.FTZ R68, R189, R8, -R48 ;  /* 0x00000008bd447223 */ /* 0x000fc20000010830 */
[----:B------:R-:W-:Y:S01]  /*8050*/  FADD.FTZ R72, R20, R67 ;  /* 0x0000004314487221 */ /* 0x000fe20000010000 */
[----:B------:R-:W-:-:S01]  /*8060*/  FFMA.FTZ R63, R185, R8, -R48 ;  /* 0x00000008b93f7223 */ /* 0x000fc20000010830 */
[-CC-:B------:R-:W-:Y:S01]  /*8070*/  FFMA.FTZ R70, R37, R8.reuse, -R48.reuse ;  /* 0x0000000825467223 */ /* 0x180fe20000010830 */
[----:B------:R-:W-:-:S01]  /*8080*/  FFMA.FTZ R37, R167, R8, -R48 ;  /* 0x00000008a7257223 */ /* 0x000fc20000010830 */
[----:B------:R-:W-:Y:S01]  /*8090*/  FADD.FTZ R67, R31, R72 ;  /* 0x000000481f437221 */ /* 0x000fe20000010000 */
[----:B------:R-:W-:-:S01]  /*80a0*/  FFMA.FTZ R74, R165, R8, -R48 ;  /* 0x00000008a54a7223 */ /* 0x000fc20000010830 */
[----:B------:R-:W2:Y:S01]  /*80b0*/  MUFU.EX2 R52, R52 ;  /* 0x0000003400347308 */ /* 0x000ea20000000800 */
[----:B0-----:R-:W-:-:S01]  /*80c0*/  FFMA.FTZ R3, R64, R2, R51 ;  /* 0x0000000240037223 */ /* 0x001fc20000010033 */
[----:B------:R-:W-:Y:S01]  /*80d0*/  FADD.FTZ R72, R24, R67 ;  /* 0x0000004318487221 */ /* 0x000fe20000010000 */
[----:B------:R-:W-:-:S01]  /*80e0*/  FFMA.FTZ R161, R161, R8, -R48 ;  /* 0x00000008a1a17223 */ /* 0x000fc20000010830 */
[----:B------:R-:W-:Y:S01]  /*80f0*/  FFMA.FTZ R43, R43, R8, -R48 ;  /* 0x000000082b2b7223 */ /* 0x000fe20000010830 */
[----:B------:R-:W-:-:S01]  /*8100*/  FADD.FTZ R2, R50, R3 ;  /* 0x0000000332027221 */ /* 0x000fc20000010000 */
[----:B------:R-:W-:Y:S01]  /*8110*/  FADD.FTZ R67, R33, R72 ;  /* 0x0000004821437221 */ /* 0x000fe20000010000 */
[----:B------:R-:W-:-:S01]  /*8120*/  FFMA.FTZ R157, R157, R8, -R48 ;  /* 0x000000089d9d7223 */ /* 0x000fc20000010830 */
[----:B------:R-:W0:Y:S01]  /*8130*/  MUFU.EX2 R15, R15 ;  /* 0x0000000f000f7308 */ /* 0x000e220000000800 */
[----:B-1----:R-:W-:-:S01]  /*8140*/  FADD.FTZ R3, R13, R2 ;  /* 0x000000020d037221 */ /* 0x002fc20000010000 */
[----:B------:R-:W-:Y:S01]  /*8150*/  FADD.FTZ R72, R26, R67 ;  /* 0x000000431a487221 */ /* 0x000fe20000010000 */
[----:B------:R-:W-:-:S01]  /*8160*/  FFMA.FTZ R67, R163, R8, -R48 ;  /* 0x00000008a3437223 */ /* 0x000fc20000010830 */
[-CC-:B------:R-:W-:Y:S01]  /*8170*/  FFMA.FTZ R45, R45, R8.reuse, -R48.reuse ;  /* 0x000000082d2d7223 */ /* 0x180fe20000010830 */
[----:B------:R-:W-:-:S01]  /*8180*/  FFMA.FTZ R207, R207, R8, -R48 ;  /* 0x00000008cfcf7223 */ /* 0x000fc20000010830 */
[----:B------:R-:W-:Y:S01]  /*8190*/  FADD.FTZ R81, R35, R72 ;  /* 0x0000004823517221 */ /* 0x000fe20000010000 */
[----:B------:R-:W-:-:S01]  /*81a0*/  FFMA.FTZ R47, R47, R8, -R48 ;  /* 0x000000082f2f7223 */ /* 0x000fc20000010830 */
[----:B------:R-:W1:Y:S01]  /*81b0*/  MUFU.EX2 R54, R54 ;  /* 0x0000003600367308 */ /* 0x000e620000000800 */
[----:B--2---:R-:W-:-:S01]  /*81c0*/  FADD.FTZ R2, R52, R3 ;  /* 0x0000000334027221 */ /* 0x004fc20000010000 */
[----:B------:R-:W-:-:S04]  /*81d0*/  FADD.FTZ R72, R28, R81 ;  /* 0x000000511c487221 */ /* 0x000fc80000010000 */
[----:B------:R-:W-:Y:S01]  /*81e0*/  FADD.FTZ R81, R39, R72 ;  /* 0x0000004827517221 */ /* 0x000fe20000010000 */
[----:B------:R-:W-:-:S01]  /*81f0*/  FFMA.FTZ R72, R41, R8, -R48 ;  /* 0x0000000829487223 */ /* 0x000fc20000010830 */
        /* <DEDUP_REMOVED lines=18> */
[----:B------:R-:W-:-:S06]  /*8320*/  FADD.FTZ R2, R30, R81 ;  /* 0x000000511e027221 */ /* 0x000fcc0000010000 */
        /* <DEDUP_REMOVED lines=43> */
[----:B------:R-:W-:-:S06]  /*85e0*/  FADD.FTZ R2, R46, R41 ;  /* 0x000000292e027221 */ /* 0x000fcc0000010000 */
        /* <DEDUP_REMOVED lines=12> */
.L_x_1308:
        /* <DEDUP_REMOVED lines=18> */
[----:B------:R-:W-:Y:S01]  /*87d0*/  SYNCS.ARRIVE.TRANS64.RED.A1T0 RZ, [UR4], RZ ;  /* 0x000000ffffff79a7 */ /* 0x000fe20008100404 */
        /* <DEDUP_REMOVED lines=16> */
[----:B------:R-:W-:Y:S01]  /*88e0*/  F2FP.SATFINITE.E4M3.F32.PACK_AB_MERGE_C R163, R62, R27, R6 ;  /* 0x0000001b3ea3723e */ /* 0x000fe20004807006 */
[-C--:B------:R-:W-:Y:S01]  /*88f0*/  FMUL.FTZ R112, R112, R49.reuse ;  /* 0x0000003170707220 */ /* 0x080fe20000410000 */
        /* <DEDUP_REMOVED lines=70> */
.L_x_1290:
[----:B------:R-:W2:Y:S01]  /*8d60*/  LDL R4, [R1] ;  /* 0x0000000001047983 */ /* 0x000ea20000100800 */
[----:B------:R-:W-:Y:S02]  /*8d70*/  ISETP.NE.AND P2, PT, R178, 0x1, PT ;  /* 0x00000001b200780c */ /* 0x000fe40003f45270 */
[----:B------:R-:W-:-:S11]  /*8d80*/  IADD3 R13, R16, 0x1, -R17 ;  /* 0x00000001100d7810 */ /* 0x000fd60007ffe811 */
[----:B------:R-:W0:Y:S08]  /*8d90*/  @P2 LDC R5, c[0x0][0x44c] ;  /* 0x00011300ff052b82 */ /* 0x000e300000000800 */
[----:B------:R-:W1:Y:S01]  /*8da0*/  @P2 LDC R6, c[0x0][0x450] ;  /* 0x00011400ff062b82 */ /* 0x000e620000000800 */
[----:B--2---:R-:W-:Y:S01]  /*8db0*/  LOP3.LUT P1, RZ, R4, 0x1, RZ, 0xc0, !PT ;  /* 0x0000000104ff7812 */ /* 0x004fe2000782c0ff */
[----:B------:R-:W-:-:S04]  /*8dc0*/  VIADD R4, R19, 0x7f ;  /* 0x0000007f13047836 */ /* 0x000fc80000000000 */
[----:B0-----:R-:W-:-:S05]  /*8dd0*/  @P2 IMAD.HI.U32 R5, R4, R5, RZ ;  /* 0x0000000504052227 */ /* 0x001fca00078e00ff */
[----:B-1----:R-:W-:-:S05]  /*8de0*/  @P2 SHF.R.U32.HI R4, RZ, R6, R5 ;  /* 0x00000006ff042219 */ /* 0x002fca0000011605 */
[----:B------:R-:W-:-:S04]  /*8df0*/  IMAD.IADD R4, R13, 0x1, R4 ;  /* 0x000000010d047824 */ /* 0x000fc800078e0204 */
[----:B------:R-:W-:Y:S01]  /*8e00*/  VIADD R5, R4, -UR30 ;  /* 0x8000001e04057c36 */ /* 0x000fe20008000000 */
[----:B------:R-:W-:Y:S06]  /*8e10*/  @!P1 BRA `(.L_x_1310) ;  /* 0x0000000000449947 */ /* 0x000fec0003800000 */
        /* <DEDUP_REMOVED lines=10> */
.L_x_1311:
[----:B------:R-:W0:Y:S02]  /*8ec0*/  LDC R15, c[0x0][0x9e4] ;  /* 0x00027900ff0f7b82 */ /* 0x000e240000000800 */
[----:B0-----:R-:W-:-:S13]  /*8ed0*/  ISETP.NE.AND P1, PT, R15, 0x1, PT ;  /* 0x000000010f00780c */ /* 0x001fda0003f25270 */
[----:B------:R-:W0:Y:S02]  /*8ee0*/  @P1 LDC.64 R12, c[0x0][0x9e8] ;  /* 0x00027a00ff0c1b82 */ /* 0x000e240000000a00 */
[----:B0-----:R-:W-:-:S05]  /*8ef0*/  @P1 IMAD.HI.U32 R6, R4, R12, RZ ;  /* 0x0000000c04061227 */ /* 0x001fca00078e00ff */
[----:B------:R-:W-:-:S07]  /*8f00*/  @P1 SHF.R.U32.HI R4, RZ, R13, R6 ;  /* 0x0000000dff041219 */ /* 0x000fce0000011606 */
.L_x_1312:
[----:B------:R-:W-:-:S05]  /*8f10*/  IMAD R4, R4, R15, RZ ;  /* 0x0000000f04047224 */ /* 0x000fca00078e02ff */
[----:B------:R-:W-:-:S07]  /*8f20*/  VIMNMX R5, R5, R4, !PT ;  /* 0x0000000405057248 */ /* 0x000fce0007fe0100 */
.L_x_1310:
        /* <DEDUP_REMOVED lines=11> */
.L_x_1324:
[----:B------:R-:W-:Y:S01]  /*8fe0*/  ISETP.NE.AND P2, PT, RZ, UR39, PT ;  /* 0x00000027ff007c0c */ /* 0x000fe2000bf45270 */
[----:B------:R-:W-:-:S04]  /*8ff0*/  UISETP.NE.AND UP0, UPT, UR4, 0x1, UPT ;  /* 0x000000010400788c */ /* 0x000fc8000bf05270 */
[----:B------:R-:W-:-:S04]  /*9000*/  USEL UR37, URZ, 0x1, UP0 ;  /* 0x000000013f257887 */ /* 0x000fc80008000000 */
[----:B------:R-:W-:-:S04]  /*9010*/  ULOP3.LUT UR37, UR5, UR37, URZ, 0x3c, !UPT ;  /* 0x0000002505257292 */ /* 0x000fc8000f8e3c3f */
[----:B------:R-:W-:Y:S08]  /*9020*/  @P2 BRA `(.L_x_1314) ;  /* 0x0000000000382947 */ /* 0x000ff00003800000 */
[----:B------:R-:W-:Y:S05]  /*9030*/  @!P0 BRA `(.L_x_1315) ;  /* 0x0000000000048947 */ /* 0x000fea0003800000 */
[----:B------:R-:W-:Y:S01]  /*9040*/  BPT.TRAP 0x1 ;  /* 0x000000040000795c */ /* 0x000fe20000300000 */
.L_x_1315:
        /* <DEDUP_REMOVED lines=9> */
.L_x_1316:
[----:B-1----:R-:W-:Y:S05]  /*90e0*/  @P1 BRA `(.L_x_1314) ;  /* 0x0000000000081947 */ /* 0x002fea0003800000 */
[----:B------:R-:W1:Y:S02]  /*90f0*/  SYNCS.PHASECHK.TRANS64.TRYWAIT P1, [UR6+0x22830], R5 ;  /* 0x02283005ff0075a7 */ /* 0x000e640008020146 */
[----:B-1----:R-:W-:Y:S05]  /*9100*/  @!P1 BRA `(.L_x_1317) ;  /* 0x000000ec00ec9947 */ /* 0x002fea0003800000 */
.L_x_1314:
        /* <DEDUP_REMOVED lines=40> */
.L_x_1319:
[----:B------:R-:W-:Y:S01]  /*9390*/  ULEA UR6, UR4, UR38, 0x3 ;  /* 0x0000002604067291 */ /* 0x000fe2000f8e183f */
[----:B------:R-:W-:-:S05]  /*93a0*/  IMAD.U32 R5, RZ, RZ, UR5 ;  /* 0x00000005ff057e24 */ /* 0x000fca000f8e00ff */
[----:B------:R-:W-:-:S04]  /*93b0*/  SHF.L.U32 R5, R5, 0x1f, RZ ;  /* 0x0000001f05057819 */ /* 0x000fc800000006ff */
[----:B------:R0:W1:Y:S01]  /*93c0*/  SYNCS.PHASECHK.TRANS64.TRYWAIT P1, [UR6+0x22850], R5 ;  /* 0x02285005ff0075a7 */ /* 0x0000620008020146 */
[----:B------:R-:W-:Y:S05]  /*93d0*/  @!P0 BRA `(.L_x_1320) ;  /* 0x0000000000048947 */ /* 0x000fea0003800000 */
[----:B------:R-:W-:Y:S01]  /*93e0*/  BPT.TRAP 0x1 ;  /* 0x000000040000795c */ /* 0x000fe20000300000 */
.L_x_1320:
[----:B-1----:R-:W-:Y:S05]  /*93f0*/  @P1 BRA `(.L_x_1318) ;  /* 0x0000000000081947 */ /* 0x002fea0003800000 */
[----:B------:R-:W1:Y:S02]  /*9400*/  SYNCS.PHASECHK.TRANS64.TRYWAIT P1, [UR6+0x22850], R5 ;  /* 0x02285005ff0075a7 */ /* 0x000e640008020146 */
[----:B-1----:R-:W-:Y:S05]  /*9410*/  @!P1 BRA `(.L_x_1321) ;  /* 0x000000ec00409947 */ /* 0x002fea0003800000 */
.L_x_1318:
[----:B------:R-:W-:Y:S01]  /*9420*/  UIADD3 UR5, UR38, 0x400, URZ ;  /* 0x0000040026057890 */ /* 0x000fe2000fffe03f */
[----:B------:R-:W-:Y:S01]  /*9430*/  WARPGROUP.ARRIVE ;  /* 0x00000000000079c5 */ /* 0x000fe20000000000 */
[----:B------:R-:W-:Y:S01]  /*9440*/  UMOV UR7, 0x40000040 ;  /* 0x4000004000077882 */ /* 0x000fe20000000000 */
[----:B------:R-:W-:Y:S01]  /*9450*/  UMOV UR11, 0x40000040 ;  /* 0x40000040000b7882 */ /* 0x000fe20000000000 */
[----:B------:R-:W-:-:S03]  /*9460*/  USHF.R.U32.HI UR5, URZ, 0x4, UR5 ;  /* 0x000000043f057899 */ /* 0x000fc60008011605 */
[----:B-1----:R-:W1:Y:S01]  /*9470*/  S2R R8, SR_TID.X ;  /* 0x0000000000087919 */ /* 0x002e620000002100 */
[----:B------:R-:W-:-:S04]  /*9480*/  ULOP3.LUT UR5, UR5, 0x3fff, URZ, 0xc0, !UPT ;  /* 0x00003fff05057892 */ /* 0x000fc8000f8ec03f */
[----:B------:R-:W-:-:S04]  /*9490*/  ULOP3.LUT UR5, UR5, 0x10000, URZ, 0xfc, !UPT ;  /* 0x0001000005057892 */ /* 0x000fc8000f8efc3f */
[----:B------:R-:W-:-:S04]  /*94a0*/  ULEA UR6, UR4, UR5, 0xa ;  /* 0x0000000504067291 */ /* 0x000fc8000f8e503f */
[----:B------:R-:W-:-:S05]  /*94b0*/  UIADD3 UR10, UR6, 0x2, URZ ;  /* 0x00000002060a7890 */ /* 0x000fca000fffe03f */
[----:B------:R-:W-:Y:S01]  /*94c0*/  QGMMA.64x128x32.F32.E4M3.E4M3 R88, R164, gdesc[UR4], R88, gsb0 ;  /* 0x01e00004a4587df3 */ /* 0x000fe20008000858 */
        /* <DEDUP_REMOVED lines=11> */
[----:B------:R-:W-:Y:S03]  /*9580*/  QGMMA.64x128x32.F32.E4M3.E4M3 R88, R156, gdesc[UR8], R88, gsb0 ;  /* 0x01e000089c587df3 */ /* 0x000fe60008000858 */
[----:B------:R-:W-:Y:S02]  /*9590*/  WARPGROUP.DEPBAR.LE gsb0, 0x0 ;  /* 0x00008000000079c5 */ /* 0x000fe40000010000 */
[----:B------:R-:W-:-:S07]  /*95a0*/  WARPGROUP.ARRIVE ;  /* 0x00000000000079c5 */ /* 0x000fce0000000000 */
[----:B------:R-:W-:Y:S03]  /*95b0*/  QGMMA.64x128x32.F32.E4M3.E4M3 R88, R152, gdesc[UR4], R88, gsb0 ;  /* 0x01e0000498587df3 */ /* 0x000fe60008000858 */
[----:B------:R-:W-:Y:S02]  /*95c0*/  WARPGROUP.DEPBAR.LE gsb0, 0x0 ;  /* 0x00008000000079c5 */ /* 0x000fe40000010000 */
[----:B------:R0:W-:Y:S06]  /*95d0*/  BAR.ARV R5, 0x100 ;  /* 0x000400050000751d */ /* 0x0001ec0000002000 */
[----:B------:R-:W-:Y:S05]  /*95e0*/  @!P0 BRA `(.L_x_1322) ;  /* 0x0000000000048947 */ /* 0x000fea0003800000 */
[----:B------:R-:W-:Y:S01]  /*95f0*/  BPT.TRAP 0x1 ;  /* 0x000000040000795c */ /* 0x000fe20000300000 */
.L_x_1322:
[C---:B------:R-:W-:Y:S01]  /*9600*/  FMUL.FTZ R153, R0.reuse, R24 ;  /* 0x0000001800997220 */ /* 0x040fe20000410000 */
[C---:B------:R-:W-:Y:S01]  /*9610*/  FMUL.FTZ R155, R0.reuse, R25 ;  /* 0x00000019009b7220 */ /* 0x040fe20000410000 */
[C---:B0-----:R-:W-:Y:S01]  /*9620*/  FMUL.FTZ R5, R0.reuse, R26 ;  /* 0x0000001a00057220 */ /* 0x041fe20000410000 */
        /* <DEDUP_REMOVED lines=78> */
[----:B------:R-:W-:Y:S01]  /*9b10*/  FMUL.FTZ R83, R0, R87 ;  /* 0x0000005700537220 */ /* 0x000fe20000410000 */
[----:B------:R-:W-:-:S04]  /*9b20*/  ULEA UR5, UR36, UR38, 0x3 ;  /* 0x0000002624057291 */ /* 0x000fc8000f8e183f */
[----:B------:R-:W1:Y:S01]  /*9b30*/  MUFU.TANH R25, R25 ;  /* 0x0000001900197308 */ /* 0x000e620000002400 */
[----:B--2---:R-:W-:Y:S01]  /*9b40*/  FMNMX.FTZ R12, R21, R12, !PT ;  /* 0x0000000c150c7209 */ /* 0x004fe20007810000 */
[----:B------:R-:W-:-:S04]  /*9b50*/  UIADD3 UR5, UR5, 0x22840, URZ ;  /* 0x0002284005057890 */ /* 0x000fc8000fffe03f */
[----:B------:R-:W-:Y:S02]  /*9b60*/  UPRMT UR5, UR40, 0x654, UR5 ;  /* 0x0000065428057896 */ /* 0x000fe40008000005 */
[----:B------:R-:W2:Y:S01]  /*9b70*/  MUFU.TANH R165, R165 ;  /* 0x000000a500a57308 */ /* 0x000ea20000002400 */
[----:B0-----:R-:W-:-:S06]  /*9b80*/  FMNMX.FTZ R8, R163, R8, !PT ;  /* 0x00000008a3087209 */ /* 0x001fcc0007810000 */
[----:B------:R-:W-:Y:S01]  /*9b90*/  SYNCS.ARRIVE.TRANS64.RED.A1T0 RZ, [UR5], RZ ;  /* 0x000000ffffff79a7 */ /* 0x000fe20008100405 */
        /* <DEDUP_REMOVED lines=104> */
[----:B------:R-:W1:Y:S03]  /*a220*/  LDC R8, c[0x0][0x988] ;  /* 0x00026200ff087b82 */ /* 0x000e660000000800 */
[----:B------:R-:W3:Y:S01]  /*a230*/  SHFL.BFLY PT, R9, R14, 0x2, 0x1f ;  /* 0x0c401f000e097f89 */ /* 0x000ee200000e0000 */
[----:B--2---:R-:W-:-:S04]  /*a240*/  FMNMX.FTZ R12, R81, R12, !PT ;  /* 0x0000000c510c7209 */ /* 0x004fc80007810000 */
[----:B0-----:R-:W-:-:S05]  /*a250*/  FMNMX.FTZ R12, R83, R12, !PT ;  /* 0x0000000c530c7209 */ /* 0x001fca0007810000 */
[----:B------:R-:W0:Y:S01]  /*a260*/  SHFL.BFLY PT, R11, R12, 0x2, 0x1f ;  /* 0x0c401f000c0b7f89 */ /* 0x000e2200000e0000 */
[----:B---3--:R-:W-:-:S05]  /*a270*/  FMNMX.FTZ R20, R14, R9, !PT ;  /* 0x000000090e147209 */ /* 0x008fca0007810000 */
[----:B------:R-:W2:Y:S01]  /*a280*/  SHFL.BFLY PT, R9, R20, 0x1, 0x1f ;  /* 0x0c201f0014097f89 */ /* 0x000ea200000e0000 */
[----:B0-----:R-:W-:-:S05]  /*a290*/  FMNMX.FTZ R24, R12, R11, !PT ;  /* 0x0000000b0c187209 */ /* 0x001fca0007810000 */
[----:B------:R-:W0:Y:S01]  /*a2a0*/  SHFL.BFLY PT, R11, R24, 0x1, 0x1f ;  /* 0x0c201f00180b7f89 */ /* 0x000e2200000e0000 */
[----:B--2---:R-:W-:-:S05]  /*a2b0*/  FMNMX.FTZ R9, R20, R9, !PT ;  /* 0x0000000914097209 */ /* 0x004fca0007810000 */
[C---:B------:R-:W-:Y:S01]  /*a2c0*/  FADD.FTZ R87, -R9.reuse, R4 ;  /* 0x0000000409577221 */ /* 0x040fe20000010100 */
[----:B-1----:R-:W-:-:S03]  /*a2d0*/  FFMA.FTZ R48, R9, R8, -8 ;  /* 0xc100000009307423 */ /* 0x002fc60000010008 */
[-C--:B------:R-:W-:Y:S01]  /*a2e0*/  FMUL.FTZ R4, R87, R8.reuse ;  /* 0x0000000857047220 */ /* 0x080fe20000410000 */
[----:B------:R-:W-:-:S01]  /*a2f0*/  FFMA.FTZ R12, R157, R8, -R48 ;  /* 0x000000089d0c7223 */ /* 0x000fc20000010830 */
[-CC-:B------:R-:W-:Y:S01]  /*a300*/  FFMA.FTZ R14, R161, R8.reuse, -R48.reuse ;  /* 0x00000008a10e7223 */ /* 0x180fe20000010830 */
[----:B------:R-:W-:-:S01]  /*a310*/  FFMA.FTZ R157, R163, R8, -R48 ;  /* 0x00000008a39d7223 */ /* 0x000fc20000010830 */
[-CC-:B------:R-:W-:Y:S01]  /*a320*/  FFMA.FTZ R20, R165, R8.reuse, -R48.reuse ;  /* 0x00000008a5147223 */ /* 0x180fe20000010830 */
[----:B------:R-:W-:-:S01]  /*a330*/  FFMA.FTZ R161, R187, R8, -R48 ;  /* 0x00000008bba17223 */ /* 0x000fc20000010830 */
[-CC-:B------:R-:W-:Y:S01]  /*a340*/  FFMA.FTZ R26, R189, R8.reuse, -R48.reuse ;  /* 0x00000008bd1a7223 */ /* 0x180fe20000010830 */
[----:B0-----:R-:W-:Y:S01]  /*a350*/  FMNMX.FTZ R11, R24, R11, !PT ;  /* 0x0000000b180b7209 */ /* 0x001fe20007810000 */
[-CC-:B------:R-:W-:Y:S01]  /*a360*/  FFMA.FTZ R24, R185, R8.reuse, -R48.reuse ;  /* 0x00000008b9187223 */ /* 0x180fe20000010830 */
[----:B------:R-:W-:-:S01]  /*a370*/  FFMA.FTZ R163, R191, R8, -R48 ;  /* 0x00000008bfa37223 */ /* 0x000fc20000010830 */
[-CC-:B------:R-:W-:Y:S01]  /*a380*/  FFMA.FTZ R28, R193, R8.reuse, -R48.reuse ;  /* 0x00000008c11c7223 */ /* 0x180fe20000010830 */
[----:B------:R-:W-:-:S01]  /*a390*/  FFMA.FTZ R44, R79, R8, -R48 ;  /* 0x000000084f2c7223 */ /* 0x000fc20000010830 */
[----:B------:R-:W-:Y:S01]  /*a3a0*/  FADD.FTZ R87, -R11, R10 ;  /* 0x0000000a0b577221 */ /* 0x000fe20000010100 */
        /* <DEDUP_REMOVED lines=21> */
[-C--:B------:R-:W-:Y:S01]  /*a500*/  FFMA.FTZ R85, R85, R8.reuse, -R48 ;  /* 0x0000000855557223 */ /* 0x080fe20000010830 */
[----:B------:R-:W-:-:S01]  /*a510*/  FFMA.FTZ R48, R11, R8, -8 ;  /* 0xc10000000b307423 */ /* 0x000fc20000010008 */
[-C--:B------:R-:W-:Y:S01]  /*a520*/  FMUL.FTZ R87, R87, R8.reuse ;  /* 0x0000000857577220 */ /* 0x080fe20000410000 */
[----:B------:R-:W-:Y:S02]  /*a530*/  MUFU.EX2 R4, R4 ;  /* 0x0000000400047308 */ /* 0x000fe40000000800 */
[----:B------:R-:W-:-:S01]  /*a540*/  FFMA.FTZ R50, R5, R8, -R48 ;  /* 0x0000000805327223 */ /* 0x000fc20000010830 */
[-CC-:B------:R-:W-:Y:S01]  /*a550*/  FFMA.FTZ R5, R13, R8.reuse, -R48.reuse ;  /* 0x000000080d057223 */ /* 0x180fe20000010830 */
[----:B------:R-:W-:-:S01]  /*a560*/  FFMA.FTZ R13, R15, R8, -R48 ;  /* 0x000000080f0d7223 */ /* 0x000fc20000010830 */
[-CC-:B------:R-:W-:Y:S01]  /*a570*/  FFMA.FTZ R52, R21, R8.reuse, -R48.reuse ;  /* 0x0000000815347223 */ /* 0x180fe20000010830 */
[----:B------:R-:W-:-:S01]  /*a580*/  FFMA.FTZ R15, R25, R8, -R48 ;  /* 0x00000008190f7223 */ /* 0x000fc20000010830 */
[-CC-:B------:R-:W-:Y:S01]  /*a590*/  FFMA.FTZ R54, R27, R8.reuse, -R48.reuse ;  /* 0x000000081b367223 */ /* 0x180fe20000010830 */
        /* <DEDUP_REMOVED lines=25> */
[----:B------:R-:W-:-:S07]  /*a730*/  FFMA.FTZ R81, R81, R8, -R48 ;  /* 0x0000000851517223 */ /* 0x000fce0000010830 */
[----:B------:R-:W2:Y:S01]  /*a740*/  MUFU.EX2 R5, R5 ;  /* 0x0000000500057308 */ /* 0x000ea20000000800 */
[----:B-1----:R-:W-:-:S07]  /*a750*/  FFMA.FTZ R2, R87, R2, R50 ;  /* 0x0000000257027223 */ /* 0x002fce0000010032 */
        /* <DEDUP_REMOVED lines=22> */
[----:B--2---:R-:W-:-:S01]  /*a8c0*/  FADD.FTZ R72, R20, R39 ;  /* 0x0000002714487221 */ /* 0x004fc20000010000 */
[----:B------:R-:W-:-:S06]  /*a8d0*/  FFMA.FTZ R39, R61, R8, -R48 ;  /* 0x000000083d277223 */ /* 0x000fcc0000010830 */
        /* <DEDUP_REMOVED lines=105> */
.L_x_1323:
[----:B------:R-:W-:Y:S01]  /*af70*/  ULEA UR4, UR4, UR38, 0x3 ;  /* 0x0000002604047291 */ /* 0x000fe2000f8e183f */
[----:B------:R-:W-:Y:S01]  /*af80*/  ISETP.GT.AND P1, PT, R7, R6, PT ;  /* 0x000000060700720c */ /* 0x000fe20003f24270 */
[----:B------:R-:W-:Y:S01]  /*af90*/  UMOV UR5, UR37 ;  /* 0x0000002500057c82 */ /* 0x000fe20008000000 */
[----:B------:R-:W-:Y:S01]  /*afa0*/  F2FP.SATFINITE.E4M3.F32.PACK_AB_MERGE_C R13, R52, R13, RZ ;  /* 0x0000000d340d723e */ /* 0x000fe200048070ff */
[----:B------:R-:W-:Y:S01]  /*afb0*/  UIADD3 UR4, UR4, 0x22860, URZ ;  /* 0x0002286004047890 */ /* 0x000fe2000fffe03f */
[----:B------:R-:W-:Y:S01]  /*afc0*/  F2FP.SATFINITE.E4M3.F32.PACK_AB_MERGE_C R12, R155, R12, RZ ;  /* 0x0000000c9b0c723e */ /* 0x000fe200048070ff */
[----:B------:R-:W-:Y:S01]  /*afd0*/  FMUL.FTZ R88, R88, R4 ;  /* 0x0000000458587220 */ /* 0x000fe20000410000 */
[----:B------:R-:W-:Y:S01]  /*afe0*/  F2FP.SATFINITE.E4M3.F32.PACK_AB_MERGE_C R20, R159, R20, RZ ;  /* 0x000000149f14723e */ /* 0x000fe200048070ff */
[----:B------:R-:W-:Y:S01]  /*aff0*/  UPRMT UR4, UR40, 0x654, UR4 ;  /* 0x0000065428047896 */ /* 0x000fe20008000004 */
[----:B------:R-:W-:Y:S01]  /*b000*/  F2FP.SATFINITE.E4M3.F32.PACK_AB_MERGE_C R26, R163, R26, RZ ;  /* 0x0000001aa31a723e */ /* 0x000fe200048070ff */
[----:B------:R-:W-:Y:S01]  /*b010*/  FMUL.FTZ R89, R89, R4 ;  /* 0x0000000459597220 */ /* 0x000fe20000410000 */
[----:B------:R-:W-:Y:S01]  /*b020*/  F2FP.SATFINITE.E4M3.F32.PACK_AB_MERGE_C R30, R167, R30, RZ ;  /* 0x0000001ea71e723e */ /* 0x000fe200048070ff */
[----:B------:R-:W-:Y:S01]  /*b030*/  FMUL.FTZ R92, R92, R4 ;  /* 0x000000045c5c7220 */ /* 0x000fe20000410000 */
[----:B------:R-:W-:Y:S01]  /*b040*/  F2FP.SATFINITE.E4M3.F32.PACK_AB_MERGE_C R13, R5, R50, R13 ;  /* 0x00000032050d723e */ /* 0x000fe2000480700d */
[-C--:B------:R-:W-:Y:S01]  /*b050*/  FMUL.FTZ R93, R93, R4.reuse ;  /* 0x000000045d5d7220 */ /* 0x080fe20000410000 */
[----:B------:R-:W-:Y:S01]  /*b060*/  F2FP.SATFINITE.E4M3.F32.PACK_AB_MERGE_C R21, R56, R21, RZ ;  /* 0x000000153815723e */ /* 0x000fe200048070ff */
[----:B------:R-:W-:Y:S01]  /*b070*/  FMUL.FTZ R96, R96, R4 ;  /* 0x0000000460607220 */ /* 0x000fe20000410000 */
[----:B------:R-:W-:Y:S01]  /*b080*/  F2FP.SATFINITE.E4M3.F32.PACK_AB_MERGE_C R27, R60, R27, RZ ;  /* 0x0000001b3c1b723e */ /* 0x000fe200048070ff */
[----:B------:R-:W-:Y:S01]  /*b090*/  SYNCS.ARRIVE.TRANS64.RED.A1T0 RZ, [UR4], RZ ;  /* 0x000000ffffff79a7 */ /* 0x000fe20008100404 */
[----:B------:R-:W-:Y:S01]  /*b0a0*/  F2FP.SATFINITE.E4M3.F32.PACK_AB_MERGE_C R31, R64, R31, RZ ;  /* 0x0000001f401f723e */ /* 0x000fe200048070ff */
[----:B------:R-:W-:Y:S01]  /*b0b0*/  UMOV UR4, UR36 ;  /* 0x0000002400047c82 */ /* 0x000fe20008000000 */
        /* <DEDUP_REMOVED lines=87> */
.L_x_1313:
        /* <DEDUP_REMOVED lines=8> */
[----:B------:R-:W-:-:S05]  /*b6b0*/  ULDC UR33, c[0x0][0x9e0] ;  /* 0x0002780000217ab9 */ /* 0x000fca0000000800 */
.L_x_1344:
        /* <DEDUP_REMOVED lines=9> */
.L_x_1327:
[----:B------:R-:W-:Y:S01]  /*b750*/  ULEA UR10, UR36, UR38, 0x3 ;  /* 0x00000026240a7291 */ /* 0x000fe2000f8e183f */
[----:B------:R-:W-:-:S05]  /*b760*/  IMAD.U32 R6, RZ, RZ, UR37 ;  /* 0x00000025ff067e24 */ /* 0x000fca000f8e00ff */
[----:B------:R-:W-:-:S04]  /*b770*/  SHF.L.U32 R6, R6, 0x1f, RZ ;  /* 0x0000001f06067819 */ /* 0x000fc800000006ff */
[----:B------:R0:W1:Y:S01]  /*b780*/  SYNCS.PHASECHK.TRANS64.TRYWAIT P1, [UR10+0x22830], R6 ;  /* 0x02283006ff0075a7 */ /* 0x000062000802014a */
[----:B------:R-:W-:Y:S05]  /*b790*/  @!P0 BRA `(.L_x_1328) ;  /* 0x0000000000048947 */ /* 0x000fea0003800000 */
[----:B------:R-:W-:Y:S01]  /*b7a0*/  BPT.TRAP 0x1 ;  /* 0x000000040000795c */ /* 0x000fe20000300000 */
.L_x_1328:
[----:B-1----:R-:W-:Y:S05]  /*b7b0*/  @P1 BRA `(.L_x_1326) ;  /* 0x0000000000081947 */ /* 0x002fea0003800000 */
[----:B------:R-:W1:Y:S02]  /*b7c0*/  SYNCS.PHASECHK.TRANS64.TRYWAIT P1, [UR10+0x22830], R6 ;  /* 0x02283006ff0075a7 */ /* 0x000e64000802014a */
[----:B-1----:R-:W-:Y:S05]  /*b7d0*/  @!P1 BRA `(.L_x_1329) ;  /* 0x000000c800689947 */ /* 0x002fea0003800000 */
.L_x_1326:
[----:B------:R-:W2:Y:S01]  /*b7e0*/  S2R R8, SR_TID.X ;  /* 0x0000000000087919 */ /* 0x000ea20000002100 */
        /* <DEDUP_REMOVED lines=12> */
[----:B--2---:R-:W-:-:S05]  /*b8b0*/  SHF.R.U32.HI R8, RZ, 0x7, R8 ;  /* 0x00000007ff087819 */ /* 0x004fca0000011608 */
[----:B01----:R-:W-:-:S05]  /*b8c0*/  VIADD R6, R8, 0x8 ;  /* 0x0000000808067836 */ /* 0x003fca0000000000 */
        /* <DEDUP_REMOVED lines=22> */
.L_x_1331:
[----:B------:R-:W-:Y:S01]  /*ba30*/  ULEA UR10, UR4, UR38, 0x3 ;  /* 0x00000026040a7291 */ /* 0x000fe2000f8e183f */
[----:B------:R-:W-:-:S05]  /*ba40*/  IMAD.U32 R6, RZ, RZ, UR5 ;  /* 0x00000005ff067e24 */ /* 0x000fca000f8e00ff */
[----:B------:R-:W-:-:S04]  /*ba50*/  SHF.L.U32 R6, R6, 0x1f, RZ ;  /* 0x0000001f06067819 */ /* 0x000fc800000006ff */
[----:B------:R0:W1:Y:S01]  /*ba60*/  SYNCS.PHASECHK.TRANS64.TRYWAIT P1, [UR10+0x22850], R6 ;  /* 0x02285006ff0075a7 */ /* 0x000062000802014a */
[----:B------:R-:W-:Y:S05]  /*ba70*/  @!P0 BRA `(.L_x_1332) ;  /* 0x0000000000048947 */ /* 0x000fea0003800000 */
[----:B------:R-:W-:Y:S01]  /*ba80*/  BPT.TRAP 0x1 ;  /* 0x000000040000795c */ /* 0x000fe20000300000 */
.L_x_1332:
[----:B-1----:R-:W-:Y:S05]  /*ba90*/  @P1 BRA `(.L_x_1330) ;  /* 0x0000000000081947 */ /* 0x002fea0003800000 */
[----:B------:R-:W1:Y:S02]  /*baa0*/  SYNCS.PHASECHK.TRANS64.TRYWAIT P1, [UR10+0x22850], R6 ;  /* 0x02285006ff0075a7 */ /* 0x000e64000802014a */
[----:B-1----:R-:W-:Y:S05]  /*bab0*/  @!P1 BRA `(.L_x_1333) ;  /* 0x000000c400c89947 */ /* 0x002fea0003800000 */
.L_x_1330:
[----:B------:R-:W-:Y:S01]  /*bac0*/  UIADD3 UR5, UR38, 0x400, URZ ;  /* 0x0000040026057890 */ /* 0x000fe2000fffe03f */
[----:B------:R-:W-:Y:S01]  /*bad0*/  WARPGROUP.ARRIVE ;  /* 0x00000000000079c5 */ /* 0x000fe20000000000 */
[----:B------:R-:W-:-:S05]  /*bae0*/  UMOV UR11, 0x40000040 ;  /* 0x40000040000b7882 */ /* 0x000fca0000000000 */
[----:B------:R-:W2:Y:S01]  /*baf0*/  S2R R8, SR_TID.X ;  /* 0x0000000000087919 */ /* 0x000ea20000002100 */
        /* <DEDUP_REMOVED lines=8> */
[----:B--2---:R-:W-:-:S04]  /*bb80*/  SHF.R.U32.HI R8, RZ, 0x7, R8 ;  /* 0x00000007ff087819 */ /* 0x004fc80000011608 */
[----:B01----:R-:W-:Y:S01]  /*bb90*/  IADD3 R6, -R8, 0xb, RZ ;  /* 0x0000000b08067810 */ /* 0x003fe20007ffe1ff */
        /* <DEDUP_REMOVED lines=17> */
.L_x_1334:
        /* <DEDUP_REMOVED lines=9> */
[C---:B------:R-:W-:Y:S01]  /*bd40*/  FMUL.FTZ R34, R0.reuse, R62 ;  /* 0x0000003e00227220 */ /* 0x040fe20000410000 */
[C---:B------:R-:W-:Y:S01]  /*bd50*/  FMUL.FTZ R54, R0.reuse, R61 ;  /* 0x0000003d00367220 */ /* 0x040fe20000410000 */
[C---:B------:R-:W-:Y:S01]  /*bd60*/  FMUL.FTZ R62, R0.reuse, R76 ;  /* 0x0000004c003e7220 */ /* 0x040fe20000410000 */
[----:B------:R-:W-:Y:S01]  /*bd70*/  FMUL.FTZ R152, R0, R24 ;  /* 0x0000001800987220 */ /* 0x000fe20000410000 */
[----:B------:R-:W-:Y:S01]  /*bd80*/  UIADD3 UR5, UR5, 0x22840, URZ ;  /* 0x0002284005057890 */ /* 0x000fe2000fffe03f */
[----:B------:R-:W0:Y:S01]  /*bd90*/  @P1 LDC R9, c[0x0][0x44c] ;  /* 0x00011300ff091b82 */ /* 0x000e220000000800 */
[----:B------:R-:W-:-:S02]  /*bda0*/  IMAD.SHL.U32 R76, R7, 0x80, RZ ;  /* 0x00000080074c7824 */ /* 0x000fc400078e00ff */
[C---:B------:R-:W-:Y:S01]  /*bdb0*/  FMUL.FTZ R24, R0.reuse, R47 ;  /* 0x0000002f00187220 */ /* 0x040fe20000410000 */
[C---:B------:R-:W-:Y:S01]  /*bdc0*/  FMUL.FTZ R154, R0.reuse, R28 ;  /* 0x0000001c009a7220 */ /* 0x040fe20000410000 */
[C---:B------:R-:W-:Y:S01]  /*bdd0*/  FMUL.FTZ R47, R0.reuse, R48 ;  /* 0x00000030002f7220 */ /* 0x040fe20000410000 */
[C---:B------:R-:W-:Y:S01]  /*bde0*/  FMUL.FTZ R10, R0.reuse, R27 ;  /* 0x0000001b000a7220 */ /* 0x040fe20000410000 */
[C---:B------:R-:W-:Y:S01]  /*bdf0*/  FMUL.FTZ R155, R0.reuse, R29 ;  /* 0x0000001d009b7220 */ /* 0x040fe20000410000 */
[C---:B------:R-:W-:Y:S01]  /*be00*/  FMUL.FTZ R48, R0.reuse, R49 ;  /* 0x0000003100307220 */ /* 0x040fe20000410000 */
[----:B------:R-:W1:Y:S01]  /*be10*/  @P1 LDC R8, c[0x0][0x450] ;  /* 0x00011400ff081b82 */ /* 0x000e620000000800 */
        /* <DEDUP_REMOVED lines=14> */
[----:B------:R-:W-:Y:S01]  /*bf00*/  FMUL.FTZ R160, R0, R40 ;  /* 0x0000002800a07220 */ /* 0x000fe20000410000 */
[----:B0-----:R-:W-:-:S04]  /*bf10*/  @P1 IMAD.HI.U32 R9, R66, R9, RZ ;  /* 0x0000000942091227 */ /* 0x001fc800078e00ff */
[C---:B------:R-:W-:Y:S01]  /*bf20*/  FMUL.FTZ R161, R0.reuse, R41 ;  /* 0x0000002900a17220 */ /* 0x040fe20000410000 */
[C---:B------:R-:W-:Y:S01]  /*bf30*/  FMUL.FTZ R25, R0.reuse, R42 ;  /* 0x0000002a00197220 */ /* 0x040fe20000410000 */
[C---:B------:R-:W-:Y:S01]  /*bf40*/  FMUL.FTZ R15, R0.reuse, R43 ;  /* 0x0000002b000f7220 */ /* 0x040fe20000410000 */
[C---:B------:R-:W-:Y:S01]  /*bf50*/  FMUL.FTZ R162, R0.reuse, R44 ;  /* 0x0000002c00a27220 */ /* 0x040fe20000410000 */
[C---:B------:R-:W-:Y:S01]  /*bf60*/  FMUL.FTZ R163, R0.reuse, R45 ;  /* 0x0000002d00a37220 */ /* 0x040fe20000410000 */
[C---:B------:R-:W-:Y:S01]  /*bf70*/  FMUL.FTZ R51, R0.reuse, R56 ;  /* 0x0000003800337220 */ /* 0x040fe20000410000 */
[C---:B------:R-:W-:Y:S01]  /*bf80*/  FMUL.FTZ R52, R0.reuse, R57 ;  /* 0x0000003900347220 */ /* 0x040fe20000410000 */
[----:B-1----:R-:W-:Y:S01]  /*bf90*/  @P1 SHF.R.U32.HI R66, RZ, R8, R9 ;  /* 0x00000008ff421219 */ /* 0x002fe20000011609 */
        /* <DEDUP_REMOVED lines=27> */
[----:B------:R-:W1:Y:S01]  /*c150*/  MUFU.TANH R152, R152 ;  /* 0x0000009800987308 */ /* 0x000e620000002400 */
[----:B------:R-:W-:Y:S01]  /*c160*/  SYNCS.ARRIVE.TRANS64.RED.A1T0 RZ, [UR5], RZ ;  /* 0x000000ffffff79a7 */ /* 0x000fe20008100405 */
[----:B------:R-:W-:Y:S01]  /*c170*/  ULOP3.LUT UR5, URZ, UR7, URZ, 0x33, !UPT ;  /* 0x000000073f057292 */ /* 0x000fe2000f8e333f */
[----:B------:R-:W-:Y:S01]  /*c180*/  FMUL.FTZ R80, R0, R80 ;  /* 0x0000005000507220 */ /* 0x000fe20000410000 */
[----:B------:R-:W-:-:S04]  /*c190*/  IADD3 R9, -R17, R9, R16 ;  /* 0x0000000911097210 */ /* 0x000fc80007ffe110 */
[----:B------:R-:W3:Y:S01]  /*c1a0*/  MUFU.TANH R153, R153 ;  /* 0x0000009900997308 */ /* 0x000ee20000002400 */
[----:B------:R-:W-:-:S04]  /*c1b0*/  VIADD R78, R9, UR33 ;  /* 0x00000021094e7c36 */ /* 0x000fc80008000000 */
[----:B0-----:R-:W-:-:S03]  /*c1c0*/  IMAD.IADD R68, R78, 0x1, R61 ;  /* 0x000000014e447824 */ /* 0x001fc600078e023d */
[----:B------:R-:W0:Y:S08]  /*c1d0*/  MUFU.TANH R10, R10 ;  /* 0x0000000a000a7308 */ /* 0x000e300000002400 */
        /* <DEDUP_REMOVED lines=26> */
[----:B--2---:R-:W-:Y:S01]  /*c380*/  LOP3.LUT P5, RZ, R6, 0x1, RZ, 0xc0, !PT ;  /* 0x0000000106ff7812 */ /* 0x004fe200078ac0ff */
[C---:B------:R-:W-:Y:S01]  /*c390*/  FMUL.FTZ R6, R0.reuse, R26 ;  /* 0x0000001a00067220 */ /* 0x040fe20000410000 */
[C---:B------:R-:W-:Y:S01]  /*c3a0*/  FMUL.FTZ R26, R0.reuse, R46 ;  /* 0x0000002e001a7220 */ /* 0x040fe20000410000 */
[----:B------:R-:W-:-:S04]  /*c3b0*/  FMUL.FTZ R46, R0, R87 ;  /* 0x00000057002e7220 */ /* 0x000fc80000410000 */
        /* <DEDUP_REMOVED lines=34> */
[----:B------:R5:W0:Y:S02]  /*c5e0*/  MUFU.TANH R75, R80 ;  /* 0x00000050004b7308 */ /* 0x000a240000002400 */
[----:B-----5:R-:W-:-:S04]  /*c5f0*/  VIADD R80, R9, UR5 ;  /* 0x0000000509507c36 */ /* 0x020fc80008000000 */
[----:B------:R-:W-:Y:S01]  /*c600*/  IMAD.IADD R70, R80, 0x1, R61 ;  /* 0x0000000150467824 */ /* 0x000fe200078e023d */
[----:B-1234-:R-:W-:Y:S06]  /*c610*/  @!P5 BRA `(.L_x_1335) ;  /* 0x000000000058d947 */ /* 0x01efec0003800000 */
        /* <DEDUP_REMOVED lines=12> */
.L_x_1337:
[----:B------:R-:W-:-:S05]  /*c6e0*/  IMAD.U32 R63, RZ, RZ, UR6 ;  /* 0x00000006ff3f7e24 */ /* 0x000fca000f8e00ff */
[----:B------:R-:W-:-:S13]  /*c6f0*/  ISETP.NE.AND P1, PT, R63, 0x1, PT ;  /* 0x000000013f00780c */ /* 0x000fda0003f25270 */
[----:B------:R-:W1:Y:S02]  /*c700*/  @P1 LDC.64 R8, c[0x0][0x9e8] ;  /* 0x00027a00ff081b82 */ /* 0x000e640000000a00 */
[----:B-1----:R-:W-:-:S05]  /*c710*/  @P1 IMAD.HI.U32 R8, R61, R8, RZ ;  /* 0x000000083d081227 */ /* 0x002fca00078e00ff */
[----:B------:R-:W-:-:S07]  /*c720*/  @P1 SHF.R.U32.HI R61, RZ, R9, R8 ;  /* 0x00000009ff3d1219 */ /* 0x000fce0000011608 */
.L_x_1338:
[----:B------:R-:W-:Y:S05]  /*c730*/  BSYNC B0 ;  /* 0x0000000000007941 */ /* 0x000fea0003800000 */
.L_x_1336:
[----:B------:R-:W-:-:S04]  /*c740*/  IMAD R61, R61, R63, -R76 ;  /* 0x0000003f3d3d7224 */ /* 0x000fc800078e0a4c */
[----:B------:R-:W-:-:S05]  /*c750*/  IMAD R61, R18, -0x2, R61 ;  /* 0xfffffffe123d7824 */ /* 0x000fca00078e023d */
[----:B------:R-:W-:Y:S02]  /*c760*/  VIADDMNMX R68, R61, R63, R68, PT ;  /* 0x0000003f3d447246 */ /* 0x000fe40003800144 */
[----:B------:R-:W-:-:S07]  /*c770*/  VIMNMX R70, R70, R61, !PT ;  /* 0x0000003d46467248 */ /* 0x000fce0007fe0100 */
.L_x_1335:
        /* <DEDUP_REMOVED lines=15> */
[----:B0-----:R-:W-:Y:S02]  /*c870*/  FSEL R65, R155, -INF , !P3 ;  /* 0xff8000009b417808 */ /* 0x001fe40005800000 */
        /* <DEDUP_REMOVED lines=45> */
[----:B------:R-:W0:Y:S01]  /*cb50*/  SHFL.IDX PT, R53, R66, 0x1, 0x1c1f ;  /* 0x003c1f0042357f89 */ /* 0x000e2200000e0000 */
[----:B------:R-:W-:-:S02]  /*cb60*/  ISETP.GT.AND P2, PT, R70, 0x50, P1 ;  /* 0x000000504600780c */ /* 0x000fc40000f44270 */
[C---:B------:R-:W-:Y:S02]  /*cb70*/  ISETP.GT.AND P3, PT, R70.reuse, 0x51, P1 ;  /* 0x000000514600780c */ /* 0x040fe40000f64270 */
[----:B------:R-:W-:Y:S02]  /*cb80*/  ISETP.GT.AND P4, PT, R70, 0x58, P1 ;  /* 0x000000584600780c */ /* 0x000fe40000f84270 */
[C---:B------:R-:W-:Y:S02]  /*cb90*/  ISETP.LT.OR P2, PT, R68.reuse, 0x51, P2 ;  /* 0x000000514400780c */ /* 0x040fe40001741670 */
[C---:B------:R-:W-:Y:S02]  /*cba0*/  ISETP.LT.OR P3, PT, R68.reuse, 0x52, P3 ;  /* 0x000000524400780c */ /* 0x040fe40001f61670 */
[----:B------:R-:W-:Y:S02]  /*cbb0*/  ISETP.LT.OR P4, PT, R68, 0x59, P4 ;  /* 0x000000594400780c */ /* 0x000fe40002781670 */
[----:B------:R-:W-:-:S02]  /*cbc0*/  FSEL R69, R55, -INF , !P2 ;  /* 0xff80000037457808 */ /* 0x000fc40005000000 */
[----:B------:R-:W-:Y:S02]  /*cbd0*/  FSEL R71, R56, -INF , !P3 ;  /* 0xff80000038477808 */ /* 0x000fe40005800000 */
[----:B------:R-:W-:Y:S02]  /*cbe0*/  FSEL R73, R57, -INF , !P4 ;  /* 0xff80000039497808 */ /* 0x000fe40006000000 */
[C---:B------:R-:W-:Y:S02]  /*cbf0*/  ISETP.GT.AND P2, PT, R70.reuse, 0x59, P1 ;  /* 0x000000594600780c */ /* 0x040fe40000f44270 */
[C---:B------:R-:W-:Y:S02]  /*cc00*/  ISETP.GT.AND P3, PT, R70.reuse, 0x60, P1 ;  /* 0x000000604600780c */ /* 0x040fe40000f64270 */
[----:B------:R-:W-:Y:S01]  /*cc10*/  ISETP.GT.AND P4, PT, R70, 0x61, P1 ;  /* 0x000000614600780c */ /* 0x000fe20000f84270 */
[--C-:B0-----:R-:W-:Y:S01]  /*cc20*/  IMAD.IADD R48, R78, 0x1, R53.reuse ;  /* 0x000000014e307824 */ /* 0x101fe200078e0235 */
[----:B------:R-:W-:Y:S01]  /*cc30*/  ISETP.LT.OR P2, PT, R68, 0x5a, P2 ;  /* 0x0000005a4400780c */ /* 0x000fe20001741670 */
[----:B------:R-:W-:Y:S01]  /*cc40*/  IMAD.IADD R50, R80, 0x1, R53 ;  /* 0x0000000150327824 */ /* 0x000fe200078e0235 */
[----:B------:R-:W-:-:S02]  /*cc50*/  ISETP.LT.OR P3, PT, R68, 0x61, P3 ;  /* 0x000000614400780c */ /* 0x000fc40001f61670 */
[----:B------:R-:W-:Y:S02]  /*cc60*/  ISETP.LT.OR P4, PT, R68, 0x62, P4 ;  /* 0x000000624400780c */ /* 0x000fe40002781670 */
[----:B------:R-:W-:Y:S02]  /*cc70*/  FSEL R79, R58, -INF , !P2 ;  /* 0xff8000003a4f7808 */ /* 0x000fe40005000000 */
[----:B------:R-:W-:Y:S02]  /*cc80*/  FSEL R81, R59, -INF , !P3 ;  /* 0xff8000003b517808 */ /* 0x000fe40005800000 */
[----:B------:R-:W-:Y:S02]  /*cc90*/  FSEL R83, R60, -INF , !P4 ;  /* 0xff8000003c537808 */ /* 0x000fe40006000000 */
[C---:B------:R-:W-:Y:S02]  /*cca0*/  ISETP.GT.AND P2, PT, R70.reuse, 0x68, P1 ;  /* 0x000000684600780c */ /* 0x040fe40000f44270 */
[----:B------:R-:W-:-:S02]  /*ccb0*/  ISETP.GT.AND P3, PT, R70, 0x69, P1 ;  /* 0x000000694600780c */ /* 0x000fc40000f64270 */
[----:B------:R-:W-:Y:S02]  /*ccc0*/  ISETP.GT.AND P4, PT, R70, 0x70, P1 ;  /* 0x000000704600780c */ /* 0x000fe40000f84270 */
        /* <DEDUP_REMOVED lines=8> */
[----:B------:R-:W-:Y:S02]  /*cd50*/  ISETP.GT.AND P4, PT, R70, 0x79, P1 ;  /* 0x000000794600780c */ /* 0x000fe40000f84270 */
[C---:B------:R-:W-:Y:S02]  /*cd60*/  ISETP.LT.OR P2, PT, R68.reuse, 0x72, P2 ;  /* 0x000000724400780c */ /* 0x040fe40001741670 */
[----:B------:R-:W-:-:S02]  /*cd70*/  ISETP.LT.OR P3, PT, R68, 0x79, P3 ;  /* 0x000000794400780c */ /* 0x000fc40001f61670 */
        /* <DEDUP_REMOVED lines=17> */
.L_x_1341:
[----:B------:R-:W-:-:S05]  /*ce90*/  IMAD.U32 R52, RZ, RZ, UR6 ;  /* 0x00000006ff347e24 */ /* 0x000fca000f8e00ff */
[----:B------:R-:W-:-:S13]  /*cea0*/  ISETP.NE.AND P2, PT, R52, 0x1, PT ;  /* 0x000000013400780c */ /* 0x000fda0003f45270 */
[----:B------:R-:W0:Y:S02]  /*ceb0*/  @P2 LDC.64 R8, c[0x0][0x9e8] ;  /* 0x00027a00ff082b82 */ /* 0x000e240000000a00 */
[----:B0-----:R-:W-:-:S05]  /*cec0*/  @P2 IMAD.HI.U32 R8, R53, R8, RZ ;  /* 0x0000000835082227 */ /* 0x001fca00078e00ff */
[----:B------:R-:W-:-:S07]  /*ced0*/  @P2 SHF.R.U32.HI R53, RZ, R9, R8 ;  /* 0x00000009ff352219 */ /* 0x000fce0000011608 */
.L_x_1342:
[----:B------:R-:W-:Y:S05]  /*cee0*/  BSYNC B0 ;  /* 0x0000000000007941 */ /* 0x000fea0003800000 */
.L_x_1340:
[----:B------:R-:W-:-:S04]  /*cef0*/  IMAD R53, R53, R52, -R76 ;  /* 0x0000003435357224 */ /* 0x000fc800078e0a4c */
[----:B------:R-:W-:-:S05]  /*cf00*/  IMAD R53, R18, -0x2, R53 ;  /* 0xfffffffe12357824 */ /* 0x000fca00078e0235 */
[----:B------:R-:W-:Y:S02]  /*cf10*/  VIADDMNMX R48, R53, R52, R48, PT ;  /* 0x0000003435307246 */ /* 0x000fe40003800130 */
[----:B------:R-:W-:-:S07]  /*cf20*/  VIMNMX R50, R50, R53, !PT ;  /* 0x0000003532327248 */ /* 0x000fce0007fe0100 */
.L_x_1339:
        /* <DEDUP_REMOVED lines=13> */
[----:B------:R-:W-:Y:S02]  /*d000*/  ISETP.GT.AND P2, PT, R50, 0x9, P1 ;  /* 0x000000093200780c */ /* 0x000fe40000f44270 */
        /* <DEDUP_REMOVED lines=56> */
[----:B------:R0:W-:Y:S01]  /*d390*/  MUFU.EX2 R25, R11 ;  /* 0x0000000b00197308 */ /* 0x0001e20000000800 */
        /* <DEDUP_REMOVED lines=9> */
[-CC-:B0-----:R-:W-:Y:S01]  /*d430*/  FFMA.FTZ R11, R195, R8.reuse, -R52.reuse ;  /* 0x00000008c30b7223 */ /* 0x181fe20000010834 */
[----:B------:R-:W-:Y:S01]  /*d440*/  FSEL R161, R26, -INF , !P2 ;  /* 0xff8000001aa17808 */ /* 0x000fe20005000000 */
[-CC-:B------:R-:W-:Y:S01]  /*d450*/  FFMA.FTZ R51, R51, R8.reuse, -R52.reuse ;  /* 0x0000000833337223 */ /* 0x180fe20000010834 */
[----:B------:R-:W-:Y:S01]  /*d460*/  FSEL R26, R6, -INF , !P3 ;  /* 0xff800000061a7808 */ /* 0x000fe20005800000 */
[----:B------:R-:W-:Y:S01]  /*d470*/  FFMA.FTZ R47, R47, R8, -R52 ;  /* 0x000000082f2f7223 */ /* 0x000fe20000010834 */
[----:B------:R-:W-:Y:S01]  /*d480*/  ISETP.GT.AND P2, PT, R50, 0x29, P1 ;  /* 0x000000293200780c */ /* 0x000fe20000f44270 */
[----:B------:R-:W-:Y:S01]  /*d490*/  MUFU.EX2 R12, R12 ;  /* 0x0000000c000c7308 */ /* 0x000fe20000000800 */
[----:B------:R-:W-:-:S02]  /*d4a0*/  FMNMX.FTZ R6, R26, R5, !PT ;  /* 0x000000051a067209 */ /* 0x000fc40007810000 */
[----:B------:R-:W-:Y:S02]  /*d4b0*/  ISETP.LT.OR P2, PT, R48, 0x2a, P2 ;  /* 0x0000002a3000780c */ /* 0x000fe40001741670 */
[----:B------:R-:W-:Y:S02]  /*d4c0*/  FMNMX.FTZ R14, R53, R6, !PT ;  /* 0x00000006350e7209 */ /* 0x000fe40007810000 */
[----:B------:R-:W-:Y:S01]  /*d4d0*/  FSEL R187, R24, -INF , !P2 ;  /* 0xff80000018bb7808 */ /* 0x000fe20005000000 */
[----:B------:R-:W-:-:S01]  /*d4e0*/  FFMA.FTZ R24, R199, R8, -R52 ;  /* 0x00000008c7187223 */ /* 0x000fc20000010834 */
[----:B------:R-:W-:Y:S01]  /*d4f0*/  FMNMX.FTZ R14, R55, R14, !PT ;  /* 0x0000000e370e7209 */ /* 0x000fe20007810000 */
[----:B------:R0:W-:Y:S01]  /*d500*/  MUFU.EX2 R6, R11 ;  /* 0x0000000b00067308 */ /* 0x0001e20000000800 */
[----:B------:R-:W-:Y:S02]  /*d510*/  ISETP.GT.AND P2, PT, R50, 0x31, P1 ;  /* 0x000000313200780c */ /* 0x000fe40000f44270 */
[----:B------:R-:W-:-:S02]  /*d520*/  FMNMX.FTZ R14, R57, R14, !PT ;  /* 0x0000000e390e7209 */ /* 0x000fc40007810000 */
[----:B------:R-:W-:Y:S02]  /*d530*/  ISETP.GT.AND P3, PT, R50, 0x30, P1 ;  /* 0x000000303200780c */ /* 0x000fe40000f64270 */
[----:B------:R-:W-:Y:S01]  /*d540*/  FMNMX.FTZ R14, R59, R14, !PT ;  /* 0x0000000e3b0e7209 */ /* 0x000fe20007810000 */
[----:B------:R-:W-:Y:S01]  /*d550*/  MUFU.EX2 R65, R65 ;  /* 0x0000004100417308 */ /* 0x000fe20000000800 */
[C---:B------:R-:W-:Y:S01]  /*d560*/  ISETP.LT.OR P2, PT, R48.reuse, 0x32, P2 ;  /* 0x000000323000780c */ /* 0x040fe20001741670 */
[----:B0-----:R-:W-:Y:S01]  /*d570*/  FFMA.FTZ R11, R197, R8, -R52 ;  /* 0x00000008c50b7223 */ /* 0x001fe20000010834 */
[----:B------:R-:W-:Y:S02]  /*d580*/  FMNMX.FTZ R20, R13, R14, !PT ;  /* 0x0000000e0d147209 */ /* 0x000fe40007810000 */
[----:B------:R-:W-:Y:S02]  /*d590*/  ISETP.LT.OR P3, PT, R48, 0x31, P3 ;  /* 0x000000313000780c */ /* 0x000fe40001f61670 */
[----:B------:R-:W-:Y:S01]  /*d5a0*/  FMNMX.FTZ R20, R21, R20, !PT ;  /* 0x0000001415147209 */ /* 0x000fe20007810000 */
[----:B------:R0:W-:Y:S01]  /*d5b0*/  MUFU.EX2 R14, R11 ;  /* 0x0000000b000e7308 */ /* 0x0001e20000000800 */
[----:B------:R-:W-:-:S02]  /*d5c0*/  FSEL R199, R27, -INF , !P2 ;  /* 0xff8000001bc77808 */ /* 0x000fc40005000000 */
[----:B------:R-:W-:Y:S02]  /*d5d0*/  FMNMX.FTZ R20, R61, R20, !PT ;  /* 0x000000143d147209 */ /* 0x000fe40007810000 */
[----:B------:R-:W-:Y:S02]  /*d5e0*/  FSEL R195, R28, -INF , !P3 ;  /* 0xff8000001cc37808 */ /* 0x000fe40005800000 */
[----:B------:R-:W-:Y:S01]  /*d5f0*/  FMNMX.FTZ R20, R63, R20, !PT ;  /* 0x000000143f147209 */ /* 0x000fe20007810000 */
[----:B------:R1:W-:Y:S01]  /*d600*/  MUFU.EX2 R27, R24 ;  /* 0x00000018001b7308 */ /* 0x0003e20000000800 */
[C---:B------:R-:W-:Y:S01]  /*d610*/  ISETP.GT.AND P3, PT, R50.reuse, 0x38, P1 ;  /* 0x000000383200780c */ /* 0x040fe20000f64270 */
[----:B0-----:R-:W-:Y:S01]  /*d620*/  FFMA.FTZ R11, R191, R8, -R52 ;  /* 0x00000008bf0b7223 */ /* 0x001fe20000010834 */
[----:B------:R-:W-:Y:S02]  /*d630*/  ISETP.GT.AND P2, PT, R50, 0x39, P1 ;  /* 0x000000393200780c */ /* 0x000fe40000f44270 */
[----:B------:R-:W-:-:S02]  /*d640*/  ISETP.LT.OR P3, PT, R48, 0x39, P3 ;  /* 0x000000393000780c */ /* 0x000fc40001f61670 */
[----:B------:R-:W-:Y:S01]  /*d650*/  ISETP.LT.OR P2, PT, R48, 0x3a, P2 ;  /* 0x0000003a3000780c */ /* 0x000fe20001741670 */
[----:B------:R-:W-:Y:S01]  /*d660*/  MUFU.EX2 R157, R157 ;  /* 0x0000009d009d7308 */ /* 0x000fe20000000800 */
[----:B-1----:R-:W-:Y:S02]  /*d670*/  FMNMX.FTZ R24, R15, R20, !PT ;  /* 0x000000140f187209 */ /* 0x002fe40007810000 */
[----:B------:R-:W-:Y:S02]  /*d680*/  FSEL R201, R30, -INF , !P3 ;  /* 0xff8000001ec97808 */ /* 0x000fe40005800000 */
[----:B------:R-:W-:Y:S02]  /*d690*/  FMNMX.FTZ R24, R161, R24, !PT ;  /* 0x00000018a1187209 */ /* 0x000fe40007810000 */
[----:B------:R-:W-:Y:S01]  /*d6a0*/  ISETP.GT.AND P3, PT, R50, 0x40, P1 ;  /* 0x000000403200780c */ /* 0x000fe20000f64270 */
[----:B------:R0:W-:Y:S01]  /*d6b0*/  MUFU.EX2 R20, R11 ;  /* 0x0000000b00147308 */ /* 0x0001e20000000800 */
[----:B------:R-:W-:-:S02]  /*d6c0*/  FMNMX.FTZ R24, R187, R24, !PT ;  /* 0x00000018bb187209 */ /* 0x000fc40007810000 */
[----:B------:R-:W-:Y:S02]  /*d6d0*/  ISETP.LT.OR P3, PT, R48, 0x41, P3 ;  /* 0x000000413000780c */ /* 0x000fe40001f61670 */
[----:B------:R-:W-:Y:S02]  /*d6e0*/  FMNMX.FTZ R24, R195, R24, !PT ;  /* 0x00000018c3187209 */ /* 0x000fe40007810000 */
[----:B------:R-:W-:Y:S01]  /*d6f0*/  FSEL R197, R29, -INF , !P2 ;  /* 0xff8000001dc57808 */ /* 0x000fe20005000000 */
[----:B------:R-:W-:-:S01]  /*d700*/  FFMA.FTZ R29, R193, R8, -R52 ;  /* 0x00000008c11d7223 */ /* 0x000fc20000010834 */
[----:B------:R-:W-:Y:S01]  /*d710*/  ISETP.GT.AND P2, PT, R50, 0x41, P1 ;  /* 0x000000413200780c */ /* 0x000fe20000f44270 */
[----:B0-----:R-:W-:-:S01]  /*d720*/  FFMA.FTZ R11, R165, R8, -R52 ;  /* 0x00000008a50b7223 */ /* 0x001fc20000010834 */
[----:B------:R-:W-:Y:S01]  /*d730*/  FMNMX.FTZ R28, R199, R24, !PT ;  /* 0x00000018c71c7209 */ /* 0x000fe20007810000 */
[----:B------:R-:W-:Y:S01]  /*d740*/  MUFU.EX2 R67, R67 ;  /* 0x0000004300437308 */ /* 0x000fe20000000800 */
[----:B------:R-:W-:-:S02]  /*d750*/  FSEL R193, R32, -INF , !P3 ;  /* 0xff80000020c17808 */ /* 0x000fc40005800000 */
[----:B------:R-:W-:Y:S02]  /*d760*/  ISETP.GT.AND P3, PT, R50, 0x48, P1 ;  /* 0x000000483200780c */ /* 0x000fe40000f64270 */
[C---:B------:R-:W-:Y:S02]  /*d770*/  ISETP.LT.OR P2, PT, R48.reuse, 0x42, P2 ;  /* 0x000000423000780c */ /* 0x040fe40001741670 */
[----:B------:R-:W-:Y:S01]  /*d780*/  FMNMX.FTZ R28, R201, R28, !PT ;  /* 0x0000001cc91c7209 */ /* 0x000fe20007810000 */
[----:B------:R-:W-:Y:S01]  /*d790*/  MUFU.EX2 R24, R185 ;  /* 0x000000b900187308 */ /* 0x000fe20000000800 */
[----:B------:R-:W-:Y:S02]  /*d7a0*/  ISETP.LT.OR P3, PT, R48, 0x49, P3 ;  /* 0x000000493000780c */ /* 0x000fe40001f61670 */
[----:B------:R-:W-:Y:S01]  /*d7b0*/  FSEL R191, R31, -INF , !P2 ;  /* 0xff8000001fbf7808 */ /* 0x000fe20005000000 */
[----:B------:R-:W-:-:S01]  /*d7c0*/  FFMA.FTZ R31, R189, R8, -R52 ;  /* 0x00000008bd1f7223 */ /* 0x000fc20000010834 */
[----:B------:R-:W-:-:S02]  /*d7d0*/  ISETP.GT.AND P2, PT, R50, 0x49, P1 ;  /* 0x000000493200780c */ /* 0x000fc40000f44270 */
[----:B------:R-:W-:Y:S01]  /*d7e0*/  FMNMX.FTZ R28, R197, R28, !PT ;  /* 0x0000001cc51c7209 */ /* 0x000fe20007810000 */
[----:B------:R-:W-:Y:S01]  /*d7f0*/  MUFU.EX2 R29, R29 ;  /* 0x0000001d001d7308 */ /* 0x000fe20000000800 */
[----:B------:R-:W-:Y:S01]  /*d800*/  FSEL R203, R34, -INF , !P3 ;  /* 0xff80000022cb7808 */ /* 0x000fe20005800000 */
[----:B------:R-:W-:Y:S01]  /*d810*/  FFMA.FTZ R34, R163, R8, -R52 ;  /* 0x00000008a3227223 */ /* 0x000fe20000010834 */
[----:B------:R-:W-:Y:S02]  /*d820*/  ISETP.GT.AND P3, PT, R50, 0x50, P1 ;  /* 0x000000503200780c */ /* 0x000fe40000f64270 */
[C---:B------:R-:W-:Y:S02]  /*d830*/  ISETP.LT.OR P2, PT, R48.reuse, 0x4a, P2 ;  /* 0x0000004a3000780c */ /* 0x040fe40001741670 */
[----:B------:R-:W-:Y:S01]  /*d840*/  FMNMX.FTZ R28, R193, R28, !PT ;  /* 0x0000001cc11c7209 */ /* 0x000fe20007810000 */
[----:B------:R-:W-:Y:S01]  /*d850*/  MUFU.EX2 R31, R31 ;  /* 0x0000001f001f7308 */ /* 0x000fe20000000800 */
[----:B------:R-:W-:-:S02]  /*d860*/  ISETP.LT.OR P3, PT, R48, 0x51, P3 ;  /* 0x000000513000780c */ /* 0x000fc40001f61670 */
[----:B------:R-:W-:Y:S01]  /*d870*/  FSEL R189, R33, -INF , !P2 ;  /* 0xff80000021bd7808 */ /* 0x000fe20005000000 */
[----:B------:R-:W-:-:S01]  /*d880*/  FFMA.FTZ R33, R167, R8, -R52 ;  /* 0x00000008a7217223 */ /* 0x000fc20000010834 */
[C---:B------:R-:W-:Y:S02]  /*d890*/  ISETP.GT.AND P2, PT, R50.reuse, 0x51, P1 ;  /* 0x000000513200780c */ /* 0x040fe40000f44270 */
[----:B------:R-:W-:Y:S01]  /*d8a0*/  FMNMX.FTZ R30, R191, R28, !PT ;  /* 0x0000001cbf1e7209 */ /* 0x000fe20007810000 */
[----:B------:R-:W-:Y:S01]  /*d8b0*/  MUFU.EX2 R51, R51 ;  /* 0x0000003300337308 */ /* 0x000fe20000000800 */
[----:B------:R-:W-:Y:S02]  /*d8c0*/  FSEL R35, R35, -INF , !P3 ;  /* 0xff80000023237808 */ /* 0x000fe40005800000 */
[----:B------:R-:W-:Y:S02]  /*d8d0*/  ISETP.GT.AND P3, PT, R50, 0x58, P1 ;  /* 0x000000583200780c */ /* 0x000fe40000f64270 */
[----:B------:R-:W-:-:S02]  /*d8e0*/  ISETP.LT.OR P2, PT, R48, 0x52, P2 ;  /* 0x000000523000780c */ /* 0x000fc40001741670 */
[----:B------:R-:W-:Y:S01]  /*d8f0*/  FMNMX.FTZ R30, R203, R30, !PT ;  /* 0x0000001ecb1e7209 */ /* 0x000fe20007810000 */
[----:B------:R0:W-:Y:S01]  /*d900*/  MUFU.EX2 R28, R11 ;  /* 0x0000000b001c7308 */ /* 0x0001e20000000800 */
[----:B------:R-:W-:Y:S02]  /*d910*/  ISETP.LT.OR P3, PT, R48, 0x59, P3 ;  /* 0x000000593000780c */ /* 0x000fe40001f61670 */
[----:B------:R-:W-:Y:S02]  /*d920*/  FSEL R167, R36, -INF , !P2 ;  /* 0xff80000024a77808 */ /* 0x000fe40005000000 */
[----:B------:R-:W-:Y:S02]  /*d930*/  FMNMX.FTZ R30, R189, R30, !PT ;  /* 0x0000001ebd1e7209 */ /* 0x000fe40007810000 */
[----:B------:R-:W-:Y:S01]  /*d940*/  ISETP.GT.AND P2, PT, R50, 0x59, P1 ;  /* 0x000000593200780c */ /* 0x000fe20000f44270 */
[----:B------:R-:W-:Y:S01]  /*d950*/  MUFU.EX2 R33, R33 ;  /* 0x0000002100217308 */ /* 0x000fe20000000800 */
[----:B------:R-:W-:Y:S01]  /*d960*/  FSEL R37, R37, -INF , !P3 ;  /* 0xff80000025257808 */ /* 0x000fe20005800000 */
[----:B0-----:R-:W-:Y:S01]  /*d970*/  FFMA.FTZ R11, R159, R8, -R52 ;  /* 0x000000089f0b7223 */ /* 0x001fe20000010834 */
[----:B------:R-:W-:-:S02]  /*d980*/  FMNMX.FTZ R30, R35, R30, !PT ;  /* 0x0000001e231e7209 */ /* 0x000fc40007810000 */
        /* <DEDUP_REMOVED lines=8> */
[----:B------:R0:W-:Y:S01]  /*da10*/  MUFU.EX2 R30, R11 ;  /* 0x0000000b001e7308 */ /* 0x0001e20000000800 */
[----:B------:R-:W-:-:S02]  /*da20*/  FMNMX.FTZ R32, R37, R32, !PT ;  /* 0x0000002025207209 */ /* 0x000fc40007810000 */
[----:B------:R-:W-:Y:S02]  /*da30*/  FSEL R163, R39, -INF , !P3 ;  /* 0xff80000027a37808 */ /* 0x000fe40005800000 */
[----:B------:R-:W-:Y:S02]  /*da40*/  ISETP.GT.AND P3, PT, R50, 0x68, P1 ;  /* 0x000000683200780c */ /* 0x000fe40000f64270 */
[C---:B------:R-:W-:Y:S01]  /*da50*/  ISETP.LT.OR P2, PT, R48.reuse, 0x62, P2 ;  /* 0x000000623000780c */ /* 0x040fe20001741670 */
[----:B------:R1:W-:Y:S01]  /*da60*/  MUFU.EX2 R39, R34 ;  /* 0x0000002200277308 */ /* 0x0003e20000000800 */
[----:B------:R-:W-:Y:S01]  /*da70*/  FMNMX.FTZ R32, R165, R32, !PT ;  /* 0x00000020a5207209 */ /* 0x000fe20007810000 */
[-CC-:B0-----:R-:W-:Y:S01]  /*da80*/  FFMA.FTZ R11, R155, R8.reuse, -R52.reuse ;  /* 0x000000089b0b7223 */ /* 0x181fe20000010834 */
[----:B------:R-:W-:Y:S01]  /*da90*/  ISETP.LT.OR P3, PT, R48, 0x69, P3 ;  /* 0x000000693000780c */ /* 0x000fe20001f61670 */
[-CC-:B------:R-:W-:Y:S01]  /*daa0*/  FFMA.FTZ R155, R153, R8.reuse, -R52.reuse ;  /* 0x00000008999b7223 */ /* 0x180fe20000010834 */
[----:B------:R-:W-:Y:S01]  /*dab0*/  FSEL R159, R40, -INF , !P2 ;  /* 0xff800000289f7808 */ /* 0x000fe20005000000 */
[----:B------:R-:W-:Y:S01]  /*dac0*/  FFMA.FTZ R40, R81, R8, -R52 ;  /* 0x0000000851287223 */ /* 0x000fe20000010834 */
[----:B------:R-:W-:-:S02]  /*dad0*/  ISETP.GT.AND P2, PT, R50, 0x69, P1 ;  /* 0x000000693200780c */ /* 0x000fc40000f44270 */
[----:B------:R-:W-:Y:S01]  /*dae0*/  FMNMX.FTZ R32, R163, R32, !PT ;  /* 0x00000020a3207209 */ /* 0x000fe20007810000 */
[----:B------:R-:W-:Y:S01]  /*daf0*/  MUFU.EX2 R155, R155 ;  /* 0x0000009b009b7308 */ /* 0x000fe20000000800 */
[----:B------:R-:W-:Y:S02]  /*db00*/  FSEL R41, R41, -INF , !P3 ;  /* 0xff80000029297808 */ /* 0x000fe40005800000 */
[----:B------:R-:W-:Y:S02]  /*db10*/  ISETP.GT.AND P3, PT, R50, 0x70, P1 ;  /* 0x000000703200780c */ /* 0x000fe40000f64270 */
[C---:B------:R-:W-:Y:S02]  /*db20*/  ISETP.LT.OR P2, PT, R48.reuse, 0x6a, P2 ;  /* 0x0000006a3000780c */ /* 0x040fe40001741670 */
[----:B-1----:R-:W-:Y:S01]  /*db30*/  FMNMX.FTZ R34, R159, R32, !PT ;  /* 0x000000209f227209 */ /* 0x002fe20007810000 */
[----:B------:R-:W-:Y:S01]  /*db40*/  MUFU.EX2 R40, R40 ;  /* 0x0000002800287308 */ /* 0x000fe20000000800 */
[----:B------:R-:W-:-:S02]  /*db50*/  ISETP.LT.OR P3, PT, R48, 0x71, P3 ;  /* 0x000000713000780c */ /* 0x000fc40001f61670 */
[----:B------:R-:W-:Y:S02]  /*db60*/  FSEL R185, R42, -INF , !P2 ;  /* 0xff8000002ab97808 */ /* 0x000fe40005000000 */
[C---:B------:R-:W-:Y:S02]  /*db70*/  ISETP.GT.AND P2, PT, R50.reuse, 0x71, P1 ;  /* 0x000000713200780c */ /* 0x040fe40000f44270 */
[----:B------:R-:W-:Y:S01]  /*db80*/  FMNMX.FTZ R34, R41, R34, !PT ;  /* 0x0000002229227209 */ /* 0x000fe20007810000 */
[----:B------:R0:W-:Y:S01]  /*db90*/  MUFU.EX2 R32, R11 ;  /* 0x0000000b00207308 */ /* 0x0001e20000000800 */
[----:B------:R-:W-:Y:S02]  /*dba0*/  FSEL R43, R43, -INF , !P3 ;  /* 0xff8000002b2b7808 */ /* 0x000fe40005800000 */
[----:B------:R-:W-:Y:S02]  /*dbb0*/  ISETP.GT.AND P3, PT, R50, 0x78, P1 ;  /* 0x000000783200780c */ /* 0x000fe40000f64270 */
[----:B------:R-:W-:-:S02]  /*dbc0*/  ISETP.LT.OR P2, PT, R48, 0x72, P2 ;  /* 0x000000723000780c */ /* 0x000fc40001741670 */
[----:B------:R-:W-:Y:S02]  /*dbd0*/  FMNMX.FTZ R34, R185, R34, !PT ;  /* 0x00000022b9227209 */ /* 0x000fe40007810000 */
[----:B------:R-:W-:Y:S02]  /*dbe0*/  ISETP.GT.AND P1, PT, R50, 0x79, P1 ;  /* 0x000000793200780c */ /* 0x000fe40000f24270 */
[----:B------:R-:W-:Y:S02]  /*dbf0*/  ISETP.LT.OR P3, PT, R48, 0x79, P3 ;  /* 0x000000793000780c */ /* 0x000fe40001f61670 */
[----:B------:R-:W-:Y:S01]  /*dc00*/  FSEL R153, R44, -INF , !P2 ;  /* 0xff8000002c997808 */ /* 0x000fe20005000000 */
[--C-:B------:R-:W-:Y:S01]  /*dc10*/  FFMA.FTZ R44, R73, R8, -R52.reuse ;  /* 0x00000008492c7223 */ /* 0x100fe20000010834 */
[----:B------:R-:W-:Y:S01]  /*dc20*/  FMNMX.FTZ R34, R43, R34, !PT ;  /* 0x000000222b227209 */ /* 0x000fe20007810000 */
[-CC-:B------:R-:W-:Y:S01]  /*dc30*/  FFMA.FTZ R73, R83, R8.reuse, -R52.reuse ;  /* 0x0000000853497223 */ /* 0x180fe20000010834 */
[----:B------:R-:W-:Y:S01]  /*dc40*/  ISETP.LT.OR P1, PT, R48, 0x7a, P1 ;  /* 0x0000007a3000780c */ /* 0x000fe20000f21670 */
[----:B------:R-:W-:Y:S01]  /*dc50*/  FFMA.FTZ R48, R49, R8, -R52 ;  /* 0x0000000831307223 */ /* 0x000fe20000010834 */
[----:B------:R-:W-:-:S02]  /*dc60*/  FSEL R45, R45, -INF , !P3 ;  /* 0xff8000002d2d7808 */ /* 0x000fc40005800000 */
[----:B------:R-:W-:Y:S01]  /*dc70*/  FMNMX.FTZ R36, R153, R34, !PT ;  /* 0x0000002299247209 */ /* 0x000fe20007810000 */
[----:B------:R-:W-:Y:S01]  /*dc80*/  MUFU.EX2 R73, R73 ;  /* 0x0000004900497308 */ /* 0x000fe20000000800 */
[----:B------:R-:W-:Y:S02]  /*dc90*/  FSEL R77, R46, -INF , !P1 ;  /* 0xff8000002e4d7808 */ /* 0x000fe40004800000 */
[----:B------:R-:W-:-:S04]  /*dca0*/  FMNMX.FTZ R36, R45, R36, !PT ;  /* 0x000000242d247209 */ /* 0x000fc80007810000 */
[----:B0-----:R-:W-:Y:S01]  /*dcb0*/  FMNMX.FTZ R11, R77, R36, !PT ;  /* 0x000000244d0b7209 */ /* 0x001fe20007810000 */
[----:B------:R-:W-:Y:S01]  /*dcc0*/  MUFU.EX2 R34, R38 ;  /* 0x0000002600227308 */ /* 0x000fe20000000800 */
[----:B------:R-:W-:-:S01]  /*dcd0*/  FFMA.FTZ R36, R69, R8, -R52 ;  /* 0x0000000845247223 */ /* 0x000fc20000010834 */
[-CC-:B------:R-:W-:Y:S01]  /*dce0*/  FFMA.FTZ R69, R71, R8.reuse, -R52.reuse ;  /* 0x0000000847457223 */ /* 0x180fe20000010834 */
[----:B------:R-:W-:-:S01]  /*dcf0*/  FFMA.FTZ R71, R79, R8, -R52 ;  /* 0x000000084f477223 */ /* 0x000fc20000010834 */
[----:B------:R-:W0:Y:S01]  /*dd00*/  SHFL.BFLY PT, R42, R11, 0x2, 0x1f ;  /* 0x0c401f000b2a7f89 */ /* 0x000e2200000e0000 */
[----:B------:R-:W-:-:S03]  /*dd10*/  FFMA.FTZ R79, R87, R8, -R52 ;  /* 0x00000008574f7223 */ /* 0x000fc60000010834 */
[----:B------:R1:W-:Y:S08]  /*dd20*/  MUFU.EX2 R38, R44 ;  /* 0x0000002c00267308 */ /* 0x0003f00000000800 */
[----:B------:R-:W-:Y:S01]  /*dd30*/  MUFU.EX2 R36, R36 ;  /* 0x0000002400247308 */ /* 0x000fe20000000800 */
[----:B-1----:R-:W-:-:S01]  /*dd40*/  FFMA.FTZ R44, R75, R8, -R52 ;  /* 0x000000084b2c7223 */ /* 0x002fc20000010834 */
[----:B------:R-:W-:-:S05]  /*dd50*/  FSEL R75, R9, RZ, P4 ;  /* 0x000000ff094b7208 */ /* 0x000fca0002000000 */
[----:B------:R-:W-:Y:S01]  /*dd60*/  FADD.FTZ R75, -R75, R4 ;  /* 0x000000044b4b7221 */ /* 0x000fe20000010100 */
[----:B------:R-:W-:Y:S03]  /*dd70*/  MUFU.EX2 R69, R69 ;  /* 0x0000004500457308 */ /* 0x000fe60000000800 */
[----:B------:R-:W-:Y:S01]  /*dd80*/  FMUL.FTZ R49, R75, R8 ;  /* 0x000000084b317220 */ /* 0x000fe20000410000 */
[----:B0-----:R-:W-:Y:S01]  /*dd90*/  FMNMX.FTZ R46, R11, R42, !PT ;  /* 0x0000002a0b2e7209 */ /* 0x001fe20007810000 */
[----:B------:R-:W-:-:S03]  /*dda0*/  FFMA.FTZ R42, R85, R8, -R52 ;  /* 0x00000008552a7223 */ /* 0x000fc60000010834 */
        /* <DEDUP_REMOVED lines=11> */
[----:B------:R-:W-:-:S05]  /*de60*/  FSEL R4, R4, RZ, P1 ;  /* 0x000000ff04047208 */ /* 0x000fca0000800000 */
[----:B------:R-:W-:Y:S01]  /*de70*/  FFMA.FTZ R50, R59, R8, -R4 ;  /* 0x000000083b327223 */ /* 0x000fe20000010804 */
[----:B------:R-:W-:-:S01]  /*de80*/  FADD.FTZ R59, -R60, R5 ;  /* 0x000000053c3b7221 */ /* 0x000fc20000010100 */
[-CC-:B------:R-:W-:Y:S01]  /*de90*/  FFMA.FTZ R75, R26, R8.reuse, -R4.reuse ;  /* 0x000000081a4b7223 */ /* 0x180fe20000010804 */
[----:B------:R-:W-:-:S01]  /*dea0*/  FFMA.FTZ R26, R53, R8, -R4 ;  /* 0x00000008351a7223 */ /* 0x000fc20000010804 */
[-CC-:B0-----:R-:W-:Y:S01]  /*deb0*/  FFMA.FTZ R48, R55, R8.reuse, -R4.reuse ;  /* 0x0000000837307223 */ /* 0x181fe20000010804 */
[-C--:B------:R-:W-:Y:S01]  /*dec0*/  FMUL.FTZ R60, R59, R8.reuse ;  /* 0x000000083b3c7220 */ /* 0x080fe20000410000 */
[-CC-:B------:R-:W-:Y:S01]  /*ded0*/  FFMA.FTZ R53, R57, R8.reuse, -R4.reuse ;  /* 0x0000000839357223 */ /* 0x180fe20000010804 */
[----:B------:R-:W-:-:S01]  /*dee0*/  FFMA.FTZ R13, R13, R8, -R4 ;  /* 0x000000080d0d7223 */ /* 0x000fc20000010804 */
[----:B------:R-:W-:Y:S01]  /*def0*/  MUFU.EX2 R75, R75 ;  /* 0x0000004b004b7308 */ /* 0x000fe20000000800 */
[----:B------:R-:W-:-:S01]  /*df00*/  FFMA.FTZ R21, R21, R8, -R4 ;  /* 0x0000000815157223 */ /* 0x000fc20000010804 */
[----:B------:R-:W-:Y:S01]  /*df10*/  FFMA.FTZ R54, R63, R8, -R4 ;  /* 0x000000083f367223 */ /* 0x000fe20000010804 */
[----:B------:R-:W-:-:S01]  /*df20*/  FADD.FTZ R63, R25, R66 ;  /* 0x00000042193f7221 */ /* 0x000fc20000010000 */
        /* <DEDUP_REMOVED lines=24> */
[----:B------:R-:W-:-:S04]  /*e0b0*/  FFMA.FTZ R45, R45, R8, -R4 ;  /* 0x000000082d2d7223 */ /* 0x000fc80000010804 */
        /* <DEDUP_REMOVED lines=14> */
[----:B--2---:R-:W-:-:S01]  /*e1a0*/  FADD.FTZ R2, R13, R68 ;  /* 0x000000440d027221 */ /* 0x004fc20000010000 */
[----:B------:R-:W-:-:S06]  /*e1b0*/  FFMA.FTZ R68, R167, R8, -R4 ;  /* 0x00000008a7447223 */ /* 0x000fcc0000010804 */
[----:B------:R-:W2:Y:S01]  /*e1c0*/  MUFU.EX2 R54, R54 ;  /* 0x0000003600367308 */ /* 0x000ea20000000800 */
[----:B0-----:R-:W-:-:S01]  /*e1d0*/  FADD.FTZ R3, R21, R2 ;  /* 0x0000000215037221 */ /* 0x001fc20000010000 */
[----:B------:R-:W-:Y:S01]  /*e1e0*/  FADD.FTZ R2, R20, R63 ;  /* 0x0000003f14027221 */ /* 0x000fe20000010000 */
        /* <DEDUP_REMOVED lines=13> */
[----:B------:R-:W-:Y:S01]  /*e2c0*/  FADD.FTZ R81, R39, R70 ;  /* 0x0000004627517221 */ /* 0x000fe20000010000 */
[----:B------:R-:W-:-:S01]  /*e2d0*/  FFMA.FTZ R70, R159, R8, -R4 ;  /* 0x000000089f467223 */ /* 0x000fc20000010804 */
[----:B------:R-:W1:Y:S01]  /*e2e0*/  MUFU.EX2 R58, R58 ;  /* 0x0000003a003a7308 */ /* 0x000e620000000800 */
[----:B--2---:R-:W-:-:S01]  /*e2f0*/  FADD.FTZ R2, R56, R3 ;  /* 0x0000000338027221 */ /* 0x004fc20000010000 */
[----:B------:R-:W-:Y:S01]  /*e300*/  FADD.FTZ R74, R30, R81 ;  /* 0x000000511e4a7221 */ /* 0x000fe20000010000 */
[----:B------:R-:W-:-:S03]  /*e310*/  FFMA.FTZ R4, R77, R8, -R4 ;  /* 0x000000084d047223 */ /* 0x000fc60000010804 */
        /* <DEDUP_REMOVED lines=28> */
[----:B------:R1:W-:Y:S01]  /*e4e0*/  MUFU.EX2 R76, R41 ;  /* 0x00000029004c7308 */ /* 0x0003e20000000800 */
[----:B--2---:R-:W-:-:S07]  /*e4f0*/  FADD.FTZ R2, R72, R3 ;  /* 0x0000000348027221 */ /* 0x004fce0000010000 */
[----:B------:R-:W2:Y:S01]  /*e500*/  MUFU.EX2 R70, R70 ;  /* 0x0000004600467308 */ /* 0x000ea20000000800 */
[----:B-1----:R-:W-:-:S01]  /*e510*/  FADD.FTZ R41, R69, R74 ;  /* 0x0000004a45297221 */ /* 0x002fc20000010000 */
[----:B0-----:R-:W-:-:S03]  /*e520*/  FADD.FTZ R3, R63, R2 ;  /* 0x000000023f037221 */ /* 0x001fc60000010000 */
[----:B------:R-:W-:-:S03]  /*e530*/  FADD.FTZ R74, R38, R41 ;  /* 0x00000029264a7221 */ /* 0x000fc60000010000 */
[----:B------:R-:W0:Y:S01]  /*e540*/  MUFU.EX2 R185, R185 ;  /* 0x000000b900b97308 */ /* 0x000e220000000800 */
[----:B------:R-:W-:-:S04]  /*e550*/  FADD.FTZ R41, R71, R74 ;  /* 0x0000004a47297221 */ /* 0x000fc80000010000 */
[----:B------:R-:W-:-:S03]  /*e560*/  FADD.FTZ R74, R40, R41 ;  /* 0x00000029284a7221 */ /* 0x000fc60000010000 */
[----:B------:R-:W1:Y:S01]  /*e570*/  MUFU.EX2 R44, R44 ;  /* 0x0000002c002c7308 */ /* 0x000e620000000800 */
[----:B------:R-:W-:-:S01]  /*e580*/  FADD.FTZ R41, R73, R74 ;  /* 0x0000004a49297221 */ /* 0x000fc20000010000 */
[----:B--2---:R-:W-:-:S03]  /*e590*/  FADD.FTZ R3, R70, R3 ;  /* 0x0000000346037221 */ /* 0x004fc60000010000 */
[----:B------:R-:W-:Y:S01]  /*e5a0*/  FADD.FTZ R2, R42, R41 ;  /* 0x000000292a027221 */ /* 0x000fe20000010000 */
[----:B------:R-:W-:-:S02]  /*e5b0*/  FADD.FTZ R3, R76, R3 ;  /* 0x000000034c037221 */ /* 0x000fc40000010000 */
[----:B------:R-:W2:Y:S01]  /*e5c0*/  MUFU.EX2 R78, R43 ;  /* 0x0000002b004e7308 */ /* 0x000ea20000000800 */
[----:B------:R-:W-:-:S01]  /*e5d0*/  FADD.FTZ R41, R79, R2 ;  /* 0x000000024f297221 */ /* 0x000fc20000010000 */
[----:B0-----:R-:W-:-:S06]  /*e5e0*/  FADD.FTZ R3, R185, R3 ;  /* 0x00000003b9037221 */ /* 0x001fcc0000010000 */
[----:B------:R-:W0:Y:S01]  /*e5f0*/  MUFU.EX2 R80, R153 ;  /* 0x0000009900507308 */ /* 0x000e220000000800 */
[----:B-1----:R-:W-:-:S04]  /*e600*/  FADD.FTZ R2, R44, R41 ;  /* 0x000000292c027221 */ /* 0x002fc80000010000 */
[----:B------:R-:W-:-:S03]  /*e610*/  FADD.FTZ R41, R51, R2 ;  /* 0x0000000233297221 */ /* 0x000fc60000010000 */
[----:B------:R-:W1:Y:S01]  /*e620*/  MUFU.EX2 R82, R45 ;  /* 0x0000002d00527308 */ /* 0x000e620000000800 */
[----:B--2---:R-:W-:-:S01]  /*e630*/  FADD.FTZ R3, R78, R3 ;  /* 0x000000034e037221 */ /* 0x004fc20000010000 */
[----:B------:R-:W-:-:S06]  /*e640*/  FADD.FTZ R2, R46, R41 ;  /* 0x000000292e027221 */ /* 0x000fcc0000010000 */
[----:B------:R-:W2:Y:S01]  /*e650*/  MUFU.EX2 R43, R4 ;  /* 0x00000004002b7308 */ /* 0x000ea20000000800 */
[----:B0-----:R-:W-:-:S04]  /*e660*/  FADD.FTZ R3, R80, R3 ;  /* 0x0000000350037221 */ /* 0x001fc80000010000 */
[----:B-1----:R-:W-:Y:S01]  /*e670*/  FADD.FTZ R41, R82, R3 ;  /* 0x0000000352297221 */ /* 0x002fe20000010000 */
[----:B------:R-:W-:-:S03]  /*e680*/  FADD.FTZ R3, R47, R2 ;  /* 0x000000022f037221 */ /* 0x000fc60000010000 */
[----:B--2---:R-:W-:Y:S01]  /*e690*/  FADD.FTZ R2, R43, R41 ;  /* 0x000000292b027221 */ /* 0x004fe20000010000 */
[----:B------:R-:W-:Y:S06]  /*e6a0*/  @!P0 BRA `(.L_x_1343) ;  /* 0x0000000000048947 */ /* 0x000fec0003800000 */
[----:B------:R-:W-:Y:S01]  /*e6b0*/  BPT.TRAP 0x1 ;  /* 0x000000040000795c */ /* 0x000fe20000300000 */
.L_x_1343:
[----:B------:R-:W-:Y:S01]  /*e6c0*/  ULEA UR4, UR4, UR38, 0x3 ;  /* 0x0000002604047291 */ /* 0x000fe2000f8e183f */
[----:B------:R-:W-:Y:S01]  /*e6d0*/  ISETP.GT.AND P1, PT, R7, R170, PT ;  /* 0x000000aa0700720c */ /* 0x000fe20003f24270 */
[----:B------:R-:W-:Y:S01]  /*e6e0*/  UMOV UR5, UR37 ;  /* 0x0000002500057c82 */ /* 0x000fe20008000000 */
[----:B------:R-:W-:Y:S01]  /*e6f0*/  F2FP.SATFINITE.E4M3.F32.PACK_AB_MERGE_C R14, R29, R14, RZ ;  /* 0x0000000e1d0e723e */ /* 0x000fe200048070ff */
[----:B------:R-:W-:Y:S01]  /*e700*/  UIADD3 UR4, UR4, 0x22860, URZ ;  /* 0x0002286004047890 */ /* 0x000fe2000fffe03f */
[----:B------:R-:W-:Y:S01]  /*e710*/  F2FP.SATFINITE.E4M3.F32.PACK_AB_MERGE_C R5, R62, R5, RZ ;  /* 0x000000053e05723e */ /* 0x000fe200048070ff */
[-C--:B------:R-:W-:Y:S01]  /*e720*/  FMUL.FTZ R88, R88, R49.reuse ;  /* 0x0000003158587220 */ /* 0x080fe20000410000 */
        /* <DEDUP_REMOVED lines=13> */
[----:B------:R-:W-:Y:S01]  /*e800*/  UMOV UR4, UR36 ;  /* 0x0000002400047c82 */ /* 0x000fe20008000000 */
        /* <DEDUP_REMOVED lines=86> */
.L_x_1325:
[----:B------:R-:W-:Y:S06]  /*ed70*/  BAR.ARV 0x8, 0x180 ;  /* 0x0206000000007b1d */ /* 0x000fec0000002000 */
[----:B------:R-:W-:Y:S05]  /*ed80*/  @!P0 BRA `(.L_x_1345) ;  /* 0x0000000000048947 */ /* 0x000fea0003800000 */
[----:B------:R-:W-:Y:S01]  /*ed90*/  BPT.TRAP 0x1 ;  /* 0x000000040000795c */ /* 0x000fe20000300000 */
.L_x_1345:
[----:B------:R-:W-:Y:S01]  /*eda0*/  ULEA UR5, UR36, UR38, 0x3 ;  /* 0x0000002624057291 */ /* 0x000fe2000f8e183f */
[----:B------:R-:W-:-:S05]  /*edb0*/  IMAD.U32 R0, RZ, RZ, UR37 ;  /* 0x00000025ff007e24 */ /* 0x000fca000f8e00ff */
[----:B------:R-:W-:-:S04]  /*edc0*/  SHF.L.U32 R0, R0, 0x1f, RZ ;  /* 0x0000001f00007819 */ /* 0x000fc800000006ff */
[----:B------:R0:W1:Y:S01]  /*edd0*/  SYNCS.PHASECHK.TRANS64.TRYWAIT P1, [UR5+0x22850], R0 ;  /* 0x02285000ff0075a7 */ /* 0x0000620008020145 */
[----:B------:R-:W-:Y:S05]  /*ede0*/  @!P0 BRA `(.L_x_1346) ;  /* 0x0000000000048947 */ /* 0x000fea0003800000 */
[----:B------:R-:W-:Y:S01]  /*edf0*/  BPT.TRAP 0x1 ;  /* 0x000000040000795c */ /* 0x000fe20000300000 */
.L_x_1346:
[----:B-1----:R-:W-:Y:S05]  /*ee00*/  @P1 BRA `(.L_x_1347) ;  /* 0x0000000000081947 */ /* 0x002fea0003800000 */
[----:B------:R-:W1:Y:S02]  /*ee10*/  SYNCS.PHASECHK.TRANS64.TRYWAIT P1, [UR5+0x22850], R0 ;  /* 0x02285000ff0075a7 */ /* 0x000e640008020145 */
[----:B-1----:R-:W-:Y:S05]  /*ee20*/  @!P1 BRA `(.L_x_1348) ;  /* 0x0000009400049947 */ /* 0x002fea0003800000 */
.L_x_1347:
        /* <DEDUP_REMOVED lines=77> */
.L_x_1349:
        /* <DEDUP_REMOVED lines=74> */
.L_x_1271:
[----:B------:R-:W0:Y:S01]  /*f7a0*/  S2R R4, SR_CgaCtaId ;  /* 0x0000000000047919 */ /* 0x000e220000008800 */
[----:B------:R-:W-:Y:S01]  /*f7b0*/  MOV R3, 0x400 ;  /* 0x0000040000037802 */ /* 0x000fe20000000f00 */
[----:B------:R-:W-:Y:S01]  /*f7c0*/  BSSY B0, `(.L_x_1350) ;  /* 0x000025d000007945 */ /* 0x000fe20003800000 */
[----:B------:R-:W-:Y:S02]  /*f7d0*/  BAR.SYNC.DEFER_BLOCKING 0x5, 0x180 ;  /* 0x0146000000007b1d */ /* 0x000fe40000010000 */
[----:B0-----:R-:W-:-:S05]  /*f7e0*/  LEA R3, R4, R3, 0x18 ;  /* 0x0000000304037211 */ /* 0x001fca00078ec0ff */
[----:B------:R0:W1:Y:S01]  /*f7f0*/  LDS.128 R20, [R3+0x228d0] ;  /* 0x0228d00003147984 */ /* 0x0000620000000c00 */
[----:B------:R-:W-:Y:S06]  /*f800*/  BAR.ARV 0x4, 0x180 ;  /* 0x0106000000007b1d */ /* 0x000fec0000002000 */
[----:B------:R-:W-:Y:S05]  /*f810*/  @P0 BRA `(.L_x_1351) ;  /* 0x0000001800ac0947 */ /* 0x000fea0003800000 */
[----:B------:R-:W2:Y:S01]  /*f820*/  S2R R16, SR_TID.X ;  /* 0x0000000000107919 */ /* 0x000ea20000002100 */
[----:B------:R-:W-:Y:S01]  /*f830*/  ULDC.64 UR4, c[0x4][0x40] ;  /* 0x0100100000047ab9 */ /* 0x000fe20000000a00 */
[----:B--2---:R-:W-:-:S05]  /*f840*/  IMAD.SHL.U32 R4, R16, 0x4, RZ ;  /* 0x0000000410047824 */ /* 0x004fca00078e00ff */
[----:B------:R-:W-:-:S04]  /*f850*/  LOP3.LUT R4, R4, 0xc, RZ, 0xc0, !PT ;  /* 0x0000000c04047812 */ /* 0x000fc800078ec0ff */
[----:B------:R-:W-:-:S05]  /*f860*/  IADD3 R4, P0, R4, UR4, RZ ;  /* 0x0000000404047c10 */ /* 0x000fca000ff1e0ff */
[----:B------:R-:W-:-:S05]  /*f870*/  IMAD.X R5, RZ, RZ, UR5, P0 ;  /* 0x00000005ff057e24 */ /* 0x000fca00080e06ff */
[----:B-1----:R1:W2:Y:S01]  /*f880*/  LDG.E.CONSTANT R20, desc[UR44][R4.64] ;  /* 0x0000002c04147981 */ /* 0x0022a2000c1e9900 */
[----:B------:R-:W-:Y:S02]  /*f890*/  F2FP.BF16.F32.PACK_AB R150, R150, R7 ;  /* 0x000000079696723e */ /* 0x000fe400000010ff */
[----:B------:R-:W-:Y:S02]  /*f8a0*/  F2FP.BF16.F32.PACK_AB R151, R151, R6 ;  /* 0x000000069797723e */ /* 0x000fe400000010ff */
[----:B------:R-:W-:Y:S02]  /*f8b0*/  F2FP.BF16.F32.PACK_AB R44, R93, R44 ;  /* 0x0000002c5d2c723e */ /* 0x000fe400000010ff */
[----:B------:R-:W-:Y:S02]  /*f8c0*/  F2FP.BF16.F32.PACK_AB R11, R142, R11 ;  /* 0x0000000b8e0b723e */ /* 0x000fe400000010ff */
[----:B------:R-:W-:Y:S02]  /*f8d0*/  F2FP.BF16.F32.PACK_AB R10, R143, R10 ;  /* 0x0000000a8f0a723e */ /* 0x000fe400000010ff */
[----:B-1----:R-:W-:-:S02]  /*f8e0*/  LOP3.LUT P0, R4, R16, 0x3, RZ, 0xc0, !PT ;  /* 0x0000000310047812 */ /* 0x002fc4000780c0ff */
[----:B------:R-:W1:Y:S01]  /*f8f0*/  S2R R16, SR_SWINHI ;  /* 0x0000000000107919 */ /* 0x000e620000002f00 */
[----:B------:R-:W-:Y:S02]  /*f900*/  F2FP.BF16.F32.PACK_AB R9, R148, R9 ;  /* 0x000000099409723e */ /* 0x000fe400000010ff */
[----:B------:R-:W-:Y:S02]  /*f910*/  ISETP.EQ.OR P0, PT, R4, 0x3, !P0 ;  /* 0x000000030400780c */ /* 0x000fe40004702670 */
[----:B------:R-:W-:Y:S02]  /*f920*/  F2FP.BF16.F32.PACK_AB R8, R149, R8 ;  /* 0x000000089508723e */ /* 0x000fe400000010ff */
[----:B------:R-:W-:Y:S02]  /*f930*/  SEL R85, R11, R10, P0 ;  /* 0x0000000a0b557207 */ /* 0x000fe40000000000 */
[----:B------:R-:W-:Y:S02]  /*f940*/  SEL R87, R10, R11, P0 ;  /* 0x0000000b0a577207 */ /* 0x000fe40000000000 */
        /* <DEDUP_REMOVED lines=8> */
[----:B------:R-:W-:Y:S02]  /*f9d0*/  SEL R65, R9, R8, P0 ;  /* 0x0000000809417207 */ /* 0x000fe40000000000 */
[----:B------:R-:W-:Y:S02]  /*f9e0*/  SEL R67, R8, R9, P0 ;  /* 0x0000000908437207 */ /* 0x000fe40000000000 */
[----:B------:R-:W-:Y:S02]  /*f9f0*/  F2FP.BF16.F32.PACK_AB R27, R126, R27 ;  /* 0x0000001b7e1b723e */ /* 0x000fe400000010ff */
[----:B------:R-:W-:Y:S02]  /*fa00*/  MOV R4, R3 ;  /* 0x0000000300047202 */ /* 0x000fe40000000f00 */
[----:B-1----:R-:W-:-:S02]  /*fa10*/  MOV R5, R16 ;  /* 0x0000001000057202 */ /* 0x002fc40000000f00 */
[----:B------:R-:W-:Y:S02]  /*fa20*/  F2FP.BF16.F32.PACK_AB R26, R127, R26 ;  /* 0x0000001a7f1a723e */ /* 0x000fe400000010ff */
[----:B------:R-:W-:Y:S01]  /*fa30*/  SEL R57, R25, R24, P0 ;  /* 0x0000001819397207 */ /* 0x000fe20000000000 */
[----:B------:R-:W-:Y:S01]  /*fa40*/  IMAD.WIDE R6, R181, 0x2, R4 ;  /* 0x00000002b5067825 */ /* 0x000fe200078e0204 */
[----:B------:R-:W-:Y:S02]  /*fa50*/  SEL R59, R24, R25, P0 ;  /* 0x00000019183b7207 */ /* 0x000fe40000000000 */
[----:B------:R-:W-:Y:S02]  /*fa60*/  SEL R61, R13, R12, P0 ;  /* 0x0000000c0d3d7207 */ /* 0x000fe40000000000 */
[C---:B------:R-:W-:Y:S02]  /*fa70*/  IADD3 R93, P1, R6.reuse, 0x40, RZ ;  /* 0x00000040065d7810 */ /* 0x040fe40007f3e0ff */
[----:B------:R-:W-:-:S02]  /*fa80*/  IADD3 R95, P2, R6, 0x60, RZ ;  /* 0x00000060065f7810 */ /* 0x000fc40007f5e0ff */
[----:B------:R-:W-:Y:S01]  /*fa90*/  LOP3.LUT R10, R93, 0x380, RZ, 0xc0, !PT ;  /* 0x000003805d0a7812 */ /* 0x000fe200078ec0ff */
[--C-:B------:R-:W-:Y:S01]  /*faa0*/  IMAD.X R25, RZ, RZ, R7.reuse, P1 ;  /* 0x000000ffff197224 */ /* 0x100fe200008e0607 */
[----:B------:R-:W-:Y:S01]  /*fab0*/  IADD3 R99, P4, R6, 0x4020, RZ ;  /* 0x0000402006637810 */ /* 0x000fe20007f9e0ff */
[----:B------:R-:W-:Y:S01]  /*fac0*/  IMAD.X R17, RZ, RZ, R7, P2 ;  /* 0x000000ffff117224 */ /* 0x000fe200010e0607 */
[----:B------:R-:W-:Y:S02]  /*fad0*/  SHF.R.U64 R10, R10, 0x3, RZ ;  /* 0x000000030a0a7819 */ /* 0x000fe400000012ff */
[C---:B------:R-:W-:Y:S02]  /*fae0*/  LOP3.LUT R9, R6.reuse, 0x380, RZ, 0xc0, !PT ;  /* 0x0000038006097812 */ /* 0x040fe400078ec0ff */
[C---:B------:R-:W-:Y:S02]  /*faf0*/  IADD3 R91, P6, R6.reuse, 0x20, RZ ;  /* 0x00000020065b7810 */ /* 0x040fe40007fde0ff */
[----:B------:R-:W-:-:S02]  /*fb00*/  IADD3 R101, P5, R6, 0x4040, RZ ;  /* 0x0000404006657810 */ /* 0x000fc40007fbe0ff */
[----:B------:R-:W-:Y:S01]  /*fb10*/  SEL R63, R12, R13, P0 ;  /* 0x0000000d0c3f7207 */ /* 0x000fe20000000000 */
[--C-:B------:R-:W-:Y:S01]  /*fb20*/  IMAD.X R13, RZ, RZ, R7.reuse, P4 ;  /* 0x000000ffff0d7224 */ /* 0x100fe200020e0607 */
[----:B------:R-:W-:Y:S01]  /*fb30*/  SEL R55, R29, R28, P0 ;  /* 0x0000001c1d377207 */ /* 0x000fe20000000000 */
[----:B------:R-:W-:Y:S01]  /*fb40*/  IMAD.X R11, RZ, RZ, R7, P5 ;  /* 0x000000ffff0b7224 */ /* 0x000fe200028e0607 */
[----:B------:R-:W-:Y:S02]  /*fb50*/  LOP3.LUT R12, R95, 0x380, RZ, 0xc0, !PT ;  /* 0x000003805f0c7812 */ /* 0x000fe400078ec0ff */
[----:B------:R-:W-:Y:S02]  /*fb60*/  LOP3.LUT R24, R10, R93, RZ, 0x3c, !PT ;  /* 0x0000005d0a187212 */ /* 0x000fe400078e3cff */
[----:B------:R-:W-:Y:S02]  /*fb70*/  SEL R29, R28, R29, P0 ;  /* 0x0000001d1c1d7207 */ /* 0x000fe40000000000 */
[----:B------:R-:W-:-:S02]  /*fb80*/  LOP3.LUT R10, R99, 0x380, RZ, 0xc0, !PT ;  /* 0x00000380630a7812 */ /* 0x000fc400078ec0ff */
[----:B------:R-:W-:Y:S02]  /*fb90*/  SEL R77, R27, R26, P0 ;  /* 0x0000001a1b4d7207 */ /* 0x000fe40000000000 */
[----:B------:R-:W-:Y:S01]  /*fba0*/  SEL R79, R26, R27, P0 ;  /* 0x0000001b1a4f7207 */ /* 0x000fe20000000000 */
[----:B------:R-:W-:Y:S01]  /*fbb0*/  IMAD.X R27, RZ, RZ, R7, P6 ;  /* 0x000000ffff1b7224 */ /* 0x000fe200030e0607 */
[----:B------:R-:W-:Y:S02]  /*fbc0*/  SHF.R.U64 R9, R9, 0x3, RZ ;  /* 0x0000000309097819 */ /* 0x000fe400000012ff */
[----:B------:R-:W-:Y:S02]  /*fbd0*/  LOP3.LUT R28, R101, 0x380, RZ, 0xc0, !PT ;  /* 0x00000380651c7812 */ /* 0x000fe400078ec0ff */
[----:B------:R-:W-:Y:S02]  /*fbe0*/  F2FP.BF16.F32.PACK_AB R38, R103, R38 ;  /* 0x000000266726723e */ /* 0x000fe400000010ff */
[----:B------:R-:W-:-:S02]  /*fbf0*/  F2FP.BF16.F32.PACK_AB R15, R134, R15 ;  /* 0x0000000f860f723e */ /* 0x000fc400000010ff */
[----:B------:R-:W-:Y:S02]  /*fc00*/  F2FP.BF16.F32.PACK_AB R14, R135, R14 ;  /* 0x0000000e870e723e */ /* 0x000fe400000010ff */
[C---:B------:R-:W-:Y:S02]  /*fc10*/  IADD3 R97, P3, R6.reuse, 0x4000, RZ ;  /* 0x0000400006617810 */ /* 0x040fe40007f7e0ff */
[----:B------:R-:W-:Y:S02]  /*fc20*/  IADD3 R103, P6, R6, 0x4060, RZ ;  /* 0x0000406006677810 */ /* 0x000fe40007fde0ff */
[----:B------:R-:W-:Y:S02]  /*fc30*/  SHF.R.U64 R12, R12, 0x3, RZ ;  /* 0x000000030c0c7819 */ /* 0x000fe400000012ff */
[----:B------:R-:W-:Y:S02]  /*fc40*/  SHF.R.U64 R10, R10, 0x3, RZ ;  /* 0x000000030a0a7819 */ /* 0x000fe400000012ff */
[----:B------:R-:W-:-:S02]  /*fc50*/  F2FP.BF16.F32.PACK_AB R45, R92, R45 ;  /* 0x0000002d5c2d723e */ /* 0x000fc400000010ff */
[----:B------:R-:W-:Y:S01]  /*fc60*/  LOP3.LUT R6, R9, R6, RZ, 0x3c, !PT ;  /* 0x0000000609067212 */ /* 0x000fe200078e3cff */
[--C-:B------:R-:W-:Y:S01]  /*fc70*/  IMAD.X R9, RZ, RZ, R7.reuse, P6 ;  /* 0x000000ffff097224 */ /* 0x100fe200030e0607 */
[----:B------:R-:W-:Y:S02]  /*fc80*/  SHF.R.U64 R28, R28, 0x3, RZ ;  /* 0x000000031c1c7819 */ /* 0x000fe400000012ff */
[----:B------:R-:W-:Y:S02]  /*fc90*/  F2FP.BF16.F32.PACK_AB R43, R94, R43 ;  /* 0x0000002b5e2b723e */ /* 0x000fe400000010ff */
[----:B------:R-:W-:Y:S02]  /*fca0*/  SEL R81, R15, R14, P0 ;  /* 0x0000000e0f517207 */ /* 0x000fe40000000000 */
[----:B------:R-:W-:Y:S01]  /*fcb0*/  SEL R83, R14, R15, P0 ;  /* 0x0000000f0e537207 */ /* 0x000fe20000000000 */
[----:B------:R-:W-:Y:S01]  /*fcc0*/  IMAD.X R15, RZ, RZ, R7, P3 ;  /* 0x000000ffff0f7224 */ /* 0x000fe200018e0607 */
[----:B------:R-:W-:-:S02]  /*fcd0*/  LOP3.LUT R16, R12, R95, RZ, 0x3c, !PT ;  /* 0x0000005f0c107212 */ /* 0x000fc400078e3cff */
[----:B------:R-:W-:Y:S02]  /*fce0*/  LOP3.LUT R12, R10, R99, RZ, 0x3c, !PT ;  /* 0x000000630a0c7212 */ /* 0x000fe400078e3cff */
[----:B------:R-:W-:Y:S02]  /*fcf0*/  SEL R47, R45, R44, P0 ;  /* 0x0000002c2d2f7207 */ /* 0x000fe40000000000 */
[----:B------:R-:W-:Y:S02]  /*fd00*/  LOP3.LUT R10, R28, R101, RZ, 0x3c, !PT ;  /* 0x000000651c0a7212 */ /* 0x000fe400078e3cff */
[----:B------:R-:W-:Y:S02]  /*fd10*/  MOV R7, R6 ;  /* 0x0000000600077202 */ /* 0x000fe40000000f00 */
[----:B------:R-:W-:Y:S02]  /*fd20*/  SEL R45, R44, R45, P0 ;  /* 0x0000002d2c2d7207 */ /* 0x000fe40000000000 */
[----:B------:R-:W-:-:S02]  /*fd30*/  SEL R69, R43, R42, P0 ;  /* 0x0000002a2b457207 */ /* 0x000fc40000000000 */
[----:B------:R-:W-:Y:S02]  /*fd40*/  SEL R43, R42, R43, P0 ;  /* 0x0000002b2a2b7207 */ /* 0x000fe40000000000 */
[----:B------:R-:W-:Y:S02]  /*fd50*/  MOV R56, R10 ;  /* 0x0000000a00387202 */ /* 0x000fe40000000f00 */
[----:B------:R-:W-:Y:S02]  /*fd60*/  MOV R58, R12 ;  /* 0x0000000c003a7202 */ /* 0x000fe40000000f00 */
[----:B------:R-:W-:Y:S02]  /*fd70*/  LOP3.LUT R8, R91, 0x380, RZ, 0xc0, !PT ;  /* 0x000003805b087812 */ /* 0x000fe400078ec0ff */
[----:B------:R-:W-:Y:S02]  /*fd80*/  F2FP.BF16.F32.PACK_AB R31, R118, R31 ;  /* 0x0000001f761f723e */ /* 0x000fe400000010ff */
[----:B------:R-:W-:-:S02]  /*fd90*/  F2FP.BF16.F32.PACK_AB R30, R119, R30 ;  /* 0x0000001e771e723e */ /* 0x000fc400000010ff */
[----:B------:R-:W-:Y:S02]  /*fda0*/  SHF.R.U64 R8, R8, 0x3, RZ ;  /* 0x0000000308087819 */ /* 0x000fe400000012ff */
[----:B------:R-:W-:Y:S02]  /*fdb0*/  SEL R75, R31, R30, P0 ;  /* 0x0000001e1f4b7207 */ /* 0x000fe40000000000 */
[----:B------:R-:W-:Y:S02]  /*fdc0*/  LOP3.LUT R26, R8, R91, RZ, 0x3c, !PT ;  /* 0x0000005b081a7212 */ /* 0x000fe400078e3cff */
[----:B------:R-:W-:Y:S02]  /*fdd0*/  SEL R31, R30, R31, P0 ;  /* 0x0000001f1e1f7207 */ /* 0x000fe40000000000 */
[----:B------:R-:W-:Y:S02]  /*fde0*/  LOP3.LUT R8, R97, 0x380, RZ, 0xc0, !PT ;  /* 0x0000038061087812 */ /* 0x000fe400078ec0ff */
[----:B------:R-:W-:-:S02]  /*fdf0*/  LOP3.LUT R30, R103, 0x380, RZ, 0xc0, !PT ;  /* 0x00000380671e7812 */ /* 0x000fc400078ec0ff */
[----:B------:R-:W-:Y:S02]  /*fe00*/  SHF.R.U64 R8, R8, 0x3, RZ ;  /* 0x0000000308087819 */ /* 0x000fe400000012ff */
[----:B------:R-:W-:Y:S02]  /*fe10*/  SHF.R.U64 R30, R30, 0x3, RZ ;  /* 0x000000031e1e7819 */ /* 0x000fe400000012ff */
[----:B------:R-:W-:Y:S02]  /*fe20*/  LOP3.LUT R14, R8, R97, RZ, 0x3c, !PT ;  /* 0x00000061080e7212 */ /* 0x000fe400078e3cff */
        /* <DEDUP_REMOVED lines=8> */
[----:B------:R-:W-:-:S02]  /*feb0*/  LOP3.LUT R8, R30, R103, RZ, 0x3c, !PT ;  /* 0x000000671e087212 */ /* 0x000fc400078e3cff */
[----:B------:R-:W-:Y:S02]  /*fec0*/  MOV R62, R16 ;  /* 0x00000010003e7202 */ /* 0x000fe40000000f00 */
[----:B------:R-:W-:Y:S02]  /*fed0*/  SEL R49, R41, R40, P0 ;  /* 0x0000002829317207 */ /* 0x000fe40000000000 */
[----:B------:R-:W-:Y:S02]  /*fee0*/  SEL R51, R37, R36, P0 ;  /* 0x0000002425337207 */ /* 0x000fe40000000000 */
[----:B------:R-:W-:Y:S02]  /*fef0*/  SEL R53, R33, R32, P0 ;  /* 0x0000002021357207 */ /* 0x000fe40000000000 */
[----:B------:R-:W-:Y:S02]  /*ff00*/  SEL R71, R39, R38, P0 ;  /* 0x0000002627477207 */ /* 0x000fe40000000000 */
[----:B------:R-:W-:-:S02]  /*ff10*/  SEL R73, R35, R34, P0 ;  /* 0x0000002223497207 */ /* 0x000fc40000000000 */
[----:B------:R-:W-:Y:S02]  /*ff20*/  SEL R89, R150, R151, P0 ;  /* 0x0000009796597207 */ /* 0x000fe40000000000 */
[----:B------:R-:W-:Y:S02]  /*ff30*/  MOV R17, R8 ;  /* 0x0000000800117202 */ /* 0x000fe40000000f00 */
[----:B------:R-:W-:Y:S02]  /*ff40*/  SEL R41, R40, R41, P0 ;  /* 0x0000002928297207 */ /* 0x000fe40000000000 */
[----:B------:R-:W-:Y:S02]  /*ff50*/  SEL R37, R36, R37, P0 ;  /* 0x0000002524257207 */ /* 0x000fe40000000000 */
[----:B------:R-:W-:Y:S02]  /*ff60*/  SEL R33, R32, R33, P0 ;  /* 0x0000002120217207 */ /* 0x000fe40000000000 */
[----:B------:R-:W-:-:S02]  /*ff70*/  SEL R39, R38, R39, P0 ;  /* 0x0000002726277207 */ /* 0x000fc40000000000 */
[----:B------:R-:W-:Y:S02]  /*ff80*/  SEL R35, R34, R35, P0 ;  /* 0x0000002322237207 */ /* 0x000fe40000000000 */
[----:B------:R-:W-:Y:S02]  /*ff90*/  SEL R151, R151, R150, P0 ;  /* 0x0000009697977207 */ /* 0x000fe40000000000 */
[----:B------:R-:W-:Y:S02]  /*ffa0*/  MOV R50, R26 ;  /* 0x0000001a00327202 */ /* 0x000fe40000000f00 */
[----:B------:R-:W-:Y:S02]  /*ffb0*/  MOV R60, R14 ;  /* 0x0000000e003c7202 */ /* 0x000fe40000000f00 */
[----:B------:R-:W-:Y:S02]  /*ffc0*/  MOV R64, R24 ;  /* 0x0000001800407202 */ /* 0x000fe40000000f00 */
[----:B--2---:R-:W-:Y:S01]  /*ffd0*/  LOP3.LUT R6, R20, 0x2, RZ, 0x3c, !PT ;  /* 0x0000000214067812 */ /* 0x004fe200078e3cff */
[----:B------:R-:W-:Y:S04]  /*ffe0*/  SHFL.IDX PT, R47, R47, R20, 0x1c1f ;  /* 0x001c1f142f2f7589 */ /* 0x000fe800000e0000 */
[----:B------:R-:W1:Y:S04]  /*fff0*/  SHFL.IDX PT, R10, R45, R6, 0x1c1f ;  /* 0x001c1f062d0a7589 */ /* 0x000e6800000e0000 */
[----:B------:R-:W-:Y:S04]  /*10000*/  SHFL.IDX PT, R69, R69, R20, 0x1c1f ;  /* 0x001c1f1445457589 */ /* 0x000fe800000e0000 */
[----:B------:R-:W2:Y:S04]  /*10010*/  SHFL.IDX PT, R12, R43, R6, 0x1c1f ;  /* 0x001c1f062b0c7589 */ /* 0x000ea800000e0000 */
[----:B------:R-:W-:Y:S04]  /*10020*/  SHFL.IDX PT, R49, R49, R20, 0x1c1f ;  /* 0x001c1f1431317589 */ /* 0x000fe800000e0000 */
[----:B------:R-:W-:Y:S04]  /*10030*/  SHFL.IDX PT, R51, R51, R20, 0x1c1f ;  /* 0x001c1f1433337589 */ /* 0x000fe800000e0000 */
[----:B------:R-:W-:Y:S01]  /*10040*/  SHFL.IDX PT, R53, R53, R20, 0x1c1f ;  /* 0x001c1f1435357589 */ /* 0x000fe200000e0000 */
[----:B-1----:R-:W-:-:S03]  /*10050*/  SEL R8, R47, R10, P0 ;  /* 0x0000000a2f087207 */ /* 0x002fc60000000000 */
[----:B------:R-:W-:Y:S01]  /*10060*/  SHFL.IDX PT, R55, R55, R20, 0x1c1f ;  /* 0x001c1f1437377589 */ /* 0x000fe200000e0000 */
[----:B------:R-:W-:-:S03]  /*10070*/  SEL R10, R10, R47, P0 ;  /* 0x0000002f0a0a7207 */ /* 0x000fc60000000000 */
[----:B------:R-:W-:Y:S01]  /*10080*/  SHFL.IDX PT, R57, R57, R20, 0x1c1f ;  /* 0x001c1f1439397589 */ /* 0x000fe200000e0000 */
[----:B--2---:R-:W-:-:S03]  /*10090*/  SEL R9, R69, R12, P0 ;  /* 0x0000000c45097207 */ /* 0x004fc60000000000 */
[----:B------:R-:W-:Y:S01]  /*100a0*/  SHFL.IDX PT, R61, R61, R20, 0x1c1f ;  /* 0x001c1f143d3d7589 */ /* 0x000fe200000e0000 */
[----:B------:R-:W-:Y:S02]  /*100b0*/  SEL R11, R12, R69, P0 ;  /* 0x000000450c0b7207 */ /* 0x000fe40000000000 */
[----:B------:R-:W1:Y:S08]  /*100c0*/  LDC.64 R68, c[0x0][0xc00] ;  /* 0x00030000ff447b82 */ /* 0x000e700000000a00 */
[----:B------:R-:W-:Y:S06]  /*100d0*/  BAR.SYNC.DEFER_BLOCKING 0x1, 0x100 ;  /* 0x0044000000007b1d */ /* 0x000fec0000010000 */
[----:B------:R-:W-:Y:S04]  /*100e0*/  SHFL.IDX PT, R65, R65, R20, 0x1c1f ;  /* 0x001c1f1441417589 */ /* 0x000fe800000e0000 */
[----:B------:R-:W-:Y:S04]  /*100f0*/  SHFL.IDX PT, R71, R71, R20, 0x1c1f ;  /* 0x001c1f1447477589 */ /* 0x000fe800000e0000 */
[----:B------:R-:W-:Y:S04]  /*10100*/  SHFL.IDX PT, R73, R73, R20, 0x1c1f ;  /* 0x001c1f1449497589 */ /* 0x000fe800000e0000 */
[----:B------:R-:W-:Y:S01]  /*10110*/  SHFL.IDX PT, R75, R75, R20, 0x1c1f ;  /* 0x001c1f144b4b7589 */ /* 0x000fe200000e0000 */
[----:B-1----:R-:W-:-:S03]  /*10120*/  ISETP.NE.U32.AND P2, PT, R68, RZ, PT ;  /* 0x000000ff4400720c */ /* 0x002fc60003f45070 */
[----:B------:R-:W-:Y:S01]  /*10130*/  SHFL.IDX PT, R77, R77, R20, 0x1c1f ;  /* 0x001c1f144d4d7589 */ /* 0x000fe200000e0000 */
[----:B------:R-:W-:-:S03]  /*10140*/  ISETP.NE.AND.EX P2, PT, R69, RZ, PT, P2 ;  /* 0x000000ff4500720c */ /* 0x000fc60003f45320 */
[----:B------:R-:W-:Y:S04]  /*10150*/  SHFL.IDX PT, R81, R81, R20, 0x1c1f ;  /* 0x001c1f1451517589 */ /* 0x000fe800000e0000 */
[----:B------:R-:W-:Y:S04]  /*10160*/  SHFL.IDX PT, R85, R85, R20, 0x1c1f ;  /* 0x001c1f1455557589 */ /* 0x000fe800000e0000 */
[----:B------:R-:W-:Y:S04]  /*10170*/  SHFL.IDX PT, R89, R89, R20, 0x1c1f ;  /* 0x001c1f1459597589 */ /* 0x000fe800000e0000 */
[----:B------:R-:W1:Y:S04]  /*10180*/  SHFL.IDX PT, R14, R41, R6, 0x1c1f ;  /* 0x001c1f06290e7589 */ /* 0x000e6800000e0000 */
[----:B------:R-:W2:Y:S04]  /*10190*/  SHFL.IDX PT, R26, R37, R6, 0x1c1f ;  /* 0x001c1f06251a7589 */ /* 0x000ea800000e0000 */
[----:B------:R-:W3:Y:S04]  /*101a0*/  SHFL.IDX PT, R30, R33, R6, 0x1c1f ;  /* 0x001c1f06211e7589 */ /* 0x000ee800000e0000 */
[----:B------:R-:W4:Y:S04]  /*101b0*/  SHFL.IDX PT, R34, R29, R6, 0x1c1f ;  /* 0x001c1f061d227589 */ /* 0x000f2800000e0000 */
[----:B------:R-:W0:Y:S04]  /*101c0*/  SHFL.IDX PT, R36, R39, R6, 0x1c1f ;  /* 0x001c1f0627247589 */ /* 0x000e2800000e0000 */
[----:B------:R-:W0:Y:S04]  /*101d0*/  SHFL.IDX PT, R38, R35, R6, 0x1c1f ;  /* 0x001c1f0623267589 */ /* 0x000e2800000e0000 */
[----:B------:R-:W0:Y:S01]  /*101e0*/  SHFL.IDX PT, R40, R31, R6, 0x1c1f ;  /* 0x001c1f061f287589 */ /* 0x000e2200000e0000 */
[----:B-1----:R-:W-:-:S02]  /*101f0*/  SEL R12, R49, R14, P0 ;  /* 0x0000000e310c7207 */ /* 0x002fc40000000000 */
[----:B------:R-:W-:Y:S01]  /*10200*/  SEL R14, R14, R49, P0 ;  /* 0x000000310e0e7207 */ /* 0x000fe20000000000 */
[----:B------:R-:W1:Y:S01]  /*10210*/  SHFL.IDX PT, R42, R79, R6, 0x1c1f ;  /* 0x001c1f064f2a7589 */ /* 0x000e6200000e0000 */
[----:B--2---:R-:W-:Y:S02]  /*10220*/  SEL R24, R51, R26, P0 ;  /* 0x0000001a33187207 */ /* 0x004fe40000000000 */
[----:B------:R-:W-:Y:S01]  /*10230*/  SEL R26, R26, R51, P0 ;  /* 0x000000331a1a7207 */ /* 0x000fe20000000000 */
[----:B------:R-:W2:Y:S01]  /*10240*/  SHFL.IDX PT, R16, R59, R6, 0x1c1f ;  /* 0x001c1f063b107589 */ /* 0x000ea200000e0000 */
[----:B---3--:R-:W-:Y:S02]  /*10250*/  SEL R28, R53, R30, P0 ;  /* 0x0000001e351c7207 */ /* 0x008fe40000000000 */
[----:B------:R-:W-:Y:S01]  /*10260*/  SEL R30, R30, R53, P0 ;  /* 0x000000351e1e7207 */ /* 0x000fe20000000000 */
[----:B------:R-:W3:Y:S01]  /*10270*/  SHFL.IDX PT, R20, R63, R6, 0x1c1f ;  /* 0x001c1f063f147589 */ /* 0x000ee200000e0000 */
[----:B----4-:R-:W-:Y:S01]  /*10280*/  SEL R32, R55, R34, P0 ;  /* 0x0000002237207207 */ /* 0x010fe20000000000 */
[----:B------:R-:W-:Y:S01]  /*10290*/  ULDC UR4, c[0x0][0xa88] ;  /* 0x0002a20000047ab9 */ /* 0x000fe20000000800 */
[----:B------:R-:W-:Y:S01]  /*102a0*/  SEL R34, R34, R55, P0 ;  /* 0x0000003722227207 */ /* 0x000fe20000000000 */
[----:B------:R-:W4:Y:S01]  /*102b0*/  SHFL.IDX PT, R44, R67, R6, 0x1c1f ;  /* 0x001c1f06432c7589 */ /* 0x000f2200000e0000 */
[----:B0-----:R-:W-:Y:S01]  /*102c0*/  SEL R13, R71, R36, P0 ;  /* 0x00000024470d7207 */ /* 0x001fe20000000000 */
[----:B------:R-:W0:Y:S01]  /*102d0*/  LDC R53, c[0x0][0xbe8] ;  /* 0x0002fa00ff357b82 */ /* 0x000e220000000800 */
[----:B------:R-:W-:Y:S01]  /*102e0*/  SEL R15, R36, R71, P0 ;  /* 0x00000047240f7207 */ /* 0x000fe20000000000 */
[----:B------:R-:W4:Y:S01]  /*102f0*/  SHFL.IDX PT, R46, R83, R6, 0x1c1f ;  /* 0x001c1f06532e7589 */ /* 0x000f2200000e0000 */
[----:B------:R-:W-:-:S02]  /*10300*/  SEL R25, R73, R38, P0 ;  /* 0x0000002649197207 */ /* 0x000fc40000000000 */
[----:B------:R-:W-:Y:S01]  /*10310*/  SEL R27, R38, R73, P0 ;  /* 0x00000049261b7207 */ /* 0x000fe20000000000 */
[----:B------:R-:W4:Y:S01]  /*10320*/  SHFL.IDX PT, R52, R87, R6, 0x1c1f ;  /* 0x001c1f0657347589 */ /* 0x000f2200000e0000 */
[----:B------:R-:W-:Y:S02]  /*10330*/  SEL R29, R75, R40, P0 ;  /* 0x000000284b1d7207 */ /* 0x000fe40000000000 */
[----:B------:R-:W-:Y:S01]  /*10340*/  SEL R31, R40, R75, P0 ;  /* 0x0000004b281f7207 */ /* 0x000fe20000000000 */
[----:B------:R-:W0:Y:S01]  /*10350*/  SHFL.IDX PT, R54, R151, R6, 0x1c1f ;  /* 0x001c1f0697367589 */ /* 0x000e2200000e0000 */
[----:B-1----:R-:W-:Y:S02]  /*10360*/  SEL R33, R77, R42, P0 ;  /* 0x0000002a4d217207 */ /* 0x002fe40000000000 */
[----:B------:R-:W-:Y:S01]  /*10370*/  SEL R35, R42, R77, P0 ;  /* 0x0000004d2a237207 */ /* 0x000fe20000000000 */
[----:B------:R1:W-:Y:S01]  /*10380*/  STSM.16.M88.4 [R7], R8 ;  /* 0x0000000807007844 */ /* 0x0003e20000000200 */
[----:B--2---:R-:W-:-:S02]  /*10390*/  SEL R36, R57, R16, P0 ;  /* 0x0000001039247207 */ /* 0x004fc40000000000 */
[----:B------:R-:W-:Y:S01]  /*103a0*/  SEL R38, R16, R57, P0 ;  /* 0x0000003910267207 */ /* 0x000fe20000000000 */
[----:B------:R2:W-:Y:S01]  /*103b0*/  STSM.16.M88.4 [R50], R12 ;  /* 0x0000000c32007844 */ /* 0x0005e20000000200 */
[----:B---3--:R-:W-:Y:S01]  /*103c0*/  SEL R40, R61, R20, P0 ;  /* 0x000000143d287207 */ /* 0x008fe20000000000 */
[----:B------:R-:W-:Y:S01]  /*103d0*/  IMAD.MOV.U32 R16, RZ, RZ, RZ ;  /* 0x000000ffff107224 */ /* 0x000fe200078e00ff */
[----:B------:R-:W-:Y:S01]  /*103e0*/  SEL R42, R20, R61, P0 ;  /* 0x0000003d142a7207 */ /* 0x000fe20000000000 */
[----:B------:R3:W-:Y:S01]  /*103f0*/  STSM.16.M88.4 [R64], R24 ;  /* 0x0000001840007844 */ /* 0x0007e20000000200 */
[----:B----4-:R-:W-:Y:S02]  /*10400*/  SEL R48, R65, R44, P0 ;  /* 0x0000002c41307207 */ /* 0x010fe40000000000 */
[----:B------:R-:W-:Y:S01]  /*10410*/  SEL R37, R81, R46, P0 ;  /* 0x0000002e51257207 */ /* 0x000fe20000000000 */
[----:B------:R3:W-:Y:S01]  /*10420*/  STSM.16.M88.4 [R62], R28 ;  /* 0x0000001c3e007844 */ /* 0x0007e20000000200 */
[----:B------:R-:W-:Y:S01]  /*10430*/  SEL R39, R46, R81, P0 ;  /* 0x000000512e277207 */ /* 0x000fe20000000000 */
[----:B-1----:R-:W1:Y:S01]  /*10440*/  LDC.64 R6, c[0x0][0xc00] ;  /* 0x00030000ff067b82 */ /* 0x002e620000000a00 */
[----:B------:R-:W-:Y:S01]  /*10450*/  SEL R41, R85, R52, P0 ;  /* 0x0000003455297207 */ /* 0x000fe20000000000 */
[----:B------:R3:W-:Y:S01]  /*10460*/  STSM.16.M88.4 [R60], R32 ;  /* 0x000000203c007844 */ /* 0x0007e20000000200 */
[----:B------:R-:W-:-:S02]  /*10470*/  SEL R43, R52, R85, P0 ;  /* 0x00000055342b7207 */ /* 0x000fc40000000000 */
[----:B--2---:R-:W-:Y:S01]  /*10480*/  SEL R50, R44, R65, P0 ;  /* 0x000000412c327207 */ /* 0x004fe20000000000 */
[----:B------:R3:W-:Y:S01]  /*10490*/  STSM.16.M88.4 [R58], R36 ;  /* 0x000000243a007844 */ /* 0x0007e20000000200 */
[----:B0-----:R-:W-:Y:S02]  /*104a0*/  SEL R49, R89, R54, P0 ;  /* 0x0000003659317207 */ /* 0x001fe40000000000 */
[----:B------:R-:W-:Y:S01]  /*104b0*/  SEL R51, R54, R89, P0 ;  /* 0x0000005936337207 */ /* 0x000fe20000000000 */
[----:B------:R3:W-:Y:S04]  /*104c0*/  STSM.16.M88.4 [R56], R40 ;  /* 0x0000002838007844 */ /* 0x0007e80000000200 */
[----:B------:R3:W-:Y:S01]  /*104d0*/  STSM.16.M88.4 [R17], R48 ;  /* 0x0000003011007844 */ /* 0x0007e20000000200 */
[----:B-1----:R-:W-:Y:S01]  /*104e0*/  IMAD.WIDE R8, R174, 0x4, R6 ;  /* 0x00000004ae087825 */ /* 0x002fe200078e0206 */
[----:B------:R-:W-:Y:S08]  /*104f0*/  BAR.SYNC.DEFER_BLOCKING 0x1, 0x100 ;  /* 0x0044000000007b1d */ /* 0x000ff00000010000 */
[----:B------:R-:W0:Y:S01]  /*10500*/  LDC.64 R6, c[0x0][0xc08] ;  /* 0x00030200ff067b82 */ /* 0x000e220000000a00 */
[----:B------:R-:W-:Y:S01]  /*10510*/  IMAD.U32 R10, RZ, RZ, UR4 ;  /* 0x00000004ff0a7e24 */ /* 0x000fe2000f8e00ff */
[----:B------:R3:W5:Y:S01]  /*10520*/  @P2 LDG.E R16, desc[UR44][R8.64] ;  /* 0x0000002c08102981 */ /* 0x000762000c1e1900 */
[----:B------:R-:W-:-:S02]  /*10530*/  ISETP.NE.AND P1, PT, R53, 0x1, PT ;  /* 0x000000013500780c */ /* 0x000fc40003f25270 */
[----:B0-----:R-:W-:-:S04]  /*10540*/  ISETP.NE.U32.AND P0, PT, R6, RZ, PT ;  /* 0x000000ff0600720c */ /* 0x001fc80003f05070 */
[----:B------:R-:W-:-:S07]  /*10550*/  ISETP.NE.AND.EX P0, PT, R7, RZ, PT, P0 ;  /* 0x000000ff0700720c */ /* 0x000fce0003f05300 */
[----:B------:R-:W0:Y:S08]  /*10560*/  @P1 LDC R11, c[0x0][0xbec] ;  /* 0x0002fb00ff0b1b82 */ /* 0x000e300000000800 */
[----:B------:R-:W1:Y:S08]  /*10570*/  @P1 LDC R15, c[0x0][0xbf0] ;  /* 0x0002fc00ff0f1b82 */ /* 0x000e700000000800 */
[----:B------:R-:W2:Y:S02]  /*10580*/  @P0 LDC.64 R6, c[0x0][0xc08] ;  /* 0x00030200ff060b82 */ /* 0x000ea40000000a00 */
[----:B--2---:R-:W-:-:S05]  /*10590*/  @P0 IMAD.WIDE R6, R174, 0x4, R6 ;  /* 0x00000004ae060825 */ /* 0x004fca00078e0206 */
[----:B------:R3:W5:Y:S01]  /*105a0*/  @P0 LDG.E R10, desc[UR44][R6.64] ;  /* 0x0000002c060a0981 */ /* 0x000762000c1e1900 */
[----:B01----:R-:W-:Y:S05]  /*105b0*/  @P0 BRA `(.L_x_1352) ;  /* 0x0000000000100947 */ /* 0x003fea0003800000 */
[----:B------:R-:W-:Y:S05]  /*105c0*/  @!P2 BRA `(.L_x_1352) ;  /* 0x00000000000ca947 */ /* 0x000fea0003800000 */
[----:B---3--:R-:W2:Y:S04]  /*105d0*/  LDG.E R7, desc[UR44][R8.64] ;  /* 0x0000002c08077981 */ /* 0x008ea8000c1e1900 */
[----:B-----5:R-:W2:Y:S02]  /*105e0*/  LDG.E R10, desc[UR44][R8.64+0x4] ;  /* 0x0000042c080a7981 */ /* 0x020ea4000c1e1900 */
[----:B--2---:R-:W-:-:S07]  /*105f0*/  IMAD.IADD R10, R10, 0x1, -R7 ;  /* 0x000000010a0a7824 */ /* 0x004fce00078e0a07 */
.L_x_1352:
[----:B---3--:R-:W-:Y:S01]  /*10600*/  SHF.R.S32.HI R50, RZ, 0x1f, R173 ;  /* 0x0000001fff327819 */ /* 0x008fe200000114ad */
[--C-:B------:R-:W-:Y:S01]  /*10610*/  IMAD.IADD R14, R168, 0x1, R19.reuse ;  /* 0x00000001a80e7824 */ /* 0x100fe200078e0213 */
[----:B------:R-:W-:Y:S01]  /*10620*/  ULDC.64 UR4, c[0x0][0xb90] ;  /* 0x0002e40000047ab9 */ /* 0x000fe20000000a00 */
[----:B-----5:R-:W-:Y:S01]  /*10630*/  SHF.R.S32.HI R17, RZ, 0x1f, R16 ;  /* 0x0000001fff117819 */ /* 0x020fe20000011410 */
[----:B------:R-:W-:Y:S01]  /*10640*/  IMAD.IADD R24, R180, 0x1, R19 ;  /* 0x00000001b4187824 */ /* 0x000fe200078e0213 */
[----:B------:R-:W-:Y:S01]  /*10650*/  SHF.R.S32.HI R20, RZ, 0x1f, R174 ;  /* 0x0000001fff147819 */ /* 0x000fe200000114ae */
[----:B------:R-:W-:Y:S01]  /*10660*/  @P1 IMAD.HI.U32 R8, R14, R11, RZ ;  /* 0x0000000b0e081227 */ /* 0x000fe200078e00ff */
[----:B------:R-:W-:Y:S01]  /*10670*/  SEL R51, R174, RZ, !P2 ;  /* 0x000000ffae337207 */ /* 0x000fe20005000000 */
[----:B------:R-:W0:Y:S01]  /*10680*/  @P1 LDC R57, c[0x0][0xbec] ;  /* 0x0002fb00ff391b82 */ /* 0x000e220000000800 */
[----:B------:R-:W-:Y:S01]  /*10690*/  SEL R20, R20, RZ, !P2 ;  /* 0x000000ff14147207 */ /* 0x000fe20005000000 */
[----:B------:R-:W-:-:S02]  /*106a0*/  IMAD R6, R50, UR4, RZ ;  /* 0x0000000432067c24 */ /* 0x000fc4000f8e02ff */
[----:B------:R-:W-:Y:S01]  /*106b0*/  IMAD.MOV.U32 R9, RZ, RZ, R14 ;  /* 0x000000ffff097224 */ /* 0x000fe200078e000e */
[----:B------:R-:W-:Y:S01]  /*106c0*/  @P1 SHF.R.U32.HI R9, RZ, R15, R8 ;  /* 0x0000000fff091219 */ /* 0x000fe20000011608 */
[C---:B------:R-:W-:Y:S02]  /*106d0*/  IMAD R13, R173.reuse, UR5, R6 ;  /* 0x00000005ad0d7c24 */ /* 0x040fe4000f8e0206 */
[----:B------:R-:W-:Y:S01]  /*106e0*/  IMAD.WIDE.U32 R6, R173, UR4, R16 ;  /* 0x00000004ad067c25 */ /* 0x000fe2000f8e0010 */
[----:B------:R-:W-:-:S03]  /*106f0*/  ULDC.64 UR4, c[0x0][0xb98] ;  /* 0x0002e60000047ab9 */ /* 0x000fc60000000a00 */
[----:B------:R-:W-:Y:S02]  /*10700*/  IMAD R11, R175, 0x40, R169 ;  /* 0x00000040af0b7824 */ /* 0x000fe400078e02a9 */
[----:B------:R-:W-:Y:S01]  /*10710*/  IMAD.IADD R7, R7, 0x1, R13 ;  /* 0x0000000107077824 */ /* 0x000fe200078e020d */
[--C-:B------:R-:W-:Y:S01]  /*10720*/  SHF.R.S32.HI R13, RZ, 0x1f, R9.reuse ;  /* 0x0000001fff0d7819 */ /* 0x100fe20000011409 */
[----:B------:R-:W-:Y:S02]  /*10730*/  IMAD.MOV R12, RZ, RZ, -R9 ;  /* 0x000000ffff0c7224 */ /* 0x000fe400078e0a09 */
[----:B------:R-:W-:-:S04]  /*10740*/  IMAD.WIDE R4, R11, 0x2, R4 ;  /* 0x000000020b047825 */ /* 0x000fc800078e0204 */
[----:B------:R-:W-:Y:S01]  /*10750*/  IMAD R8, R20, UR4, RZ ;  /* 0x0000000414087c24 */ /* 0x000fe2000f8e02ff */
[C---:B------:R-:W-:Y:S01]  /*10760*/  IADD3 R45, P3, R4.reuse, 0x2000, RZ ;  /* 0x00002000042d7810 */ /* 0x040fe20007f7e0ff */
[----:B------:R-:W-:Y:S01]  /*10770*/  IMAD.WIDE.U32 R6, R51, UR4, R6 ;  /* 0x0000000433067c25 */ /* 0x000fe2000f8e0006 */
[C---:B------:R-:W-:Y:S02]  /*10780*/  LOP3.LUT R25, R4.reuse, 0x380, RZ, 0xc0, !PT ;  /* 0x0000038004197812 */ /* 0x040fe400078ec0ff */
[----:B------:R-:W-:Y:S01]  /*10790*/  LOP3.LUT R44, R45, 0x380, RZ, 0xc0, !PT ;  /* 0x000003802d2c7812 */ /* 0x000fe200078ec0ff */
[----:B------:R-:W-:Y:S01]  /*107a0*/  IMAD R11, R53, R12, R14 ;  /* 0x0000000c350b7224 */ /* 0x000fe200078e020e */
[----:B------:R-:W-:Y:S01]  /*107b0*/  IADD3 R6, P2, R9, R6, RZ ;  /* 0x0000000609067210 */ /* 0x000fe20007f5e0ff */
[----:B------:R-:W-:Y:S01]  /*107c0*/  IMAD R12, R51, UR5, R8 ;  /* 0x00000005330c7c24 */ /* 0x000fe2000f8e0208 */
[----:B------:R-:W-:Y:S01]  /*107d0*/  ULDC.64 UR4, c[0x0][0xb88] ;  /* 0x0002e20000047ab9 */ /* 0x000fe20000000a00 */
[----:B------:R-:W-:Y:S01]  /*107e0*/  IADD3 R9, P0, R4, 0x1000, RZ ;  /* 0x0000100004097810 */ /* 0x000fe20007f1e0ff */
[----:B------:R-:W-:Y:S01]  /*107f0*/  IMAD R55, R10, R53, RZ ;  /* 0x000000350a377224 */ /* 0x000fe200078e02ff */
[----:B------:R-:W-:-:S02]  /*10800*/  SHF.R.S32.HI R8, RZ, 0x1f, R11 ;  /* 0x0000001fff087819 */ /* 0x000fc4000001140b */
[----:B------:R-:W-:Y:S02]  /*10810*/  IADD3.X R7, R13, R7, R12, P2, !PT ;  /* 0x000000070d077210 */ /* 0x000fe400017fe40c */
[----:B------:R-:W-:Y:S01]  /*10820*/  LOP3.LUT R12, R9, 0x380, RZ, 0xc0, !PT ;  /* 0x00000380090c7812 */ /* 0x000fe200078ec0ff */
[----:B------:R-:W-:Y:S01]  /*10830*/  IMAD R8, R8, UR4, RZ ;  /* 0x0000000408087c24 */ /* 0x000fe2000f8e02ff */
[----:B------:R-:W-:Y:S01]  /*10840*/  SHF.R.U64 R44, R44, 0x3, RZ ;  /* 0x000000032c2c7819 */ /* 0x000fe200000012ff */
[C---:B------:R-:W-:Y:S01]  /*10850*/  IMAD.WIDE.U32 R6, R11.reuse, UR4, R6 ;  /* 0x000000040b067c25 */ /* 0x040fe2000f8e0006 */
[----:B------:R-:W-:Y:S02]  /*10860*/  SHF.R.U64 R12, R12, 0x3, RZ ;  /* 0x000000030c0c7819 */ /* 0x000fe400000012ff */
[----:B------:R-:W-:Y:S01]  /*10870*/  LOP3.LUT R44, R44, R45, RZ, 0x3c, !PT ;  /* 0x0000002d2c2c7212 */ /* 0x000fe200078e3cff */
[----:B------:R-:W-:Y:S01]  /*10880*/  IMAD R13, R11, UR5, R8 ;  /* 0x000000050b0d7c24 */ /* 0x000fe2000f8e0208 */
[----:B------:R-:W-:Y:S01]  /*10890*/  ULDC.64 UR4, c[0x0][0xb50] ;  /* 0x0002d40000047ab9 */ /* 0x000fe20000000a00 */
[----:B------:R-:W-:Y:S01]  /*108a0*/  LOP3.LUT R12, R12, R9, RZ, 0x3c, !PT ;  /* 0x000000090c0c7212 */ /* 0x000fe200078e3cff */
[----:B------:R-:W-:Y:S01]  /*108b0*/  IMAD.X R45, RZ, RZ, R5, P3 ;  /* 0x000000ffff2d7224 */ /* 0x000fe200018e0605 */
[----:B------:R-:W-:Y:S01]  /*108c0*/  LEA R11, P4, R6, UR4, 0x2 ;  /* 0x00000004060b7c11 */ /* 0x000fe2000f8810ff */
[----:B------:R-:W-:Y:S01]  /*108d0*/  IMAD.IADD R7, R7, 0x1, R13 ;  /* 0x0000000107077824 */ /* 0x000fe200078e020d */
[----:B------:R-:W-:Y:S01]  /*108e0*/  IADD3 R9, P2, R4, 0x3000, RZ ;  /* 0x0000300004097810 */ /* 0x000fe20007f5e0ff */
[----:B------:R-:W-:Y:S01]  /*108f0*/  IMAD.X R13, RZ, RZ, R5, P0 ;  /* 0x000000ffff0d7224 */ /* 0x000fe200000e0605 */
[----:B------:R-:W-:Y:S01]  /*10900*/  LOP3.LUT P0, RZ, R177, 0x3, RZ, 0xc0, !PT ;  /* 0x00000003b1ff7812 */ /* 0x000fe2000780c0ff */
[----:B------:R-:W-:Y:S01]  /*10910*/  SHFL.IDX PT, R46, R11, RZ, 0x1c1f ;  /* 0x001c1fff0b2e7589 */ /* 0x000fe200000e0000 */
[----:B------:R-:W-:Y:S01]  /*10920*/  LEA.HI.X R14, R6, UR5, R7, 0x2, P4 ;  /* 0x00000005060e7c11 */ /* 0x000fe2000a0f1407 */
[----:B------:R-:W-:Y:S01]  /*10930*/  VIADD R6, R24, 0x8 ;  /* 0x0000000818067836 */ /* 0x000fe20000000000 */
[----:B------:R-:W-:Y:S01]  /*10940*/  LOP3.LUT R8, R9, 0x380, RZ, 0xc0, !PT ;  /* 0x0000038009087812 */ /* 0x000fe200078ec0ff */
[----:B------:R-:W-:Y:S01]  /*10950*/  SHFL.IDX PT, R48, R11, 0x1, 0x1c1f ;  /* 0x003c1f000b307f89 */ /* 0x000fe200000e0000 */
[----:B------:R-:W-:Y:S01]  /*10960*/  IADD3 R41, P6, R4, 0x4000, RZ ;  /* 0x0000400004297810 */ /* 0x000fe20007fde0ff */
[----:B------:R-:W-:Y:S01]  /*10970*/  ULDC.64 UR4, c[0x0][0xaa0] ;  /* 0x0002a80000047ab9 */ /* 0x000fe20000000a00 */
[----:B------:R-:W-:Y:S01]  /*10980*/  SHF.R.U64 R8, R8, 0x3, RZ ;  /* 0x0000000308087819 */ /* 0x000fe200000012ff */
[----:B------:R-:W1:Y:S01]  /*10990*/  SHFL.IDX PT, R47, R14, RZ, 0x1c1f ;  /* 0x001c1fff0e2f7589 */ /* 0x000e6200000e0000 */
[----:B------:R-:W-:-:S02]  /*109a0*/  IADD3 R37, P5, R4, 0x5000, RZ ;  /* 0x0000500004257810 */ /* 0x000fc40007fbe0ff */
[----:B------:R-:W-:Y:S01]  /*109b0*/  LOP3.LUT R8, R8, R9, RZ, 0x3c, !PT ;  /* 0x0000000908087212 */ /* 0x000fe200078e3cff */
[----:B------:R-:W2:Y:S01]  /*109c0*/  SHFL.IDX PT, R49, R14, 0x1, 0x1c1f ;  /* 0x003c1f000e317f89 */ /* 0x000ea200000e0000 */
[--C-:B------:R-:W-:Y:S01]  /*109d0*/  IMAD.X R9, RZ, RZ, R5.reuse, P2 ;  /* 0x000000ffff097224 */ /* 0x100fe200010e0605 */
[-C--:B------:R-:W-:Y:S02]  /*109e0*/  ISETP.GE.OR P2, PT, R24, R55.reuse, P0 ;  /* 0x000000371800720c */ /* 0x080fe40000746670 */
[----:B------:R-:W-:Y:S02]  /*109f0*/  ISETP.GE.OR P0, PT, R6, R55, P0 ;  /* 0x000000370600720c */ /* 0x000fe40000706670 */
[C---:B------:R-:W-:Y:S02]  /*10a00*/  IADD3 R33, P4, R4.reuse, 0x6000, RZ ;  /* 0x0000600004217810 */ /* 0x040fe40007f9e0ff */
[----:B------:R-:W-:Y:S02]  /*10a10*/  IADD3 R7, P3, R4, 0x7000, RZ ;  /* 0x0000700004077810 */ /* 0x000fe40007f7e0ff */
[----:B------:R-:W-:Y:S01]  /*10a20*/  SHF.R.U64 R25, R25, 0x3, RZ ;  /* 0x0000000319197819 */ /* 0x000fe200000012ff */
[----:B------:R-:W-:Y:S01]  /*10a30*/  IMAD R17, R17, UR4, RZ ;  /* 0x0000000411117c24 */ /* 0x000fe2000f8e02ff */
[----:B------:R-:W-:Y:S01]  /*10a40*/  LOP3.LUT R40, R41, 0x380, RZ, 0xc0, !PT ;  /* 0x0000038029287812 */ /* 0x000fe200078ec0ff */
[----:B------:R-:W-:Y:S01]  /*10a50*/  IMAD.X R29, RZ, RZ, R5, P3 ;  /* 0x000000ffff1d7224 */ /* 0x000fe200018e0605 */
[----:B------:R-:W-:-:S02]  /*10a60*/  LOP3.LUT R36, R37, 0x380, RZ, 0xc0, !PT ;  /* 0x0000038025247812 */ /* 0x000fc400078ec0ff */
[----:B------:R-:W-:Y:S02]  /*10a70*/  LOP3.LUT R32, R33, 0x380, RZ, 0xc0, !PT ;  /* 0x0000038021207812 */ /* 0x000fe400078ec0ff */
[----:B------:R-:W-:Y:S01]  /*10a80*/  LOP3.LUT R6, R7, 0x380, RZ, 0xc0, !PT ;  /* 0x0000038007067812 */ /* 0x000fe200078ec0ff */
[----:B-1----:R1:W-:Y:S01]  /*10a90*/  @!P2 ST.E desc[UR44][R46.64], R2 ;  /* 0x000000022e00a985 */ /* 0x0023e2000c10192c */
[----:B------:R-:W-:Y:S01]  /*10aa0*/  LOP3.LUT R24, R25, R4, RZ, 0x3c, !PT ;  /* 0x0000000419187212 */ /* 0x000fe200078e3cff */
[----:B------:R-:W-:Y:S01]  /*10ab0*/  IMAD.MOV.U32 R25, RZ, RZ, R5 ;  /* 0x000000ffff197224 */ /* 0x000fe200078e0005 */
[----:B------:R-:W-:Y:S01]  /*10ac0*/  SHF.R.U64 R40, R40, 0x3, RZ ;  /* 0x0000000328287819 */ /* 0x000fe200000012ff */
[----:B--2---:R2:W-:Y:S01]  /*10ad0*/  @!P0 ST.E desc[UR44][R48.64], R0 ;  /* 0x0000000030008985 */ /* 0x0045e2000c10192c */
[----:B------:R-:W-:Y:S02]  /*10ae0*/  SHF.R.U64 R36, R36, 0x3, RZ ;  /* 0x0000000324247819 */ /* 0x000fe400000012ff */
[----:B------:R-:W-:Y:S01]  /*10af0*/  SHF.R.U64 R32, R32, 0x3, RZ ;  /* 0x0000000320207819 */ /* 0x000fe200000012ff */
[----:B------:R-:W5:Y:S01]  /*10b00*/  LD.E.128 R24, desc[UR44][R24.64] ;  /* 0x0000002c18187980 */ /* 0x000f62000c101d00 */
[----:B------:R-:W-:-:S02]  /*10b10*/  SHF.R.U64 R4, R6, 0x3, RZ ;  /* 0x0000000306047819 */ /* 0x000fc400000012ff */
[----:B------:R-:W-:Y:S01]  /*10b20*/  LOP3.LUT R40, R40, R41, RZ, 0x3c, !PT ;  /* 0x0000002928287212 */ /* 0x000fe200078e3cff */
[----:B-1----:R-:W-:Y:S01]  /*10b30*/  IMAD R47, R16, UR5, R17 ;  /* 0x00000005102f7c24 */ /* 0x002fe2000f8e0211 */
[----:B------:R-:W-:Y:S01]  /*10b40*/  LOP3.LUT R36, R36, R37, RZ, 0x3c, !PT ;  /* 0x0000002524247212 */ /* 0x000fe200078e3cff */
[----:B--2---:R-:W1:Y:S01]  /*10b50*/  @P1 LDC R49, c[0x0][0xbf0] ;  /* 0x0002fc00ff311b82 */ /* 0x004e620000000800 */
[----:B------:R-:W-:Y:S01]  /*10b60*/  IMAD.WIDE.U32 R16, R16, UR4, RZ ;  /* 0x0000000410107c25 */ /* 0x000fe2000f8e00ff */
[----:B------:R-:W-:Y:S01]  /*10b70*/  LOP3.LUT R32, R32, R33, RZ, 0x3c, !PT ;  /* 0x0000002120207212 */ /* 0x000fe200078e3cff */
[----:B------:R-:W-:Y:S01]  /*10b80*/  ULDC.64 UR4, c[0x0][0xae8] ;  /* 0x0002ba0000047ab9 */ /* 0x000fe20000000a00 */
[----:B------:R-:W-:Y:S01]  /*10b90*/  LOP3.LUT R28, R4, R7, RZ, 0x3c, !PT ;  /* 0x00000007041c7212 */ /* 0x000fe200078e3cff */
[----:B------:R-:W-:Y:S01]  /*10ba0*/  IMAD R0, R172, 0x20, R175 ;  /* 0x00000020ac007824 */ /* 0x000fe200078e02af */
[----:B------:R-:W5:Y:S01]  /*10bb0*/  LD.E.128 R12, desc[UR44][R12.64] ;  /* 0x0000002c0c0c7980 */ /* 0x000f62000c101d00 */
[----:B------:R-:W-:-:S02]  /*10bc0*/  IMAD.X R41, RZ, RZ, R5, P6 ;  /* 0x000000ffff297224 */ /* 0x000fc400030e0605 */
[--C-:B------:R-:W-:Y:S01]  /*10bd0*/  IMAD.X R37, RZ, RZ, R5.reuse, P5 ;  /* 0x000000ffff257224 */ /* 0x100fe200028e0605 */
[----:B------:R-:W5:Y:S01]  /*10be0*/  LD.E.128 R8, desc[UR44][R8.64] ;  /* 0x0000002c08087980 */ /* 0x000f62000c101d00 */
[----:B------:R-:W-:Y:S02]  /*10bf0*/  IMAD.X R33, RZ, RZ, R5, P4 ;  /* 0x000000ffff217224 */ /* 0x000fe400020e0605 */
[----:B------:R-:W-:Y:S01]  /*10c00*/  IMAD.IADD R17, R17, 0x1, R47 ;  /* 0x0000000111117824 */ /* 0x000fe200078e022f */
[----:B------:R2:W5:Y:S01]  /*10c10*/  LD.E.128 R4, desc[UR44][R44.64] ;  /* 0x0000002c2c047980 */ /* 0x000562000c101d00 */
[----:B------:R-:W-:Y:S02]  /*10c20*/  IMAD R2, R50, UR4, RZ ;  /* 0x0000000432027c24 */ /* 0x000fe4000f8e02ff */
[----:B------:R-:W-:Y:S01]  /*10c30*/  IMAD.WIDE.U32 R16, R173, UR4, R16 ;  /* 0x00000004ad107c25 */ /* 0x000fe2000f8e0010 */
[----:B------:R-:W5:Y:S04]  /*10c40*/  LD.E.128 R40, desc[UR44][R40.64] ;  /* 0x0000002c28287980 */ /* 0x000f68000c101d00 */
[----:B------:R-:W5:Y:S01]  /*10c50*/  LD.E.128 R36, desc[UR44][R36.64] ;  /* 0x0000002c24247980 */ /* 0x000f62000c101d00 */
[----:B--2---:R-:W-:-:S02]  /*10c60*/  IMAD.IADD R44, R19, 0x1, R0 ;  /* 0x00000001132c7824 */ /* 0x004fc400078e0200 */
[----:B------:R-:W-:Y:S01]  /*10c70*/  IMAD R45, R173, UR5, R2 ;  /* 0x00000005ad2d7c24 */ /* 0x000fe2000f8e0202 */
[----:B------:R-:W-:Y:S01]  /*10c80*/  ULDC.64 UR4, c[0x0][0xaf0] ;  /* 0x0002bc0000047ab9 */ /* 0x000fe20000000a00 */
[----:B0-----:R-:W-:Y:S01]  /*10c90*/  @P1 IMAD.HI.U32 R0, R44, R57, RZ ;  /* 0x000000392c001227 */ /* 0x001fe200078e00ff */
[----:B------:R-:W5:Y:S03]  /*10ca0*/  LD.E.128 R32, desc[UR44][R32.64] ;  /* 0x0000002c20207980 */ /* 0x000f66000c101d00 */
[----:B------:R-:W-:Y:S01]  /*10cb0*/  IMAD.IADD R17, R17, 0x1, R45 ;  /* 0x0000000111117824 */ /* 0x000fe200078e022d */
[----:B------:R-:W5:Y:S01]  /*10cc0*/  LD.E.128 R28, desc[UR44][R28.64] ;  /* 0x0000002c1c1c7980 */ /* 0x000f62000c101d00 */
[----:B------:R-:W-:Y:S01]  /*10cd0*/  IMAD.MOV.U32 R45, RZ, RZ, R44 ;  /* 0x000000ffff2d7224 */ /* 0x000fe200078e002c */
[----:B-1----:R-:W-:Y:S01]  /*10ce0*/  @P1 SHF.R.U32.HI R45, RZ, R49, R0 ;  /* 0x00000031ff2d1219 */ /* 0x002fe20000011600 */
[----:B------:R-:W-:Y:S01]  /*10cf0*/  IMAD R2, R20, UR4, RZ ;  /* 0x0000000414027c24 */ /* 0x000fe2000f8e02ff */
[----:B------:R-:W-:Y:S01]  /*10d00*/  @!PT LDS RZ, [RZ] ;  /* 0x00000000fffff984 */ /* 0x000fe20000000800 */
[----:B------:R-:W-:Y:S01]  /*10d10*/  @!PT LDS RZ, [RZ] ;  /* 0x00000000fffff984 */ /* 0x000fe20000000800 */
[----:B------:R-:W-:Y:S01]  /*10d20*/  @!PT LDS RZ, [RZ] ;  /* 0x00000000fffff984 */ /* 0x000fe20000000800 */
[----:B------:R-:W-:Y:S01]  /*10d30*/  @!PT LDS RZ, [RZ] ;  /* 0x00000000fffff984 */ /* 0x000fe20000000800 */
[----:B------:R0:W-:Y:S06]  /*10d40*/  MEMBAR.ALL.CTA ;  /* 0x0000000000007992 */ /* 0x0001ec0000008000 */
[----:B0-----:R-:W0:Y:S01]  /*10d50*/  FENCE.VIEW.ASYNC.S ;  /* 0x00000000000073c6 */ /* 0x001e220000000000 */
[----:B------:R-:W-:Y:S01]  /*10d60*/  IMAD.WIDE.U32 R16, R51, UR4, R16 ;  /* 0x0000000433107c25 */ /* 0x000fe2000f8e0010 */
[----:B------:R-:W-:-:S03]  /*10d70*/  SHF.R.S32.HI R0, RZ, 0x1f, R45 ;  /* 0x0000001fff007819 */ /* 0x000fc6000001142d */
[----:B------:R-:W-:Y:S01]  /*10d80*/  IMAD R47, R51, UR5, R2 ;  /* 0x00000005332f7c24 */ /* 0x000fe2000f8e0202 */
[----:B------:R-:W-:Y:S01]  /*10d90*/  ULDC.64 UR4, c[0x0][0xae0] ;  /* 0x0002b80000047ab9 */ /* 0x000fe20000000a00 */
[----:B------:R-:W-:Y:S02]  /*10da0*/  IMAD.MOV R2, RZ, RZ, -R45 ;  /* 0x000000ffff027224 */ /* 0x000fe400078e0a2d */
[----:B------:R-:W-:Y:S02]  /*10db0*/  IMAD.IADD R17, R17, 0x1, R47 ;  /* 0x0000000111117824 */ /* 0x000fe400078e022f */
[----:B------:R-:W-:Y:S02]  /*10dc0*/  IMAD R0, R0, UR4, RZ ;  /* 0x0000000400007c24 */ /* 0x000fe4000f8e02ff */
[----:B------:R-:W-:Y:S02]  /*10dd0*/  IMAD R47, R53, R2, R44 ;  /* 0x00000002352f7224 */ /* 0x000fe400078e022c */
[----:B------:R-:W-:-:S02]  /*10de0*/  IMAD R49, R45, UR5, R0 ;  /* 0x000000052d317c24 */ /* 0x000fc4000f8e0200 */
[----:B------:R-:W-:Y:S01]  /*10df0*/  IMAD.WIDE.U32 R16, R45, UR4, R16 ;  /* 0x000000042d107c25 */ /* 0x000fe2000f8e0010 */
[----:B------:R-:W-:Y:S01]  /*10e00*/  SHF.R.S32.HI R0, RZ, 0x1f, R47 ;  /* 0x0000001fff007819 */ /* 0x000fe2000001142f */
[----:B------:R-:W-:Y:S02]  /*10e10*/  ULDC.64 UR4, c[0x0][0xad8] ;  /* 0x0002b60000047ab9 */ /* 0x000fe40000000a00 */
[----:B------:R-:W-:Y:S02]  /*10e20*/  IMAD.IADD R17, R17, 0x1, R49 ;  /* 0x0000000111117824 */ /* 0x000fe400078e0231 */
[----:B------:R-:W-:Y:S02]  /*10e30*/  IMAD R2, R0, UR4, RZ ;  /* 0x0000000400027c24 */ /* 0x000fe4000f8e02ff */
[----:B------:R-:W-:Y:S02]  /*10e40*/  IMAD.IADD R44, R175, 0x1, R19 ;  /* 0x00000001af2c7824 */ /* 0x000fe400078e0213 */
[----:B------:R-:W-:-:S02]  /*10e50*/  IMAD R19, R47, UR5, R2 ;  /* 0x000000052f137c24 */ /* 0x000fc4000f8e0202 */
[----:B------:R-:W-:Y:S01]  /*10e60*/  IMAD.WIDE.U32 R16, R47, UR4, R16 ;  /* 0x000000042f107c25 */ /* 0x000fe2000f8e0010 */
[CC--:B------:R-:W-:Y:S01]  /*10e70*/  ISETP.GE.AND P2, PT, R44.reuse, R55.reuse, PT ;  /* 0x000000372c00720c */ /* 0x0c0fe20003f46270 */
[----:B------:R-:W-:Y:S02]  /*10e80*/  ULDC.64 UR4, c[0x0][0xa80] ;  /* 0x0002a00000047ab9 */ /* 0x000fe40000000a00 */
[----:B------:R-:W-:Y:S02]  /*10e90*/  VIADD R0, R44, 0x20 ;  /* 0x000000202c007836 */ /* 0x000fe40000000000 */
[----:B------:R-:W-:Y:S01]  /*10ea0*/  IMAD.IADD R17, R17, 0x1, R19 ;  /* 0x0000000111117824 */ /* 0x000fe200078e0213 */
[----:B------:R-:W-:Y:S01]  /*10eb0*/  LEA R19, P3, R16, UR4, 0x1 ;  /* 0x0000000410137c11 */ /* 0x000fe2000f8608ff */
[----:B------:R-:W-:Y:S01]  /*10ec0*/  VIADD R3, R3, 0x22820 ;  /* 0x0002282003037836 */ /* 0x000fe20000000000 */
[----:B------:R-:W-:Y:S01]  /*10ed0*/  ISETP.GE.AND P0, PT, R0, R55, PT ;  /* 0x000000370000720c */ /* 0x000fe20003f06270 */
[----:B------:R-:W-:Y:S01]  /*10ee0*/  VIADD R0, R44, 0x40 ;  /* 0x000000402c007836 */ /* 0x000fe20000000000 */
[----:B------:R-:W-:-:S02]  /*10ef0*/  LEA.HI.X R20, R16, UR5, R17, 0x1, P3 ;  /* 0x0000000510147c11 */ /* 0x000fc400098f0c11 */
[----:B------:R-:W-:Y:S01]  /*10f00*/  PRMT R3, RZ, 0x654, R3 ;  /* 0x00000654ff037816 */ /* 0x000fe20000000003 */
[----:B0-----:R0:W1:Y:S01]  /*10f10*/  SHFL.IDX PT, R16, R19, RZ, 0x181f ;  /* 0x00181fff13107589 */ /* 0x00106200000e0000 */
[----:B------:R-:W-:Y:S01]  /*10f20*/  ISETP.GE.AND P1, PT, R0, R55, PT ;  /* 0x000000370000720c */ /* 0x000fe20003f26270 */
[----:B------:R-:W-:Y:S01]  /*10f30*/  BSSY B1, `(.L_x_1353) ;  /* 0x000000d000017945 */ /* 0x000fe20003800000 */
[----:B------:R0:W-:Y:S01]  /*10f40*/  SYNCS.ARRIVE.TRANS64.RED.A1T0 RZ, [R3+URZ], RZ ;  /* 0x000000ff03ff79a7 */ /* 0x0001e2000810043f */
[----:B------:R0:W2:Y:S02]  /*10f50*/  SHFL.IDX PT, R0, R20, RZ, 0x181f ;  /* 0x00181fff14007589 */ /* 0x0000a400000e0000 */
[----:B------:R-:W-:Y:S08]  /*10f60*/  @P2 BRA `(.L_x_1354) ;  /* 0x0000000000242947 */ /* 0x000ff00003800000 */
[----:B------:R-:W-:Y:S02]  /*10f70*/  ULDC UR4, c[0x0][0xac8] ;  /* 0x0002b20000047ab9 */ /* 0x000fe40000000800 */
[----:B------:R-:W-:Y:S02]  /*10f80*/  ISETP.GE.AND P2, PT, R169, UR4, PT ;  /* 0x00000004a9007c0c */ /* 0x000fe4000bf46270 */
[----:B------:R-:W-:-:S11]  /*10f90*/  ISETP.GE.AND P3, PT, R171, UR4, PT ;  /* 0x00000004ab007c0c */ /* 0x000fd6000bf66270 */
[-C--:B-1----:R-:W-:Y:S02]  /*10fa0*/  @!P2 LEA R2, P4, R169, R16.reuse, 0x1 ;  /* 0x00000010a902a211 */ /* 0x082fe400078808ff */
[----:B------:R-:W-:Y:S02]  /*10fb0*/  @!P3 LEA R16, P5, R171, R16, 0x1 ;  /* 0x00000010ab10b211 */ /* 0x000fe400078a08ff */
[-C--:B0-2---:R-:W-:Y:S02]  /*10fc0*/  @!P2 LEA.HI.X R3, R169, R0.reuse, R183, 0x1, P4 ;  /* 0x00000000a903a211 */ /* 0x085fe400020f0cb7 */
[----:B------:R-:W-:-:S03]  /*10fd0*/  @!P3 LEA.HI.X R17, R171, R0, R182, 0x1, P5 ;  /* 0x00000000ab11b211 */ /* 0x000fc600028f0cb6 */
[----:B-----5:R3:W-:Y:S04]  /*10fe0*/  @!P2 ST.E.128 desc[UR44][R2.64], R24 ;  /* 0x000000180200a985 */ /* 0x0207e8000c101d2c */
[----:B------:R3:W-:Y:S02]  /*10ff0*/  @!P3 ST.E.128 desc[UR44][R16.64], R40 ;  /* 0x000000281000b985 */ /* 0x0007e4000c101d2c */
.L_x_1354:
[----:B------:R-:W-:Y:S05]  /*11000*/  BSYNC B1 ;  /* 0x0000000000017941 */ /* 0x000fea0003800000 */
.L_x_1353:
[----:B--2---:R2:W4:Y:S01]  /*11010*/  SHFL.IDX PT, R0, R20, 0x1, 0x181f ;  /* 0x00381f0014007f89 */ /* 0x00452200000e0000 */
[----:B------:R-:W-:Y:S03]  /*11020*/  BSSY B1, `(.L_x_1355) ;  /* 0x000000c000017945 */ /* 0x000fe60003800000 */
[----:B-1-3--:R2:W1:Y:S01]  /*11030*/  SHFL.IDX PT, R16, R19, 0x1, 0x181f ;  /* 0x00381f0013107f89 */ /* 0x00a46200000e0000 */
[----:B------:R-:W-:Y:S05]  /*11040*/  @P0 BRA `(.L_x_1356) ;  /* 0x0000000000240947 */ /* 0x000fea0003800000 */
[----:B------:R-:W-:Y:S02]  /*11050*/  ULDC UR4, c[0x0][0xac8] ;  /* 0x0002b20000047ab9 */ /* 0x000fe40000000800 */
[----:B------:R-:W-:Y:S02]  /*11060*/  ISETP.GE.AND P3, PT, R169, UR4, PT ;  /* 0x00000004a9007c0c */ /* 0x000fe4000bf66270 */
[----:B------:R-:W-:-:S11]  /*11070*/  ISETP.GE.AND P4, PT, R171, UR4, PT ;  /* 0x00000004ab007c0c */ /* 0x000fd6000bf86270 */
[-C--:B-1----:R-:W-:Y:S02]  /*11080*/  @!P3 LEA R2, P0, R169, R16.reuse, 0x1 ;  /* 0x00000010a902b211 */ /* 0x082fe400078008ff */
[----:B------:R-:W-:Y:S02]  /*11090*/  @!P4 LEA R16, P2, R171, R16, 0x1 ;  /* 0x00000010ab10c211 */ /* 0x000fe400078408ff */
[-C--:B0---4-:R-:W-:Y:S02]  /*110a0*/  @!P3 LEA.HI.X R3, R169, R0.reuse, R183, 0x1, P0 ;  /* 0x00000000a903b211 */ /* 0x091fe400000f0cb7 */
[----:B------:R-:W-:-:S03]  /*110b0*/  @!P4 LEA.HI.X R17, R171, R0, R182, 0x1, P2 ;  /* 0x00000000ab11c211 */ /* 0x000fc600010f0cb6 */
[----:B-----5:R3:W-:Y:S04]  /*110c0*/  @!P3 ST.E.128 desc[UR44][R2.64], R12 ;  /* 0x0000000c0200b985 */ /* 0x0207e8000c101d2c */
[----:B------:R3:W-:Y:S02]  /*110d0*/  @!P4 ST.E.128 desc[UR44][R16.64], R36 ;  /* 0x000000241000c985 */ /* 0x0007e4000c101d2c */
.L_x_1356:
[----:B------:R-:W-:Y:S05]  /*110e0*/  BSYNC B1 ;  /* 0x0000000000017941 */ /* 0x000fea0003800000 */
.L_x_1355:
[----:B----4-:R4:W0:Y:S01]  /*110f0*/  SHFL.IDX PT, R0, R20, 0x2, 0x181f ;  /* 0x00581f0014007f89 */ /* 0x01082200000e0000 */
[----:B------:R-:W-:Y:S03]  /*11100*/  BSSY B1, `(.L_x_1357) ;  /* 0x000000c000017945 */ /* 0x000fe60003800000 */
[----:B---3-5:R4:W3:Y:S01]  /*11110*/  SHFL.IDX PT, R12, R19, 0x2, 0x181f ;  /* 0x00581f00130c7f89 */ /* 0x0288e200000e0000 */
[----:B------:R-:W-:Y:S05]  /*11120*/  @P1 BRA `(.L_x_1358) ;  /* 0x0000000000241947 */ /* 0x000fea0003800000 */
[----:B------:R-:W-:Y:S02]  /*11130*/  ULDC UR4, c[0x0][0xac8] ;  /* 0x0002b20000047ab9 */ /* 0x000fe40000000800 */
[----:B------:R-:W-:Y:S02]  /*11140*/  ISETP.GE.AND P2, PT, R169, UR4, PT ;  /* 0x00000004a9007c0c */ /* 0x000fe4000bf46270 */
[----:B------:R-:W-:-:S11]  /*11150*/  ISETP.GE.AND P3, PT, R171, UR4, PT ;  /* 0x00000004ab007c0c */ /* 0x000fd6000bf66270 */
[-C--:B---3--:R-:W-:Y:S02]  /*11160*/  @!P2 LEA R2, P0, R169, R12.reuse, 0x1 ;  /* 0x0000000ca902a211 */ /* 0x088fe400078008ff */
[----:B------:R-:W-:Y:S02]  /*11170*/  @!P3 LEA R12, P1, R171, R12, 0x1 ;  /* 0x0000000cab0cb211 */ /* 0x000fe400078208ff */
[-C--:B0-----:R-:W-:Y:S02]  /*11180*/  @!P2 LEA.HI.X R3, R169, R0.reuse, R183, 0x1, P0 ;  /* 0x00000000a903a211 */ /* 0x081fe400000f0cb7 */
[----:B------:R-:W-:-:S03]  /*11190*/  @!P3 LEA.HI.X R13, R171, R0, R182, 0x1, P1 ;  /* 0x00000000ab0db211 */ /* 0x000fc600008f0cb6 */
[----:B------:R0:W-:Y:S04]  /*111a0*/  @!P2 ST.E.128 desc[UR44][R2.64], R4 ;  /* 0x000000040200a985 */ /* 0x0001e8000c101d2c */
[----:B------:R0:W-:Y:S02]  /*111b0*/  @!P3 ST.E.128 desc[UR44][R12.64], R32 ;  /* 0x000000200c00b985 */ /* 0x0001e4000c101d2c */
.L_x_1358:
[----:B------:R-:W-:Y:S05]  /*111c0*/  BSYNC B1 ;  /* 0x0000000000017941 */ /* 0x000fea0003800000 */
.L_x_1357:
[----:B0-----:R-:W-:Y:S01]  /*111d0*/  VIADD R0, R44, 0x60 ;  /* 0x000000602c007836 */ /* 0x001fe20000000000 */
[----:B--2-4-:R-:W0:Y:S04]  /*111e0*/  SHFL.IDX PT, R20, R20, 0x3, 0x181f ;  /* 0x00781f0014147f89 */ /* 0x014e2800000e0000 */
[----:B------:R-:W-:Y:S01]  /*111f0*/  ISETP.GE.AND P0, PT, R0, R55, PT ;  /* 0x000000370000720c */ /* 0x000fe20003f06270 */
[----:B------:R2:W4:-:S12]  /*11200*/  SHFL.IDX PT, R4, R19, 0x3, 0x181f ;  /* 0x00781f0013047f89 */ /* 0x00051800000e0000 */
[----:B--2---:R-:W-:Y:S05]  /*11210*/  @P0 BRA `(.L_x_1359) ;  /* 0x0000000800dc0947 */ /* 0x004fea0003800000 */
[----:B------:R-:W-:Y:S02]  /*11220*/  ULDC UR4, c[0x0][0xac8] ;  /* 0x0002b20000047ab9 */ /* 0x000fe40000000800 */
[----:B------:R-:W-:-:S13]  /*11230*/  ISETP.GE.AND P1, PT, R169, UR4, PT ;  /* 0x00000004a9007c0c */ /* 0x000fda000bf26270 */
[----:B----4-:R-:W-:-:S04]  /*11240*/  @!P1 LEA R2, P0, R169, R4, 0x1 ;  /* 0x00000004a9029211 */ /* 0x010fc800078008ff */
[----:B0-----:R-:W-:Y:S02]  /*11250*/  @!P1 LEA.HI.X R3, R169, R20, R183, 0x1, P0 ;  /* 0x00000014a9039211 */ /* 0x001fe400000f0cb7 */
[----:B------:R-:W-:-:S03]  /*11260*/  ISETP.GE.AND P0, PT, R171, UR4, PT ;  /* 0x00000004ab007c0c */ /* 0x000fc6000bf06270 */
[----:B------:R0:W-:Y:S10]  /*11270*/  @!P1 ST.E.128 desc[UR44][R2.64], R8 ;  /* 0x0000000802009985 */ /* 0x0001f4000c101d2c */
[----:B------:R-:W-:Y:S05]  /*11280*/  @P0 BRA `(.L_x_1359) ;  /* 0x0000000800c00947 */ /* 0x000fea0003800000 */
[----:B0-----:R-:W-:-:S04]  /*11290*/  LEA R2, P0, R171, R4, 0x1 ;  /* 0x00000004ab027211 */ /* 0x001fc800078008ff */
[----:B------:R-:W-:-:S05]  /*112a0*/  LEA.HI.X R3, R171, R20, R182, 0x1, P0 ;  /* 0x00000014ab037211 */ /* 0x000fca00000f0cb6 */
[----:B------:R0:W-:Y:S01]  /*112b0*/  ST.E.128 desc[UR44][R2.64], R28 ;  /* 0x0000001c02007985 */ /* 0x0001e2000c101d2c */
[----:B------:R-:W-:Y:S05]  /*112c0*/  BRA `(.L_x_1359) ;  /* 0x0000000800b07947 */ /* 0x000fea0003800000 */
.L_x_1351:
[----:B------:R-:W2:Y:S08]  /*112d0*/  LDC.64 R4, c[0x0][0xc00] ;  /* 0x00030000ff047b82 */ /* 0x000eb00000000a00 */
[----:B0-----:R-:W0:Y:S01]  /*112e0*/  LDC.64 R2, c[0x0][0xc00] ;  /* 0x00030000ff027b82 */ /* 0x001e220000000a00 */
[----:B------:R-:W-:Y:S01]  /*112f0*/  ULDC UR4, c[0x0][0xa88] ;  /* 0x0002a20000047ab9 */ /* 0x000fe20000000800 */
[----:B------:R-:W-:-:S06]  /*11300*/  IMAD.MOV.U32 R6, RZ, RZ, RZ ;  /* 0x000000ffff067224 */ /* 0x000fcc00078e00ff */
[----:B------:R-:W3:Y:S01]  /*11310*/  LDC R17, c[0x0][0xbe8] ;  /* 0x0002fa00ff117b82 */ /* 0x000ee20000000800 */
[----:B--2---:R-:W-:-:S04]  /*11320*/  ISETP.NE.U32.AND P0, PT, R4, RZ, PT ;  /* 0x000000ff0400720c */ /* 0x004fc80003f05070 */
[----:B------:R-:W-:-:S03]  /*11330*/  ISETP.NE.AND.EX P0, PT, R5, RZ, PT, P0 ;  /* 0x000000ff0500720c */ /* 0x000fc60003f05300 */
[----:B------:R-:W2:Y:S01]  /*11340*/  LDC.64 R4, c[0x0][0xc08] ;  /* 0x00030200ff047b82 */ /* 0x000ea20000000a00 */
[----:B0-----:R-:W-:-:S04]  /*11350*/  IMAD.WIDE R2, R174, 0x4, R2 ;  /* 0x00000004ae027825 */ /* 0x001fc800078e0202 */
[----:B------:R-:W-:-:S05]  /*11360*/  IMAD.U32 R0, RZ, RZ, UR4 ;  /* 0x00000004ff007e24 */ /* 0x000fca000f8e00ff */
[----:B------:R0:W5:Y:S01]  /*11370*/  @P0 LDG.E R6, desc[UR44][R2.64] ;  /* 0x0000002c02060981 */ /* 0x000162000c1e1900 */
[----:B--2---:R-:W-:-:S04]  /*11380*/  ISETP.NE.U32.AND P1, PT, R4, RZ, PT ;  /* 0x000000ff0400720c */ /* 0x004fc80003f25070 */
[----:B------:R-:W-:-:S13]  /*11390*/  ISETP.NE.AND.EX P1, PT, R5, RZ, PT, P1 ;  /* 0x000000ff0500720c */ /* 0x000fda0003f25310 */
[----:B------:R-:W2:Y:S02]  /*113a0*/  @P1 LDC.64 R4, c[0x0][0xc08] ;  /* 0x00030200ff041b82 */ /* 0x000ea40000000a00 */
[----:B--2---:R-:W-:-:S05]  /*113b0*/  @P1 IMAD.WIDE R4, R174, 0x4, R4 ;  /* 0x00000004ae041825 */ /* 0x004fca00078e0204 */
[----:B------:R0:W5:Y:S01]  /*113c0*/  @P1 LDG.E R0, desc[UR44][R4.64] ;  /* 0x0000002c04001981 */ /* 0x000162000c1e1900 */
[----:B---3--:R-:W-:Y:S02]  /*113d0*/  ISETP.NE.AND P2, PT, R17, 0x1, PT ;  /* 0x000000011100780c */ /* 0x008fe40003f45270 */
[----:B------:R-:W-:Y:S02]  /*113e0*/  ISETP.GE.AND P3, PT, R184, 0x80, PT ;  /* 0x00000080b800780c */ /* 0x000fe40003f66270 */
[----:B------:R-:W-:-:S09]  /*113f0*/  SHF.R.S32.HI R7, RZ, 0x1f, R174 ;  /* 0x0000001fff077819 */ /* 0x000fd200000114ae */
[----:B------:R-:W2:Y:S08]  /*11400*/  @P2 LDC R16, c[0x0][0xbec] ;  /* 0x0002fb00ff102b82 */ /* 0x000eb00000000800 */
[----:B------:R-:W3:Y:S01]  /*11410*/  @P2 LDC R25, c[0x0][0xbf0] ;  /* 0x0002fc00ff192b82 */ /* 0x000ee20000000800 */
[----:B0-----:R-:W-:Y:S05]  /*11420*/  @P1 BRA `(.L_x_1360) ;  /* 0x0000000000101947 */ /* 0x001fea0003800000 */
[----:B------:R-:W-:Y:S05]  /*11430*/  @!P0 BRA `(.L_x_1360) ;  /* 0x00000000000c8947 */ /* 0x000fea0003800000 */
[----:B------:R-:W4:Y:S04]  /*11440*/  LDG.E R5, desc[UR44][R2.64] ;  /* 0x0000002c02057981 */ /* 0x000f28000c1e1900 */
[----:B-----5:R-:W4:Y:S02]  /*11450*/  LDG.E R0, desc[UR44][R2.64+0x4] ;  /* 0x0000042c02007981 */ /* 0x020f24000c1e1900 */
[----:B----4-:R-:W-:-:S07]  /*11460*/  IMAD.IADD R0, R0, 0x1, -R5 ;  /* 0x0000000100007824 */ /* 0x010fce00078e0a05 */
.L_x_1360:
[----:B------:R-:W-:Y:S01]  /*11470*/  BSSY B1, `(.L_x_1361) ;  /* 0x000002d000017945 */ /* 0x000fe20003800000 */
[----:B------:R-:W-:Y:S02]  /*11480*/  SHF.R.S32.HI R10, RZ, 0x1f, R173 ;  /* 0x0000001fff0a7819 */ /* 0x000fe400000114ad */
[----:B------:R-:W-:Y:S02]  /*11490*/  SEL R13, R174, RZ, !P0 ;  /* 0x000000ffae0d7207 */ /* 0x000fe40004000000 */
[----:B------:R-:W-:Y:S02]  /*114a0*/  SEL R12, R7, RZ, !P0 ;  /* 0x000000ff070c7207 */ /* 0x000fe40004000000 */
[----:B-----5:R-:W-:Y:S01]  /*114b0*/  SHF.R.S32.HI R11, RZ, 0x1f, R6 ;  /* 0x0000001fff0b7819 */ /* 0x020fe20000011406 */
[----:B------:R-:W-:Y:S06]  /*114c0*/  @P3 BRA `(.L_x_1362) ;  /* 0x00000000009c3947 */ /* 0x000fec0003800000 */
[----:B------:R-:W0:Y:S01]  /*114d0*/  S2R R3, SR_TID.X ;  /* 0x0000000000037919 */ /* 0x000e220000002100 */
[----:B------:R-:W4:Y:S02]  /*114e0*/  LDC R14, c[0x0][0xbe8] ;  /* 0x0002fa00ff0e7b82 */ /* 0x000f240000000800 */
[----:B----4-:R-:W-:Y:S01]  /*114f0*/  IMAD R2, R0, R14, RZ ;  /* 0x0000000e00027224 */ /* 0x010fe200078e02ff */
[----:B0-----:R-:W-:-:S04]  /*11500*/  IADD3 R9, R19, -0x80, R3 ;  /* 0xffffff8013097810 */ /* 0x001fc80007ffe003 */
[----:B------:R-:W-:-:S13]  /*11510*/  ISETP.GE.AND P0, PT, R9, R2, PT ;  /* 0x000000020900720c */ /* 0x000fda0003f06270 */
[----:B------:R-:W-:Y:S05]  /*11520*/  @P0 BRA `(.L_x_1362) ;  /* 0x0000000000840947 */ /* 0x000fea0003800000 */
[----:B------:R-:W-:Y:S01]  /*11530*/  ISETP.NE.AND P0, PT, R14, 0x1, PT ;  /* 0x000000010e00780c */ /* 0x000fe20003f05270 */
[----:B------:R-:W-:Y:S01]  /*11540*/  ULDC.64 UR4, c[0x0][0xb90] ;  /* 0x0002e40000047ab9 */ /* 0x000fe20000000a00 */
[----:B------:R-:W-:Y:S02]  /*11550*/  IMAD.MOV.U32 R2, RZ, RZ, R6 ;  /* 0x000000ffff027224 */ /* 0x000fe400078e0006 */
[----:B------:R-:W-:Y:S02]  /*11560*/  IMAD R8, R10, UR4, RZ ;  /* 0x000000040a087c24 */ /* 0x000fe4000f8e02ff */
[----:B------:R-:W-:Y:S02]  /*11570*/  IMAD.MOV.U32 R3, RZ, RZ, R11 ;  /* 0x000000ffff037224 */ /* 0x000fe400078e000b */
[----:B------:R-:W-:Y:S02]  /*11580*/  IMAD.MOV.U32 R5, RZ, RZ, R9 ;  /* 0x000000ffff057224 */ /* 0x000fe400078e0009 */
[----:B------:R-:W-:-:S03]  /*11590*/  IMAD.WIDE.U32 R2, R173, UR4, R2 ;  /* 0x00000004ad027c25 */ /* 0x000fc6000f8e0002 */
[----:B------:R-:W0:Y:S01]  /*115a0*/  @P0 LDC R4, c[0x0][0xbec] ;  /* 0x0002fb00ff040b82 */ /* 0x000e220000000800 */
[----:B------:R-:W-:Y:S01]  /*115b0*/  IMAD R7, R173, UR5, R8 ;  /* 0x00000005ad077c24 */ /* 0x000fe2000f8e0208 */
[----:B------:R-:W-:-:S03]  /*115c0*/  ULDC.64 UR4, c[0x0][0xb98] ;  /* 0x0002e60000047ab9 */ /* 0x000fc60000000a00 */
[----:B------:R-:W-:-:S03]  /*115d0*/  IMAD.IADD R3, R3, 0x1, R7 ;  /* 0x0000000103037824 */ /* 0x000fc600078e0207 */
[----:B------:R-:W4:Y:S01]  /*115e0*/  @P0 LDC R15, c[0x0][0xbf0] ;  /* 0x0002fc00ff0f0b82 */ /* 0x000f220000000800 */
[----:B------:R-:W-:-:S04]  /*115f0*/  IMAD.WIDE.U32 R2, R13, UR4, R2 ;  /* 0x000000040d027c25 */ /* 0x000fc8000f8e0002 */
[----:B0-----:R-:W-:-:S05]  /*11600*/  @P0 IMAD.HI.U32 R4, R9, R4, RZ ;  /* 0x0000000409040227 */ /* 0x001fca00078e00ff */
[----:B----4-:R-:W-:Y:S01]  /*11610*/  @P0 SHF.R.U32.HI R5, RZ, R15, R4 ;  /* 0x0000000fff050219 */ /* 0x010fe20000011604 */
[----:B------:R-:W-:-:S03]  /*11620*/  IMAD R4, R12, UR4, RZ ;  /* 0x000000040c047c24 */ /* 0x000fc6000f8e02ff */
[----:B------:R-:W-:Y:S01]  /*11630*/  IADD3 R2, P0, R5, R2, RZ ;  /* 0x0000000205027210 */ /* 0x000fe20007f1e0ff */
[----:B------:R-:W-:Y:S02]  /*11640*/  IMAD.MOV R7, RZ, RZ, -R5 ;  /* 0x000000ffff077224 */ /* 0x000fe400078e0a05 */
[----:B------:R-:W-:Y:S01]  /*11650*/  IMAD R8, R13, UR5, R4 ;  /* 0x000000050d087c24 */ /* 0x000fe2000f8e0204 */
[----:B------:R-:W-:Y:S01]  /*11660*/  ULDC.64 UR4, c[0x0][0xb88] ;  /* 0x0002e20000047ab9 */ /* 0x000fe20000000a00 */
[----:B------:R-:W-:Y:S01]  /*11670*/  IMAD R7, R14, R7, R9 ;  /* 0x000000070e077224 */ /* 0x000fe200078e0209 */
[----:B------:R-:W-:-:S04]  /*11680*/  SHF.R.S32.HI R9, RZ, 0x1f, R5 ;  /* 0x0000001fff097819 */ /* 0x000fc80000011405 */
        /* <DEDUP_REMOVED lines=11> */
.L_x_1362:
[----:B------:R-:W-:Y:S05]  /*11740*/  BSYNC B1 ;  /* 0x0000000000017941 */ /* 0x000fea0003800000 */
.L_x_1361:
[----:B------:R-:W-:Y:S01]  /*11750*/  ULDC.64 UR4, c[0x0][0xaa0] ;  /* 0x0002a80000047ab9 */ /* 0x000fe20000000a00 */
[----:B0-----:R-:W-:Y:S01]  /*11760*/  IMAD R4, R172, 0x20, R175 ;  /* 0x00000020ac047824 */ /* 0x001fe200078e02af */
[----:B------:R-:W-:Y:S01]  /*11770*/  BSSY B1, `(.L_x_1363) ;  /* 0x0000037000017945 */ /* 0x000fe20003800000 */
[----:B------:R-:W-:Y:S02]  /*11780*/  IMAD R3, R11, UR4, RZ ;  /* 0x000000040b037c24 */ /* 0x000fe4000f8e02ff */
[----:B------:R-:W-:Y:S02]  /*11790*/  IMAD.IADD R9, R19, 0x1, R4 ;  /* 0x0000000113097824 */ /* 0x000fe400078e0204 */
[C---:B------:R-:W-:Y:S02]  /*117a0*/  IMAD R5, R6.reuse, UR5, R3 ;  /* 0x0000000506057c24 */ /* 0x040fe4000f8e0203 */
[----:B------:R-:W-:Y:S01]  /*117b0*/  IMAD.WIDE.U32 R2, R6, UR4, RZ ;  /* 0x0000000406027c25 */ /* 0x000fe2000f8e00ff */
[----:B------:R-:W-:-:S03]  /*117c0*/  ULDC.64 UR4, c[0x0][0xae8] ;  /* 0x0002ba0000047ab9 */ /* 0x000fc60000000a00 */
[----:B------:R-:W-:Y:S02]  /*117d0*/  IMAD.IADD R3, R3, 0x1, R5 ;  /* 0x0000000103037824 */ /* 0x000fe400078e0205 */
[----:B------:R-:W-:Y:S02]  /*117e0*/  IMAD R6, R10, UR4, RZ ;  /* 0x000000040a067c24 */ /* 0x000fe4000f8e02ff */
[----:B--2---:R-:W-:-:S04]  /*117f0*/  @P2 IMAD.HI.U32 R4, R9, R16, RZ ;  /* 0x0000001009042227 */ /* 0x004fc800078e00ff */
[C---:B------:R-:W-:Y:S02]  /*11800*/  IMAD R7, R173.reuse, UR5, R6 ;  /* 0x00000005ad077c24 */ /* 0x040fe4000f8e0206 */
[----:B------:R-:W-:Y:S01]  /*11810*/  IMAD.WIDE.U32 R2, R173, UR4, R2 ;  /* 0x00000004ad027c25 */ /* 0x000fe2000f8e0002 */
[----:B------:R-:W-:-:S03]  /*11820*/  ULDC.64 UR4, c[0x0][0xaf0] ;  /* 0x0002bc0000047ab9 */ /* 0x000fc60000000a00 */
[----:B------:R-:W-:Y:S01]  /*11830*/  IMAD.MOV.U32 R5, RZ, RZ, R9 ;  /* 0x000000ffff057224 */ /* 0x000fe200078e0009 */
[----:B---3--:R-:W-:Y:S01]  /*11840*/  @P2 SHF.R.U32.HI R5, RZ, R25, R4 ;  /* 0x00000019ff052219 */ /* 0x008fe20000011604 */
[----:B------:R-:W-:Y:S02]  /*11850*/  IMAD R6, R12, UR4, RZ ;  /* 0x000000040c067c24 */ /* 0x000fe4000f8e02ff */
[----:B------:R-:W-:Y:S01]  /*11860*/  IMAD.IADD R3, R3, 0x1, R7 ;  /* 0x0000000103037824 */ /* 0x000fe200078e0207 */
[----:B------:R-:W-:Y:S01]  /*11870*/  SHF.R.S32.HI R4, RZ, 0x1f, R5 ;  /* 0x0000001fff047819 */ /* 0x000fe20000011405 */
        /* <DEDUP_REMOVED lines=13> */
[----:B------:R-:W-:Y:S02]  /*11950*/  IMAD.IADD R8, R175, 0x1, R19 ;  /* 0x00000001af087824 */ /* 0x000fe400078e0213 */
[----:B------:R-:W-:Y:S02]  /*11960*/  IMAD R17, R0, R17, RZ ;  /* 0x0000001100117224 */ /* 0x000fe400078e02ff */
[C---:B------:R-:W-:Y:S02]  /*11970*/  IMAD R5, R7.reuse, UR5, R4 ;  /* 0x0000000507057c24 */ /* 0x040fe4000f8e0204 */
[----:B------:R-:W-:Y:S01]  /*11980*/  IMAD.WIDE.U32 R2, R7, UR4, R2 ;  /* 0x0000000407027c25 */ /* 0x000fe2000f8e0002 */
[----:B------:R-:W-:Y:S01]  /*11990*/  ISETP.GE.AND P2, PT, R8, R17, PT ;  /* 0x000000110800720c */ /* 0x000fe20003f46270 */
[----:B------:R-:W-:-:S02]  /*119a0*/  ULDC.64 UR4, c[0x0][0xa80] ;  /* 0x0002a00000047ab9 */ /* 0x000fc40000000a00 */
[----:B------:R-:W-:Y:S01]  /*119b0*/  VIADD R0, R8, 0x20 ;  /* 0x0000002008007836 */ /* 0x000fe20000000000 */
[----:B------:R-:W-:Y:S01]  /*119c0*/  LEA R4, P3, R2, UR4, 0x1 ;  /* 0x0000000402047c11 */ /* 0x000fe2000f8608ff */
[----:B------:R-:W-:-:S03]  /*119d0*/  IMAD.IADD R3, R3, 0x1, R5 ;  /* 0x0000000103037824 */ /* 0x000fc600078e0205 */
[-C--:B------:R-:W-:Y:S01]  /*119e0*/  ISETP.GE.AND P1, PT, R0, R17.reuse, PT ;  /* 0x000000110000720c */ /* 0x080fe20003f26270 */
[----:B------:R-:W-:Y:S01]  /*119f0*/  VIADD R0, R8, 0x40 ;  /* 0x0000004008007836 */ /* 0x000fe20000000000 */
[----:B------:R-:W-:Y:S02]  /*11a00*/  LEA.HI.X R5, R2, UR5, R3, 0x1, P3 ;  /* 0x0000000502057c11 */ /* 0x000fe400098f0c03 */
[----:B------:R0:W2:Y:S02]  /*11a10*/  SHFL.IDX PT, R2, R4, RZ, 0x181f ;  /* 0x00181fff04027589 */ /* 0x0000a400000e0000 */
[----:B------:R-:W-:Y:S02]  /*11a20*/  ISETP.GE.AND P0, PT, R0, R17, PT ;  /* 0x000000110000720c */ /* 0x000fe40003f06270 */
[----:B------:R0:W3:Y:S01]  /*11a30*/  SHFL.IDX PT, R0, R5, RZ, 0x181f ;  /* 0x00181fff05007589 */ /* 0x0000e200000e0000 */
[----:B------:R-:W-:Y:S10]  /*11a40*/  @P2 BRA `(.L_x_1364) ;  /* 0x0000000000242947 */ /* 0x000ff40003800000 */
[----:B------:R-:W-:Y:S02]  /*11a50*/  ULDC UR4, c[0x0][0xac8] ;  /* 0x0002b20000047ab9 */ /* 0x000fe40000000800 */
[----:B------:R-:W-:Y:S02]  /*11a60*/  ISETP.GE.AND P4, PT, R169, UR4, PT ;  /* 0x00000004a9007c0c */ /* 0x000fe4000bf86270 */
[----:B------:R-:W-:-:S11]  /*11a70*/  ISETP.GE.AND P5, PT, R171, UR4, PT ;  /* 0x00000004ab007c0c */ /* 0x000fd6000bfa6270 */
[-C--:B--2---:R-:W-:Y:S02]  /*11a80*/  @!P4 LEA R6, P2, R169, R2.reuse, 0x1 ;  /* 0x00000002a906c211 */ /* 0x084fe400078408ff */
[----:B------:R-:W-:Y:S02]  /*11a90*/  @!P5 LEA R2, P3, R171, R2, 0x1 ;  /* 0x00000002ab02d211 */ /* 0x000fe400078608ff */
[-C--:B---3--:R-:W-:Y:S02]  /*11aa0*/  @!P4 LEA.HI.X R7, R169, R0.reuse, R183, 0x1, P2 ;  /* 0x00000000a907c211 */ /* 0x088fe400010f0cb7 */
[----:B------:R-:W-:-:S03]  /*11ab0*/  @!P5 LEA.HI.X R3, R171, R0, R182, 0x1, P3 ;  /* 0x00000000ab03d211 */ /* 0x000fc600018f0cb6 */
[----:B------:R4:W-:Y:S04]  /*11ac0*/  @!P4 ST.E.128 desc[UR44][R6.64], RZ ;  /* 0x000000ff0600c985 */ /* 0x0009e8000c101d2c */
[----:B------:R4:W-:Y:S02]  /*11ad0*/  @!P5 ST.E.128 desc[UR44][R2.64], RZ ;  /* 0x000000ff0200d985 */ /* 0x0009e4000c101d2c */
.L_x_1364:
[----:B------:R-:W-:Y:S05]  /*11ae0*/  BSYNC B1 ;  /* 0x0000000000017941 */ /* 0x000fea0003800000 */
.L_x_1363:
[----:B---3--:R3:W0:Y:S01]  /*11af0*/  SHFL.IDX PT, R0, R5, 0x1, 0x181f ;  /* 0x00381f0005007f89 */ /* 0x00862200000e0000 */
[----:B------:R-:W-:Y:S03]  /*11b00*/  BSSY B1, `(.L_x_1365) ;  /* 0x000000c000017945 */ /* 0x000fe60003800000 */
[----:B--2-4-:R3:W2:Y:S01]  /*11b10*/  SHFL.IDX PT, R2, R4, 0x1, 0x181f ;  /* 0x00381f0004027f89 */ /* 0x0146a200000e0000 */
[----:B------:R-:W-:Y:S05]  /*11b20*/  @P1 BRA `(.L_x_1366) ;  /* 0x0000000000241947 */ /* 0x000fea0003800000 */
        /* <DEDUP_REMOVED lines=9> */
.L_x_1366:
[----:B------:R-:W-:Y:S05]  /*11bc0*/  BSYNC B1 ;  /* 0x0000000000017941 */ /* 0x000fea0003800000 */
.L_x_1365:
[----:B0-----:R0:W0:Y:S01]  /*11bd0*/  SHFL.IDX PT, R0, R5, 0x2, 0x181f ;  /* 0x00581f0005007f89 */ /* 0x00102200000e0000 */
[----:B------:R-:W-:Y:S03]  /*11be0*/  BSSY B1, `(.L_x_1367) ;  /* 0x000000c000017945 */ /* 0x000fe60003800000 */
[----:B--2-4-:R2:W4:Y:S01]  /*11bf0*/  SHFL.IDX PT, R2, R4, 0x2, 0x181f ;  /* 0x00581f0004027f89 */ /* 0x01452200000e0000 */
[----:B------:R-:W-:Y:S05]  /*11c00*/  @P0 BRA `(.L_x_1368) ;  /* 0x0000000000240947 */ /* 0x000fea0003800000 */
[----:B------:R-:W-:Y:S02]  /*11c10*/  ULDC UR4, c[0x0][0xac8] ;  /* 0x0002b20000047ab9 */ /* 0x000fe40000000800 */
[----:B------:R-:W-:Y:S02]  /*11c20*/  ISETP.GE.AND P2, PT, R169, UR4, PT ;  /* 0x00000004a9007c0c */ /* 0x000fe4000bf46270 */
[----:B------:R-:W-:-:S11]  /*11c30*/  ISETP.GE.AND P3, PT, R171, UR4, PT ;  /* 0x00000004ab007c0c */ /* 0x000fd6000bf66270 */
[-C--:B----4-:R-:W-:Y:S02]  /*11c40*/  @!P2 LEA R6, P0, R169, R2.reuse, 0x1 ;  /* 0x00000002a906a211 */ /* 0x090fe400078008ff */
[----:B------:R-:W-:Y:S02]  /*11c50*/  @!P3 LEA R2, P1, R171, R2, 0x1 ;  /* 0x00000002ab02b211 */ /* 0x000fe400078208ff */
[-C--:B0-----:R-:W-:Y:S02]  /*11c60*/  @!P2 LEA.HI.X R7, R169, R0.reuse, R183, 0x1, P0 ;  /* 0x00000000a907a211 */ /* 0x081fe400000f0cb7 */
[----:B------:R-:W-:-:S03]  /*11c70*/  @!P3 LEA.HI.X R3, R171, R0, R182, 0x1, P1 ;  /* 0x00000000ab03b211 */ /* 0x000fc600008f0cb6 */
[----:B------:R0:W-:Y:S04]  /*11c80*/  @!P2 ST.E.128 desc[UR44][R6.64], RZ ;  /* 0x000000ff0600a985 */ /* 0x0001e8000c101d2c */
[----:B------:R0:W-:Y:S02]  /*11c90*/  @!P3 ST.E.128 desc[UR44][R2.64], RZ ;  /* 0x000000ff0200b985 */ /* 0x0001e4000c101d2c */
.L_x_1368:
[----:B------:R-:W-:Y:S05]  /*11ca0*/  BSYNC B1 ;  /* 0x0000000000017941 */ /* 0x000fea0003800000 */
.L_x_1367:
[----:B0-----:R-:W-:Y:S01]  /*11cb0*/  VIADD R0, R8, 0x60 ;  /* 0x0000006008007836 */ /* 0x001fe20000000000 */
[----:B------:R0:W0:Y:S04]  /*11cc0*/  SHFL.IDX PT, R6, R5, 0x3, 0x181f ;  /* 0x00781f0005067f89 */ /* 0x00002800000e0000 */
[----:B------:R-:W-:Y:S01]  /*11cd0*/  ISETP.GE.AND P0, PT, R0, R17, PT ;  /* 0x000000110000720c */ /* 0x000fe20003f06270 */
[----:B----4-:R4:W0:-:S12]  /*11ce0*/  SHFL.IDX PT, R2, R4, 0x3, 0x181f ;  /* 0x00781f0004027f89 */ /* 0x01081800000e0000 */
[----:B----4-:R-:W-:Y:S05]  /*11cf0*/  @P0 BRA `(.L_x_1359) ;  /* 0x0000000000240947 */ /* 0x010fea0003800000 */
[----:B------:R-:W-:Y:S02]  /*11d00*/  ULDC UR4, c[0x0][0xac8] ;  /* 0x0002b20000047ab9 */ /* 0x000fe40000000800 */
[----:B------:R-:W-:Y:S02]  /*11d10*/  ISETP.GE.AND P2, PT, R169, UR4, PT ;  /* 0x00000004a9007c0c */ /* 0x000fe4000bf46270 */
[----:B------:R-:W-:-:S11]  /*11d20*/  ISETP.GE.AND P3, PT, R171, UR4, PT ;  /* 0x00000004ab007c0c */ /* 0x000fd6000bf66270 */
[-C--:B0-23--:R-:W-:Y:S02]  /*11d30*/  @!P2 LEA R4, P0, R169, R2.reuse, 0x1 ;  /* 0x00000002a904a211 */ /* 0x08dfe400078008ff */
[----:B------:R-:W-:Y:S02]  /*11d40*/  @!P3 LEA R2, P1, R171, R2, 0x1 ;  /* 0x00000002ab02b211 */ /* 0x000fe400078208ff */
[-C--:B------:R-:W-:Y:S02]  /*11d50*/  @!P2 LEA.HI.X R5, R169, R6.reuse, R183, 0x1, P0 ;  /* 0x00000006a905a211 */ /* 0x080fe400000f0cb7 */
[----:B------:R-:W-:-:S03]  /*11d60*/  @!P3 LEA.HI.X R3, R171, R6, R182, 0x1, P1 ;  /* 0x00000006ab03b211 */ /* 0x000fc600008f0cb6 */
[----:B------:R4:W-:Y:S04]  /*11d70*/  @!P2 ST.E.128 desc[UR44][R4.64], RZ ;  /* 0x000000ff0400a985 */ /* 0x0009e8000c101d2c */
[----:B------:R4:W-:Y:S02]  /*11d80*/  @!P3 ST.E.128 desc[UR44][R2.64], RZ ;  /* 0x000000ff0200b985 */ /* 0x0009e4000c101d2c */
.L_x_1359:
[----:B------:R-:W-:Y:S05]  /*11d90*/  BSYNC B0 ;  /* 0x0000000000007941 */ /* 0x000fea0003800000 */
.L_x_1350:
[----:B------:R-:W-:Y:S02]  /*11da0*/  ULDC UR4, c[0x0][0xc3c] ;  /* 0x00030f0000047ab9 */ /* 0x000fe40000000800 */
[----:B-1----:R-:W-:-:S13]  /*11db0*/  ISETP.GE.AND P0, PT, R23, UR4, PT ;  /* 0x0000000417007c0c */ /* 0x002fda000bf06270 */
[----:B------:R-:W-:Y:S05]  /*11dc0*/  @!P0 BRA `(.L_x_1369) ;  /* 0xfffffeec00d48947 */ /* 0x000fea000383ffff */
[----:B------:R-:W-:Y:S05]  /*11dd0*/  EXIT ;  /* 0x000000000000794d */ /* 0x000fea0003800000 */
.L_x_1260:
        /* <DEDUP_REMOVED lines=18> */
[----:B------:R-:W3:Y:S01]  /*11f00*/  LDC R9, c[0x0][0xc38] ;  /* 0x00030e00ff097b82 */ /* 0x000ee20000000800 */
[----:B--2---:R-:W-:-:S04]  /*11f10*/  LOP3.LUT R5, R4, 0x1f, RZ, 0xc0, !PT ;  /* 0x0000001f04057812 */ /* 0x004fc800078ec0ff */
[----:B------:R-:W-:-:S04]  /*11f20*/  ISETP.NE.AND P0, PT, R5, 0x1f, PT ;  /* 0x0000001f0500780c */ /* 0x000fc80003f05270 */
[----:B------:R-:W-:-:S13]  /*11f30*/  ISETP.GE.OR P1, PT, R5, UR4, !P0 ;  /* 0x0000000405007c0c */ /* 0x000fda000c726670 */
[----:B0-----:R-:W0:Y:S02]  /*11f40*/  @!P1 LDC.64 R2, c[0x0][0xc80] ;  /* 0x00032000ff029b82 */ /* 0x001e240000000a00 */
[----:B0-----:R-:W-:-:S05]  /*11f50*/  @!P1 IMAD.WIDE.U32 R2, R5, 0x4, R2 ;  /* 0x0000000405029825 */ /* 0x001fca00078e0002 */
[----:B------:R-:W2:Y:S01]  /*11f60*/  @!P1 LDG.E R0, desc[UR44][R2.64] ;  /* 0x0000002c02009981 */ /* 0x000ea2000c1e1900 */
[C---:B------:R-:W-:Y:S01]  /*11f70*/  ISETP.NE.AND P1, PT, R5.reuse, RZ, PT ;  /* 0x000000ff0500720c */ /* 0x040fe20003f25270 */
[----:B-1----:R-:W-:Y:S01]  /*11f80*/  IMAD.MOV.U32 R16, RZ, RZ, RZ ;  /* 0x000000ffff107224 */ /* 0x002fe200078e00ff */
[C---:B------:R-:W-:Y:S02]  /*11f90*/  ISETP.GE.U32.AND P2, PT, R5.reuse, 0x2, PT ;  /* 0x000000020500780c */ /* 0x040fe40003f46070 */
[C---:B------:R-:W-:Y:S02]  /*11fa0*/  ISETP.GE.U32.AND P3, PT, R5.reuse, 0x4, PT ;  /* 0x000000040500780c */ /* 0x040fe40003f66070 */
[C---:B------:R-:W-:Y:S02]  /*11fb0*/  ISETP.GE.U32.AND P4, PT, R5.reuse, 0x8, PT ;  /* 0x000000080500780c */ /* 0x040fe40003f86070 */
[----:B------:R-:W-:Y:S01]  /*11fc0*/  ISETP.GE.U32.AND P5, PT, R5, 0x10, PT ;  /* 0x000000100500780c */ /* 0x000fe20003fa6070 */
[----:B--2---:R-:W0:Y:S02]  /*11fd0*/  SHFL.UP PT, R4, R0, 0x1, RZ ;  /* 0x0420000000047989 */ /* 0x004e2400000e00ff */
[----:B0-----:R-:W-:-:S05]  /*11fe0*/  SEL R7, R4, RZ, P1 ;  /* 0x000000ff04077207 */ /* 0x001fca0000800000 */
[----:B------:R-:W-:-:S05]  /*11ff0*/  IMAD.IADD R7, R0, 0x1, R7 ;  /* 0x0000000100077824 */ /* 0x000fca00078e0207 */
        /* <DEDUP_REMOVED lines=13> */
[----:B------:R-:W3:Y:S02]  /*120d0*/  SHFL.IDX PT, R4, R8, 0x1f, 0x1f ;  /* 0x03e01f0008047f89 */ /* 0x000ee400000e0000 */
[----:B---3--:R-:W-:Y:S02]  /*120e0*/  IMAD R6, R4, R9, RZ ;  /* 0x0000000904067224 */ /* 0x008fe400078e02ff */
[----:B------:R-:W-:Y:S02]  /*120f0*/  IMAD.MOV.U32 R4, RZ, RZ, RZ ;  /* 0x000000ffff047224 */ /* 0x000fe400078e00ff */
[----:B------:R-:W-:Y:S01]  /*12100*/  IMAD.MOV.U32 R3, RZ, RZ, R6 ;  /* 0x000000ffff037224 */ /* 0x000fe200078e0006 */
[----:B0-----:R-:W-:-:S13]  /*12110*/  ISETP.GT.AND P6, PT, R6, R7, PT ;  /* 0x000000070600720c */ /* 0x001fda0003fc4270 */
[----:B------:R-:W-:Y:S05]  /*12120*/  @P6 BRA `(.L_x_1371) ;  /* 0x0000000000906947 */ /* 0x000fea0003800000 */
[----:B------:R-:W-:Y:S01]  /*12130*/  IMAD.MOV.U32 R6, RZ, RZ, R3 ;  /* 0x000000ffff067224 */ /* 0x000fe200078e0003 */
[----:B------:R-:W-:Y:S01]  /*12140*/  ULDC UR4, c[0x0][0xc3c] ;  /* 0x00030f0000047ab9 */ /* 0x000fe20000000800 */
[----:B------:R-:W-:-:S07]  /*12150*/  IMAD.MOV.U32 R4, RZ, RZ, RZ ;  /* 0x000000ffff047224 */ /* 0x000fce00078e00ff */
.L_x_1375:
[----:B------:R-:W-:-:S05]  /*12160*/  VIADD R4, R4, 0x1f ;  /* 0x0000001f04047836 */ /* 0x000fca0000000000 */
[----:B------:R-:W-:-:S13]  /*12170*/  ISETP.GE.AND P6, PT, R4, UR4, PT ;  /* 0x0000000404007c0c */ /* 0x000fda000bfc6270 */
[----:B------:R-:W-:Y:S05]  /*12180*/  @P6 BRA `(.L_x_1372) ;  /* 0x0000000400b46947 */ /* 0x000fea0003800000 */
[----:B------:R-:W-:Y:S01]  /*12190*/  IMAD.IADD R9, R5, 0x1, R4 ;  /* 0x0000000105097824 */ /* 0x000fe200078e0204 */
[----:B------:R-:W-:Y:S01]  /*121a0*/  BSSY B0, `(.L_x_1373) ;  /* 0x0000007000007945 */ /* 0x000fe20003800000 */
[----:B------:R-:W-:-:S03]  /*121b0*/  IMAD.MOV.U32 R0, RZ, RZ, RZ ;  /* 0x000000ffff007224 */ /* 0x000fc600078e00ff */
[----:B------:R-:W-:-:S13]  /*121c0*/  ISETP.GE.OR P6, PT, R9, UR4, !P0 ;  /* 0x0000000409007c0c */ /* 0x000fda000c7c6670 */
[----:B------:R-:W-:Y:S05]  /*121d0*/  @P6 BRA `(.L_x_1374) ;  /* 0x00000000000c6947 */ /* 0x000fea0003800000 */
[----:B------:R-:W0:Y:S02]  /*121e0*/  LDC.64 R2, c[0x0][0xc80] ;  /* 0x00032000ff027b82 */ /* 0x000e240000000a00 */
[----:B0-----:R-:W-:-:S05]  /*121f0*/  IMAD.WIDE R2, R9, 0x4, R2 ;  /* 0x0000000409027825 */ /* 0x001fca00078e0202 */
[----:B------:R0:W5:Y:S02]  /*12200*/  LDG.E R0, desc[UR44][R2.64] ;  /* 0x0000002c02007981 */ /* 0x000164000c1e1900 */
.L_x_1374:
[----:B------:R-:W-:Y:S05]  /*12210*/  BSYNC B0 ;  /* 0x0000000000007941 */ /* 0x000fea0003800000 */
.L_x_1373:
[----:B0----5:R-:W0:Y:S02]  /*12220*/  SHFL.UP PT, R2, R0, 0x1, RZ ;  /* 0x0420000000027989 */ /* 0x021e2400000e00ff */
        /* <DEDUP_REMOVED lines=20> */
.L_x_1371:
[----:B------:R-:W-:-:S04]  /*12370*/  IMAD.IADD R13, R6, 0x1, -R3 ;  /* 0x00000001060d7824 */ /* 0x000fc800078e0a03 */
[----:B------:R-:W-:-:S05]  /*12380*/  IMAD R2, R8, R9, R13 ;  /* 0x0000000908027224 */ /* 0x000fca00078e020d */
[----:B------:R-:W-:Y:S02]  /*12390*/  ISETP.GT.AND P0, PT, R2, R7, PT ;  /* 0x000000070200720c */ /* 0x000fe40003f04270 */
[----:B------:R-:W0:Y:S11]  /*123a0*/  LDC.64 R2, c[0x0][0xc90] ;  /* 0x00032400ff027b82 */ /* 0x000e360000000a00 */
[----:B------:R-:W-:-:S04]  /*123b0*/  VOTE.ANY R10, PT, !P0 ;  /* 0x00000000000a7806 */ /* 0x000fc800040e0100 */
[----:B------:R-:W1:Y:S02]  /*123c0*/  POPC R15, R10 ;  /* 0x0000000a000f7309 */ /* 0x000e640000000000 */
[----:B-1----:R-:W-:-:S04]  /*123d0*/  IMAD.IADD R19, R15, 0x1, R4 ;  /* 0x000000010f137824 */ /* 0x002fc800078e0204 */
[----:B0-----:R-:W-:-:S05]  /*123e0*/  IMAD.WIDE R2, R19, 0x4, R2 ;  /* 0x0000000413027825 */ /* 0x001fca00078e0202 */
[----:B------:R-:W2:Y:S01]  /*123f0*/  LDG.E R6, desc[UR44][R2.64] ;  /* 0x0000002c02067981 */ /* 0x000ea2000c1e1900 */
[----:B------:R-:W-:-:S03]  /*12400*/  ISETP.NE.AND P0, PT, R10, RZ, PT ;  /* 0x000000ff0a00720c */ /* 0x000fc60003f05270 */
[----:B------:R-:W2:Y:S02]  /*12410*/  SHFL.IDX PT, R0, R0, R15, 0x1f ;  /* 0x00001f0f00007589 */ /* 0x000ea400000e0000 */
[----:B--2---:R-:W-:-:S05]  /*12420*/  IMAD R4, R0, R6, RZ ;  /* 0x0000000600047224 */ /* 0x004fca00078e02ff */
[----:B------:R-:W-:-:S04]  /*12430*/  IABS R14, R4 ;  /* 0x00000004000e7213 */ /* 0x000fc80000000000 */
[----:B------:R-:W0:Y:S08]  /*12440*/  I2F.RP R11, R14 ;  /* 0x0000000e000b7306 */ /* 0x000e300000209400 */
[----:B0-----:R-:W0:Y:S02]  /*12450*/  MUFU.RCP R11, R11 ;  /* 0x0000000b000b7308 */ /* 0x001e240000001000 */
[----:B0-----:R-:W-:-:S06]  /*12460*/  VIADD R12, R11, 0xffffffe ;  /* 0x0ffffffe0b0c7836 */ /* 0x001fcc0000000000 */
[----:B------:R0:W1:Y:S01]  /*12470*/  F2I.FTZ.U32.TRUNC.NTZ R3, R12 ;  /* 0x0000000c00037305 */ /* 0x000062000021f000 */
[----:B------:R-:W-:Y:S05]  /*12480*/  @!P0 BRA `(.L_x_1376) ;  /* 0x0000000000088947 */ /* 0x000fea0003800000 */
[----:B------:R-:W-:-:S05]  /*12490*/  VIADD R11, R15, 0xffffffff ;  /* 0xffffffff0f0b7836 */ /* 0x000fca0000000000 */
[----:B------:R2:W3:Y:S02]  /*124a0*/  SHFL.IDX PT, R16, R8, R11, 0x1f ;  /* 0x00001f0b08107589 */ /* 0x0004e400000e0000 */
.L_x_1376:
[----:B---3--:R-:W-:Y:S01]  /*124b0*/  IMAD R16, R16, R9, R13 ;  /* 0x0000000910107224 */ /* 0x008fe200078e020d */
[----:B------:R-:W-:Y:S01]  /*124c0*/  IABS R2, R4 ;  /* 0x0000000400027213 */ /* 0x000fe20000000000 */
[----:B-12---:R-:W-:Y:S02]  /*124d0*/  IMAD.MOV R11, RZ, RZ, -R3 ;  /* 0x000000ffff0b7224 */ /* 0x006fe400078e0a03 */
[----:B------:R-:W-:Y:S02]  /*124e0*/  IMAD.IADD R7, R7, 0x1, -R16 ;  /* 0x0000000107077824 */ /* 0x000fe400078e0a10 */
        /* <DEDUP_REMOVED lines=18> */
[----:B------:R-:W-:-:S05]  /*12610*/  @!P1 LOP3.LUT R2, RZ, R4, RZ, 0x33, !PT ;  /* 0x00000004ff029212 */ /* 0x000fca00078e33ff */
[----:B------:R-:W-:Y:S02]  /*12620*/  IMAD R11, R6, R2, RZ ;  /* 0x00000002060b7224 */ /* 0x000fe400078e02ff */
[----:B------:R-:W-:Y:S02]  /*12630*/  IMAD.MOV R2, RZ, RZ, -R2 ;  /* 0x000000ffff027224 */ /* 0x000fe400078e0a02 */
[----:B------:R-:W-:Y:S02]  /*12640*/  IMAD.MOV R3, RZ, RZ, -R11 ;  /* 0x000000ffff037224 */ /* 0x000fe400078e0a0b */
[----:B------:R-:W-:Y:S02]  /*12650*/  IMAD R4, R4, R2, R7 ;  /* 0x0000000204047224 */ /* 0x000fe400078e0207 */
[----:B------:R-:W-:Y:S01]  /*12660*/  IMAD.MOV.U32 R2, RZ, RZ, RZ ;  /* 0x000000ffff027224 */ /* 0x000fe200078e00ff */
[----:B------:R-:W-:-:S04]  /*12670*/  VIADDMNMX R13, R3, R9, R6, PT ;  /* 0x00000009030d7246 */ /* 0x000fc80003800106 */
[-C--:B------:R-:W-:Y:S01]  /*12680*/  IABS R8, R13.reuse ;  /* 0x0000000d00087213 */ /* 0x080fe20000000000 */
[----:B------:R-:W-:Y:S01]  /*12690*/  IMAD.MOV R18, RZ, RZ, -R13 ;  /* 0x000000ffff127224 */ /* 0x000fe200078e0a0d */
[----:B------:R-:W-:Y:S02]  /*126a0*/  IABS R10, R13 ;  /* 0x0000000d000a7213 */ /* 0x000fe40000000000 */
[----:B------:R-:W1:Y:S08]  /*126b0*/  I2F.RP R6, R8 ;  /* 0x0000000800067306 */ /* 0x000e700000209400 */
[----:B-1----:R-:W1:Y:S02]  /*126c0*/  MUFU.RCP R6, R6 ;  /* 0x0000000600067308 */ /* 0x002e640000001000 */
[----:B-1----:R-:W-:-:S06]  /*126d0*/  VIADD R3, R6, 0xffffffe ;  /* 0x0ffffffe06037836 */ /* 0x002fcc0000000000 */
[----:B------:R-:W1:Y:S02]  /*126e0*/  F2I.FTZ.U32.TRUNC.NTZ R3, R3 ;  /* 0x0000000300037305 */ /* 0x000e64000021f000 */
[----:B-1----:R-:W-:-:S04]  /*126f0*/  IMAD.MOV R9, RZ, RZ, -R3 ;  /* 0x000000ffff097224 */ /* 0x002fc800078e0a03 */
[----:B------:R-:W-:Y:S01]  /*12700*/  IMAD.MOV.U32 R7, RZ, RZ, R9 ;  /* 0x000000ffff077224 */ /* 0x000fe200078e0009 */
[----:B------:R-:W-:-:S03]  /*12710*/  IABS R9, R4 ;  /* 0x0000000400097213 */ /* 0x000fc60000000000 */
[----:B------:R-:W-:-:S04]  /*12720*/  IMAD R7, R7, R8, RZ ;  /* 0x0000000807077224 */ /* 0x000fc800078e02ff */
[----:B------:R-:W-:-:S04]  /*12730*/  IMAD.HI.U32 R2, R3, R7, R2 ;  /* 0x0000000703027227 */ /* 0x000fc800078e0002 */
[----:B------:R-:W-:Y:S02]  /*12740*/  IMAD.MOV R3, RZ, RZ, -R10 ;  /* 0x000000ffff037224 */ /* 0x000fe400078e0a0a */
        /* <DEDUP_REMOVED lines=8> */
[----:B------:R-:W-:Y:S01]  /*127d0*/  ISETP.GE.AND P2, PT, R3, RZ, PT ;  /* 0x000000ff0300720c */ /* 0x000fe20003f46270 */
[----:B------:R-:W-:-:S06]  /*127e0*/  IMAD.IADD R3, R4, 0x1, R11 ;  /* 0x0000000104037824 */ /* 0x000fcc00078e020b */
[----:B------:R-:W-:-:S06]  /*127f0*/  @P0 VIADD R2, R2, 0x1 ;  /* 0x0000000102020836 */ /* 0x000fcc0000000000 */
[----:B------:R-:W-:Y:S01]  /*12800*/  @!P2 IMAD.MOV R2, RZ, RZ, -R2 ;  /* 0x000000ffff02a224 */ /* 0x000fe200078e0a02 */
[----:B------:R-:W-:-:S04]  /*12810*/  @!P1 LOP3.LUT R2, RZ, R13, RZ, 0x33, !PT ;  /* 0x0000000dff029212 */ /* 0x000fc800078e33ff */
[----:B------:R-:W-:Y:S01]  /*12820*/  LOP3.LUT R17, RZ, R2, RZ, 0x33, !PT ;  /* 0x00000002ff117212 */ /* 0x000fe200078e33ff */
[----:B------:R-:W-:-:S04]  /*12830*/  IMAD R18, R2, R18, R3 ;  /* 0x0000001202127224 */ /* 0x000fc800078e0203 */
[----:B------:R-:W-:Y:S01]  /*12840*/  IMAD.IADD R17, R0, 0x1, R17 ;  /* 0x0000000100117824 */ /* 0x000fe200078e0211 */
[----:B------:R-:W-:Y:S06]  /*12850*/  BRA `(.L_x_1377) ;  /* 0x0000000000107947 */ /* 0x000fec0003800000 */
.L_x_1372:
[----:B------:R-:W0:Y:S01]  /*12860*/  LDC R19, c[0x0][0xc3c] ;  /* 0x00030f00ff137b82 */ /* 0x000e220000000800 */
[----:B------:R-:W-:Y:S02]  /*12870*/  IMAD.MOV.U32 R16, RZ, RZ, R7 ;  /* 0x000000ffff107224 */ /* 0x000fe400078e0007 */
[----:B------:R-:W-:Y:S02]  /*12880*/  IMAD.MOV.U32 R17, RZ, RZ, RZ ;  /* 0x000000ffff117224 */ /* 0x000fe400078e00ff */
[----:B------:R-:W-:-:S07]  /*12890*/  IMAD.MOV.U32 R18, RZ, RZ, RZ ;  /* 0x000000ffff127224 */ /* 0x000fce00078e00ff */
.L_x_1377:
[----:B------:R-:W-:-:S13]  /*128a0*/  ISETP.NE.AND P0, PT, R5, RZ, PT ;  /* 0x000000ff0500720c */ /* 0x000fda0003f05270 */
[----:B------:R-:W1:Y:S01]  /*128b0*/  @!P0 S2R R3, SR_CgaCtaId ;  /* 0x0000000000038919 */ /* 0x000e620000008800 */
[----:B------:R-:W-:-:S04]  /*128c0*/  @!P0 MOV R0, 0x400 ;  /* 0x0000040000008802 */ /* 0x000fc80000000f00 */
[----:B-1----:R-:W-:-:S05]  /*128d0*/  @!P0 LEA R0, R3, R0, 0x18 ;  /* 0x0000000003008211 */ /* 0x002fca00078ec0ff */
[----:B0-----:R2:W-:Y:S01]  /*128e0*/  @!P0 STS.128 [R0+0x228d0], R16 ;  /* 0x0228d01000008388 */ /* 0x0015e20000000c00 */
[----:B------:R-:W-:Y:S06]  /*128f0*/  BAR.ARV 0x5, 0x180 ;  /* 0x0146000000007b1d */ /* 0x000fec0000002000 */
.L_x_1370:
[----:B------:R3:W-:Y:S01]  /*12900*/  STL [R1+0x18], RZ ;  /* 0x000018ff01007387 */ /* 0x0007e20000100800 */
[----:B------:R-:W-:Y:S01]  /*12910*/  ULDC UR4, c[0x0][0xc3c] ;  /* 0x00030f0000047ab9 */ /* 0x000fe20000000800 */
[----:B------:R-:W-:Y:S01]  /*12920*/  IMAD.MOV.U32 R25, RZ, RZ, 0x1 ;  /* 0x00000001ff197424 */ /* 0x000fe200078e00ff */
[----:B-1----:R-:W-:Y:S01]  /*12930*/  ISETP.GE.AND P0, PT, R19, UR4, PT ;  /* 0x0000000413007c0c */ /* 0x002fe2000bf06270 */
[----:B------:R-:W-:-:S12]  /*12940*/  IMAD.MOV.U32 R23, RZ, RZ, RZ ;  /* 0x000000ffff177224 */ /* 0x000fd800078e00ff */
[----:B---3--:R-:W-:Y:S05]  /*12950*/  @P0 BRA `(.L_x_1378) ;  /* 0x0000005000740947 */ /* 0x008fea0003800000 */
[----:B------:R-:W1:Y:S01]  /*12960*/  S2R R12, SR_TID.X ;  /* 0x00000000000c7919 */ /* 0x000e620000002100 */
[----:B------:R-:W3:Y:S01]  /*12970*/  S2UR UR4, SR_CgaCtaId ;  /* 0x00000000000479c3 */ /* 0x000ee20000008800 */
[----:B------:R-:W-:Y:S01]  /*12980*/  MOV R22, 0x400 ;  /* 0x0000040000167802 */ /* 0x000fe20000000f00 */
[----:B------:R-:W-:Y:S01]  /*12990*/  IMAD.MOV.U32 R31, RZ, RZ, 0x40 ;  /* 0x00000040ff1f7424 */ /* 0x000fe200078e00ff */
[----:B------:R-:W-:Y:S01]  /*129a0*/  ULOP3.LUT UR43, UR42, 0x2, URZ, 0xfc, !UPT ;  /* 0x000000022a2b7892 */ /* 0x000fe2000f8efc3f */
[----:B------:R-:W-:Y:S01]  /*129b0*/  IMAD.MOV.U32 R29, RZ, RZ, 0x20 ;  /* 0x00000020ff1d7424 */ /* 0x000fe200078e00ff */
[----:B------:R-:W-:Y:S01]  /*129c0*/  ULOP3.LUT UR46, UR42, 0x1, URZ, 0xfc, !UPT ;  /* 0x000000012a2e7892 */ /* 0x000fe2000f8efc3f */
[----:B------:R-:W-:Y:S01]  /*129d0*/  IMAD.MOV.U32 R25, RZ, RZ, 0x1 ;  /* 0x00000001ff197424 */ /* 0x000fe200078e00ff */
[----:B------:R-:W-:Y:S01]  /*129e0*/  ULDC UR47, c[0x0][0xc] ;  /* 0x00000300002f7ab9 */ /* 0x000fe20000000800 */
[----:B------:R-:W-:Y:S02]  /*129f0*/  IMAD.MOV.U32 R23, RZ, RZ, RZ ;  /* 0x000000ffff177224 */ /* 0x000fe400078e00ff */
[----:B---3--:R-:W-:-:S05]  /*12a00*/  IMAD.U32 R35, RZ, RZ, UR4 ;  /* 0x00000004ff237e24 */ /* 0x008fca000f8e00ff */
[----:B------:R-:W-:Y:S01]  /*12a10*/  LEA R22, R35, R22, 0x18 ;  /* 0x0000001623167211 */ /* 0x000fe200078ec0ff */
[C---:B-1----:R-:W-:Y:S01]  /*12a20*/  IMAD.SHL.U32 R6, R12.reuse, 0x10, RZ ;  /* 0x000000100c067824 */ /* 0x042fe200078e00ff */
[C---:B------:R-:W-:Y:S01]  /*12a30*/  LOP3.LUT R11, R12.reuse, 0x7f, RZ, 0xc0, !PT ;  /* 0x0000007f0c0b7812 */ /* 0x040fe200078ec0ff */
[C---:B0-----:R-:W-:Y:S01]  /*12a40*/  IMAD.SHL.U32 R2, R12.reuse, 0x80, RZ ;  /* 0x000000800c027824 */ /* 0x041fe200078e00ff */
[C---:B------:R-:W-:Y:S01]  /*12a50*/  R2P PR, R12.reuse, 0x16 ;  /* 0x000000160c007804 */ /* 0x040fe20000000000 */
[----:B------:R-:W-:Y:S01]  /*12a60*/  IMAD.SHL.U32 R3, R12, 0x2, RZ ;  /* 0x000000020c037824 */ /* 0x000fe200078e00ff */
[----:B--2---:R-:W-:Y:S01]  /*12a70*/  LOP3.LUT R0, R6, 0x1b0, RZ, 0xc0, !PT ;  /* 0x000001b006007812 */ /* 0x004fe200078ec0ff */
[----:B------:R-:W-:Y:S01]  /*12a80*/  IMAD.SHL.U32 R30, R12, 0x4, RZ ;  /* 0x000000040c1e7824 */ /* 0x000fe200078e00ff */
[----:B------:R-:W-:Y:S02]  /*12a90*/  SHF.R.U32.HI R37, RZ, 0x5, R11 ;  /* 0x00000005ff257819 */ /* 0x000fe4000001160b */
[----:B------:R-:W-:-:S02]  /*12aa0*/  LOP3.LUT R4, R2, 0x380, RZ, 0xc0, !PT ;  /* 0x0000038002047812 */ /* 0x000fc400078ec0ff */
[----:B------:R-:W-:Y:S01]  /*12ab0*/  LOP3.LUT R36, R0, 0x30, R3, 0x78, !PT ;  /* 0x0000003000247812 */ /* 0x000fe200078e7803 */
[----:B------:R-:W-:Y:S01]  /*12ac0*/  IMAD.SHL.U32 R0, R12, 0x20, RZ ;  /* 0x000000200c007824 */ /* 0x000fe200078e00ff */
[----:B------:R-:W-:Y:S01]  /*12ad0*/  LOP3.LUT R8, R2, 0x400, RZ, 0xc0, !PT ;  /* 0x0000040002087812 */ /* 0x000fe200078ec0ff */
[C---:B------:R-:W-:Y:S01]  /*12ae0*/  IMAD R3, R37.reuse, 0x10, R4 ;  /* 0x0000001025037824 */ /* 0x040fe200078e0204 */
[----:B------:R-:W-:Y:S02]  /*12af0*/  LOP3.LUT R5, R4, 0x10, R12, 0xf8, !PT ;  /* 0x0000001004057812 */ /* 0x000fe400078ef80c */
[----:B------:R-:W-:Y:S01]  /*12b00*/  LOP3.LUT R10, R6, 0x40, RZ, 0xc0, !PT ;  /* 0x00000040060a7812 */ /* 0x000fe200078ec0ff */
[----:B------:R-:W-:Y:S01]  /*12b10*/  IMAD R8, R37, 0x800, R8 ;  /* 0x0000080025087824 */ /* 0x000fe200078e0208 */
[--C-:B------:R-:W-:Y:S02]  /*12b20*/  LOP3.LUT R3, R3, 0x70, R6.reuse, 0x78, !PT ;  /* 0x0000007003037812 */ /* 0x100fe400078e7806 */
[----:B------:R-:W-:Y:S01]  /*12b30*/  LOP3.LUT R5, R5, 0x70, R6, 0x78, !PT ;  /* 0x0000007005057812 */ /* 0x000fe200078e7806 */
[----:B------:R-:W-:Y:S01]  /*12b40*/  IMAD R7, R37, 0x200, R10 ;  /* 0x0000020025077824 */ /* 0x000fe200078e020a */
[----:B------:R-:W-:Y:S01]  /*12b50*/  LOP3.LUT R3, R3, 0xc00, R2, 0xf8, !PT ;  /* 0x00000c0003037812 */ /* 0x000fe200078ef802 */
[----:B------:R-:W-:Y:S01]  /*12b60*/  IMAD.SHL.U32 R37, R37, 0x400, RZ ;  /* 0x0000040025257824 */ /* 0x000fe200078e00ff */
[----:B------:R-:W-:Y:S01]  /*12b70*/  LOP3.LUT R9, R0, 0x380, RZ, 0xc0, !PT ;  /* 0x0000038000097812 */ /* 0x000fe200078ec0ff */
[----:B------:R-:W-:Y:S01]  /*12b80*/  IMAD.IADD R2, R8, 0x1, R5 ;  /* 0x0000000108027824 */ /* 0x000fe200078e0205 */
[----:B------:R-:W-:Y:S01]  /*12b90*/  LOP3.LUT R33, R6, 0x30, RZ, 0xc0, !PT ;  /* 0x0000003006217812 */ /* 0x000fe200078ec0ff */
[----:B------:R0:W-:Y:S01]  /*12ba0*/  STL [R1+0x8], R3 ;  /* 0x0000080301007387 */ /* 0x0001e20000100800 */
[----:B------:R-:W-:Y:S01]  /*12bb0*/  IMAD.IADD R36, R36, 0x1, R7 ;  /* 0x0000000124247824 */ /* 0x000fe200078e0207 */
[----:B------:R-:W-:-:S02]  /*12bc0*/  LOP3.LUT R9, R9, 0x30, R6, 0xf8, !PT ;  /* 0x0000003009097812 */ /* 0x000fc400078ef806 */
[----:B------:R1:W-:Y:S01]  /*12bd0*/  STL [R1+0x4], R2 ;  /* 0x0000040201007387 */ /* 0x0003e20000100800 */
[----:B------:R-:W-:Y:S02]  /*12be0*/  SEL R32, R31, 0xffffffc0, !P2 ;  /* 0xffffffc01f207807 */ /* 0x000fe40005000000 */
[----:B------:R-:W-:Y:S01]  /*12bf0*/  LOP3.LUT R30, R9, 0x70, R30, 0x78, !PT ;  /* 0x00000070091e7812 */ /* 0x000fe200078e781e */
[----:B------:R2:W-:Y:S01]  /*12c00*/  STL [R1+0x18], RZ ;  /* 0x000018ff01007387 */ /* 0x0005e20000100800 */
[----:B------:R-:W-:Y:S02]  /*12c10*/  SEL R31, R31, 0xffffffc0, !P4 ;  /* 0xffffffc01f1f7807 */ /* 0x000fe40006000000 */
[----:B------:R-:W-:Y:S02]  /*12c20*/  SEL R29, R29, 0xffffffe0, !P1 ;  /* 0xffffffe01d1d7807 */ /* 0x000fe40004800000 */
[----:B0-----:R-:W-:Y:S02]  /*12c30*/  LOP3.LUT R3, R33, 0x40, RZ, 0xfc, !PT ;  /* 0x0000004021037812 */ /* 0x001fe400078efcff */
[----:B-1----:R-:W-:-:S04]  /*12c40*/  SHF.R.U32.HI R2, RZ, 0x2, R11 ;  /* 0x00000002ff027819 */ /* 0x002fc8000001160b */
[----:B------:R-:W-:Y:S01]  /*12c50*/  LOP3.LUT R0, R2, 0x60, R0, 0xf8, !PT ;  /* 0x0000006002007812 */ /* 0x000fe200078ef800 */
[----:B------:R-:W-:Y:S01]  /*12c60*/  IMAD.IADD R0, R22, 0x1, R36 ;  /* 0x0000000116007824 */ /* 0x000fe200078e0224 */
[----:B------:R-:W-:-:S04]  /*12c70*/  LOP3.LUT R2, R33, 0x80, RZ, 0xfc, !PT ;  /* 0x0000008021027812 */ /* 0x000fc800078efcff */
[----:B------:R2:W-:Y:S03]  /*12c80*/  STL [R1+0xc], R0 ;  /* 0x00000c0001007387 */ /* 0x0005e60000100800 */
.L_x_1459:
[----:B0-----:R-:W0:Y:S01]  /*12c90*/  LDC.64 R6, c[0x0][0xa28] ;  /* 0x00028a00ff067b82 */ /* 0x001e220000000a00 */
[----:B------:R-:W3:Y:S07]  /*12ca0*/  LDL.LU R26, [R1] ;  /* 0x00000000011a7983 */ /* 0x000eee0000300800 */
[----:B-1----:R-:W1:Y:S08]  /*12cb0*/  LDC.64 R2, c[0x0][0xa18] ;  /* 0x00028600ff027b82 */ /* 0x002e700000000a00 */
[----:B------:R-:W4:Y:S01]  /*12cc0*/  LDC.64 R4, c[0x0][0xa00] ;  /* 0x00028000ff047b82 */ /* 0x000f220000000a00 */
[----:B0-----:R-:W-:-:S07]  /*12cd0*/  ISETP.NE.U32.AND P0, PT, R6, RZ, PT ;  /* 0x000000ff0600720c */ /* 0x001fce0003f05070 */
[----:B------:R-:W0:Y:S01]  /*12ce0*/  LDC.64 R8, c[0x0][0xa00] ;  /* 0x00028000ff087b82 */ /* 0x000e220000000a00 */
[----:B------:R-:W-:Y:S02]  /*12cf0*/  ISETP.NE.AND.EX P0, PT, R7, RZ, PT, P0 ;  /* 0x000000ff0700720c */ /* 0x000fe40003f05300 */
[----:B-1----:R-:W-:-:S04]  /*12d00*/  ISETP.NE.U32.AND P1, PT, R2, RZ, PT ;  /* 0x000000ff0200720c */ /* 0x002fc80003f25070 */
[----:B------:R-:W-:Y:S02]  /*12d10*/  ISETP.NE.AND.EX P2, PT, R3, RZ, PT, P1 ;  /* 0x000000ff0300720c */ /* 0x000fe40003f45310 */
[----:B----4-:R-:W-:-:S05]  /*12d20*/  ISETP.NE.U32.AND P1, PT, R4, RZ, PT ;  /* 0x000000ff0400720c */ /* 0x010fca0003f25070 */
[----:B------:R-:W1:Y:S01]  /*12d30*/  @P0 LDC.64 R2, c[0x0][0xa28] ;  /* 0x00028a00ff020b82 */ /* 0x000e620000000a00 */
[----:B------:R-:W-:-:S07]  /*12d40*/  ISETP.NE.AND.EX P3, PT, R5, RZ, PT, P1 ;  /* 0x000000ff0500720c */ /* 0x000fce0003f65310 */
[----:B------:R-:W4:Y:S01]  /*12d50*/  @P2 LDC.64 R6, c[0x0][0xa18] ;  /* 0x00028600ff062b82 */ /* 0x000f220000000a00 */
[----:B------:R-:W-:Y:S02]  /*12d60*/  IMAD.MOV.U32 R24, RZ, RZ, RZ ;  /* 0x000000ffff187224 */ /* 0x000fe400078e00ff */
[----:B-1----:R-:W-:-:S06]  /*12d70*/  @P0 IMAD.WIDE R4, R19, 0x4, R2 ;  /* 0x0000000413040825 */ /* 0x002fcc00078e0202 */
[----:B------:R-:W5:Y:S01]  /*12d80*/  @P0 LDG.E R4, desc[UR44][R4.64] ;  /* 0x0000002c04040981 */ /* 0x000f62000c1e1900 */
[----:B----4-:R-:W-:-:S05]  /*12d90*/  @P2 IMAD.WIDE R2, R19, 0x4, R6 ;  /* 0x0000000413022825 */ /* 0x010fca00078e0206 */
[----:B--2---:R0:W2:Y:S02]  /*12da0*/  @P2 LDG.E R0, desc[UR44][R2.64] ;  /* 0x0000002c02002981 */ /* 0x0040a4000c1e1900 */
[----:B0-----:R-:W-:-:S05]  /*12db0*/  IMAD.WIDE R2, R19, 0x4, R8 ;  /* 0x0000000413027825 */ /* 0x001fca00078e0208 */
[----:B------:R0:W5:Y:S01]  /*12dc0*/  @P3 LDG.E R24, desc[UR44][R2.64] ;  /* 0x0000002c02183981 */ /* 0x000162000c1e1900 */
[----:B---3--:R-:W-:-:S04]  /*12dd0*/  LOP3.LUT R26, R26, 0xffffff7f, RZ, 0xc0, !PT ;  /* 0xffffff7f1a1a7812 */ /* 0x008fc800078ec0ff */
[----:B------:R-:W-:-:S05]  /*12de0*/  @P3 LOP3.LUT R26, R26, 0x80, RZ, 0xfc, !PT ;  /* 0x000000801a1a3812 */ /* 0x000fca00078efcff */
[----:B------:R0:W-:Y:S01]  /*12df0*/  STL [R1], R26 ;  /* 0x0000001a01007387 */ /* 0x0001e20000100800 */
[----:B--2---:R-:W-:Y:S01]  /*12e00*/  @P2 R2UR UR37, R0 ;  /* 0x00000000002522ca */ /* 0x004fe200000e0000 */
[----:B0-----:R-:W-:-:S14]  /*12e10*/  @P2 BRA `(.L_x_1379) ;  /* 0x00000000001c2947 */ /* 0x001fdc0003800000 */
[----:B------:R-:W-:Y:S01]  /*12e20*/  ULDC UR37, c[0x0][0x288] ;  /* 0x0000a20000257ab9 */ /* 0x000fe20000000800 */
[----:B------:R-:W-:Y:S05]  /*12e30*/  @!P3 BRA `(.L_x_1379) ;  /* 0x000000000014b947 */ /* 0x000fea0003800000 */
[----:B------:R-:W2:Y:S04]  /*12e40*/  LDG.E R5, desc[UR44][R2.64] ;  /* 0x0000002c02057981 */ /* 0x000ea8000c1e1900 */
[----:B------:R-:W3:Y:S01]  /*12e50*/  LDG.E R0, desc[UR44][R2.64+0x4] ;  /* 0x0000042c02007981 */ /* 0x000ee2000c1e1900 */
[----:B--2---:R-:W-:Y:S02]  /*12e60*/  R2UR UR4, R5 ;  /* 0x00000000050472ca */ /* 0x004fe400000e0000 */
[----:B---3--:R-:W-:-:S13]  /*12e70*/  R2UR UR37, R0 ;  /* 0x00000000002572ca */ /* 0x008fda00000e0000 */
[----:B------:R-:W-:-:S12]  /*12e80*/  UIADD3 UR37, -UR4, UR37, URZ ;  /* 0x0000002504257290 */ /* 0x000fd8000fffe13f */
.L_x_1379:
[----:B------:R-:W-:Y:S01]  /*12e90*/  UMOV UR36, URZ ;  /* 0x0000003f00247c82 */ /* 0x000fe20008000000 */
[----:B------:R-:W-:Y:S01]  /*12ea0*/  ULDC.64 UR6, c[0x0][0xa20] ;  /* 0x0002880000067ab9 */ /* 0x000fe20000000a00 */
[----:B-----5:R-:W-:Y:S01]  /*12eb0*/  @P0 R2UR UR36, R4 ;  /* 0x00000000042402ca */ /* 0x020fe200000e0000 */
[----:B------:R-:W-:Y:S01]  /*12ec0*/  ULDC.64 UR4, c[0x0][0x418] ;  /* 0x0001060000047ab9 */ /* 0x000fe20000000a00 */
[----:B------:R-:W-:Y:S01]  /*12ed0*/  ISETP.NE.U32.AND P0, PT, RZ, UR6, PT ;  /* 0x00000006ff007c0c */ /* 0x000fe2000bf05070 */
[----:B------:R-:W-:Y:S01]  /*12ee0*/  UISETP.NE.U32.AND UP0, UPT, UR4, URZ, UPT ;  /* 0x0000003f0400728c */ /* 0x000fe2000bf05070 */
[----:B------:R-:W-:Y:S02]  /*12ef0*/  ULDC UR39, c[0x0][0x2f0] ;  /* 0x0000bc0000277ab9 */ /* 0x000fe40000000800 */
[----:B------:R-:W-:Y:S01]  /*12f00*/  ISETP.NE.AND.EX P0, PT, RZ, UR7, PT, P0 ;  /* 0x00000007ff007c0c */ /* 0x000fe2000bf05300 */
[----:B------:R-:W-:Y:S01]  /*12f10*/  UISETP.NE.AND.EX UP0, UPT, UR5, URZ, UPT, UP0 ;  /* 0x0000003f0500728c */ /* 0x000fe2000bf05300 */
[----:B------:R-:W-:-:S03]  /*12f20*/  ULDC UR4, c[0x0][0x424] ;  /* 0x0001090000047ab9 */ /* 0x000fc60000000800 */
[----:B------:R-:W-:-:S04]  /*12f30*/  USEL UR4, UR4, 0x1, UP0 ;  /* 0x0000000104047887 */ /* 0x000fc80008000000 */
[----:B------:R-:W-:-:S04]  /*12f40*/  UIMAD UR39, UR4, UR39, URZ ;  /* 0x00000027042772a4 */ /* 0x000fc8000f8e023f */
[----:B------:R-:W-:Y:S08]  /*12f50*/  @!P0 BRA `(.L_x_1380) ;  /* 0x0000000000148947 */ /* 0x000ff00003800000 */
[----:B------:R-:W0:Y:S02]  /*12f60*/  LDC.64 R2, c[0x0][0xa20] ;  /* 0x00028800ff027b82 */ /* 0x000e240000000a00 */
[----:B0-----:R-:W-:-:S06]  /*12f70*/  IMAD.WIDE R2, R19, 0x4, R2 ;  /* 0x0000000413027825 */ /* 0x001fcc00078e0202 */
[----:B------:R-:W2:Y:S02]  /*12f80*/  LDG.E R2, desc[UR44][R2.64] ;  /* 0x0000002c02027981 */ /* 0x000ea4000c1e1900 */
[----:B--2---:R-:W-:Y:S01]  /*12f90*/  R2UR UR39, R2 ;  /* 0x00000000022772ca */ /* 0x004fe200000e0000 */
[----:B------:R-:W-:-:S14]  /*12fa0*/  BRA `(.L_x_1381) ;  /* 0x00000000002c7947 */ /* 0x000fdc0003800000 */
.L_x_1380:
        /* <DEDUP_REMOVED lines=11> */
.L_x_1381:
[----:B------:R-:W-:Y:S01]  /*13060*/  R2UR UR38, R17 ;  /* 0x00000000112672ca */ /* 0x000fe200000e0000 */
[----:B------:R-:W-:Y:S01]  /*13070*/  ULDC UR4, c[0x0][0x448] ;  /* 0x0001120000047ab9 */ /* 0x000fe20000000800 */
[----:B------:R-:W-:Y:S02]  /*13080*/  UIADD3 UR39, -UR36, UR39, URZ ;  /* 0x0000002724277290 */ /* 0x000fe4000fffe13f */
[----:B------:R-:W-:Y:S02]  /*13090*/  UISETP.NE.AND UP0, UPT, UR4, 0x1, UPT ;  /* 0x000000010400788c */ /* 0x000fe4000bf05270 */
[----:B------:R-:W-:Y:S01]  /*130a0*/  UIADD3 UR9, UR39, 0x1, -UR37 ;  /* 0x0000000127097890 */ /* 0x000fe2000fffe825 */
[----:B------:R-:W-:Y:S01]  /*130b0*/  ULDC.64 UR4, c[0x0][0x9e0] ;  /* 0x0002780000047ab9 */ /* 0x000fe20000000a00 */
[----:B------:R-:W-:-:S05]  /*130c0*/  UP2UR UR48, UPR, URZ, 0x1 ;  /* 0x000000013f307883 */ /* 0x000fca0008000000 */
[----:B------:R-:W-:Y:S02]  /*130d0*/  USHF.L.U32 UR38, UR38, 0x7, URZ ;  /* 0x0000000726267899 */ /* 0x000fe4000800063f */
[----:B------:R-:W-:Y:S01]  /*130e0*/  @UP0 ULDC UR6, c[0x0][0x44c] ;  /* 0x0001130000060ab9 */ /* 0x000fe20000000800 */
[----:B------:R-:W-:Y:S01]  /*130f0*/  @UP0 ULDC UR10, c[0x0][0x450] ;  /* 0x00011400000a0ab9 */ /* 0x000fe20000000800 */
[----:B------:R-:W-:-:S04]  /*13100*/  UIADD3 UR8, UR38, 0x7f, URZ ;  /* 0x0000007f26087890 */ /* 0x000fc8000fffe03f */
[----:B------:R-:W-:-:S04]  /*13110*/  UIMAD.WIDE.U32 UR6, UR8, UR6, URZ ;  /* 0x00000006080672a5 */ /* 0x000fc8000f8e003f */
[----:B------:R-:W-:Y:S02]  /*13120*/  @UP0 USHF.R.U32.HI UR8, URZ, UR10, UR7 ;  /* 0x0000000a3f080299 */ /* 0x000fe40008011607 */
[----:B------:R-:W-:Y:S02]  /*13130*/  UISETP.GE.AND UP0, UPT, UR5, 0x1, UPT ;  /* 0x000000010500788c */ /* 0x000fe4000bf06270 */
[----:B------:R-:W-:-:S04]  /*13140*/  UIADD3 UR9, UR9, UR8, URZ ;  /* 0x0000000809097290 */ /* 0x000fc8000fffe03f */
[----:B------:R-:W-:Y:S01]  /*13150*/  PLOP3.LUT P1, PT, PT, PT, UP0, 0x80, 0x0 ;  /* 0x000000000000781c */ /* 0x000fe20003f2f008 */
[----:B------:R-:W-:-:S12]  /*13160*/  UIADD3 UR4, UR9, UR4, URZ ;  /* 0x0000000409047290 */ /* 0x000fd8000fffe03f */
[----:B------:R-:W-:Y:S05]  /*13170*/  @!P1 BRA `(.L_x_1382) ;  /* 0x0000000000449947 */ /* 0x000fea0003800000 */
        /* <DEDUP_REMOVED lines=10> */
.L_x_1383:
[----:B------:R-:W-:-:S11]  /*13220*/  UISETP.NE.AND UP0, UPT, UR5, 0x1, UPT ;  /* 0x000000010500788c */ /* 0x000fd6000bf05270 */
[----:B------:R-:W-:Y:S02]  /*13230*/  @UP0 ULDC.64 UR10, c[0x0][0x9e8] ;  /* 0x00027a00000a0ab9 */ /* 0x000fe40000000a00 */
[----:B------:R-:W-:-:S04]  /*13240*/  UIMAD.WIDE.U32 UR6, UR8, UR10, URZ ;  /* 0x0000000a080672a5 */ /* 0x000fc8000f8e003f */
[----:B------:R-:W-:-:S12]  /*13250*/  @UP0 USHF.R.U32.HI UR8, URZ, UR11, UR7 ;  /* 0x0000000b3f080299 */ /* 0x000fd80008011607 */
.L_x_1384:
[----:B------:R-:W-:-:S04]  /*13260*/  UIMAD UR8, UR8, UR5, UR5 ;  /* 0x00000005080872a4 */ /* 0x000fc8000f8e0205 */
[----:B------:R-:W-:-:S04]  /*13270*/  UISETP.LT.AND UP0, UPT, UR4, UR8, UPT ;  /* 0x000000080400728c */ /* 0x000fc8000bf01270 */
[----:B------:R-:W-:-:S12]  /*13280*/  USEL UR4, UR4, UR8, UP0 ;  /* 0x0000000804047287 */ /* 0x000fd80008000000 */
.L_x_1382:
[----:B------:R-:W-:Y:S02]  /*13290*/  UISETP.NE.AND UP0, UPT, UR48, URZ, UPT ;  /* 0x0000003f3000728c */ /* 0x000fe4000bf05270 */
[----:B------:R-:W-:Y:S02]  /*132a0*/  UIADD3 UR8, UR39, 0x7f, URZ ;  /* 0x0000007f27087890 */ /* 0x000fe4000fffe03f */
[----:B------:R-:W-:Y:S02]  /*132b0*/  UIADD3 UR9, UR4, 0x7f, URZ ;  /* 0x0000007f04097890 */ /* 0x000fe4000fffe03f */
[----:B------:R-:W-:Y:S02]  /*132c0*/  USHF.R.S32.HI UR4, URZ, 0x1f, UR8 ;  /* 0x0000001f3f047899 */ /* 0x000fe40008011408 */
[----:B------:R-:W-:Y:S02]  /*132d0*/  USHF.R.S32.HI UR10, URZ, 0x1f, UR9 ;  /* 0x0000001f3f0a7899 */ /* 0x000fe40008011409 */
[----:B------:R-:W-:Y:S01]  /*132e0*/  ULEA.HI UR4, UR4, UR8, URZ, 0x7 ;  /* 0x0000000804047291 */ /* 0x000fe2000f8f383f */
[----:B------:R-:W-:Y:S01]  /*132f0*/  @UP0 ULDC UR6, c[0x0][0x44c] ;  /* 0x0001130000060ab9 */ /* 0x000fe20000000800 */
[----:B------:R-:W-:-:S02]  /*13300*/  ULEA.HI UR10, UR10, UR9, URZ, 0x7 ;  /* 0x000000090a0a7291 */ /* 0x000fc4000f8f383f */
[----:B------:R-:W-:Y:S01]  /*13310*/  UIMAD.WIDE.U32 UR6, UR38, UR6, URZ ;  /* 0x00000006260672a5 */ /* 0x000fe2000f8e003f */
[----:B------:R-:W-:Y:S01]  /*13320*/  @UP0 ULDC UR9, c[0x0][0x450] ;  /* 0x0001140000090ab9 */ /* 0x000fe20000000800 */
[----:B------:R-:W-:Y:S02]  /*13330*/  UMOV UR8, UR38 ;  /* 0x0000002600087c82 */ /* 0x000fe40008000000 */
[----:B------:R-:W-:Y:S02]  /*13340*/  @UP0 USHF.R.U32.HI UR8, URZ, UR9, UR7 ;  /* 0x000000093f080299 */ /* 0x000fe40008011607 */
[----:B------:R-:W-:Y:S02]  /*13350*/  USHF.R.S32.HI UR4, URZ, 0x7, UR4 ;  /* 0x000000073f047899 */ /* 0x000fe40008011404 */
[----:B------:R-:W-:Y:S02]  /*13360*/  USHF.R.S32.HI UR10, URZ, 0x7, UR10 ;  /* 0x000000073f0a7899 */ /* 0x000fe4000801140a */
[----:B------:R-:W-:-:S02]  /*13370*/  UIADD3 UR6, UR8, UR39, -UR37 ;  /* 0x0000002708067290 */ /* 0x000fc4000fffe825 */
[----:B------:R-:W-:Y:S01]  /*13380*/  UISETP.LT.AND UP0, UPT, UR4, UR10, UPT ;  /* 0x0000000a0400728c */ /* 0x000fe2000bf01270 */
[----:B------:R-:W-:-:S03]  /*13390*/  ULDC UR8, c[0x0][0x9dc] ;  /* 0x0002770000087ab9 */ /* 0x000fc60000000800 */
[----:B------:R-:W-:Y:S02]  /*133a0*/  USEL UR40, UR4, UR10, UP0 ;  /* 0x0000000a04287287 */ /* 0x000fe40008000000 */
[----:B------:R-:W-:Y:S01]  /*133b0*/  UIADD3 UR8, UR6, -UR8, URZ ;  /* 0x8000000806087290 */ /* 0x000fe2000fffe03f */
[----:B------:R-:W-:Y:S11]  /*133c0*/  @!P1 BRA `(.L_x_1385) ;  /* 0x0000000000489947 */ /* 0x000ff60003800000 */
[----:B------:R-:W-:Y:S02]  /*133d0*/  UMOV UR4, UR6 ;  /* 0x0000000600047c82 */ /* 0x000fe40008000000 */
        /* <DEDUP_REMOVED lines=10> */
.L_x_1386:
[----:B------:R-:W-:-:S11]  /*13480*/  UISETP.NE.AND UP0, UPT, UR5, 0x1, UPT ;  /* 0x000000010500788c */ /* 0x000fd6000bf05270 */
[----:B------:R-:W-:Y:S02]  /*13490*/  @UP0 ULDC.64 UR10, c[0x0][0x9e8] ;  /* 0x00027a00000a0ab9 */ /* 0x000fe40000000a00 */
[----:B------:R-:W-:-:S04]  /*134a0*/  UIMAD.WIDE.U32 UR6, UR4, UR10, URZ ;  /* 0x0000000a040672a5 */ /* 0x000fc8000f8e003f */
[----:B------:R-:W-:-:S12]  /*134b0*/  @UP0 USHF.R.U32.HI UR4, URZ, UR11, UR7 ;  /* 0x0000000b3f040299 */ /* 0x000fd80008011607 */
.L_x_1387:
[----:B------:R-:W-:-:S04]  /*134c0*/  UIMAD UR4, UR4, UR5, URZ ;  /* 0x00000005040472a4 */ /* 0x000fc8000f8e023f */
[----:B------:R-:W-:-:S04]  /*134d0*/  UISETP.LT.AND UP0, UPT, UR8, UR4, UPT ;  /* 0x000000040800728c */ /* 0x000fc8000bf01270 */
[----:B------:R-:W-:-:S12]  /*134e0*/  USEL UR8, UR8, UR4, !UP0 ;  /* 0x0000000408087287 */ /* 0x000fd8000c000000 */
.L_x_1385:
        /* <DEDUP_REMOVED lines=26> */
.L_x_1389:
        /* <DEDUP_REMOVED lines=19> */
[----:B0-----:R-:W-:Y:S05]  /*137c0*/  CALL.ABS.NOINC R2 ;  /* 0x0000000002007343 */ /* 0x001fea0003c00000 */
.L_x_1392:
[----:B------:R-:W-:Y:S05]  /*137d0*/  BSYNC B6 ;  /* 0x0000000000067941 */ /* 0x000fea0003800000 */
.L_x_1391:
[----:B------:R-:W-:Y:S01]  /*137e0*/  VIADD R0, R22, 0x8400 ;  /* 0x0000840016007836 */ /* 0x000fe20000000000 */
[----:B------:R-:W-:Y:S01]  /*137f0*/  BSSY B6, `(.L_x_1393) ;  /* 0x0000017000067945 */ /* 0x000fe20003800000 */
[----:B------:R-:W-:-:S03]  /*13800*/  IMAD.MOV.U32 R17, RZ, RZ, R26 ;  /* 0x000000ffff117224 */ /* 0x000fc600078e001a */
[----:B------:R-:W-:Y:S02]  /*13810*/  LOP3.LUT P0, RZ, R0, 0x3ff, RZ, 0xc0, !PT ;  /* 0x000003ff00ff7812 */ /* 0x000fe4000780c0ff */
[----:B------:R-:W-:-:S11]  /*13820*/  LOP3.LUT R17, R17, 0xfffffffe, RZ, 0xc0, !PT ;  /* 0xfffffffe11117812 */ /* 0x000fd600078ec0ff */
[----:B------:R-:W-:-:S05]  /*13830*/  @P0 LOP3.LUT R17, R17, 0x1, RZ, 0xfc, !PT ;  /* 0x0000000111110812 */ /* 0x000fca00078efcff */
[----:B------:R0:W-:Y:S01]  /*13840*/  STL [R1], R17 ;  /* 0x0000001101007387 */ /* 0x0001e20000100800 */
[----:B------:R-:W-:Y:S05]  /*13850*/  @!P0 BRA `(.L_x_1394) ;  /* 0x0000000000408947 */ /* 0x000fea0003800000 */
[----:B------:R-:W-:Y:S01]  /*13860*/  MOV R2, 0x0 ;  /* 0x0000000000027802 */ /* 0x000fe20000000f00 */
[----:B------:R-:W-:Y:S01]  /*13870*/  ULDC.64 UR6, c[0x4][0xc8] ;  /* 0x0100320000067ab9 */ /* 0x000fe20000000a00 */
[----:B------:R-:W-:Y:S01]  /*13880*/  ULDC.64 UR8, c[0x4][0xd0] ;  /* 0x0100340000087ab9 */ /* 0x000fe20000000a00 */
[----:B------:R-:W-:Y:S01]  /*13890*/  ULDC.64 UR4, c[0x4][0x50] ;  /* 0x0100140000047ab9 */ /* 0x000fe20000000a00 */
[----:B------:R-:W-:Y:S02]  /*138a0*/  IMAD.U32 R4, RZ, RZ, UR6 ;  /* 0x00000006ff047e24 */ /* 0x000fe4000f8e00ff */
[----:B------:R-:W1:Y:S01]  /*138b0*/  LDC.64 R2, c[0x4][R2] ;  /* 0x0100000002027b82 */ /* 0x000e620000000a00 */
        /* <DEDUP_REMOVED lines=9> */
[----:B01----:R-:W-:Y:S05]  /*13950*/  CALL.ABS.NOINC R2 ;  /* 0x0000000002007343 */ /* 0x003fea0003c00000 */
.L_x_1394:
[----:B------:R-:W-:Y:S05]  /*13960*/  BSYNC B6 ;  /* 0x0000000000067941 */ /* 0x000fea0003800000 */
.L_x_1393:
        /* <DEDUP_REMOVED lines=20> */
.L_x_1396:
[----:B------:R-:W-:Y:S05]  /*13ab0*/  BSYNC B6 ;  /* 0x0000000000067941 */ /* 0x000fea0003800000 */
.L_x_1395:
        /* <DEDUP_REMOVED lines=19> */
.L_x_1398:
[----:B------:R-:W-:Y:S05]  /*13bf0*/  BSYNC B6 ;  /* 0x0000000000067941 */ /* 0x000fea0003800000 */
.L_x_1397:
[----:B------:R-:W1:Y:S01]  /*13c00*/  LDC.64 R2, c[0x0][0x9f8] ;  /* 0x00027e00ff027b82 */ /* 0x000e620000000a00 */
[----:B------:R-:W-:Y:S01]  /*13c10*/  IMAD.MOV.U32 R27, RZ, RZ, R19 ;  /* 0x000000ffff1b7224 */ /* 0x000fe200078e0013 */
[----:B------:R-:W-:Y:S01]  /*13c20*/  ULDC UR4, c[0x0][0x2f4] ;  /* 0x0000bd0000047ab9 */ /* 0x000fe20000000800 */
[----:B------:R-:W-:Y:S01]  /*13c30*/  LOP3.LUT R20, R33, 0x40, RZ, 0xfc, !PT ;  /* 0x0000004021147812 */ /* 0x000fe200078efcff */
[----:B------:R-:W-:-:S04]  /*13c40*/  ULDC UR5, c[0x0][0x320] ;  /* 0x0000c80000057ab9 */ /* 0x000fc80000000800 */
[----:B------:R-:W2:Y:S01]  /*13c50*/  LDC R10, c[0x0][0x430] ;  /* 0x00010c00ff0a7b82 */ /* 0x000ea20000000800 */
[----:B-1----:R-:W-:-:S04]  /*13c60*/  ISETP.NE.U32.AND P0, PT, R2, RZ, PT ;  /* 0x000000ff0200720c */ /* 0x002fc80003f05070 */
[----:B------:R-:W-:-:S13]  /*13c70*/  ISETP.NE.AND.EX P0, PT, R3, RZ, PT, P0 ;  /* 0x000000ff0300720c */ /* 0x000fda0003f05300 */
[----:B------:R-:W1:Y:S01]  /*13c80*/  @P0 LDC.64 R2, c[0x0][0x9f8] ;  /* 0x00027e00ff020b82 */ /* 0x000e620000000a00 */
[----:B------:R-:W-:Y:S02]  /*13c90*/  ISETP.GE.AND P1, PT, R20, UR4, PT ;  /* 0x0000000414007c0c */ /* 0x000fe4000bf26270 */
[----:B0-----:R-:W-:Y:S02]  /*13ca0*/  LOP3.LUT R17, R17, 0xffffffef, RZ, 0xc0, !PT ;  /* 0xffffffef11117812 */ /* 0x001fe400078ec0ff */
[----:B------:R-:W-:Y:S01]  /*13cb0*/  LOP3.LUT R21, R33, 0x80, RZ, 0xfc, !PT ;  /* 0x0000008021157812 */ /* 0x000fe200078efcff */
[----:B-1----:R-:W-:-:S05]  /*13cc0*/  @P0 IMAD.WIDE R2, R19, 0x4, R2 ;  /* 0x0000000413020825 */ /* 0x002fca00078e0202 */
[----:B------:R0:W5:Y:S01]  /*13cd0*/  @P0 LDG.E R27, desc[UR44][R2.64] ;  /* 0x0000002c021b0981 */ /* 0x000162000c1e1900 */
[----:B------:R-:W-:Y:S01]  /*13ce0*/  ISETP.GE.AND P0, PT, R33, UR4, PT ;  /* 0x0000000421007c0c */ /* 0x000fe2000bf06270 */
[----:B------:R-:W-:Y:S01]  /*13cf0*/  UMOV UR6, 0xffffffff ;  /* 0xffffffff00067882 */ /* 0x000fe20000000000 */
[----:B------:R-:W-:-:S05]  /*13d00*/  IMAD.U32 R9, RZ, RZ, UR40 ;  /* 0x00000028ff097e24 */ /* 0x000fca000f8e00ff */
[----:B------:R-:W-:-:S06]  /*13d10*/  LEA R9, R9, 0xffffff80, 0x7 ;  /* 0xffffff8009097811 */ /* 0x000fcc00078e38ff */
        /* <DEDUP_REMOVED lines=9> */
[----:B------:R-:W-:-:S04]  /*13db0*/  @P1 LOP3.LUT R17, R17, 0x2, RZ, 0xfc, !PT ;  /* 0x0000000211111812 */ /* 0x000fc800078efcff */
[----:B------:R-:W-:-:S04]  /*13dc0*/  LOP3.LUT R17, R17, 0xfffffffe, RZ, 0xc0, !PT ;  /* 0xfffffffe11117812 */ /* 0x000fc800078ec0ff */
[----:B------:R-:W-:-:S05]  /*13dd0*/  @P0 LOP3.LUT R17, R17, 0x1, RZ, 0xfc, !PT ;  /* 0x0000000111110812 */ /* 0x000fca00078efcff */
[----:B------:R0:W-:Y:S01]  /*13de0*/  STL [R1], R17 ;  /* 0x0000001101007387 */ /* 0x0001e20000100800 */
[----:B--2---:R-:W-:Y:S05]  /*13df0*/  BRA.DIV UR6, `(.L_x_1399) ;  /* 0x0000004606287947 */ /* 0x004fea000b800000 */
.L_x_1479:
[----:B------:R-:W0:Y:S01]  /*13e00*/  S2R R0, SR_TID.X ;  /* 0x0000000000007919 */ /* 0x000e220000002100 */
[----:B------:R-:W-:Y:S01]  /*13e10*/  ISETP.NE.AND P1, PT, R10, 0x1, PT ;  /* 0x000000010a00780c */ /* 0x000fe20003f25270 */
[----:B------:R-:W-:Y:S01]  /*13e20*/  IMAD.MOV.U32 R8, RZ, RZ, R17 ;  /* 0x000000ffff087224 */ /* 0x000fe200078e0011 */
[----:B-----5:R-:W-:-:S04]  /*13e30*/  SHF.R.S32.HI R34, RZ, 0x1f, R27 ;  /* 0x0000001fff227819 */ /* 0x020fc8000001141b */
[----:B------:R-:W-:-:S07]  /*13e40*/  LOP3.LUT R8, R8, 0xffffffbf, RZ, 0xc0, !PT ;  /* 0xffffffbf08087812 */ /* 0x000fce00078ec0ff */
[----:B------:R-:W1:Y:S01]  /*13e50*/  @P1 LDC R5, c[0x0][0x434] ;  /* 0x00010d00ff051b82 */ /* 0x000e620000000800 */
[----:B------:R-:W-:-:S07]  /*13e60*/  @P1 LOP3.LUT R8, R8, 0x40, RZ, 0xfc, !PT ;  /* 0x0000004008081812 */ /* 0x000fce00078efcff */
[----:B------:R-:W2:Y:S01]  /*13e70*/  @P1 LDC R4, c[0x0][0x438] ;  /* 0x00010e00ff041b82 */ /* 0x000ea20000000800 */
[C---:B0-----:R-:W-:Y:S01]  /*13e80*/  LOP3.LUT R2, R0.reuse, 0x7f, RZ, 0xc0, !PT ;  /* 0x0000007f00027812 */ /* 0x041fe200078ec0ff */
[----:B------:R-:W-:-:S03]  /*13e90*/  IMAD.SHL.U32 R0, R0, 0x20, RZ ;  /* 0x0000002000007824 */ /* 0x000fc600078e00ff */
[----:B------:R-:W-:-:S04]  /*13ea0*/  SHF.R.U32.HI R2, RZ, 0x2, R2 ;  /* 0x00000002ff027819 */ /* 0x000fc80000011602 */
[----:B------:R-:W-:-:S04]  /*13eb0*/  LOP3.LUT R0, R2, 0x60, R0, 0xf8, !PT ;  /* 0x0000006002007812 */ /* 0x000fc800078ef800 */
[----:B------:R-:W-:-:S04]  /*13ec0*/  LOP3.LUT R0, R0, R9, RZ, 0xfc, !PT ;  /* 0x0000000900007212 */ /* 0x000fc800078efcff */
[C---:B------:R-:W-:Y:S01]  /*13ed0*/  ISETP.GE.AND P0, PT, R0.reuse, UR39, PT ;  /* 0x0000002700007c0c */ /* 0x040fe2000bf06270 */
[----:B------:R-:W-:-:S04]  /*13ee0*/  VIADD R0, R0, UR36 ;  /* 0x0000002400007c36 */ /* 0x000fc80008000000 */
[----:B-1----:R-:W-:-:S04]  /*13ef0*/  @P1 IMAD.HI.U32 R5, R0, R5, RZ ;  /* 0x0000000500051227 */ /* 0x002fc800078e00ff */
        /* <DEDUP_REMOVED lines=14> */
[----:B------:R-:W-:Y:S01]  /*13fe0*/  LOP3.LUT R8, R8, 0xffffffdf, RZ, 0xc0, !PT ;  /* 0xffffffdf08087812 */ /* 0x000fe200078ec0ff */
[----:B------:R-:W-:Y:S01]  /*13ff0*/  IMAD.MOV R5, RZ, RZ, -R6 ;  /* 0x000000ffff057224 */ /* 0x000fe200078e0a06 */
[----:B------:R-:W-:-:S03]  /*14000*/  SHF.R.S32.HI R28, RZ, 0x1f, R18 ;  /* 0x0000001fff1c7819 */ /* 0x000fc60000011412 */
[----:B------:R-:W-:Y:S02]  /*14010*/  IMAD R5, R10, R5, R0 ;  /* 0x000000050a057224 */ /* 0x000fe400078e0200 */
[----:B0-----:R-:W-:-:S05]  /*14020*/  IMAD.U32 R2, RZ, RZ, UR43 ;  /* 0x0000002bff027e24 */ /* 0x001fca000f8e00ff */
[----:B------:R-:W-:-:S13]  /*14030*/  ISETP.NE.AND P2, PT, R2, 0x3, PT ;  /* 0x000000030200780c */ /* 0x000fda0003f45270 */
[----:B------:R-:W-:-:S05]  /*14040*/  @P2 LOP3.LUT R8, R8, 0x20, RZ, 0xfc, !PT ;  /* 0x0000002008082812 */ /* 0x000fca00078efcff */
[----:B------:R0:W-:Y:S01]  /*14050*/  STL [R1], R8 ;  /* 0x0000000801007387 */ /* 0x0001e20000100800 */
[----:B------:R-:W-:Y:S05]  /*14060*/  @!P2 BRA `(.L_x_1400) ;  /* 0x000000000004a947 */ /* 0x000fea0003800000 */
[----:B------:R-:W-:Y:S01]  /*14070*/  BPT.TRAP 0x1 ;  /* 0x000000040000795c */ /* 0x000fe20000300000 */
.L_x_1400:
[----:B------:R-:W-:Y:S01]  /*14080*/  IMAD R0, R23, 0x8, R22 ;  /* 0x0000000817007824 */ /* 0x000fe200078e0216 */
[----:B------:R-:W-:Y:S01]  /*14090*/  SHF.L.U32 R21, R25, 0x1f, RZ ;  /* 0x0000001f19157819 */ /* 0x000fe200000006ff */
[----:B------:R-:W-:Y:S01]  /*140a0*/  BSSY B0, `(.L_x_1401) ;  /* 0x0000004000007945 */ /* 0x000fe20003800000 */
[----:B------:R-:W-:Y:S02]  /*140b0*/  SHF.R.S32.HI R17, RZ, 0x1f, R5 ;  /* 0x0000001fff117819 */ /* 0x000fe40000011405 */
[----:B------:R-:W1:Y:S02]  /*140c0*/  SYNCS.PHASECHK.TRANS64.TRYWAIT P0, [R0+URZ+0x22880], R21 ;  /* 0x02288015000075a7 */ /* 0x000e64000800017f */
[----:B-1----:R-:W-:Y:S05]  /*140d0*/  @!P0 BRA `(.L_x_1402) ;  /* 0x00000040009c8947 */ /* 0x002fea0003800000 */
.L_x_1480:
[----:B------:R-:W-:Y:S05]  /*140e0*/  BSYNC B0 ;  /* 0x0000000000007941 */ /* 0x000fea0003800000 */
.L_x_1401:
[----:B------:R-:W2:Y:S01]  /*140f0*/  LDL R26, [R1] ;  /* 0x00000000011a7983 */ /* 0x000ea20000100800 */
[----:B------:R-:W-:Y:S01]  /*14100*/  ULDC.64 UR4, c[0x0][0x328] ;  /* 0x0000ca0000047ab9 */ /* 0x000fe20000000a00 */
[----:B-----5:R-:W-:Y:S01]  /*14110*/  SHF.R.S32.HI R20, RZ, 0x1f, R4 ;  /* 0x0000001fff147819 */ /* 0x020fe20000011404 */
[----:B------:R-:W-:Y:S01]  /*14120*/  IMAD R6, R17, UR4, RZ ;  /* 0x0000000411067c24 */ /* 0x000fe2000f8e02ff */
[----:B------:R-:W3:Y:S01]  /*14130*/  S2R R7, SR_TID.X ;  /* 0x0000000000077919 */ /* 0x000ee20000002100 */
[----:B------:R-:W-:Y:S01]  /*14140*/  IMAD.WIDE.U32 R2, R5, UR4, RZ ;  /* 0x0000000405027c25 */ /* 0x000fe2000f8e00ff */
[----:B------:R-:W-:-:S03]  /*14150*/  ULDC.64 UR6, c[0x0][0x318] ;  /* 0x0000c60000067ab9 */ /* 0x000fc60000000a00 */
        /* <DEDUP_REMOVED lines=11> */
[----:B------:R-:W-:-:S03]  /*14210*/  UMOV UR4, 0xffffffff ;  /* 0xffffffff00047882 */ /* 0x000fc60000000000 */
[----:B------:R-:W-:Y:S01]  /*14220*/  IMAD R6, R23, 0x4000, R37 ;  /* 0x0000400017067824 */ /* 0x000fe200078e0225 */
[----:B0-----:R-:W-:Y:S02]  /*14230*/  IADD3 R8, P0, R2, UR6, RZ ;  /* 0x0000000602087c10 */ /* 0x001fe4000ff1e0ff */
[----:B---3--:R-:W-:Y:S02]  /*14240*/  LOP3.LUT R7, R7, 0x7f, RZ, 0xc0, !PT ;  /* 0x0000007f07077812 */ /* 0x008fe400078ec0ff */
[----:B------:R-:W-:Y:S02]  /*14250*/  IADD3.X R10, R3, UR7, R10, P0, !PT ;  /* 0x00000007030a7c10 */ /* 0x000fe400087fe40a */
[----:B------:R-:W-:-:S04]  /*14260*/  SHF.R.U32.HI R7, RZ, 0x2, R7 ;  /* 0x00000002ff077819 */ /* 0x000fc80000011607 */
[----:B------:R-:W-:-:S04]  /*14270*/  IADD3 R9, -R7, UR39, -R9 ;  /* 0x0000002707097c10 */ /* 0x000fc8000fffe909 */
[----:B------:R-:W-:Y:S02]  /*14280*/  ISETP.GE.AND P4, PT, R9, 0x1, PT ;  /* 0x000000010900780c */ /* 0x000fe40003f86270 */
[----:B--2---:R-:W-:Y:S01]  /*14290*/  LOP3.LUT P1, RZ, R26, 0x1, RZ, 0xc0, !PT ;  /* 0x000000011aff7812 */ /* 0x004fe2000782c0ff */
[----:B------:R-:W-:-:S12]  /*142a0*/  BRA.DIV UR4, `(.L_x_1403) ;  /* 0x00000042043c7947 */ /* 0x000fd8000b800000 */
[----:B------:R-:W0:Y:S01]  /*142b0*/  SHFL.IDX PT, R2, R8, RZ, 0x1c1f ;  /* 0x001c1fff08027589 */ /* 0x000e2200000e0000 */
[----:B------:R-:W-:Y:S02]  /*142c0*/  LOP3.LUT P6, RZ, R26, 0x2, RZ, 0xc0, !PT ;  /* 0x000000021aff7812 */ /* 0x000fe400078cc0ff */
[----:B------:R-:W-:Y:S01]  /*142d0*/  IADD3 R6, R22, R6, R30 ;  /* 0x0000000616067210 */ /* 0x000fe20007ffe01e */
[----:B------:R-:W2:Y:S01]  /*142e0*/  SHFL.IDX PT, R3, R10, RZ, 0x1c1f ;  /* 0x001c1fff0a037589 */ /* 0x000ea200000e0000 */
[C---:B------:R-:W-:Y:S02]  /*142f0*/  ISETP.GE.AND P3, PT, R9.reuse, 0x21, PT ;  /* 0x000000210900780c */ /* 0x040fe40003f66270 */
[----:B------:R-:W-:Y:S01]  /*14300*/  ISETP.GE.AND P2, PT, R9, 0x41, PT ;  /* 0x000000410900780c */ /* 0x000fe20003f46270 */
[----:B------:R-:W-:Y:S01]  /*14310*/  IMAD.IADD R7, R31, 0x1, R6 ;  /* 0x000000011f077824 */ /* 0x000fe200078e0206 */
[----:B------:R-:W-:Y:S02]  /*14320*/  ISETP.GE.AND P5, PT, R9, 0x61, PT ;  /* 0x000000610900780c */ /* 0x000fe40003fa6270 */
[----:B0-----:R-:W-:-:S05]  /*14330*/  IADD3 R2, P0, R33, R2, RZ ;  /* 0x0000000221027210 */ /* 0x001fca0007f1e0ff */
[----:B--2---:R-:W-:Y:S01]  /*14340*/  IMAD.X R3, RZ, RZ, R3, P0 ;  /* 0x000000ffff037224 */ /* 0x004fe200000e0603 */
[----:B------:R-:W-:-:S13]  /*14350*/  ISETP.LT.OR P0, PT, R9, 0x1, P6 ;  /* 0x000000010900780c */ /* 0x000fda0003701670 */
[----:B------:R-:W-:Y:S01]  /*14360*/  @!PT LDS RZ, [RZ] ;  /* 0x00000000fffff984 */ /* 0x000fe20000000800 */
[----:B------:R-:W-:Y:S01]  /*14370*/  LDGSTS.E.BYPASS.LTC128B.128 [R6+0x8400], desc[UR44][R2.64], !P0 ;  /* 0x0840000002067fae */ /* 0x000fe2000c101d6c */
[----:B------:R-:W-:-:S13]  /*14380*/  ISETP.LT.OR P0, PT, R9, 0x1, P1 ;  /* 0x000000010900780c */ /* 0x000fda0000f01670 */
[----:B------:R0:W-:Y:S04]  /*14390*/  LDGSTS.E.BYPASS.LTC128B.128 [R7+0x8400], desc[UR44][R2.64+0x40], !P0 ;  /* 0x0840004002077fae */ /* 0x0001e8000c101d6c */
[----:B0-----:R-:W0:Y:S04]  /*143a0*/  SHFL.IDX PT, R2, R8, 0x1, 0x1c1f ;  /* 0x003c1f0008027f89 */ /* 0x001e2800000e0000 */
[----:B------:R-:W2:Y:S01]  /*143b0*/  SHFL.IDX PT, R3, R10, 0x1, 0x1c1f ;  /* 0x003c1f000a037f89 */ /* 0x000ea200000e0000 */
[----:B0-----:R-:W-:-:S05]  /*143c0*/  IADD3 R2, P0, R33, R2, RZ ;  /* 0x0000000221027210 */ /* 0x001fca0007f1e0ff */
[----:B--2---:R-:W-:Y:S01]  /*143d0*/  IMAD.X R3, RZ, RZ, R3, P0 ;  /* 0x000000ffff037224 */ /* 0x004fe200000e0603 */
[----:B------:R-:W-:-:S13]  /*143e0*/  ISETP.LT.OR P0, PT, R9, 0x21, P6 ;  /* 0x000000210900780c */ /* 0x000fda0003701670 */
[----:B------:R-:W-:Y:S01]  /*143f0*/  LDGSTS.E.BYPASS.LTC128B.128 [R6+0x9400], desc[UR44][R2.64], !P0 ;  /* 0x0940000002067fae */ /* 0x000fe2000c101d6c */
[----:B------:R-:W-:-:S13]  /*14400*/  ISETP.LT.OR P0, PT, R9, 0x21, P1 ;  /* 0x000000210900780c */ /* 0x000fda0000f01670 */
[----:B------:R0:W-:Y:S04]  /*14410*/  LDGSTS.E.BYPASS.LTC128B.128 [R7+0x9400], desc[UR44][R2.64+0x40], !P0 ;  /* 0x0940004002077fae */ /* 0x0001e8000c101d6c */
[----:B0-----:R-:W0:Y:S04]  /*14420*/  SHFL.IDX PT, R2, R8, 0x2, 0x1c1f ;  /* 0x005c1f0008027f89 */ /* 0x001e2800000e0000 */
[----:B------:R-:W2:Y:S04]  /*14430*/  SHFL.IDX PT, R3, R10, 0x2, 0x1c1f ;  /* 0x005c1f000a037f89 */ /* 0x000ea800000e0000 */
[----:B------:R-:W3:Y:S01]  /*14440*/  SHFL.IDX PT, R10, R10, 0x3, 0x1c1f ;  /* 0x007c1f000a0a7f89 */ /* 0x000ee200000e0000 */
[----:B0-----:R-:W-:-:S05]  /*14450*/  IADD3 R2, P0, R33, R2, RZ ;  /* 0x0000000221027210 */ /* 0x001fca0007f1e0ff */
[----:B--2---:R-:W-:Y:S01]  /*14460*/  IMAD.X R3, RZ, RZ, R3, P0 ;  /* 0x000000ffff037224 */ /* 0x004fe200000e0603 */
[----:B------:R-:W-:-:S13]  /*14470*/  ISETP.LT.OR P0, PT, R9, 0x41, P6 ;  /* 0x000000410900780c */ /* 0x000fda0003701670 */
[----:B------:R-:W-:Y:S01]  /*14480*/  LDGSTS.E.BYPASS.LTC128B.128 [R6+0xa400], desc[UR44][R2.64], !P0 ;  /* 0x0a40000002067fae */ /* 0x000fe2000c101d6c */
[----:B------:R-:W-:-:S13]  /*14490*/  ISETP.LT.OR P0, PT, R9, 0x41, P1 ;  /* 0x000000410900780c */ /* 0x000fda0000f01670 */
[----:B------:R0:W-:Y:S04]  /*144a0*/  LDGSTS.E.BYPASS.LTC128B.128 [R7+0xa400], desc[UR44][R2.64+0x40], !P0 ;  /* 0x0a40004002077fae */ /* 0x0001e8000c101d6c */
[----:B0--3--:R0:W2:Y:S02]  /*144b0*/  SHFL.IDX PT, R2, R8, 0x3, 0x1c1f ;  /* 0x007c1f0008027f89 */ /* 0x0090a400000e0000 */
.L_x_1490:
        /* <DEDUP_REMOVED lines=12> */
.L_x_1404:
        /* <DEDUP_REMOVED lines=11> */
.L_x_1405:
[----:B------:R2:W-:Y:S01]  /*14630*/  SYNCS.ARRIVE.TRANS64.A1T0 RZ, [R0+URZ+0x22870], RZ ;  /* 0x022870ff00ff79a7 */ /* 0x0005e2000810003f */
[----:B------:R-:W-:Y:S05]  /*14640*/  @!P6 BRA `(.L_x_1406) ;  /* 0x000000000004e947 */ /* 0x000fea0003800000 */
[----:B------:R-:W-:Y:S01]  /*14650*/  BPT.TRAP 0x1 ;  /* 0x000000040000795c */ /* 0x000fe20000300000 */
.L_x_1406:
[----:B------:R-:W3:Y:S01]  /*14660*/  SYNCS.PHASECHK.TRANS64.TRYWAIT P0, [R0+URZ+0x22840], R21 ;  /* 0x02284015000075a7 */ /* 0x000ee2000800017f */
[----:B------:R-:W-:Y:S04]  /*14670*/  BSSY B0, `(.L_x_1407) ;  /* 0x0000002000007945 */ /* 0x000fe80003800000 */
[----:B---3--:R-:W-:Y:S05]  /*14680*/  @!P0 BRA `(.L_x_1408) ;  /* 0x0000004000a48947 */ /* 0x008fea0003800000 */
.L_x_1491:
[----:B------:R-:W-:Y:S05]  /*14690*/  BSYNC B0 ;  /* 0x0000000000007941 */ /* 0x000fea0003800000 */
.L_x_1407:
[----:B0-----:R-:W4:Y:S01]  /*146a0*/  LDL R8, [R1] ;  /* 0x0000000001087983 */ /* 0x001f220000100800 */
[----:B------:R-:W-:Y:S01]  /*146b0*/  ULDC.64 UR4, c[0x0][0x300] ;  /* 0x0000c00000047ab9 */ /* 0x000fe20000000a00 */
[----:B------:R-:W-:Y:S01]  /*146c0*/  ULDC.64 UR6, c[0x0][0x2e8] ;  /* 0x0000ba0000067ab9 */ /* 0x000fe20000000a00 */
[----:B------:R-:W-:Y:S02]  /*146d0*/  IMAD R6, R17, UR4, RZ ;  /* 0x0000000411067c24 */ /* 0x000fe4000f8e02ff */
[----:B------:R-:W-:-:S04]  /*146e0*/  IMAD.WIDE.U32 R2, R5, UR4, RZ ;  /* 0x0000000405027c25 */ /* 0x000fc8000f8e00ff */
[----:B------:R-:W-:Y:S01]  /*146f0*/  IMAD R6, R5, UR5, R6 ;  /* 0x0000000505067c24 */ /* 0x000fe2000f8e0206 */
[----:B------:R-:W-:Y:S02]  /*14700*/  ULDC.64 UR4, c[0x0][0x310] ;  /* 0x0000c40000047ab9 */ /* 0x000fe40000000a00 */
[----:B------:R-:W-:Y:S02]  /*14710*/  IMAD R20, R20, UR4, RZ ;  /* 0x0000000414147c24 */ /* 0x000fe4000f8e02ff */
        /* <DEDUP_REMOVED lines=10> */
[----:B------:R-:W-:-:S03]  /*147c0*/  IMAD R6, R23, 0x6000, R36 ;  /* 0x0000600017067824 */ /* 0x000fc600078e0224 */
[----:B------:R-:W-:Y:S02]  /*147d0*/  IADD3.X R5, R3, UR7, R5, P0, !PT ;  /* 0x0000000703057c10 */ /* 0x000fe400087fe405 */
[----:B----4-:R-:W-:Y:S01]  /*147e0*/  LOP3.LUT P1, RZ, R8, 0x4, RZ, 0xc0, !PT ;  /* 0x0000000408ff7812 */ /* 0x010fe2000782c0ff */
[----:B------:R-:W-:-:S12]  /*147f0*/  BRA.DIV UR4, `(.L_x_1409) ;  /* 0x00000042045c7947 */ /* 0x000fd8000b800000 */
[----:B------:R-:W0:Y:S01]  /*14800*/  SHFL.IDX PT, R3, R4, RZ, 0x1c1f ;  /* 0x001c1fff04037589 */ /* 0x000e2200000e0000 */
[----:B------:R-:W-:Y:S01]  /*14810*/  LOP3.LUT P6, RZ, R8, 0x8, RZ, 0xc0, !PT ;  /* 0x0000000808ff7812 */ /* 0x000fe200078cc0ff */
[C-C-:B------:R-:W-:Y:S02]  /*14820*/  @P4 IMAD.IADD R7, R22.reuse, 0x1, R6.reuse ;  /* 0x0000000116074824 */ /* 0x140fe400078e0206 */
[----:B------:R-:W4:Y:S01]  /*14830*/  SHFL.IDX PT, R2, R5, RZ, 0x1c1f ;  /* 0x001c1fff05027589 */ /* 0x000f2200000e0000 */
[----:B------:R-:W-:-:S03]  /*14840*/  @P3 IMAD.IADD R9, R22, 0x1, R6 ;  /* 0x0000000116093824 */ /* 0x000fc600078e0206 */
[----:B------:R-:W-:Y:S01]  /*14850*/  SHFL.IDX PT, R14, R4, 0x3, 0x1c1f ;  /* 0x007c1f00040e7f89 */ /* 0x000fe200000e0000 */
[----:B0-----:R-:W-:-:S05]  /*14860*/  @P4 IADD3 R3, P0, R33, R3, RZ ;  /* 0x0000000321034210 */ /* 0x001fca0007f1e0ff */
[----:B----4-:R-:W-:Y:S01]  /*14870*/  @P4 IMAD.X R2, RZ, RZ, R2, P0 ;  /* 0x000000ffff024224 */ /* 0x010fe200000e0602 */
        /* <DEDUP_REMOVED lines=8> */
[----:B0-----:R-:W0:Y:S01]  /*14900*/  SHFL.IDX PT, R3, R4, 0x1, 0x1c1f ;  /* 0x003c1f0004037f89 */ /* 0x001e2200000e0000 */
[----:B------:R-:W-:-:S03]  /*14910*/  @P2 IMAD.IADD R7, R22, 0x1, R6 ;  /* 0x0000000116072824 */ /* 0x000fc600078e0206 */
[----:B------:R-:W4:Y:S01]  /*14920*/  SHFL.IDX PT, R2, R5, 0x1, 0x1c1f ;  /* 0x003c1f0005027f89 */ /* 0x000f2200000e0000 */
[----:B0-----:R-:W-:-:S05]  /*14930*/  @P3 IADD3 R3, P0, R33, R3, RZ ;  /* 0x0000000321033210 */ /* 0x001fca0007f1e0ff */
[----:B----4-:R-:W-:-:S05]  /*14940*/  @P3 IMAD.X R2, RZ, RZ, R2, P0 ;  /* 0x000000ffff023224 */ /* 0x010fca00000e0602 */
[----:B------:R-:W-:-:S04]  /*14950*/  @P3 LOP3.LUT R3, R3, R2, RZ, 0x3c, !PT ;  /* 0x0000000203033212 */ /* 0x000fc800078e3cff */
[----:B------:R-:W-:-:S04]  /*14960*/  @P3 LOP3.LUT R2, R3, R2, RZ, 0x3c, !PT ;  /* 0x0000000203023212 */ /* 0x000fc800078e3cff */
[----:B------:R-:W-:-:S05]  /*14970*/  @P3 LOP3.LUT R3, R3, R2, RZ, 0x3c, !PT ;  /* 0x0000000203033212 */ /* 0x000fca00078e3cff */
[----:B------:R-:W-:Y:S04]  /*14980*/  @P3 LDGSTS.E.BYPASS.LTC128B.128 [R9+0x16c00], desc[UR44][R2.64], !P4 ;  /* 0x16c0000002093fae */ /* 0x000fe8000e101d6c */
[----:B------:R-:W-:Y:S04]  /*14990*/  @P3 LDGSTS.E.BYPASS.LTC128B.128 [R9+0x18c00], desc[UR44][R2.64+0x40], !P6 ;  /* 0x18c0004002093fae */ /* 0x000fe8000f101d6c */
[----:B------:R0:W-:Y:S04]  /*149a0*/  @P3 LDGSTS.E.BYPASS.LTC128B.128 [R9+0x1ac00], desc[UR44][R2.64+0x80], !P1 ;  /* 0x1ac0008002093fae */ /* 0x0001e8000c901d6c */
[----:B0-----:R-:W0:Y:S04]  /*149b0*/  SHFL.IDX PT, R3, R4, 0x2, 0x1c1f ;  /* 0x005c1f0004037f89 */ /* 0x001e2800000e0000 */
[----:B------:R-:W4:Y:S04]  /*149c0*/  SHFL.IDX PT, R2, R5, 0x2, 0x1c1f ;  /* 0x005c1f0005027f89 */ /* 0x000f2800000e0000 */
[----:B------:R-:W1:Y:S01]  /*149d0*/  SHFL.IDX PT, R5, R5, 0x3, 0x1c1f ;  /* 0x007c1f0005057f89 */ /* 0x000e6200000e0000 */
[----:B0-----:R-:W-:-:S05]  /*149e0*/  @P2 IADD3 R3, P0, R33, R3, RZ ;  /* 0x0000000321032210 */ /* 0x001fca0007f1e0ff */
[----:B----4-:R-:W-:-:S05]  /*149f0*/  @P2 IMAD.X R2, RZ, RZ, R2, P0 ;  /* 0x000000ffff022224 */ /* 0x010fca00000e0602 */
[----:B------:R-:W-:-:S04]  /*14a00*/  @P2 LOP3.LUT R3, R3, R2, RZ, 0x3c, !PT ;  /* 0x0000000203032212 */ /* 0x000fc800078e3cff */
[----:B------:R-:W-:-:S04]  /*14a10*/  @P2 LOP3.LUT R2, R3, R2, RZ, 0x3c, !PT ;  /* 0x0000000203022212 */ /* 0x000fc800078e3cff */
[----:B------:R-:W-:-:S05]  /*14a20*/  @P2 LOP3.LUT R3, R3, R2, RZ, 0x3c, !PT ;  /* 0x0000000203032212 */ /* 0x000fca00078e3cff */
[----:B------:R0:W-:Y:S04]  /*14a30*/  @P2 LDGSTS.E.BYPASS.LTC128B.128 [R7+0x17400], desc[UR44][R2.64], !P4 ;  /* 0x1740000002072fae */ /* 0x0001e8000e101d6c */
[----:B------:R0:W-:Y:S04]  /*14a40*/  @P2 LDGSTS.E.BYPASS.LTC128B.128 [R7+0x19400], desc[UR44][R2.64+0x40], !P6 ;  /* 0x1940004002072fae */ /* 0x0001e8000f101d6c */
[----:B-1----:R0:W-:Y:S02]  /*14a50*/  @P2 LDGSTS.E.BYPASS.LTC128B.128 [R7+0x1b400], desc[UR44][R2.64+0x80], !P1 ;  /* 0x1b40008002072fae */ /* 0x0021e4000c901d6c */
.L_x_1501:
[----:B------:R-:W-:Y:S01]  /*14a60*/  LOP3.LUT P3, RZ, R8, 0x10, RZ, 0xc0, !PT ;  /* 0x0000001008ff7812 */ /* 0x000fe2000786c0ff */
[----:B------:R-:W-:Y:S01]  /*14a70*/  @P5 IMAD.IADD R6, R22, 0x1, R6 ;  /* 0x0000000116065824 */ /* 0x000fe200078e0206 */
[----:B------:R-:W-:Y:S02]  /*14a80*/  LOP3.LUT P2, RZ, R8, 0x8, RZ, 0xc0, !PT ;  /* 0x0000000808ff7812 */ /* 0x000fe4000784c0ff */
[----:B0-----:R-:W-:-:S05]  /*14a90*/  @P5 IADD3 R2, P0, R33, R14, RZ ;  /* 0x0000000e21025210 */ /* 0x001fca0007f1e0ff */
[----:B------:R-:W-:Y:S01]  /*14aa0*/  @P5 IMAD.X R3, RZ, RZ, R5, P0 ;  /* 0x000000ffff035224 */ /* 0x000fe200000e0605 */
[----:B------:R-:W-:-:S04]  /*14ab0*/  PLOP3.LUT P0, PT, PT, PT, PT, 0x80, 0x0 ;  /* 0x000000000000781c */ /* 0x000fc80003f0f070 */
[----:B------:R-:W-:Y:S01]  /*14ac0*/  @!PT LDS RZ, [RZ] ;  /* 0x00000000fffff984 */ /* 0x000fe20000000800 */
[----:B------:R-:W-:Y:S01]  /*14ad0*/  @!PT LDS RZ, [RZ] ;  /* 0x00000000fffff984 */ /* 0x000fe20000000800 */
[----:B------:R-:W-:Y:S01]  /*14ae0*/  @!PT LDS RZ, [RZ] ;  /* 0x00000000fffff984 */ /* 0x000fe20000000800 */
[----:B------:R0:W-:Y:S04]  /*14af0*/  @P5 LDGSTS.E.BYPASS.LTC128B.128 [R6+0x17c00], desc[UR44][R2.64], !P3 ;  /* 0x17c0000002065fae */ /* 0x0001e8000d901d6c */
[----:B------:R0:W-:Y:S04]  /*14b00*/  @P5 LDGSTS.E.BYPASS.LTC128B.128 [R6+0x19c00], desc[UR44][R2.64+0x40], !P2 ;  /* 0x19c0004002065fae */ /* 0x0001e8000d101d6c */
[----:B------:R0:W-:Y:S01]  /*14b10*/  @P5 LDGSTS.E.BYPASS.LTC128B.128 [R6+0x1bc00], desc[UR44][R2.64+0x80], !P1 ;  /* 0x1bc0008002065fae */ /* 0x0001e2000c901d6c */
[----:B------:R-:W-:Y:S01]  /*14b20*/  NOP ;  /* 0x0000000000007918 */ /* 0x000fe20000000000 */
.L_x_1410:
        /* <DEDUP_REMOVED lines=11> */
.L_x_1411:
[----:B------:R0:W-:Y:S02]  /*14be0*/  SYNCS.ARRIVE.TRANS64.A1T0 RZ, [R0+URZ+0x22830], RZ ;  /* 0x022830ff00ff79a7 */ /* 0x0001e4000810003f */
[----:B------:R-:W-:Y:S05]  /*14bf0*/  WARPSYNC.ALL ;  /* 0x0000000000007948 */ /* 0x000fea0003800000 */
[----:B------:R-:W-:Y:S01]  /*14c00*/  ULDC.64 UR4, c[0x0][0x298] ;  /* 0x0000a60000047ab9 */ /* 0x000fe20000000a00 */
[----:B0-23--:R-:W-:Y:S01]  /*14c10*/  SHF.R.S32.HI R0, RZ, 0x1f, R24 ;  /* 0x0000001fff007819 */ /* 0x00dfe20000011418 */
[----:B------:R-:W-:Y:S01]  /*14c20*/  IMAD.WIDE.U32 R4, R24, UR4, RZ ;  /* 0x0000000418047c25 */ /* 0x000fe2000f8e00ff */
[----:B------:R-:W-:Y:S03]  /*14c30*/  BSSY B6, `(.L_x_1412) ;  /* 0x0000019000067945 */ /* 0x000fe60003800000 */
[----:B------:R-:W-:Y:S01]  /*14c40*/  IMAD R3, R0, UR4, RZ ;  /* 0x0000000400037c24 */ /* 0x000fe2000f8e02ff */
[----:B------:R0:W-:Y:S01]  /*14c50*/  STL.64 [R1+0x10], R4 ;  /* 0x0000100401007387 */ /* 0x0001e20000100a00 */
[----:B------:R-:W-:-:S02]  /*14c60*/  VIADD R0, R22, 0x10400 ;  /* 0x0001040016007836 */ /* 0x000fc40000000000 */
[----:B------:R-:W-:Y:S01]  /*14c70*/  IMAD R3, R24, UR5, R3 ;  /* 0x0000000518037c24 */ /* 0x000fe2000f8e0203 */
[----:B------:R-:W-:Y:S02]  /*14c80*/  BAR.SYNC.DEFER_BLOCKING 0x8, 0x180 ;  /* 0x0206000000007b1d */ /* 0x000fe40000010000 */
[----:B------:R-:W-:Y:S01]  /*14c90*/  LOP3.LUT P0, RZ, R0, 0x1bf, RZ, 0xc0, !PT ;  /* 0x000001bf00ff7812 */ /* 0x000fe2000780c0ff */
[----:B------:R-:W-:-:S12]  /*14ca0*/  IMAD.IADD R17, R5, 0x1, R3 ;  /* 0x0000000105117824 */ /* 0x000fd800078e0203 */
[----:B0-----:R-:W-:Y:S05]  /*14cb0*/  @!P0 BRA `(.L_x_1413) ;  /* 0x0000000000408947 */ /* 0x001fea0003800000 */
        /* <DEDUP_REMOVED lines=16> */
.L_x_1413:
[----:B------:R-:W-:Y:S05]  /*14dc0*/  BSYNC B6 ;  /* 0x0000000000067941 */ /* 0x000fea0003800000 */
.L_x_1412:
[----:B------:R-:W2:Y:S01]  /*14dd0*/  LDL.LU.64 R20, [R1+0x10] ;  /* 0x0000100001147983 */ /* 0x000ea20000300a00 */
[----:B------:R-:W-:Y:S01]  /*14de0*/  UISETP.NE.AND UP0, UPT, UR48, URZ, UPT ;  /* 0x0000003f3000728c */ /* 0x000fe2000bf05270 */
[----:B------:R-:W-:Y:S02]  /*14df0*/  ULDC.64 UR4, c[0x0][0x2d8] ;  /* 0x0000b60000047ab9 */ /* 0x000fe40000000a00 */
[----:B------:R-:W3:Y:S01]  /*14e00*/  LDL R2, [R1] ;  /* 0x0000000001027983 */ /* 0x000ee20000100800 */
[----:B------:R-:W-:Y:S01]  /*14e10*/  IMAD.MOV.U32 R3, RZ, RZ, R17 ;  /* 0x000000ffff037224 */ /* 0x000fe200078e0011 */
[----:B------:R-:W-:Y:S01]  /*14e20*/  SHF.R.S32.HI R0, RZ, 0x1f, R19 ;  /* 0x0000001fff007819 */ /* 0x000fe20000011413 */
[----:B------:R-:W-:Y:S01]  /*14e30*/  IMAD R5, R28, UR4, RZ ;  /* 0x000000041c057c24 */ /* 0x000fe2000f8e02ff */
[----:B------:R0:W5:Y:S01]  /*14e40*/  LDL R7, [R1+0xc] ;  /* 0x00000c0001077983 */ /* 0x0001620000100800 */
[----:B------:R-:W-:Y:S02]  /*14e50*/  PLOP3.LUT P0, PT, PT, PT, UP0, 0x80, 0x0 ;  /* 0x000000000000781c */ /* 0x000fe40003f0f008 */
[----:B------:R-:W-:Y:S01]  /*14e60*/  IMAD R5, R18, UR5, R5 ;  /* 0x0000000512057c24 */ /* 0x000fe2000f8e0205 */
[----:B------:R-:W-:-:S02]  /*14e70*/  LOP3.LUT R9, R33, 0x40, RZ, 0xfc, !PT ;  /* 0x0000004021097812 */ /* 0x000fc400078efcff */
[----:B------:R-:W-:Y:S02]  /*14e80*/  LOP3.LUT R8, R33, 0x80, RZ, 0xfc, !PT ;  /* 0x0000008021087812 */ /* 0x000fe400078efcff */
[----:B---3--:R-:W-:Y:S01]  /*14e90*/  LOP3.LUT P6, RZ, R2, 0x80, RZ, 0xc0, !PT ;  /* 0x0000008002ff7812 */ /* 0x008fe200078cc0ff */
[----:B--2---:R-:W-:Y:S02]  /*14ea0*/  IMAD.MOV.U32 R2, RZ, RZ, R20 ;  /* 0x000000ffff027224 */ /* 0x004fe400078e0014 */
[----:B------:R-:W1:Y:S01]  /*14eb0*/  S2R R20, SR_TID.X ;  /* 0x0000000000147919 */ /* 0x000e620000002100 */
[----:B------:R-:W-:Y:S01]  /*14ec0*/  SEL R0, R0, RZ, !P6 ;  /* 0x000000ff00007207 */ /* 0x000fe20007000000 */
[----:B------:R-:W-:Y:S01]  /*14ed0*/  IMAD.WIDE.U32 R2, R18, UR4, R2 ;  /* 0x0000000412027c25 */ /* 0x000fe2000f8e0002 */
[----:B------:R-:W-:Y:S01]  /*14ee0*/  SEL R4, R19, RZ, !P6 ;  /* 0x000000ff13047207 */ /* 0x000fe20007000000 */
[----:B------:R-:W-:Y:S02]  /*14ef0*/  ULDC.64 UR4, c[0x0][0x2e0] ;  /* 0x0000b80000047ab9 */ /* 0x000fe40000000a00 */
[----:B------:R-:W-:-:S02]  /*14f00*/  IMAD.IADD R3, R3, 0x1, R5 ;  /* 0x0000000103037824 */ /* 0x000fc400078e0205 */
[----:B------:R-:W-:Y:S02]  /*14f10*/  IMAD R0, R0, UR4, RZ ;  /* 0x0000000400007c24 */ /* 0x000fe4000f8e02ff */
[----:B------:R-:W-:Y:S01]  /*14f20*/  IMAD.WIDE.U32 R2, R4, UR4, R2 ;  /* 0x0000000404027c25 */ /* 0x000fe2000f8e0002 */
[----:B------:R-:W-:-:S03]  /*14f30*/  @UP0 ULDC UR4, c[0x0][0x44c] ;  /* 0x0001130000040ab9 */ /* 0x000fc60000000800 */
[----:B------:R-:W-:Y:S01]  /*14f40*/  IMAD R0, R4, UR5, R0 ;  /* 0x0000000504007c24 */ /* 0x000fe2000f8e0200 */
[C---:B-1----:R-:W-:Y:S01]  /*14f50*/  LOP3.LUT R21, R20.reuse, 0x7f, RZ, 0xc0, !PT ;  /* 0x0000007f14157812 */ /* 0x042fe200078ec0ff */
[----:B------:R-:W-:-:S03]  /*14f60*/  IMAD.SHL.U32 R20, R20, 0x20, RZ ;  /* 0x0000002014147824 */ /* 0x000fc600078e00ff */
[----:B------:R-:W-:-:S04]  /*14f70*/  SHF.R.U32.HI R21, RZ, 0x2, R21 ;  /* 0x00000002ff157819 */ /* 0x000fc80000011615 */
[----:B------:R-:W-:-:S05]  /*14f80*/  LOP3.LUT R20, R21, 0x60, R20, 0xf8, !PT ;  /* 0x0000006015147812 */ /* 0x000fca00078ef814 */
[----:B------:R-:W-:-:S04]  /*14f90*/  VIADD R5, R20, UR38 ;  /* 0x0000002614057c36 */ /* 0x000fc80008000000 */
[----:B------:R-:W-:Y:S01]  /*14fa0*/  @P0 IMAD.HI.U32 R6, R5, UR4, RZ ;  /* 0x0000000405060c27 */ /* 0x000fe2000f8e00ff */
[----:B------:R-:W-:Y:S01]  /*14fb0*/  PLOP3.LUT P0, PT, PT, PT, UP0, 0x80, 0x0 ;  /* 0x000000000000781c */ /* 0x000fe20003f0f008 */
[----:B------:R-:W-:Y:S02]  /*14fc0*/  @UP0 ULDC UR4, c[0x0][0x450] ;  /* 0x0001140000040ab9 */ /* 0x000fe40000000800 */
[----:B------:R-:W-:-:S10]  /*14fd0*/  IMAD.MOV.U32 R4, RZ, RZ, R5 ;  /* 0x000000ffff047224 */ /* 0x000fd400078e0005 */
[----:B------:R-:W-:Y:S01]  /*14fe0*/  @P0 SHF.R.U32.HI R4, RZ, UR4, R6 ;  /* 0x00000004ff040c19 */ /* 0x000fe20008011606 */
[----:B------:R-:W-:Y:S01]  /*14ff0*/  IMAD.IADD R3, R3, 0x1, R0 ;  /* 0x0000000103037824 */ /* 0x000fe200078e0200 */
[----:B------:R-:W1:Y:S01]  /*15000*/  LDC R6, c[0x0][0x448] ;  /* 0x00011200ff067b82 */ /* 0x000e620000000800 */
[----:B------:R-:W2:Y:S01]  /*15010*/  S2R R20, SR_TID.X ;  /* 0x0000000000147919 */ /* 0x000ea20000002100 */
[----:B------:R-:W-:Y:S01]  /*15020*/  ULDC.64 UR4, c[0x0][0x2d0] ;  /* 0x0000b40000047ab9 */ /* 0x000fe20000000a00 */
[----:B------:R-:W-:Y:S02]  /*15030*/  IMAD.MOV R0, RZ, RZ, -R4 ;  /* 0x000000ffff007224 */ /* 0x000fe400078e0a04 */
[----:B------:R-:W-:-:S04]  /*15040*/  IMAD.WIDE.U32 R2, R4, UR4, R2 ;  /* 0x0000000404027c25 */ /* 0x000fc8000f8e0002 */
[----:B-1----:R-:W-:Y:S01]  /*15050*/  IMAD R0, R6, R0, R5 ;  /* 0x0000000006007224 */ /* 0x002fe200078e0205 */
[----:B------:R-:W-:-:S05]  /*15060*/  SHF.R.S32.HI R5, RZ, 0x1f, R4 ;  /* 0x0000001fff057819 */ /* 0x000fca0000011404 */
[----:B------:R-:W-:-:S04]  /*15070*/  IMAD R5, R5, UR4, RZ ;  /* 0x0000000405057c24 */ /* 0x000fc8000f8e02ff */
[----:B------:R-:W-:Y:S01]  /*15080*/  IMAD R5, R4, UR5, R5 ;  /* 0x0000000504057c24 */ /* 0x000fe2000f8e0205 */
        /* <DEDUP_REMOVED lines=9> */
[----:B--2---:R-:W-:Y:S02]  /*15120*/  LOP3.LUT R20, R20, 0x7f, RZ, 0xc0, !PT ;  /* 0x0000007f14147812 */ /* 0x004fe400078ec0ff */
[----:B------:R-:W-:Y:S01]  /*15130*/  IADD3.X R4, R3, UR5, R5, P0, !PT ;  /* 0x0000000503047c10 */ /* 0x000fe200087fe405 */
[----:B------:R-:W-:Y:S01]  /*15140*/  UMOV UR5, 0xffffffff ;  /* 0xffffffff00057882 */ /* 0x000fe20000000000 */
[----:B------:R-:W-:Y:S02]  /*15150*/  ISETP.GE.AND P3, PT, R33, UR4, PT ;  /* 0x0000000421007c0c */ /* 0x000fe4000bf66270 */
[----:B------:R-:W-:-:S02]  /*15160*/  ISETP.GE.AND P2, PT, R9, UR4, PT ;  /* 0x0000000409007c0c */ /* 0x000fc4000bf46270 */
[----:B------:R-:W-:Y:S02]  /*15170*/  ISETP.GE.AND P1, PT, R8, UR4, PT ;  /* 0x0000000408007c0c */ /* 0x000fe4000bf26270 */
[----:B------:R-:W-:Y:S01]  /*15180*/  SHF.R.U32.HI R9, RZ, 0x2, R20 ;  /* 0x00000002ff097819 */ /* 0x000fe20000011614 */
[----:B0-----:R-:W-:Y:S10]  /*15190*/  BRA.DIV UR5, `(.L_x_1414) ;  /* 0x0000003e05787947 */ /* 0x001ff4000b800000 */
[----:B------:R-:W0:Y:S01]  /*151a0*/  SHFL.IDX PT, R3, R0, RZ, 0x1c1f ;  /* 0x001c1fff00037589 */ /* 0x000e2200000e0000 */
[----:B------:R-:W-:Y:S02]  /*151b0*/  IMAD R5, R6, UR37, RZ ;  /* 0x0000002506057c24 */ /* 0x000fe4000f8e02ff */
[----:B------:R-:W-:Y:S01]  /*151c0*/  VIADD R6, R9, UR38 ;  /* 0x0000002609067c36 */ /* 0x000fe20008000000 */
[----:B------:R-:W1:Y:S03]  /*151d0*/  SHFL.IDX PT, R2, R4, RZ, 0x1c1f ;  /* 0x001c1fff04027589 */ /* 0x000e6600000e0000 */
[C---:B------:R-:W-:Y:S01]  /*151e0*/  VIADD R8, R6.reuse, 0x20 ;  /* 0x0000002006087836 */ /* 0x040fe20000000000 */
[----:B------:R-:W-:Y:S01]  /*151f0*/  ISETP.GE.AND P0, PT, R6, R5, PT ;  /* 0x000000050600720c */ /* 0x000fe20003f06270 */
[----:B------:R-:W-:-:S12]  /*15200*/  SHFL.IDX PT, R14, R0, 0x3, 0x1c1f ;  /* 0x007c1f00000e7f89 */ /* 0x000fd800000e0000 */
[----:B0-----:R-:W-:-:S05]  /*15210*/  @!P0 IADD3 R3, P4, R33, R3, RZ ;  /* 0x0000000321038210 */ /* 0x001fca0007f9e0ff */
[----:B-1----:R-:W-:-:S05]  /*15220*/  @!P0 IMAD.X R2, RZ, RZ, R2, P4 ;  /* 0x000000ffff028224 */ /* 0x002fca00020e0602 */
[----:B------:R-:W-:-:S04]  /*15230*/  @!P0 LOP3.LUT R3, R3, R2, RZ, 0x3c, !PT ;  /* 0x0000000203038212 */ /* 0x000fc800078e3cff */
[----:B------:R-:W-:-:S04]  /*15240*/  @!P0 LOP3.LUT R2, R3, R2, RZ, 0x3c, !PT ;  /* 0x0000000203028212 */ /* 0x000fc800078e3cff */
[----:B------:R-:W-:-:S05]  /*15250*/  @!P0 LOP3.LUT R3, R3, R2, RZ, 0x3c, !PT ;  /* 0x0000000203038212 */ /* 0x000fca00078e3cff */
[----:B-----5:R-:W-:Y:S04]  /*15260*/  @!P0 LDGSTS.E.BYPASS.LTC128B.128 [R7+0x10400], desc[UR44][R2.64], !P3 ;  /* 0x1040000002078fae */ /* 0x020fe8000d901d6c */
[----:B------:R-:W-:Y:S04]  /*15270*/  @!P0 LDGSTS.E.BYPASS.LTC128B.128 [R7+0x12400], desc[UR44][R2.64+0x40], !P2 ;  /* 0x1240004002078fae */ /* 0x000fe8000d101d6c */
[----:B------:R0:W-:Y:S01]  /*15280*/  @!P0 LDGSTS.E.BYPASS.LTC128B.128 [R7+0x14400], desc[UR44][R2.64+0x80], !P1 ;  /* 0x1440008002078fae */ /* 0x0001e2000c901d6c */
[----:B------:R-:W-:Y:S01]  /*15290*/  ISETP.GE.AND P0, PT, R8, R5, PT ;  /* 0x000000050800720c */ /* 0x000fe20003f06270 */
[----:B------:R-:W-:-:S02]  /*152a0*/  VIADD R8, R6, 0x40 ;  /* 0x0000004006087836 */ /* 0x000fc40000000000 */
[----:B0-----:R-:W0:Y:S04]  /*152b0*/  SHFL.IDX PT, R3, R0, 0x1, 0x1c1f ;  /* 0x003c1f0000037f89 */ /* 0x001e2800000e0000 */
[----:B------:R-:W1:Y:S06]  /*152c0*/  SHFL.IDX PT, R2, R4, 0x1, 0x1c1f ;  /* 0x003c1f0004027f89 */ /* 0x000e6c00000e0000 */
[----:B0-----:R-:W-:-:S05]  /*152d0*/  @!P0 IADD3 R3, P4, R33, R3, RZ ;  /* 0x0000000321038210 */ /* 0x001fca0007f9e0ff */
[----:B-1----:R-:W-:-:S05]  /*152e0*/  @!P0 IMAD.X R2, RZ, RZ, R2, P4 ;  /* 0x000000ffff028224 */ /* 0x002fca00020e0602 */
[----:B------:R-:W-:-:S04]  /*152f0*/  @!P0 LOP3.LUT R3, R3, R2, RZ, 0x3c, !PT ;  /* 0x0000000203038212 */ /* 0x000fc800078e3cff */
[----:B------:R-:W-:-:S04]  /*15300*/  @!P0 LOP3.LUT R2, R3, R2, RZ, 0x3c, !PT ;  /* 0x0000000203028212 */ /* 0x000fc800078e3cff */
[----:B------:R-:W-:-:S05]  /*15310*/  @!P0 LOP3.LUT R3, R3, R2, RZ, 0x3c, !PT ;  /* 0x0000000203038212 */ /* 0x000fca00078e3cff */
[----:B------:R-:W-:Y:S04]  /*15320*/  @!P0 LDGSTS.E.BYPASS.LTC128B.128 [R7+0x10c00], desc[UR44][R2.64], !P3 ;  /* 0x10c0000002078fae */ /* 0x000fe8000d901d6c */
[----:B------:R-:W-:Y:S04]  /*15330*/  @!P0 LDGSTS.E.BYPASS.LTC128B.128 [R7+0x12c00], desc[UR44][R2.64+0x40], !P2 ;  /* 0x12c0004002078fae */ /* 0x000fe8000d101d6c */
[----:B------:R0:W-:Y:S01]  /*15340*/  @!P0 LDGSTS.E.BYPASS.LTC128B.128 [R7+0x14c00], desc[UR44][R2.64+0x80], !P1 ;  /* 0x14c0008002078fae */ /* 0x0001e2000c901d6c */
[----:B------:R-:W-:-:S03]  /*15350*/  ISETP.GE.AND P0, PT, R8, R5, PT ;  /* 0x000000050800720c */ /* 0x000fc60003f06270 */
[----:B0-----:R-:W0:Y:S04]  /*15360*/  SHFL.IDX PT, R3, R0, 0x2, 0x1c1f ;  /* 0x005c1f0000037f89 */ /* 0x001e2800000e0000 */
[----:B------:R-:W1:Y:S04]  /*15370*/  SHFL.IDX PT, R2, R4, 0x2, 0x1c1f ;  /* 0x005c1f0004027f89 */ /* 0x000e6800000e0000 */
[----:B------:R-:W2:Y:S02]  /*15380*/  SHFL.IDX PT, R4, R4, 0x3, 0x1c1f ;  /* 0x007c1f0004047f89 */ /* 0x000ea400000e0000 */
[----:B0-----:R-:W-:-:S05]  /*15390*/  @!P0 IADD3 R3, P4, R33, R3, RZ ;  /* 0x0000000321038210 */ /* 0x001fca0007f9e0ff */
[----:B-1----:R-:W-:-:S05]  /*153a0*/  @!P0 IMAD.X R2, RZ, RZ, R2, P4 ;  /* 0x000000ffff028224 */ /* 0x002fca00020e0602 */
[----:B------:R-:W-:-:S04]  /*153b0*/  @!P0 LOP3.LUT R3, R3, R2, RZ, 0x3c, !PT ;  /* 0x0000000203038212 */ /* 0x000fc800078e3cff */
[----:B------:R-:W-:-:S04]  /*153c0*/  @!P0 LOP3.LUT R2, R3, R2, RZ, 0x3c, !PT ;  /* 0x0000000203028212 */ /* 0x000fc800078e3cff */
[----:B------:R-:W-:-:S05]  /*153d0*/  @!P0 LOP3.LUT R3, R3, R2, RZ, 0x3c, !PT ;  /* 0x0000000203038212 */ /* 0x000fca00078e3cff */
[----:B------:R0:W-:Y:S04]  /*153e0*/  @!P0 LDGSTS.E.BYPASS.LTC128B.128 [R7+0x11400], desc[UR44][R2.64], !P3 ;  /* 0x1140000002078fae */ /* 0x0001e8000d901d6c */
[----:B------:R0:W-:Y:S04]  /*153f0*/  @!P0 LDGSTS.E.BYPASS.LTC128B.128 [R7+0x13400], desc[UR44][R2.64+0x40], !P2 ;  /* 0x1340004002078fae */ /* 0x0001e8000d101d6c */
[----:B--2---:R0:W-:Y:S02]  /*15400*/  @!P0 LDGSTS.E.BYPASS.LTC128B.128 [R7+0x15400], desc[UR44][R2.64+0x80], !P1 ;  /* 0x1540008002078fae */ /* 0x0041e4000c901d6c */
.L_x_1510:
[----:B------:R-:W-:Y:S01]  /*15410*/  VIADD R6, R6, 0x60 ;  /* 0x0000006006067836 */ /* 0x000fe20000000000 */
[----:B------:R-:W-:Y:S04]  /*15420*/  BSSY B0, `(.L_x_1415) ;  /* 0x000000b000007945 */ /* 0x000fe80003800000 */
[----:B------:R-:W-:-:S13]  /*15430*/  ISETP.GE.AND P0, PT, R6, R5, PT ;  /* 0x000000050600720c */ /* 0x000fda0003f06270 */
[----:B------:R-:W-:Y:S05]  /*15440*/  @P0 BRA `(.L_x_1416) ;  /* 0x0000000000200947 */ /* 0x000fea0003800000 */
[----:B0-----:R-:W-:-:S05]  /*15450*/  IADD3 R2, P0, R33, R14, RZ ;  /* 0x0000000e21027210 */ /* 0x001fca0007f1e0ff */
[----:B------:R-:W-:-:S05]  /*15460*/  IMAD.X R3, RZ, RZ, R4, P0 ;  /* 0x000000ffff037224 */ /* 0x000fca00000e0604 */
[----:B------:R-:W-:Y:S01]  /*15470*/  @!PT LDS RZ, [RZ] ;  /* 0x00000000fffff984 */ /* 0x000fe20000000800 */
[----:B------:R-:W-:Y:S01]  /*15480*/  @!PT LDS RZ, [RZ] ;  /* 0x00000000fffff984 */ /* 0x000fe20000000800 */
[----:B------:R-:W-:Y:S01]  /*15490*/  @!PT LDS RZ, [RZ] ;  /* 0x00000000fffff984 */ /* 0x000fe20000000800 */
[----:B------:R1:W-:Y:S04]  /*154a0*/  LDGSTS.E.BYPASS.LTC128B.128 [R7+0x11c00], desc[UR44][R2.64], !P3 ;  /* 0x11c0000002077fae */ /* 0x0003e8000d901d6c */
[----:B------:R1:W-:Y:S04]  /*154b0*/  LDGSTS.E.BYPASS.LTC128B.128 [R7+0x13c00], desc[UR44][R2.64+0x40], !P2 ;  /* 0x13c0004002077fae */ /* 0x0003e8000d101d6c */
[----:B------:R1:W-:Y:S02]  /*154c0*/  LDGSTS.E.BYPASS.LTC128B.128 [R7+0x15c00], desc[UR44][R2.64+0x80], !P1 ;  /* 0x15c0008002077fae */ /* 0x0003e4000c901d6c */
.L_x_1416:
[----:B------:R-:W-:Y:S05]  /*154d0*/  BSYNC B0 ;  /* 0x0000000000007941 */ /* 0x000fea0003800000 */
.L_x_1415:
[----:B------:R-:W-:Y:S01]  /*154e0*/  NOP ;  /* 0x0000000000007918 */ /* 0x000fe20000000000 */
[----:B------:R-:W-:-:S13]  /*154f0*/  PLOP3.LUT P0, PT, PT, PT, PT, 0x80, 0x0 ;  /* 0x000000000000781c */ /* 0x000fda0003f0f070 */
.L_x_1417:
[----:B------:R-:W-:Y:S02]  /*15500*/  PLOP3.LUT P1, PT, P1, P0, PT, 0xa2, 0x0 ;  /* 0x000000000000781c */ /* 0x000fe40000f21472 */
[----:B------:R-:W-:-:S08]  /*15510*/  @P0 R2UR P1, UR4, R22 ;  /* 0x00000000160402ca */ /* 0x000fd00000020000 */
[----:B------:R-:W-:-:S05]  /*15520*/  @P0 PLOP3.LUT P0, PT, P1, PT, PT, 0x80, 0x0 ;  /* 0x000000000000081c */ /* 0x000fca0000f0f070 */
[----:B------:R-:W-:Y:S01]  /*15530*/  @!P1 SYNCS.ARRIVE.TRANS64.RED.A0T1 RZ, [UR4+0x22800], RZ ;  /* 0x022800ffffff99a7 */ /* 0x000fe20008200404 */
[----:B------:R-:W-:Y:S07]  /*15540*/  @!P1 ARRIVES.LDGSTSBAR.64.TRANSCNT [UR4+0x22800] ;  /* 0x02280000ff0099b0 */ /* 0x000fee0008000a84 */
[----:B------:R-:W-:Y:S05]  /*15550*/  @P0 BRA.U.ANY `(.L_x_1417) ;  /* 0xfffffffd00e80947 */ /* 0x000fea000393ffff */
[----:B01----:R-:W2:Y:S02]  /*15560*/  LDL.LU R2, [R1+0x18] ;  /* 0x0000180001027983 */ /* 0x003ea40000300800 */
        /* <DEDUP_REMOVED lines=11> */
.L_x_1511:
[----:B------:R-:W-:Y:S05]  /*15620*/  BSYNC B0 ;  /* 0x0000000000007941 */ /* 0x000fea0003800000 */
.L_x_1418:
[----:B------:R-:W-:-:S04]  /*15630*/  UIADD3 UR4, UR40, -0x2, URZ ;  /* 0xfffffffe28047890 */ /* 0x000fc8000fffe03f */
[----:B------:R-:W-:-:S06]  /*15640*/  UISETP.GE.AND UP0, UPT, UR4, UR41, UPT ;  /* 0x000000290400728c */ /* 0x000fcc000bf06270 */
[----:B------:R-:W-:-:S13]  /*15650*/  PLOP3.LUT P0, PT, PT, PT, UP0, 0x40, 0x0 ;  /* 0x000000000000781c */ /* 0x000fda0003f0e808 */
[----:B------:R-:W-:Y:S05]  /*15660*/  @P0 BRA `(.L_x_1420) ;  /* 0x00000010008c0947 */ /* 0x000fea0003800000 */
[----:B------:R-:W-:Y:S02]  /*15670*/  IMAD.MOV.U32 R4, RZ, RZ, R23 ;  /* 0x000000ffff047224 */ /* 0x000fe400078e0017 */
[----:B------:R-:W-:Y:S02]  /*15680*/  IMAD.MOV.U32 R5, RZ, RZ, R25 ;  /* 0x000000ffff057224 */ /* 0x000fe400078e0019 */
[----:B------:R-:W-:-:S07]  /*15690*/  IMAD.U32 R20, RZ, RZ, UR4 ;  /* 0x00000004ff147e24 */ /* 0x000fce000f8e00ff */
.L_x_1440:
[----:B0-----:R-:W0:Y:S01]  /*156a0*/  LDC R3, c[0x0][0x430] ;  /* 0x00010c00ff037b82 */ /* 0x001e220000000800 */
[----:B-12---:R-:W1:Y:S01]  /*156b0*/  S2R R0, SR_TID.X ;  /* 0x0000000000007919 */ /* 0x006e620000002100 */
[----:B------:R-:W-:Y:S05]  /*156c0*/  YIELD ;  /* 0x0000000000007946 */ /* 0x000fea0003800000 */
[----:B------:R-:W-:Y:S01]  /*156d0*/  ULDC.64 UR4, c[0x0][0x428] ;  /* 0x00010a0000047ab9 */ /* 0x000fe20000000a00 */
[----:B------:R-:W-:Y:S01]  /*156e0*/  IMAD.U32 R9, RZ, RZ, UR43 ;  /* 0x0000002bff097e24 */ /* 0x000fe2000f8e00ff */
[----:B------:R-:W-:Y:S01]  /*156f0*/  ISETP.GT.AND P2, PT, R20, UR41, PT ;  /* 0x0000002914007c0c */ /* 0x000fe2000bf44270 */
[----:B------:R-:W-:Y:S01]  /*15700*/  VIADD R23, R4, 0x1 ;  /* 0x0000000104177836 */ /* 0x000fe20000000000 */
[----:B0-----:R-:W-:-:S02]  /*15710*/  ISETP.NE.AND P0, PT, R3, 0x1, PT ;  /* 0x000000010300780c */ /* 0x001fc40003f05270 */
[C---:B-1----:R-:W-:Y:S01]  /*15720*/  LOP3.LUT R2, R0.reuse, 0x7f, RZ, 0xc0, !PT ;  /* 0x0000007f00027812 */ /* 0x042fe200078ec0ff */
[----:B------:R-:W-:-:S10]  /*15730*/  IMAD.SHL.U32 R0, R0, 0x20, RZ ;  /* 0x0000002000007824 */ /* 0x000fd400078e00ff */
[----:B------:R-:W0:Y:S01]  /*15740*/  @P0 LDC R3, c[0x0][0x434] ;  /* 0x00010d00ff030b82 */ /* 0x000e220000000800 */
[----:B------:R-:W-:Y:S02]  /*15750*/  SHF.R.U32.HI R6, RZ, 0x2, R2 ;  /* 0x00000002ff067819 */ /* 0x000fe40000011602 */
[----:B------:R-:W-:-:S03]  /*15760*/  LOP3.LUT R0, R0, 0x60, RZ, 0xc0, !PT ;  /* 0x0000006000007812 */ /* 0x000fc600078ec0ff */
[----:B------:R-:W-:Y:S02]  /*15770*/  IMAD R8, R20, 0x80, R6 ;  /* 0x0000008014087824 */ /* 0x000fe400078e0206 */
[----:B------:R-:W1:Y:S01]  /*15780*/  @P0 LDC R2, c[0x0][0x438] ;  /* 0x00010e00ff020b82 */ /* 0x000e620000000800 */
[----:B------:R-:W-:Y:S02]  /*15790*/  IMAD R6, R34, UR4, RZ ;  /* 0x0000000422067c24 */ /* 0x000fe4000f8e02ff */
[----:B------:R-:W-:Y:S02]  /*157a0*/  IADD3 R8, R0, UR36, R8 ;  /* 0x0000002400087c10 */ /* 0x000fe4000fffe008 */
[----:B------:R-:W-:-:S03]  /*157b0*/  IMAD R6, R27, UR5, R6 ;  /* 0x000000051b067c24 */ /* 0x000fc6000f8e0206 */
[----:B------:R-:W-:Y:S02]  /*157c0*/  IMAD.MOV.U32 R0, RZ, RZ, R8 ;  /* 0x000000ffff007224 */ /* 0x000fe400078e0008 */
[----:B0-----:R-:W-:-:S05]  /*157d0*/  @P0 IMAD.HI.U32 R3, R8, R3, RZ ;  /* 0x0000000308030227 */ /* 0x001fca00078e00ff */
[----:B-1----:R-:W-:-:S04]  /*157e0*/  @P0 SHF.R.U32.HI R0, RZ, R2, R3 ;  /* 0x00000002ff000219 */ /* 0x002fc80000011603 */
[--C-:B------:R-:W-:Y:S01]  /*157f0*/  SHF.R.S32.HI R3, RZ, 0x1f, R0.reuse ;  /* 0x0000001fff037819 */ /* 0x100fe20000011400 */
[----:B------:R-:W-:-:S04]  /*15800*/  IMAD.MOV.U32 R2, RZ, RZ, R0 ;  /* 0x000000ffff027224 */ /* 0x000fc800078e0000 */
[----:B------:R-:W-:Y:S01]  /*15810*/  IMAD.WIDE.U32 R2, R27, UR4, R2 ;  /* 0x000000041b027c25 */ /* 0x000fe2000f8e0002 */
[----:B------:R-:W-:-:S03]  /*15820*/  ULDC.64 UR4, c[0x0][0x418] ;  /* 0x0001060000047ab9 */ /* 0x000fc60000000a00 */
[----:B------:R-:W-:Y:S01]  /*15830*/  IMAD.IADD R3, R6, 0x1, R3 ;  /* 0x0000000106037824 */ /* 0x000fe200078e0203 */
[----:B------:R-:W-:Y:S01]  /*15840*/  LEA R6, P0, R2, UR4, 0x2 ;  /* 0x0000000402067c11 */ /* 0x000fe2000f8010ff */
[----:B------:R-:W-:-:S03]  /*15850*/  ULDC UR4, c[0x0][0x430] ;  /* 0x00010c0000047ab9 */ /* 0x000fc60000000800 */
[----:B------:R-:W-:Y:S01]  /*15860*/  LEA.HI.X R7, R2, UR5, R3, 0x2, P0 ;  /* 0x0000000502077c11 */ /* 0x000fe200080f1403 */
[----:B------:R-:W-:Y:S01]  /*15870*/  IMAD.MOV R3, RZ, RZ, -R0 ;  /* 0x000000ffff037224 */ /* 0x000fe200078e0a00 */
[----:B------:R-:W-:Y:S02]  /*15880*/  ISETP.NE.AND P1, PT, R9, 0x3, PT ;  /* 0x000000030900780c */ /* 0x000fe40003f25270 */
[----:B------:R-:W-:Y:S01]  /*15890*/  ISETP.NE.AND P0, PT, R23, 0x2, PT ;  /* 0x000000021700780c */ /* 0x000fe20003f05270 */
[----:B------:R-:W2:Y:S01]  /*158a0*/  LDG.E R6, desc[UR44][R6.64] ;  /* 0x0000002c06067981 */ /* 0x000ea2000c1e1900 */
[----:B------:R-:W-:Y:S02]  /*158b0*/  IMAD R8, R3, UR4, R8 ;  /* 0x0000000403087c24 */ /* 0x000fe4000f8e0208 */
[----:B------:R-:W-:Y:S01]  /*158c0*/  SEL R25, RZ, 0x1, P0 ;  /* 0x00000001ff197807 */ /* 0x000fe20000000000 */
[----:B------:R-:W-:Y:S01]  /*158d0*/  VIADD R20, R20, 0xffffffff ;  /* 0xffffffff14147836 */ /* 0x000fe20000000000 */
[----:B------:R-:W-:-:S02]  /*158e0*/  SEL R23, R23, RZ, P0 ;  /* 0x000000ff17177207 */ /* 0x000fc40000000000 */
[----:B------:R-:W-:Y:S02]  /*158f0*/  LOP3.LUT R25, R5, R25, RZ, 0x3c, !PT ;  /* 0x0000001905197212 */ /* 0x000fe400078e3cff */
[----:B--2---:R-:W-:Y:S01]  /*15900*/  SHF.R.S32.HI R9, RZ, 0x1f, R6 ;  /* 0x0000001fff097819 */ /* 0x004fe20000011406 */
[----:B------:R-:W-:Y:S06]  /*15910*/  @!P1 BRA `(.L_x_1421) ;  /* 0x0000000000049947 */ /* 0x000fec0003800000 */
[----:B------:R-:W-:Y:S01]  /*15920*/  BPT.TRAP 0x1 ;  /* 0x000000040000795c */ /* 0x000fe20000300000 */
.L_x_1421:
[----:B------:R-:W-:Y:S01]  /*15930*/  IMAD R0, R23, 0x8, R22 ;  /* 0x0000000817007824 */ /* 0x000fe200078e0216 */
[----:B------:R-:W-:Y:S01]  /*15940*/  SHF.L.U32 R10, R25, 0x1f, RZ ;  /* 0x0000001f190a7819 */ /* 0x000fe200000006ff */
[----:B------:R-:W-:Y:S01]  /*15950*/  BSSY B0, `(.L_x_1422) ;  /* 0x0000004000007945 */ /* 0x000fe20003800000 */
[----:B------:R-:W-:Y:S02]  /*15960*/  SHF.R.S32.HI R7, RZ, 0x1f, R8 ;  /* 0x0000001fff077819 */ /* 0x000fe40000011408 */
[----:B------:R-:W0:Y:S02]  /*15970*/  SYNCS.PHASECHK.TRANS64.TRYWAIT P0, [R0+URZ+0x22880], R10 ;  /* 0x0228800a000075a7 */ /* 0x000e24000800017f */
[----:B0-----:R-:W-:Y:S05]  /*15980*/  @!P0 BRA `(.L_x_1423) ;  /* 0x0000003800e88947 */ /* 0x001fea0003800000 */
.L_x_1512:
[----:B------:R-:W-:Y:S05]  /*15990*/  BSYNC B0 ;  /* 0x0000000000007941 */ /* 0x000fea0003800000 */
.L_x_1422:
[----:B------:R-:W2:Y:S01]  /*159a0*/  LDL R2, [R1] ;  /* 0x0000000001027983 */ /* 0x000ea20000100800 */
[----:B------:R-:W-:Y:S01]  /*159b0*/  ULDC.64 UR4, c[0x0][0x328] ;  /* 0x0000ca0000047ab9 */ /* 0x000fe20000000a00 */
[----:B------:R-:W-:Y:S01]  /*159c0*/  ULDC.64 UR6, c[0x0][0x318] ;  /* 0x0000c60000067ab9 */ /* 0x000fe20000000a00 */
[----:B------:R-:W-:Y:S02]  /*159d0*/  IMAD R11, R7, UR4, RZ ;  /* 0x00000004070b7c24 */ /* 0x000fe4000f8e02ff */
[----:B------:R-:W-:Y:S02]  /*159e0*/  IMAD R21, R23, 0x4000, R37 ;  /* 0x0000400017157824 */ /* 0x000fe400078e0225 */
[----:B------:R-:W-:Y:S01]  /*159f0*/  IMAD R11, R8, UR5, R11 ;  /* 0x00000005080b7c24 */ /* 0x000fe2000f8e020b */
[C---:B--2---:R-:W-:Y:S02]  /*15a00*/  LOP3.LUT P3, RZ, R2.reuse, 0x2, RZ, 0xc0, !PT ;  /* 0x0000000202ff7812 */ /* 0x044fe4000786c0ff */
[----:B------:R-:W-:Y:S01]  /*15a10*/  LOP3.LUT P1, RZ, R2, 0x1, RZ, 0xc0, !PT ;  /* 0x0000000102ff7812 */ /* 0x000fe2000782c0ff */
[----:B------:R-:W-:Y:S01]  /*15a20*/  IMAD.WIDE.U32 R2, R8, UR4, RZ ;  /* 0x0000000408027c25 */ /* 0x000fe2000f8e00ff */
        /* <DEDUP_REMOVED lines=37> */
.L_x_1522:
        /* <DEDUP_REMOVED lines=9> */
.L_x_1425:
        /* <DEDUP_REMOVED lines=11> */
.L_x_1426:
[----:B------:R2:W-:Y:S01]  /*15dc0*/  SYNCS.ARRIVE.TRANS64.A1T0 RZ, [R0+URZ+0x22870], RZ ;  /* 0x022870ff00ff79a7 */ /* 0x0005e2000810003f */
[----:B------:R-:W-:Y:S05]  /*15dd0*/  @!P3 BRA `(.L_x_1427) ;  /* 0x000000000004b947 */ /* 0x000fea0003800000 */
[----:B------:R-:W-:Y:S01]  /*15de0*/  BPT.TRAP 0x1 ;  /* 0x000000040000795c */ /* 0x000fe20000300000 */
.L_x_1427:
[----:B------:R-:W3:Y:S01]  /*15df0*/  SYNCS.PHASECHK.TRANS64.TRYWAIT P0, [R0+URZ+0x22840], R10 ;  /* 0x0228400a000075a7 */ /* 0x000ee2000800017f */
[----:B------:R-:W-:Y:S04]  /*15e00*/  BSSY B0, `(.L_x_1428) ;  /* 0x0000002000007945 */ /* 0x000fe80003800000 */
[----:B---3--:R-:W-:Y:S05]  /*15e10*/  @!P0 BRA `(.L_x_1429) ;  /* 0x0000003c00048947 */ /* 0x008fea0003800000 */
.L_x_1523:
[----:B------:R-:W-:Y:S05]  /*15e20*/  BSYNC B0 ;  /* 0x0000000000007941 */ /* 0x000fea0003800000 */
.L_x_1428:
[----:B------:R-:W4:Y:S01]  /*15e30*/  LDL R2, [R1] ;  /* 0x0000000001027983 */ /* 0x000f220000100800 */
[----:B------:R-:W-:Y:S01]  /*15e40*/  ULDC.64 UR4, c[0x0][0x300] ;  /* 0x0000c00000047ab9 */ /* 0x000fe20000000a00 */
[----:B------:R-:W-:Y:S01]  /*15e50*/  ULDC.64 UR6, c[0x0][0x2e8] ;  /* 0x0000ba0000067ab9 */ /* 0x000fe20000000a00 */
[----:B------:R-:W-:-:S04]  /*15e60*/  IMAD R7, R7, UR4, RZ ;  /* 0x0000000407077c24 */ /* 0x000fc8000f8e02ff */
[----:B------:R-:W-:Y:S01]  /*15e70*/  IMAD R7, R8, UR5, R7 ;  /* 0x0000000508077c24 */ /* 0x000fe2000f8e0207 */
[C---:B----4-:R-:W-:Y:S02]  /*15e80*/  LOP3.LUT P4, RZ, R2.reuse, 0x10, RZ, 0xc0, !PT ;  /* 0x0000001002ff7812 */ /* 0x050fe4000788c0ff */
[C---:B------:R-:W-:Y:S02]  /*15e90*/  LOP3.LUT P3, RZ, R2.reuse, 0x8, RZ, 0xc0, !PT ;  /* 0x0000000802ff7812 */ /* 0x040fe4000786c0ff */
[----:B------:R-:W-:Y:S01]  /*15ea0*/  LOP3.LUT P1, RZ, R2, 0x4, RZ, 0xc0, !PT ;  /* 0x0000000402ff7812 */ /* 0x000fe2000782c0ff */
[----:B------:R-:W-:Y:S01]  /*15eb0*/  IMAD.WIDE.U32 R2, R8, UR4, RZ ;  /* 0x0000000408027c25 */ /* 0x000fe2000f8e00ff */
[----:B------:R-:W-:-:S03]  /*15ec0*/  ULDC.64 UR4, c[0x0][0x310] ;  /* 0x0000c40000047ab9 */ /* 0x000fc60000000a00 */
[----:B------:R-:W-:Y:S02]  /*15ed0*/  IMAD.IADD R3, R3, 0x1, R7 ;  /* 0x0000000103037824 */ /* 0x000fe400078e0207 */
[----:B------:R-:W-:Y:S02]  /*15ee0*/  IMAD R9, R9, UR4, RZ ;  /* 0x0000000409097c24 */ /* 0x000fe4000f8e02ff */
[----:B------:R-:W-:-:S04]  /*15ef0*/  IMAD.WIDE.U32 R2, R6, UR4, R2 ;  /* 0x0000000406027c25 */ /* 0x000fc8000f8e0002 */
[----:B------:R-:W-:Y:S01]  /*15f00*/  IMAD R9, R6, UR5, R9 ;  /* 0x0000000506097c24 */ /* 0x000fe2000f8e0209 */
[----:B------:R-:W-:Y:S01]  /*15f10*/  ULDC.64 UR4, c[0x0][0x308] ;  /* 0x0000c20000047ab9 */ /* 0x000fe20000000a00 */
[----:B------:R-:W-:Y:S02]  /*15f20*/  IMAD R7, R23, 0x6000, R36 ;  /* 0x0000600017077824 */ /* 0x000fe400078e0224 */
        /* <DEDUP_REMOVED lines=9> */
[----:B------:R-:W-:-:S03]  /*15fc0*/  IMAD.IADD R7, R22, 0x1, R7 ;  /* 0x0000000116077824 */ /* 0x000fc600078e0207 */
[----:B------:R-:W5:Y:S04]  /*15fd0*/  SHFL.IDX PT, R3, R8, RZ, 0x1c1f ;  /* 0x001c1fff08037589 */ /* 0x000f6800000e0000 */
        /* <DEDUP_REMOVED lines=17> */
[----:B------:R-:W-:Y:S04]  /*160f0*/  LDGSTS.E.BYPASS.LTC128B.128 [R7+0x17400], desc[UR44][R2.64], !P4 ;  /* 0x1740000002077fae */ /* 0x000fe8000e101d6c */
[----:B------:R-:W-:Y:S04]  /*16100*/  LDGSTS.E.BYPASS.LTC128B.128 [R7+0x19400], desc[UR44][R2.64+0x40], !P3 ;  /* 0x1940004002077fae */ /* 0x000fe8000d901d6c */
[----:B------:R5:W-:Y:S04]  /*16110*/  LDGSTS.E.BYPASS.LTC128B.128 [R7+0x1b400], desc[UR44][R2.64+0x80], !P1 ;  /* 0x1b40008002077fae */ /* 0x000be8000c901d6c */
[----:B-----5:R4:W0:Y:S02]  /*16120*/  SHFL.IDX PT, R2, R6, 0x3, 0x1c1f ;  /* 0x007c1f0006027f89 */ /* 0x02082400000e0000 */
.L_x_1533:
[----:B0-----:R-:W-:-:S05]  /*16130*/  IADD3 R2, P0, R33, R2, RZ ;  /* 0x0000000221027210 */ /* 0x001fca0007f1e0ff */
        /* <DEDUP_REMOVED lines=9> */
.L_x_1431:
        /* <DEDUP_REMOVED lines=11> */
.L_x_1432:
[----:B------:R2:W-:Y:S02]  /*16280*/  SYNCS.ARRIVE.TRANS64.A1T0 RZ, [R0+URZ+0x22830], RZ ;  /* 0x022830ff00ff79a7 */ /* 0x0005e4000810003f */
[----:B--23--:R-:W-:-:S05]  /*16290*/  IMAD.U32 R0, RZ, RZ, UR46 ;  /* 0x0000002eff007e24 */ /* 0x00cfca000f8e00ff */
[----:B------:R-:W-:-:S13]  /*162a0*/  ISETP.NE.AND P0, PT, R0, 0x3, PT ;  /* 0x000000030000780c */ /* 0x000fda0003f05270 */
[----:B------:R-:W-:Y:S05]  /*162b0*/  @!P0 BRA `(.L_x_1433) ;  /* 0x0000000000048947 */ /* 0x000fea0003800000 */
[----:B------:R-:W-:Y:S01]  /*162c0*/  BPT.TRAP 0x1 ;  /* 0x000000040000795c */ /* 0x000fe20000300000 */
.L_x_1433:
[----:B------:R-:W-:Y:S01]  /*162d0*/  LOP3.LUT R3, R5, 0x1, RZ, 0x3c, !PT ;  /* 0x0000000105037812 */ /* 0x000fe200078e3cff */
[----:B------:R-:W-:Y:S01]  /*162e0*/  IMAD R0, R4, 0x8, R22 ;  /* 0x0000000804007824 */ /* 0x000fe200078e0216 */
[----:B------:R-:W-:Y:S02]  /*162f0*/  BSSY B0, `(.L_x_1434) ;  /* 0x0000004000007945 */ /* 0x000fe40003800000 */
[----:B------:R-:W-:-:S04]  /*16300*/  SHF.L.U32 R3, R3, 0x1f, RZ ;  /* 0x0000001f03037819 */ /* 0x000fc800000006ff */
[----:B------:R-:W0:Y:S02]  /*16310*/  SYNCS.PHASECHK.TRANS64.TRYWAIT P1, [R0+URZ+0x22870], R3 ;  /* 0x02287003000075a7 */ /* 0x000e24000802017f */
[----:B0-----:R-:W-:Y:S05]  /*16320*/  @!P1 BRA `(.L_x_1435) ;  /* 0x0000003c00089947 */ /* 0x001fea0003800000 */
.L_x_1534:
[----:B------:R-:W-:Y:S05]  /*16330*/  BSYNC B0 ;  /* 0x0000000000007941 */ /* 0x000fea0003800000 */
.L_x_1434:
[----:B------:R-:W-:-:S05]  /*16340*/  IMAD.U32 R2, RZ, RZ, UR43 ;  /* 0x0000002bff027e24 */ /* 0x000fca000f8e00ff */
[----:B------:R-:W-:-:S13]  /*16350*/  ISETP.NE.AND P1, PT, R2, 0x3, PT ;  /* 0x000000030200780c */ /* 0x000fda0003f25270 */
[----:B------:R-:W-:Y:S05]  /*16360*/  @!P1 BRA `(.L_x_1436) ;  /* 0x0000000000049947 */ /* 0x000fea0003800000 */
[----:B------:R-:W-:Y:S01]  /*16370*/  BPT.TRAP 0x1 ;  /* 0x000000040000795c */ /* 0x000fe20000300000 */
.L_x_1436:
[----:B0-----:R-:W-:Y:S01]  /*16380*/  SHF.L.U32 R3, R5, 0x1f, RZ ;  /* 0x0000001f05037819 */ /* 0x001fe200000006ff */
[----:B-1----:R-:W-:-:S03]  /*16390*/  IMAD.SHL.U32 R17, R4, 0x4000, RZ ;  /* 0x0000400004117824 */ /* 0x002fc600078e00ff */
[----:B------:R-:W0:Y:S02]  /*163a0*/  SYNCS.PHASECHK.TRANS64.TRYWAIT P1, [R0+URZ+0x22860], R3 ;  /* 0x02286003000075a7 */ /* 0x000e24000802017f */
[----:B0-----:R-:W-:Y:S05]  /*163b0*/  @!P1 BRA `(.L_x_1437) ;  /* 0x0000003800f89947 */ /* 0x001fea0003800000 */
.L_x_1535:
[----:B------:R-:W0:Y:S04]  /*163c0*/  LDL R2, [R1+0x8] ;  /* 0x0000080001027983 */ /* 0x000e280000100800 */
[----:B------:R-:W2:Y:S01]  /*163d0*/  LDL R12, [R1+0x4] ;  /* 0x00000400010c7983 */ /* 0x000ea20000100800 */
[----:B------:R-:W-:Y:S05]  /*163e0*/  WARPSYNC.ALL ;  /* 0x0000000000007948 */ /* 0x000fea0003800000 */
[----:B------:R-:W-:-:S05]  /*163f0*/  IMAD.U32 R21, RZ, RZ, UR43 ;  /* 0x0000002bff157e24 */ /* 0x000fca000f8e00ff */
[----:B------:R-:W-:Y:S02]  /*16400*/  ISETP.NE.AND P1, PT, R21, 0x3, PT ;  /* 0x000000031500780c */ /* 0x000fe40003f25270 */
[----:B0-----:R-:W-:Y:S02]  /*16410*/  LOP3.LUT R3, R17, R2, RZ, 0xfc, !PT ;  /* 0x0000000211037212 */ /* 0x001fe400078efcff */
[----:B--2---:R-:W-:-:S03]  /*16420*/  IADD3 R17, R22, R17, R12 ;  /* 0x0000001116117210 */ /* 0x004fc60007ffe00c */
[----:B------:R-:W-:-:S04]  /*16430*/  IMAD.IADD R3, R22, 0x1, R3 ;  /* 0x0000000116037824 */ /* 0x000fc800078e0203 */
[----:B------:R-:W-:Y:S01]  /*16440*/  IMAD.IADD R2, R32, 0x1, R3 ;  /* 0x0000000120027824 */ /* 0x000fe200078e0203 */
[----:B----4-:R-:W0:Y:S02]  /*16450*/  LDSM.16.MT88.4 R4, [R3+0x8400] ;  /* 0x008400000304783b */ /* 0x010e240000004200 */
        /* <DEDUP_REMOVED lines=58> */
.L_x_1438:
[----:B0-----:R0:W-:Y:S01]  /*16800*/  SYNCS.ARRIVE.TRANS64.A1T0 RZ, [R0+URZ+0x22850], RZ ;  /* 0x022850ff00ff79a7 */ /* 0x0011e2000810003f */
[----:B------:R-:W-:Y:S06]  /*16810*/  BAR.SYNC.DEFER_BLOCKING 0x2, 0x80 ;  /* 0x0082000000007b1d */ /* 0x000fec0000010000 */
[----:B------:R-:W-:Y:S05]  /*16820*/  @!P0 BRA `(.L_x_1439) ;  /* 0x0000000000048947 */ /* 0x000fea0003800000 */
[----:B------:R-:W-:Y:S01]  /*16830*/  BPT.TRAP 0x1 ;  /* 0x000000040000795c */ /* 0x000fe20000300000 */
.L_x_1439:
[----:B0-----:R-:W-:Y:S02]  /*16840*/  VIADD R0, R0, 0x22880 ;  /* 0x0002288000007836 */ /* 0x001fe40000000000 */
[----:B------:R-:W-:Y:S02]  /*16850*/  IMAD.MOV.U32 R4, RZ, RZ, R23 ;  /* 0x000000ffff047224 */ /* 0x000fe400078e0017 */
[----:B------:R-:W-:Y:S01]  /*16860*/  IMAD.MOV.U32 R5, RZ, RZ, R25 ;  /* 0x000000ffff057224 */ /* 0x000fe200078e0019 */
[----:B------:R-:W-:-:S04]  /*16870*/  PRMT R0, R35, 0x654, R0 ;  /* 0x0000065423007816 */ /* 0x000fc80000000000 */
[----:B------:R2:W-:Y:S01]  /*16880*/  SYNCS.ARRIVE.TRANS64.RED.A1T0 RZ, [R0+URZ], RZ ;  /* 0x000000ff00ff79a7 */ /* 0x0005e2000810043f */
[----:B------:R-:W-:Y:S05]  /*16890*/  @P2 BRA `(.L_x_1440) ;  /* 0xffffffec00802947 */ /* 0x000fea000383ffff */
.L_x_1420:
[----:B--2---:R-:W2:Y:S01]  /*168a0*/  S2R R0, SR_TID.X ;  /* 0x0000000000007919 */ /* 0x004ea20000002100 */
[----:B------:R-:W-:Y:S01]  /*168b0*/  BSSY B0, `(.L_x_1441) ;  /* 0x0000012000007945 */ /* 0x000fe20003800000 */
[----:B--2---:R-:W-:Y:S01]  /*168c0*/  LOP3.LUT R2, R0, 0x7f, RZ, 0xc0, !PT ;  /* 0x0000007f00027812 */ /* 0x004fe200078ec0ff */
[----:B------:R-:W-:-:S03]  /*168d0*/  IMAD.U32 R0, RZ, RZ, UR46 ;  /* 0x0000002eff007e24 */ /* 0x000fc6000f8e00ff */
[----:B------:R-:W-:Y:S02]  /*168e0*/  ISETP.NE.AND P1, PT, R2, RZ, PT ;  /* 0x000000ff0200720c */ /* 0x000fe40003f25270 */
[----:B------:R-:W-:-:S11]  /*168f0*/  ISETP.NE.AND P0, PT, R0, 0x3, PT ;  /* 0x000000030000780c */ /* 0x000fd60003f05270 */
[----:B------:R-:W-:Y:S05]  /*16900*/  @P1 BRA `(.L_x_1442) ;  /* 0x0000000000301947 */ /* 0x000fea0003800000 */
[----:B------:R-:W2:Y:S01]  /*16910*/  S2R R5, SR_LANEID ;  /* 0x0000000000057919 */ /* 0x000ea20000000000 */
[----:B------:R-:W-:Y:S01]  /*16920*/  VOTEU.ANY UR4, UPT, PT ;  /* 0x0000000000047886 */ /* 0x000fe200038e0100 */
[----:B0-----:R-:W0:Y:S01]  /*16930*/  LDC.64 R2, c[0x0][0xc60] ;  /* 0x00031800ff027b82 */ /* 0x001e220000000a00 */
[----:B------:R-:W2:Y:S02]  /*16940*/  FLO.U32 R0, UR4 ;  /* 0x0000000400007d00 */ /* 0x000ea400080e0000 */
[----:B--2---:R-:W-:-:S06]  /*16950*/  ISETP.EQ.U32.AND P1, PT, R0, R5, PT ;  /* 0x000000050000720c */ /* 0x004fcc0003f22070 */
[----:B------:R-:W0:Y:S07]  /*16960*/  POPC R5, UR4 ;  /* 0x0000000400057d09 */ /* 0x000e2e0008000000 */
[----:B0-----:R-:W2:Y:S01]  /*16970*/  @P1 ATOMG.E.ADD.STRONG.GPU PT, R3, desc[UR44][R2.64], R5 ;  /* 0x00000005020319a8 */ /* 0x001ea200081ee1ec */
[----:B------:R-:W0:Y:S02]  /*16980*/  S2R R4, SR_LTMASK ;  /* 0x0000000000047919 */ /* 0x000e240000003900 */
[----:B0-----:R-:W-:-:S04]  /*16990*/  LOP3.LUT R4, R4, UR4, RZ, 0xc0, !PT ;  /* 0x0000000404047c12 */ /* 0x001fc8000f8ec0ff */
[----:B------:R-:W0:Y:S01]  /*169a0*/  POPC R7, R4 ;  /* 0x0000000400077309 */ /* 0x000e220000000000 */
[----:B--2---:R-:W0:Y:S02]  /*169b0*/  SHFL.IDX PT, R0, R3, R0, 0x1f ;  /* 0x00001f0003007589 */ /* 0x004e2400000e0000 */
[----:B0-----:R-:W-:-:S07]  /*169c0*/  IADD3 R16, R0, UR47, R7 ;  /* 0x0000002f00107c10 */ /* 0x001fce000fffe007 */
.L_x_1442:
[----:B------:R-:W-:Y:S05]  /*169d0*/  BSYNC B0 ;  /* 0x0000000000007941 */ /* 0x000fea0003800000 */
.L_x_1441:
[----:B------:R-:W-:Y:S05]  /*169e0*/  @!P0 BRA `(.L_x_1443) ;  /* 0x0000000000048947 */ /* 0x000fea0003800000 */
[----:B------:R-:W-:Y:S01]  /*169f0*/  BPT.TRAP 0x1 ;  /* 0x000000040000795c */ /* 0x000fe20000300000 */
.L_x_1443:
[----:B------:R-:W-:Y:S01]  /*16a00*/  LOP3.LUT R0, R25, 0x1, RZ, 0x3c, !PT ;  /* 0x0000000119007812 */ /* 0x000fe200078e3cff */
[----:B-1----:R-:W-:Y:S01]  /*16a10*/  IMAD R17, R23, 0x8, R22 ;  /* 0x0000000817117824 */ /* 0x002fe200078e0216 */
[----:B------:R-:W-:Y:S02]  /*16a20*/  BSSY B0, `(.L_x_1444) ;  /* 0x0000004000007945 */ /* 0x000fe40003800000 */
[----:B------:R-:W-:-:S04]  /*16a30*/  SHF.L.U32 R0, R0, 0x1f, RZ ;  /* 0x0000001f00007819 */ /* 0x000fc800000006ff */
[----:B------:R-:W1:Y:S02]  /*16a40*/  SYNCS.PHASECHK.TRANS64.TRYWAIT P1, [R17+URZ+0x22870], R0 ;  /* 0x02287000110075a7 */ /* 0x000e64000802017f */
[----:B-1----:R-:W-:Y:S05]  /*16a50*/  @!P1 BRA `(.L_x_1445) ;  /* 0x0000003400649947 */ /* 0x002fea0003800000 */
.L_x_1536:
[----:B------:R-:W-:Y:S05]  /*16a60*/  BSYNC B0 ;  /* 0x0000000000007941 */ /* 0x000fea0003800000 */
.L_x_1444:
[----:B------:R-:W-:-:S05]  /*16a70*/  IMAD.U32 R2, RZ, RZ, UR43 ;  /* 0x0000002bff027e24 */ /* 0x000fca000f8e00ff */
[----:B------:R-:W-:-:S13]  /*16a80*/  ISETP.NE.AND P1, PT, R2, 0x3, PT ;  /* 0x000000030200780c */ /* 0x000fda0003f25270 */
[----:B------:R-:W-:Y:S05]  /*16a90*/  @!P1 BRA `(.L_x_1446) ;  /* 0x0000000000049947 */ /* 0x000fea0003800000 */
[----:B------:R-:W-:Y:S01]  /*16aa0*/  BPT.TRAP 0x1 ;  /* 0x000000040000795c */ /* 0x000fe20000300000 */
.L_x_1446:
[----:B-1----:R-:W-:-:S04]  /*16ab0*/  SHF.L.U32 R0, R25, 0x1f, RZ ;  /* 0x0000001f19007819 */ /* 0x002fc800000006ff */
[----:B------:R-:W1:Y:S02]  /*16ac0*/  SYNCS.PHASECHK.TRANS64.TRYWAIT P1, [R17+URZ+0x22860], R0 ;  /* 0x02286000110075a7 */ /* 0x000e64000802017f */
[----:B-1----:R-:W-:Y:S05]  /*16ad0*/  @!P1 BRA `(.L_x_1447) ;  /* 0x0000003400589947 */ /* 0x002fea0003800000 */
.L_x_1537:
[----:B0-----:R-:W2:Y:S04]  /*16ae0*/  LDL R3, [R1+0x8] ;  /* 0x0000080001037983 */ /* 0x001ea80000100800 */
[----:B------:R-:W3:Y:S01]  /*16af0*/  LDL R12, [R1+0x4] ;  /* 0x00000400010c7983 */ /* 0x000ee20000100800 */
[----:B------:R-:W-:Y:S01]  /*16b00*/  IMAD.SHL.U32 R2, R23, 0x4000, RZ ;  /* 0x0000400017027824 */ /* 0x000fe200078e00ff */
[----:B------:R-:W-:Y:S05]  /*16b10*/  WARPSYNC.ALL ;  /* 0x0000000000007948 */ /* 0x000fea0003800000 */
[----:B------:R-:W-:-:S05]  /*16b20*/  IMAD.U32 R20, RZ, RZ, UR43 ;  /* 0x0000002bff147e24 */ /* 0x000fca000f8e00ff */
[----:B------:R-:W-:Y:S02]  /*16b30*/  ISETP.NE.AND P1, PT, R20, 0x3, PT ;  /* 0x000000031400780c */ /* 0x000fe40003f25270 */
[----:B--2---:R-:W-:Y:S02]  /*16b40*/  LOP3.LUT R3, R2, R3, RZ, 0xfc, !PT ;  /* 0x0000000302037212 */ /* 0x004fe400078efcff */
[----:B---3--:R-:W-:-:S03]  /*16b50*/  IADD3 R2, R22, R2, R12 ;  /* 0x0000000216027210 */ /* 0x008fc60007ffe00c */
[----:B-1----:R-:W-:Y:S01]  /*16b60*/  IMAD.IADD R0, R22, 0x1, R3 ;  /* 0x0000000116007824 */ /* 0x002fe200078e0203 */
[----:B------:R-:W-:-:S03]  /*16b70*/  IADD3 R18, R29, 0x400, R2 ;  /* 0x000004001d127810 */ /* 0x000fc60007ffe002 */
[----:B------:R-:W-:Y:S01]  /*16b80*/  IMAD.IADD R3, R32, 0x1, R0 ;  /* 0x0000000120037824 */ /* 0x000fe200078e0200 */
[----:B------:R-:W0:Y:S02]  /*16b90*/  LDSM.16.MT88.4 R4, [R0+0x8400] ;  /* 0x008400000004783b */ /* 0x000e240000004200 */
[C-C-:B0-----:R-:W-:Y:S02]  /*16ba0*/  PRMT R8, R4.reuse, 0x6420, R5.reuse ;  /* 0x0000642004087816 */ /* 0x141fe40000000005 */
[----:B------:R-:W-:Y:S02]  /*16bb0*/  PRMT R9, R4, 0x7531, R5 ;  /* 0x0000753104097816 */ /* 0x000fe40000000005 */
[C-C-:B------:R-:W-:Y:S02]  /*16bc0*/  PRMT R10, R6.reuse, 0x6420, R7.reuse ;  /* 0x00006420060a7816 */ /* 0x140fe40000000007 */
[----:B------:R-:W-:Y:S02]  /*16bd0*/  PRMT R11, R6, 0x7531, R7 ;  /* 0x00007531060b7816 */ /* 0x000fe40000000007 */
[----:B------:R-:W0:Y:S04]  /*16be0*/  LDSM.16.MT88.4 R4, [R3+0x8400] ;  /* 0x008400000304783b */ /* 0x000e280000004200 */
[----:B------:R0:W-:Y:S02]  /*16bf0*/  STSM.16.M88.4 [R2+0x400], R8 ;  /* 0x0004000802007844 */ /* 0x0001e40000000200 */
[----:B0-----:R-:W-:-:S02]  /*16c00*/  PRMT R8, R4, 0x6420, R5 ;  /* 0x0000642004087816 */ /* 0x001fc40000000005 */
[----:B------:R-:W-:Y:S02]  /*16c10*/  PRMT R9, R4, 0x7531, R5 ;  /* 0x0000753104097816 */ /* 0x000fe40000000005 */
[C-C-:B------:R-:W-:Y:S02]  /*16c20*/  PRMT R10, R6.reuse, 0x6420, R7.reuse ;  /* 0x00006420060a7816 */ /* 0x140fe40000000007 */
[----:B------:R-:W-:-:S05]  /*16c30*/  PRMT R11, R6, 0x7531, R7 ;  /* 0x00007531060b7816 */ /* 0x000fca0000000007 */
[----:B------:R0:W-:Y:S04]  /*16c40*/  STSM.16.M88.4 [R2+0x2400], R8 ;  /* 0x0024000802007844 */ /* 0x0001e80000000200 */
[----:B------:R-:W1:Y:S01]  /*16c50*/  LDSM.16.MT88.4 R4, [R0+0x9400] ;  /* 0x009400000004783b */ /* 0x000e620000004200 */
[----:B0-----:R-:W-:Y:S02]  /*16c60*/  IADD3 R2, R32, 0x400, R2 ;  /* 0x0000040020027810 */ /* 0x001fe40007ffe002 */
[C-C-:B-1----:R-:W-:Y:S02]  /*16c70*/  PRMT R12, R4.reuse, 0x6420, R5.reuse ;  /* 0x00006420040c7816 */ /* 0x142fe40000000005 */
[----:B------:R-:W-:Y:S02]  /*16c80*/  PRMT R13, R4, 0x7531, R5 ;  /* 0x00007531040d7816 */ /* 0x000fe40000000005 */
[----:B------:R-:W-:-:S02]  /*16c90*/  PRMT R14, R6, 0x6420, R7 ;  /* 0x00006420060e7816 */ /* 0x000fc40000000007 */
[----:B------:R-:W-:Y:S02]  /*16ca0*/  PRMT R15, R6, 0x7531, R7 ;  /* 0x00007531060f7816 */ /* 0x000fe40000000007 */
[----:B------:R-:W0:Y:S04]  /*16cb0*/  LDSM.16.MT88.4 R4, [R3+0x9400] ;  /* 0x009400000304783b */ /* 0x000e280000004200 */
[----:B------:R-:W-:Y:S01]  /*16cc0*/  STSM.16.M88.4 [R18], R12 ;  /* 0x0000000c12007844 */ /* 0x000fe20000000200 */
        /* <DEDUP_REMOVED lines=38> */
.L_x_1448:
[----:B0-----:R0:W-:Y:S01]  /*16f30*/  SYNCS.ARRIVE.TRANS64.A1T0 RZ, [R17+URZ+0x22850], RZ ;  /* 0x022850ff11ff79a7 */ /* 0x0011e2000810003f */
[----:B------:R-:W-:Y:S06]  /*16f40*/  BAR.SYNC.DEFER_BLOCKING 0x2, 0x80 ;  /* 0x0082000000007b1d */ /* 0x000fec0000010000 */
[----:B------:R-:W-:Y:S05]  /*16f50*/  @!P0 BRA `(.L_x_1449) ;  /* 0x0000000000048947 */ /* 0x000fea0003800000 */
[----:B------:R-:W-:Y:S01]  /*16f60*/  BPT.TRAP 0x1 ;  /* 0x000000040000795c */ /* 0x000fe20000300000 */
.L_x_1449:
[----:B------:R-:W-:Y:S02]  /*16f70*/  VIADD R0, R17, 0x22880 ;  /* 0x0002288011007836 */ /* 0x000fe40000000000 */
[----:B------:R-:W-:-:S03]  /*16f80*/  VIADD R23, R23, 0x1 ;  /* 0x0000000117177836 */ /* 0x000fc60000000000 */
[----:B------:R-:W-:Y:S02]  /*16f90*/  PRMT R0, R35, 0x654, R0 ;  /* 0x0000065423007816 */ /* 0x000fe40000000000 */
[C---:B------:R-:W-:Y:S02]  /*16fa0*/  ISETP.NE.AND P0, PT, R23.reuse, 0x2, PT ;  /* 0x000000021700780c */ /* 0x040fe40003f05270 */
[----:B------:R2:W-:Y:S02]  /*16fb0*/  SYNCS.ARRIVE.TRANS64.RED.A1T0 RZ, [R0+URZ], RZ ;  /* 0x000000ff00ff79a7 */ /* 0x0005e4000810043f */
[----:B------:R-:W-:Y:S02]  /*16fc0*/  SEL R23, R23, RZ, P0 ;  /* 0x000000ff17177207 */ /* 0x000fe40000000000 */
[----:B--2---:R-:W-:-:S04]  /*16fd0*/  SEL R0, RZ, 0x1, P0 ;  /* 0x00000001ff007807 */ /* 0x004fc80000000000 */
[----:B------:R-:W-:-:S07]  /*16fe0*/  LOP3.LUT R25, R25, R0, RZ, 0x3c, !PT ;  /* 0x0000000019197212 */ /* 0x000fce00078e3cff */
.L_x_1390:
[----:B------:R-:W-:Y:S05]  /*16ff0*/  BSYNC B7 ;  /* 0x0000000000077941 */ /* 0x000fea0003800000 */
.L_x_1388:
[----:B------:R-:W2:Y:S02]  /*17000*/  LDL R0, [R1] ;  /* 0x0000000001007983 */ /* 0x000ea40000100800 */
[----:B--2---:R-:W-:-:S13]  /*17010*/  LOP3.LUT P0, RZ, R0, 0x100, RZ, 0xc0, !PT ;  /* 0x0000010000ff7812 */ /* 0x004fda000780c0ff */
[----:B------:R-:W-:Y:S05]  /*17020*/  @!P0 BRA `(.L_x_1450) ;  /* 0x0000000000208947 */ /* 0x000fea0003800000 */
[----:B------:R-:W2:Y:S08]  /*17030*/  S2UR UR4, SR_CgaCtaId ;  /* 0x00000000000479c3 */ /* 0x000eb00000008800 */
[----:B------:R-:W-:Y:S01]  /*17040*/  BAR.SYNC.DEFER_BLOCKING 0x5, 0x180 ;  /* 0x0146000000007b1d */ /* 0x000fe20000010000 */
[----:B------:R-:W-:Y:S01]  /*17050*/  MOV R22, 0x400 ;  /* 0x0000040000167802 */ /* 0x000fe20000000f00 */
[----:B--2---:R-:W-:-:S05]  /*17060*/  IMAD.U32 R35, RZ, RZ, UR4 ;  /* 0x00000004ff237e24 */ /* 0x004fca000f8e00ff */
[----:B------:R-:W-:-:S05]  /*17070*/  LEA R22, R35, R22, 0x18 ;  /* 0x0000001623167211 */ /* 0x000fca00078ec0ff */
[----:B0-----:R2:W3:Y:S01]  /*17080*/  LDS.128 R16, [R22+0x228d0] ;  /* 0x0228d00016107984 */ /* 0x0014e20000000c00 */
[----:B------:R-:W-:Y:S06]  /*17090*/  BAR.ARV 0x4, 0x180 ;  /* 0x0106000000007b1d */ /* 0x000fec0000002000 */
[----:B------:R-:W-:Y:S05]  /*170a0*/  BRA `(.L_x_1451) ;  /* 0x0000000800947947 */ /* 0x000fea0003800000 */
.L_x_1450:
[----:B------:R-:W2:Y:S01]  /*170b0*/  S2R R0, SR_TID.X ;  /* 0x0000000000007919 */ /* 0x000ea20000002100 */
[----:B------:R-:W-:Y:S01]  /*170c0*/  ULDC UR4, c[0x0][0xc3c] ;  /* 0x00030f0000047ab9 */ /* 0x000fe20000000800 */
[----:B------:R-:W-:Y:S01]  /*170d0*/  IMAD.MOV.U32 R4, RZ, RZ, RZ ;  /* 0x000000ffff047224 */ /* 0x000fe200078e00ff */
[----:B--2---:R-:W-:-:S04]  /*170e0*/  LOP3.LUT R7, R0, 0x1f, RZ, 0xc0, !PT ;  /* 0x0000001f00077812 */ /* 0x004fc800078ec0ff */
[----:B------:R-:W-:Y:S01]  /*170f0*/  ISETP.NE.AND P0, PT, R7, 0x1f, PT ;  /* 0x0000001f0700780c */ /* 0x000fe20003f05270 */
[----:B------:R-:W-:-:S05]  /*17100*/  IMAD.IADD R5, R19, 0x1, R7 ;  /* 0x0000000113057824 */ /* 0x000fca00078e0207 */
[----:B------:R-:W-:Y:S01]  /*17110*/  ISETP.GE.OR P1, PT, R5, UR4, !P0 ;  /* 0x0000000405007c0c */ /* 0x000fe2000c726670 */
[----:B-1----:R-:W-:Y:S01]  /*17120*/  SHFL.IDX PT, R8, R16, 0x1, 0x1f ;  /* 0x00201f0010087f89 */ /* 0x002fe200000e0000 */
[----:B------:R-:W-:Y:S01]  /*17130*/  ISETP.GE.U32.AND P2, PT, R7, 0x2, PT ;  /* 0x000000020700780c */ /* 0x000fe20003f46070 */
[----:B------:R-:W-:-:S10]  /*17140*/  ULDC UR4, c[0x0][0xc3c] ;  /* 0x00030f0000047ab9 */ /* 0x000fd40000000800 */
[----:B------:R-:W1:Y:S02]  /*17150*/  @!P1 LDC.64 R2, c[0x0][0xc80] ;  /* 0x00032000ff029b82 */ /* 0x000e640000000a00 */
[----:B-1----:R-:W-:-:S05]  /*17160*/  @!P1 IMAD.WIDE R2, R5, 0x4, R2 ;  /* 0x0000000405029825 */ /* 0x002fca00078e0202 */
[----:B------:R-:W2:Y:S01]  /*17170*/  @!P1 LDG.E R4, desc[UR44][R2.64] ;  /* 0x0000002c02049981 */ /* 0x000ea2000c1e1900 */
[C---:B------:R-:W-:Y:S02]  /*17180*/  ISETP.NE.AND P1, PT, R7.reuse, RZ, PT ;  /* 0x000000ff0700720c */ /* 0x040fe40003f25270 */
        /* <DEDUP_REMOVED lines=8> */
[----:B------:R-:W-:-:S05]  /*17210*/  IMAD.IADD R0, R5, 0x1, R0 ;  /* 0x0000000105007824 */ /* 0x000fca00078e0200 */
[----:B------:R-:W1:Y:S02]  /*17220*/  SHFL.UP PT, R6, R0, 0x4, RZ ;  /* 0x0480000000067989 */ /* 0x000e6400000e00ff */
[----:B-1----:R-:W-:-:S05]  /*17230*/  SEL R3, R6, RZ, P3 ;  /* 0x000000ff06037207 */ /* 0x002fca0001800000 */
[----:B------:R-:W-:Y:S02]  /*17240*/  IMAD.IADD R3, R0, 0x1, R3 ;  /* 0x0000000100037824 */ /* 0x000fe400078e0203 */
[----:B------:R-:W1:Y:S03]  /*17250*/  LDC R0, c[0x0][0xc38] ;  /* 0x00030e00ff007b82 */ /* 0x000e660000000800 */
[----:B------:R-:W2:Y:S02]  /*17260*/  SHFL.UP PT, R2, R3, 0x8, RZ ;  /* 0x0500000003027989 */ /* 0x000ea400000e00ff */
[----:B--2---:R-:W-:-:S05]  /*17270*/  SEL R2, R2, RZ, P4 ;  /* 0x000000ff02027207 */ /* 0x004fca0002000000 */
[----:B------:R-:W-:-:S05]  /*17280*/  IMAD.IADD R2, R3, 0x1, R2 ;  /* 0x0000000103027824 */ /* 0x000fca00078e0202 */
[----:B------:R-:W2:Y:S02]  /*17290*/  SHFL.UP PT, R5, R2, 0x10, RZ ;  /* 0x0600000002057989 */ /* 0x000ea400000e00ff */
[----:B--2---:R-:W-:-:S05]  /*172a0*/  SEL R5, R5, RZ, P5 ;  /* 0x000000ff05057207 */ /* 0x004fca0002800000 */
[----:B------:R-:W-:Y:S02]  /*172b0*/  IMAD.IADD R6, R2, 0x1, R5 ;  /* 0x0000000102067824 */ /* 0x000fe400078e0205 */
[----:B------:R-:W-:Y:S04]  /*172c0*/  SHFL.IDX PT, R5, R16, RZ, 0x1f ;  /* 0x00001fff10057589 */ /* 0x000fe800000e0000 */
[----:B------:R-:W1:Y:S02]  /*172d0*/  SHFL.IDX PT, R7, R6, 0x1f, 0x1f ;  /* 0x03e01f0006077f89 */ /* 0x000e6400000e0000 */
[----:B-1----:R-:W-:-:S04]  /*172e0*/  IMAD R7, R7, R0, RZ ;  /* 0x0000000007077224 */ /* 0x002fc800078e02ff */
[----:B------:R-:W-:-:S05]  /*172f0*/  IMAD.IADD R8, R8, 0x1, R7 ;  /* 0x0000000108087824 */ /* 0x000fca00078e0207 */
[----:B------:R-:W-:-:S13]  /*17300*/  ISETP.GT.AND P6, PT, R8, R5, PT ;  /* 0x000000050800720c */ /* 0x000fda0003fc4270 */
[----:B------:R-:W-:Y:S05]  /*17310*/  @P6 BRA `(.L_x_1452) ;  /* 0x0000000000906947 */ /* 0x000fea0003800000 */
.L_x_1456:
[----:B------:R-:W-:-:S05]  /*17320*/  VIADD R19, R19, 0x1f ;  /* 0x0000001f13137836 */ /* 0x000fca0000000000 */
[----:B------:R-:W-:-:S13]  /*17330*/  ISETP.GE.AND P6, PT, R19, UR4, PT ;  /* 0x0000000413007c0c */ /* 0x000fda000bfc6270 */
[----:B------:R-:W-:Y:S05]  /*17340*/  @P6 BRA `(.L_x_1453) ;  /* 0x0000000400b86947 */ /* 0x000fea0003800000 */
[----:B------:R-:W1:Y:S01]  /*17350*/  S2R R0, SR_TID.X ;  /* 0x0000000000007919 */ /* 0x000e620000002100 */
[----:B------:R-:W-:Y:S01]  /*17360*/  BSSY B0, `(.L_x_1454) ;  /* 0x0000009000007945 */ /* 0x000fe20003800000 */
[----:B------:R-:W-:Y:S01]  /*17370*/  IMAD.MOV.U32 R4, RZ, RZ, RZ ;  /* 0x000000ffff047224 */ /* 0x000fe200078e00ff */
[----:B-1----:R-:W-:-:S05]  /*17380*/  LOP3.LUT R0, R0, 0x1f, RZ, 0xc0, !PT ;  /* 0x0000001f00007812 */ /* 0x002fca00078ec0ff */
[----:B------:R-:W-:-:S05]  /*17390*/  IMAD.IADD R7, R19, 0x1, R0 ;  /* 0x0000000113077824 */ /* 0x000fca00078e0200 */
[----:B------:R-:W-:-:S13]  /*173a0*/  ISETP.GE.OR P6, PT, R7, UR4, !P0 ;  /* 0x0000000407007c0c */ /* 0x000fda000c7c6670 */
[----:B------:R-:W-:Y:S05]  /*173b0*/  @P6 BRA `(.L_x_1455) ;  /* 0x00000000000c6947 */ /* 0x000fea0003800000 */
[----:B------:R-:W1:Y:S02]  /*173c0*/  LDC.64 R2, c[0x0][0xc80] ;  /* 0x00032000ff027b82 */ /* 0x000e640000000a00 */
[----:B-1----:R-:W-:-:S05]  /*173d0*/  IMAD.WIDE R2, R7, 0x4, R2 ;  /* 0x0000000407027825 */ /* 0x002fca00078e0202 */
[----:B------:R1:W5:Y:S02]  /*173e0*/  LDG.E R4, desc[UR44][R2.64] ;  /* 0x0000002c02047981 */ /* 0x000364000c1e1900 */
.L_x_1455:
[----:B------:R-:W-:Y:S05]  /*173f0*/  BSYNC B0 ;  /* 0x0000000000007941 */ /* 0x000fea0003800000 */
.L_x_1454:
[----:B-----5:R-:W1:Y:S02]  /*17400*/  SHFL.UP PT, R0, R4, 0x1, RZ ;  /* 0x0420000004007989 */ /* 0x020e6400000e00ff */
        /* <DEDUP_REMOVED lines=20> */
[----:B------:R-:W-:-:S07]  /*17550*/  IMAD.MOV.U32 R7, RZ, RZ, R3 ;  /* 0x000000ffff077224 */ /* 0x000fce00078e0003 */
.L_x_1452:
[----:B------:R-:W-:-:S04]  /*17560*/  IMAD.IADD R7, R8, 0x1, -R7 ;  /* 0x0000000108077824 */ /* 0x000fc800078e0a07 */
[----:B------:R-:W-:-:S05]  /*17570*/  IMAD R2, R6, R0, R7 ;  /* 0x0000000006027224 */ /* 0x000fca00078e0207 */
[----:B------:R-:W-:Y:S02]  /*17580*/  ISETP.GT.AND P0, PT, R2, R5, PT ;  /* 0x000000050200720c */ /* 0x000fe40003f04270 */
[----:B------:R-:W1:Y:S11]  /*17590*/  LDC.64 R2, c[0x0][0xc90] ;  /* 0x00032400ff027b82 */ /* 0x000e760000000a00 */
[----:B------:R-:W-:-:S04]  /*175a0*/  VOTE.ANY R9, PT, !P0 ;  /* 0x0000000000097806 */ /* 0x000fc800040e0100 */
[----:B------:R-:W2:Y:S02]  /*175b0*/  POPC R8, R9 ;  /* 0x0000000900087309 */ /* 0x000ea40000000000 */
[----:B--2---:R-:W-:-:S04]  /*175c0*/  IMAD.IADD R19, R8, 0x1, R19 ;  /* 0x0000000108137824 */ /* 0x004fc800078e0213 */
[----:B-1----:R-:W-:-:S05]  /*175d0*/  IMAD.WIDE R2, R19, 0x4, R2 ;  /* 0x0000000413027825 */ /* 0x002fca00078e0202 */
[----:B------:R1:W5:Y:S01]  /*175e0*/  LDG.E R11, desc[UR44][R2.64] ;  /* 0x0000002c020b7981 */ /* 0x000362000c1e1900 */
[----:B------:R-:W-:Y:S01]  /*175f0*/  ISETP.NE.AND P0, PT, R9, RZ, PT ;  /* 0x000000ff0900720c */ /* 0x000fe20003f05270 */
[----:B------:R-:W-:Y:S02]  /*17600*/  IMAD.MOV.U32 R16, RZ, RZ, RZ ;  /* 0x000000ffff107224 */ /* 0x000fe400078e00ff */
[----:B------:R1:W2:Y:S10]  /*17610*/  SHFL.IDX PT, R4, R4, R8, 0x1f ;  /* 0x00001f0804047589 */ /* 0x0002b400000e0000 */
[----:B-1----:R-:W-:Y:S05]  /*17620*/  @!P0 BRA `(.L_x_1457) ;  /* 0x0000000000088947 */ /* 0x002fea0003800000 */
[----:B------:R-:W-:-:S05]  /*17630*/  VIADD R3, R8, 0xffffffff ;  /* 0xffffffff08037836 */ /* 0x000fca0000000000 */
[----:B------:R1:W3:Y:S02]  /*17640*/  SHFL.IDX PT, R16, R6, R3, 0x1f ;  /* 0x00001f0306107589 */ /* 0x0002e400000e0000 */
.L_x_1457:
[----:B-12--5:R-:W-:Y:S02]  /*17650*/  IMAD R6, R4, R11, RZ ;  /* 0x0000000b04067224 */ /* 0x026fe400078e02ff */
[----:B---3--:R-:W-:Y:S02]  /*17660*/  IMAD R16, R16, R0, R7 ;  /* 0x0000000010107224 */ /* 0x008fe400078e0207 */
[----:B------:R-:W-:Y:S01]  /*17670*/  IMAD.MOV.U32 R2, RZ, RZ, RZ ;  /* 0x000000ffff027224 */ /* 0x000fe200078e00ff */
[----:B------:R-:W-:Y:S01]  /*17680*/  IABS R8, R6 ;  /* 0x0000000600087213 */ /* 0x000fe20000000000 */
[----:B------:R-:W-:-:S03]  /*17690*/  IMAD.IADD R5, R5, 0x1, -R16 ;  /* 0x0000000105057824 */ /* 0x000fc600078e0a10 */
[----:B------:R-:W1:Y:S08]  /*176a0*/  I2F.RP R9, R8 ;  /* 0x0000000800097306 */ /* 0x000e700000209400 */
[----:B-1----:R-:W1:Y:S02]  /*176b0*/  MUFU.RCP R9, R9 ;  /* 0x0000000900097308 */ /* 0x002e640000001000 */
[----:B-1----:R-:W-:-:S06]  /*176c0*/  VIADD R3, R9, 0xffffffe ;  /* 0x0ffffffe09037836 */ /* 0x002fcc0000000000 */
[----:B------:R-:W1:Y:S02]  /*176d0*/  F2I.FTZ.U32.TRUNC.NTZ R3, R3 ;  /* 0x0000000300037305 */ /* 0x000e64000021f000 */
[----:B-1----:R-:W-:-:S04]  /*176e0*/  IMAD.MOV R13, RZ, RZ, -R3 ;  /* 0x000000ffff0d7224 */ /* 0x002fc800078e0a03 */
        /* <DEDUP_REMOVED lines=23> */
[-C--:B------:R-:W-:Y:S02]  /*17860*/  IABS R8, R0.reuse ;  /* 0x0000000000087213 */ /* 0x080fe40000000000 */
[----:B------:R-:W-:Y:S02]  /*17870*/  IABS R6, R0 ;  /* 0x0000000000067213 */ /* 0x000fe40000000000 */
[----:B------:R-:W1:Y:S08]  /*17880*/  I2F.RP R9, R8 ;  /* 0x0000000800097306 */ /* 0x000e700000209400 */
[----:B-1----:R-:W1:Y:S02]  /*17890*/  MUFU.RCP R9, R9 ;  /* 0x0000000900097308 */ /* 0x002e640000001000 */
[----:B-1----:R-:W-:Y:S01]  /*178a0*/  VIADD R3, R9, 0xffffffe ;  /* 0x0ffffffe09037836 */ /* 0x002fe20000000000 */
[----:B------:R-:W-:-:S05]  /*178b0*/  IABS R9, R5 ;  /* 0x0000000500097213 */ /* 0x000fca0000000000 */
[----:B------:R-:W1:Y:S02]  /*178c0*/  F2I.FTZ.U32.TRUNC.NTZ R3, R3 ;  /* 0x0000000300037305 */ /* 0x000e64000021f000 */
[----:B-1----:R-:W-:-:S04]  /*178d0*/  IMAD.MOV R11, RZ, RZ, -R3 ;  /* 0x000000ffff0b7224 */ /* 0x002fc800078e0a03 */
        /* <DEDUP_REMOVED lines=10> */
[C---:B------:R-:W-:Y:S01]  /*17980*/  LOP3.LUT R3, R5.reuse, R0, RZ, 0x3c, !PT ;  /* 0x0000000005037212 */ /* 0x040fe200078e3cff */
[----:B------:R-:W-:-:S03]  /*17990*/  IMAD.IADD R5, R5, 0x1, R7 ;  /* 0x0000000105057824 */ /* 0x000fc600078e0207 */
[----:B------:R-:W-:-:S07]  /*179a0*/  ISETP.GE.AND P2, PT, R3, RZ, PT ;  /* 0x000000ff0300720c */ /* 0x000fce0003f46270 */
[----:B------:R-:W-:-:S06]  /*179b0*/  @P0 VIADD R2, R2, 0x1 ;  /* 0x0000000102020836 */ /* 0x000fcc0000000000 */
[----:B------:R-:W-:Y:S01]  /*179c0*/  @!P2 IMAD.MOV R2, RZ, RZ, -R2 ;  /* 0x000000ffff02a224 */ /* 0x000fe200078e0a02 */
[----:B------:R-:W-:Y:S01]  /*179d0*/  @!P1 LOP3.LUT R2, RZ, R0, RZ, 0x33, !PT ;  /* 0x00000000ff029212 */ /* 0x000fe200078e33ff */
[----:B------:R-:W-:-:S03]  /*179e0*/  IMAD.MOV R0, RZ, RZ, -R0 ;  /* 0x000000ffff007224 */ /* 0x000fc600078e0a00 */
[----:B0-----:R-:W-:Y:S01]  /*179f0*/  LOP3.LUT R17, RZ, R2, RZ, 0x33, !PT ;  /* 0x00000002ff117212 */ /* 0x001fe200078e33ff */
[----:B------:R-:W-:-:S04]  /*17a00*/  IMAD R18, R2, R0, R5 ;  /* 0x0000000002127224 */ /* 0x000fc800078e0205 */
[----:B------:R-:W-:Y:S01]  /*17a10*/  IMAD.IADD R17, R4, 0x1, R17 ;  /* 0x0000000104117824 */ /* 0x000fe200078e0211 */
[----:B------:R-:W-:Y:S06]  /*17a20*/  BRA `(.L_x_1458) ;  /* 0x0000000000107947 */ /* 0x000fec0003800000 */
.L_x_1453:
[----:B------:R-:W1:Y:S01]  /*17a30*/  LDC R19, c[0x0][0xc3c] ;  /* 0x00030f00ff137b82 */ /* 0x000e620000000800 */
[----:B------:R-:W-:Y:S02]  /*17a40*/  IMAD.MOV.U32 R16, RZ, RZ, R5 ;  /* 0x000000ffff107224 */ /* 0x000fe400078e0005 */
[----:B0-----:R-:W-:Y:S02]  /*17a50*/  IMAD.MOV.U32 R17, RZ, RZ, RZ ;  /* 0x000000ffff117224 */ /* 0x001fe400078e00ff */
[----:B------:R-:W-:-:S07]  /*17a60*/  IMAD.MOV.U32 R18, RZ, RZ, RZ ;  /* 0x000000ffff127224 */ /* 0x000fce00078e00ff */
.L_x_1458:
[----:B------:R-:W0:Y:S01]  /*17a70*/  S2R R0, SR_TID.X ;  /* 0x0000000000007919 */ /* 0x000e220000002100 */
[----:B------:R-:W-:Y:S01]  /*17a80*/  BAR.SYNC.DEFER_BLOCKING 0x4, 0x180 ;  /* 0x0106000000007b1d */ /* 0x000fe20000010000 */
[----:B0-----:R-:W-:-:S04]  /*17a90*/  LOP3.LUT R0, R0, 0x1f, RZ, 0xc0, !PT ;  /* 0x0000001f00007812 */ /* 0x001fc800078ec0ff */
[----:B------:R-:W-:-:S13]  /*17aa0*/  ISETP.NE.AND P0, PT, R0, RZ, PT ;  /* 0x000000ff0000720c */ /* 0x000fda0003f05270 */
[----:B------:R-:W0:Y:S01]  /*17ab0*/  @!P0 S2R R35, SR_CgaCtaId ;  /* 0x0000000000238919 */ /* 0x000e220000008800 */
[----:B------:R-:W-:-:S04]  /*17ac0*/  @!P0 MOV R0, 0x400 ;  /* 0x0000040000008802 */ /* 0x000fc80000000f00 */
[----:B0-----:R-:W-:-:S05]  /*17ad0*/  @!P0 LEA R22, R35, R0, 0x18 ;  /* 0x0000000023168211 */ /* 0x001fca00078ec0ff */
[----:B-1----:R0:W-:Y:S01]  /*17ae0*/  @!P0 STS.128 [R22+0x228d0], R16 ;  /* 0x0228d01016008388 */ /* 0x0021e20000000c00 */
[----:B------:R-:W-:Y:S06]  /*17af0*/  BAR.ARV 0x5, 0x180 ;  /* 0x0146000000007b1d */ /* 0x000fec0000002000 */
.L_x_1451:
[----:B------:R-:W-:Y:S02]  /*17b00*/  ULDC UR4, c[0x0][0xc3c] ;  /* 0x00030f0000047ab9 */ /* 0x000fe40000000800 */
[----:B---3--:R-:W-:-:S13]  /*17b10*/  ISETP.GE.AND P0, PT, R19, UR4, PT ;  /* 0x0000000413007c0c */ /* 0x008fda000bf06270 */
[----:B------:R-:W-:Y:S05]  /*17b20*/  @!P0 BRA `(.L_x_1459) ;  /* 0xffffffb000588947 */ /* 0x000fea000383ffff */
.L_x_1378:
[----:B--2---:R-:W2:Y:S01]  /*17b30*/  LDL.LU R0, [R1+0x18] ;  /* 0x0000180001007983 */ /* 0x004ea20000300800 */
[----:B------:R-:W-:Y:S01]  /*17b40*/  BSSY B0, `(.L_x_1460) ;  /* 0x000000b000007945 */ /* 0x000fe20003800000 */
[----:B------:R-:W3:Y:S01]  /*17b50*/  S2R R5, SR_CgaCtaId ;  /* 0x0000000000057919 */ /* 0x000ee20000008800 */
[----:B--2---:R-:W-:-:S05]  /*17b60*/  VIADD R0, R0, 0x1 ;  /* 0x0000000100007836 */ /* 0x004fca0000000000 */
[----:B01----:R-:W-:-:S04]  /*17b70*/  LEA.HI R2, R0, R0, RZ, 0x1 ;  /* 0x0000000000027211 */ /* 0x003fc800078f08ff */
[----:B------:R-:W-:Y:S02]  /*17b80*/  LOP3.LUT R3, R2, 0xfffffffe, RZ, 0xc0, !PT ;  /* 0xfffffffe02037812 */ /* 0x000fe400078ec0ff */
[----:B------:R-:W-:-:S03]  /*17b90*/  MOV R2, 0x400 ;  /* 0x0000040000027802 */ /* 0x000fc60000000f00 */
[----:B------:R-:W-:Y:S01]  /*17ba0*/  IMAD.IADD R0, R0, 0x1, -R3 ;  /* 0x0000000100007824 */ /* 0x000fe200078e0a03 */
[----:B---3--:R-:W-:-:S04]  /*17bb0*/  LEA R5, R5, R2, 0x18 ;  /* 0x0000000205057211 */ /* 0x008fc800078ec0ff */
[----:B------:R-:W-:-:S04]  /*17bc0*/  SHF.L.U32 R0, R0, 0x1f, RZ ;  /* 0x0000001f00007819 */ /* 0x000fc800000006ff */
[----:B------:R-:W0:Y:S02]  /*17bd0*/  SYNCS.PHASECHK.TRANS64.TRYWAIT P0, [R5+URZ+0x22820], R0 ;  /* 0x02282000050075a7 */ /* 0x000e24000800017f */
[----:B0-----:R-:W-:Y:S05]  /*17be0*/  @!P0 BRA `(.L_x_1461) ;  /* 0x0000002400288947 */ /* 0x001fea0003800000 */
.L_x_1538:
[----:B------:R-:W-:Y:S05]  /*17bf0*/  BSYNC B0 ;  /* 0x0000000000007941 */ /* 0x000fea0003800000 */
.L_x_1460:
[----:B------:R-:W-:-:S03]  /*17c00*/  UMOV UR4, 0xffffffff ;  /* 0xffffffff00047882 */ /* 0x000fc60000000000 */
[----:B------:R-:W-:Y:S05]  /*17c10*/  BRA.DIV UR4, `(.L_x_1462) ;  /* 0x0000002604307947 */ /* 0x000fea000b800000 */
[----:B0-----:R-:W0:Y:S02]  /*17c20*/  S2R R0, SR_TID.X ;  /* 0x0000000000007919 */ /* 0x001e240000002100 */
[----:B0-----:R-:W-:-:S04]  /*17c30*/  SHF.R.U32.HI R0, RZ, 0x5, R0 ;  /* 0x00000005ff007819 */ /* 0x001fc80000011600 */
[----:B------:R-:W-:-:S05]  /*17c40*/  LOP3.LUT R0, R0, 0x3, RZ, 0xc0, !PT ;  /* 0x0000000300007812 */ /* 0x000fca00078ec0ff */
[----:B------:R0:W1:Y:S02]  /*17c50*/  SHFL.IDX PT, R14, R0, RZ, 0x1f ;  /* 0x00001fff000e7589 */ /* 0x00006400000e0000 */
.L_x_1541:
[----:B-1----:R-:W-:Y:S01]  /*17c60*/  ISETP.NE.AND P0, PT, R14, RZ, PT ;  /* 0x000000ff0e00720c */ /* 0x002fe20003f05270 */
[----:B------:R-:W-:-:S12]  /*17c70*/  BSSY B0, `(.L_x_1463) ;  /* 0x000002c000007945 */ /* 0x000fd80003800000 */
[----:B------:R-:W-:Y:S05]  /*17c80*/  @P0 BRA `(.L_x_1464) ;  /* 0x0000000000a80947 */ /* 0x000fea0003800000 */
[----:B------:R-:W-:-:S03]  /*17c90*/  UMOV UR4, 0xffffffff ;  /* 0xffffffff00047882 */ /* 0x000fc60000000000 */
[----:B------:R-:W-:Y:S05]  /*17ca0*/  BRA.DIV UR4, `(.L_x_1465) ;  /* 0x0000002604407947 */ /* 0x000fea000b800000 */
[----:B------:R-:W-:-:S13]  /*17cb0*/  ELECT P6, URZ, PT ;  /* 0x00000000003f782f */ /* 0x000fda00038c0000 */
.L_x_1544:
[----:B------:R-:W-:Y:S05]  /*17cc0*/  @!P6 BRA `(.L_x_1464) ;  /* 0x000000000098e947 */ /* 0x000fea0003800000 */
[----:B------:R-:W-:-:S06]  /*17cd0*/  ULOP3.LUT UR4, UR42, 0x2, URZ, 0xfc, !UPT ;  /* 0x000000022a047892 */ /* 0x000fcc000f8efc3f */
[----:B0-----:R-:W-:-:S05]  /*17ce0*/  IMAD.U32 R0, RZ, RZ, UR4 ;  /* 0x00000004ff007e24 */ /* 0x001fca000f8e00ff */
[----:B------:R-:W-:-:S13]  /*17cf0*/  ISETP.NE.AND P0, PT, R0, 0x3, PT ;  /* 0x000000030000780c */ /* 0x000fda0003f05270 */
[----:B------:R-:W-:Y:S05]  /*17d00*/  @!P0 BRA `(.L_x_1466) ;  /* 0x0000000000048947 */ /* 0x000fea0003800000 */
[----:B------:R-:W-:Y:S01]  /*17d10*/  BPT.TRAP 0x1 ;  /* 0x000000040000795c */ /* 0x000fe20000300000 */
.L_x_1466:
[----:B------:R-:W-:Y:S01]  /*17d20*/  IMAD R3, R23, 0x8, R5 ;  /* 0x0000000817037824 */ /* 0x000fe200078e0205 */
[----:B------:R-:W-:Y:S01]  /*17d30*/  SHF.L.U32 R2, R25, 0x1f, RZ ;  /* 0x0000001f19027819 */ /* 0x000fe200000006ff */
[----:B------:R-:W-:-:S03]  /*17d40*/  VIADD R23, R23, 0x1 ;  /* 0x0000000117177836 */ /* 0x000fc60000000000 */
[----:B------:R-:W0:Y:S02]  /*17d50*/  SYNCS.PHASECHK.TRANS64.TRYWAIT P1, [R3+URZ+0x22840], R2 ;  /* 0x02284002030075a7 */ /* 0x000e24000802017f */
[----:B------:R-:W-:-:S04]  /*17d60*/  ISETP.NE.AND P2, PT, R23, 0x2, PT ;  /* 0x000000021700780c */ /* 0x000fc80003f45270 */
[----:B------:R-:W-:Y:S01]  /*17d70*/  SEL R0, RZ, 0x1, P2 ;  /* 0x00000001ff007807 */ /* 0x000fe20001000000 */
[----:B0-----:R-:W-:Y:S08]  /*17d80*/  @!P1 BRA `(.L_x_1467) ;  /* 0x0000002400289947 */ /* 0x001ff00003800000 */
.L_x_1545:
[----:B------:R-:W-:Y:S02]  /*17d90*/  SEL R23, R23, RZ, P2 ;  /* 0x000000ff17177207 */ /* 0x000fe40001000000 */
[----:B------:R-:W-:Y:S01]  /*17da0*/  LOP3.LUT R0, R25, R0, RZ, 0x3c, !PT ;  /* 0x0000000019007212 */ /* 0x000fe200078e3cff */
[----:B------:R-:W-:Y:S06]  /*17db0*/  @!P0 BRA `(.L_x_1468) ;  /* 0x0000000000048947 */ /* 0x000fec0003800000 */
[----:B------:R-:W-:Y:S01]  /*17dc0*/  BPT.TRAP 0x1 ;  /* 0x000000040000795c */ /* 0x000fe20000300000 */
.L_x_1468:
[----:B------:R-:W-:Y:S01]  /*17dd0*/  IMAD R23, R23, 0x8, R5 ;  /* 0x0000000817177824 */ /* 0x000fe200078e0205 */
[----:B------:R-:W-:-:S04]  /*17de0*/  SHF.L.U32 R0, R0, 0x1f, RZ ;  /* 0x0000001f00007819 */ /* 0x000fc800000006ff */
[----:B------:R-:W1:Y:S02]  /*17df0*/  SYNCS.PHASECHK.TRANS64.TRYWAIT P1, [R23+URZ+0x22840], R0 ;  /* 0x02284000170075a7 */ /* 0x000e64000802017f */
[----:B-1----:R-:W-:Y:S05]  /*17e00*/  @!P1 BRA `(.L_x_1469) ;  /* 0x00000024001c9947 */ /* 0x002fea0003800000 */
.L_x_1546:
[----:B------:R-:W-:Y:S05]  /*17e10*/  @!P0 BRA `(.L_x_1470) ;  /* 0x0000000000048947 */ /* 0x000fea0003800000 */
[----:B------:R-:W-:Y:S01]  /*17e20*/  BPT.TRAP 0x1 ;  /* 0x000000040000795c */ /* 0x000fe20000300000 */
.L_x_1470:
[----:B------:R-:W2:Y:S02]  /*17e30*/  SYNCS.PHASECHK.TRANS64.TRYWAIT P1, [R3+URZ+0x22860], R2 ;  /* 0x02286002030075a7 */ /* 0x000ea4000802017f */
[----:B--2---:R-:W-:Y:S05]  /*17e40*/  @!P1 BRA `(.L_x_1471) ;  /* 0x0000002400209947 */ /* 0x004fea0003800000 */
.L_x_1547:
[----:B------:R-:W-:Y:S05]  /*17e50*/  @!P0 BRA `(.L_x_1472) ;  /* 0x0000000000048947 */ /* 0x000fea0003800000 */
[----:B------:R-:W-:Y:S01]  /*17e60*/  BPT.TRAP 0x1 ;  /* 0x000000040000795c */ /* 0x000fe20000300000 */
.L_x_1472:
[----:B------:R-:W3:Y:S02]  /*17e70*/  SYNCS.PHASECHK.TRANS64.TRYWAIT P1, [R23+URZ+0x22860], R0 ;  /* 0x02286000170075a7 */ /* 0x000ee4000802017f */
[----:B---3--:R-:W-:Y:S05]  /*17e80*/  @!P1 BRA `(.L_x_1473) ;  /* 0x0000002400249947 */ /* 0x008fea0003800000 */
.L_x_1548:
[----:B------:R-:W-:Y:S05]  /*17e90*/  @!P0 BRA `(.L_x_1474) ;  /* 0x0000000000048947 */ /* 0x000fea0003800000 */
[----:B------:R-:W-:Y:S01]  /*17ea0*/  BPT.TRAP 0x1 ;  /* 0x000000040000795c */ /* 0x000fe20000300000 */
.L_x_1474:
[----:B------:R-:W4:Y:S02]  /*17eb0*/  SYNCS.PHASECHK.TRANS64.TRYWAIT P1, [R3+URZ+0x22880], R2 ;  /* 0x02288002030075a7 */ /* 0x000f24000802017f */
[----:B----4-:R-:W-:Y:S05]  /*17ec0*/  @!P1 BRA `(.L_x_1475) ;  /* 0x0000002400289947 */ /* 0x010fea0003800000 */
.L_x_1549:
[----:B------:R-:W-:Y:S05]  /*17ed0*/  @!P0 BRA `(.L_x_1476) ;  /* 0x0000000000048947 */ /* 0x000fea0003800000 */
[----:B------:R-:W-:Y:S01]  /*17ee0*/  BPT.TRAP 0x1 ;  /* 0x000000040000795c */ /* 0x000fe20000300000 */
.L_x_1476:
[----:B------:R0:W0:Y:S02]  /*17ef0*/  SYNCS.PHASECHK.TRANS64.TRYWAIT P0, [R23+URZ+0x22880], R0 ;  /* 0x02288000170075a7 */ /* 0x000024000800017f */
[----:B0-----:R-:W-:Y:S05]  /*17f00*/  @!P0 NANOSLEEP.SYNCS 0x989680 ;  /* 0x009896800000895d */ /* 0x001fea0003900000 */
[----:B------:R-:W0:Y:S02]  /*17f10*/  @!P0 SYNCS.PHASECHK.TRANS64 P0, [R23+URZ+0x22880], R0 ;  /* 0x02288000170085a7 */ /* 0x000e24000800007f */
[----:B0-----:R-:W-:Y:S05]  /*17f20*/  @!P0 BRA `(.L_x_1476) ;  /* 0xfffffffc00f08947 */ /* 0x001fea000383ffff */
.L_x_1464:
[----:B------:R-:W-:Y:S05]  /*17f30*/  BSYNC B0 ;  /* 0x0000000000007941 */ /* 0x000fea0003800000 */
.L_x_1463:
[----:B------:R-:W-:Y:S05]  /*17f40*/  EXIT ;  /* 0x000000000000794d */ /* 0x000fea0003800000 */
.L_x_1273:
[----:B0-----:R-:W-:-:S04]  /*17f50*/  IMAD.U32 R3, RZ, RZ, UR38 ;  /* 0x00000026ff037e24 */ /* 0x001fc8000f8e00ff */
[----:B------:R0:W1:Y:S03]  /*17f60*/  SYNCS.PHASECHK.TRANS64.TRYWAIT P1, [R3+URZ+0x22800], R2 ;  /* 0x02280002030075a7 */ /* 0x000066000802017f */
[----:B-1----:R-:W-:Y:S05]  /*17f70*/  @!P1 NANOSLEEP.SYNCS 0x989680 ;  /* 0x009896800000995d */ /* 0x002fea0003900000 */
[----:B------:R-:W1:Y:S02]  /*17f80*/  @!P1 SYNCS.PHASECHK.TRANS64 P1, [R3+URZ+0x22800], R2 ;  /* 0x02280002030095a7 */ /* 0x000e64000802007f */
[----:B-1----:R-:W-:Y:S05]  /*17f90*/  @!P1 BRA `(.L_x_1273) ;  /* 0xfffffffc00ec9947 */ /* 0x002fea000383ffff */
[----:B------:R-:W-:Y:S05]  /*17fa0*/  BRA `(.L_x_1477) ;  /* 0xfffffe9c00287947 */ /* 0x000fea000383ffff */
.L_x_1277:
[----:B-1----:R1:W2:Y:S02]  /*17fb0*/  SYNCS.PHASECHK.TRANS64.TRYWAIT P1, [R13+URZ+0x22830], R2 ;  /* 0x022830020d0075a7 */ /* 0x0022a4000802017f */
[----:B--2---:R-:W-:Y:S05]  /*17fc0*/  @!P1 NANOSLEEP.SYNCS 0x989680 ;  /* 0x009896800000995d */ /* 0x004fea0003900000 */
[----:B------:R-:W2:Y:S02]  /*17fd0*/  @!P1 SYNCS.PHASECHK.TRANS64 P1, [R13+URZ+0x22830], R2 ;  /* 0x022830020d0095a7 */ /* 0x000ea4000802007f */
[----:B--2---:R-:W-:Y:S05]  /*17fe0*/  @!P1 BRA `(.L_x_1277) ;  /* 0xfffffffc00f09947 */ /* 0x004fea000383ffff */
[----:B------:R-:W-:Y:S05]  /*17ff0*/  BRA `(.L_x_1276) ;  /* 0xfffffe9c00447947 */ /* 0x000fea000383ffff */
.L_x_1294:
[----:B-1----:R-:W-:-:S04]  /*18000*/  IMAD.U32 R9, RZ, RZ, UR4 ;  /* 0x00000004ff097e24 */ /* 0x002fc8000f8e00ff */
[----:B------:R1:W2:Y:S03]  /*18010*/  SYNCS.PHASECHK.TRANS64.TRYWAIT P1, [R9+URZ+0x22830], R8 ;  /* 0x02283008090075a7 */ /* 0x0002a6000802017f */
[----:B--2---:R-:W-:Y:S05]  /*18020*/  @!P1 NANOSLEEP.SYNCS 0x989680 ;  /* 0x009896800000995d */ /* 0x004fea0003900000 */
[----:B------:R-:W2:Y:S02]  /*18030*/  @!P1 SYNCS.PHASECHK.TRANS64 P1, [R9+URZ+0x22830], R8 ;  /* 0x02283008090095a7 */ /* 0x000ea4000802007f */
[----:B--2---:R-:W-:Y:S05]  /*18040*/  @!P1 BRA `(.L_x_1294) ;  /* 0xfffffffc00ec9947 */ /* 0x004fea000383ffff */
[----:B------:R-:W-:Y:S05]  /*18050*/  BRA `(.L_x_1291) ;  /* 0xfffffed400b87947 */ /* 0x000fea000383ffff */
.L_x_1298:
[----:B-1----:R-:W-:-:S04]  /*18060*/  IMAD.U32 R9, RZ, RZ, UR4 ;  /* 0x00000004ff097e24 */ /* 0x002fc8000f8e00ff */
[----:B------:R1:W2:Y:S03]  /*18070*/  SYNCS.PHASECHK.TRANS64.TRYWAIT P1, [R9+URZ+0x22850], R8 ;  /* 0x02285008090075a7 */ /* 0x0002a6000802017f */
[----:B--2---:R-:W-:Y:S05]  /*18080*/  @!P1 NANOSLEEP.SYNCS 0x989680 ;  /* 0x009896800000995d */ /* 0x004fea0003900000 */
[----:B------:R-:W2:Y:S02]  /*18090*/  @!P1 SYNCS.PHASECHK.TRANS64 P1, [R9+URZ+0x22850], R8 ;  /* 0x02285008090095a7 */ /* 0x000ea4000802007f */
[----:B--2---:R-:W-:Y:S05]  /*180a0*/  @!P1 BRA `(.L_x_1298) ;  /* 0xfffffffc00ec9947 */ /* 0x004fea000383ffff */
[----:B------:R-:W-:Y:S05]  /*180b0*/  BRA `(.L_x_1295) ;  /* 0xfffffed800787947 */ /* 0x000fea000383ffff */
.L_x_1317:
[----:B-1----:R-:W-:-:S04]  /*180c0*/  IMAD.U32 R8, RZ, RZ, UR6 ;  /* 0x00000006ff087e24 */ /* 0x002fc8000f8e00ff */
[----:B------:R1:W2:Y:S03]  /*180d0*/  SYNCS.PHASECHK.TRANS64.TRYWAIT P1, [R8+URZ+0x22830], R5 ;  /* 0x02283005080075a7 */ /* 0x0002a6000802017f */
[----:B--2---:R-:W-:Y:S05]  /*180e0*/  @!P1 NANOSLEEP.SYNCS 0x989680 ;  /* 0x009896800000995d */ /* 0x004fea0003900000 */
[----:B------:R-:W2:Y:S02]  /*180f0*/  @!P1 SYNCS.PHASECHK.TRANS64 P1, [R8+URZ+0x22830], R5 ;  /* 0x02283005080095a7 */ /* 0x000ea4000802007f */
[----:B--2---:R-:W-:Y:S05]  /*18100*/  @!P1 BRA `(.L_x_1317) ;  /* 0xfffffffc00ec9947 */ /* 0x004fea000383ffff */
[----:B------:R-:W-:Y:S05]  /*18110*/  BRA `(.L_x_1314) ;  /* 0xffffff0c00fc7947 */ /* 0x000fea000383ffff */
.L_x_1321:
[----:B-1----:R-:W-:-:S04]  /*18120*/  IMAD.U32 R8, RZ, RZ, UR6 ;  /* 0x00000006ff087e24 */ /* 0x002fc8000f8e00ff */
[----:B------:R1:W2:Y:S03]  /*18130*/  SYNCS.PHASECHK.TRANS64.TRYWAIT P1, [R8+URZ+0x22850], R5 ;  /* 0x02285005080075a7 */ /* 0x0002a6000802017f */
[----:B--2---:R-:W-:Y:S05]  /*18140*/  @!P1 NANOSLEEP.SYNCS 0x989680 ;  /* 0x009896800000995d */ /* 0x004fea0003900000 */
[----:B------:R-:W2:Y:S02]  /*18150*/  @!P1 SYNCS.PHASECHK.TRANS64 P1, [R8+URZ+0x22850], R5 ;  /* 0x02285005080095a7 */ /* 0x000ea4000802007f */
[----:B--2---:R-:W-:Y:S05]  /*18160*/  @!P1 BRA `(.L_x_1321) ;  /* 0xfffffffc00ec9947 */ /* 0x004fea000383ffff */
[----:B------:R-:W-:Y:S05]  /*18170*/  BRA `(.L_x_1318) ;  /* 0xffffff1000a87947 */ /* 0x000fea000383ffff */
.L_x_1329:
[----:B-1----:R-:W-:-:S04]  /*18180*/  IMAD.U32 R9, RZ, RZ, UR10 ;  /* 0x0000000aff097e24 */ /* 0x002fc8000f8e00ff */
[----:B------:R1:W2:Y:S03]  /*18190*/  SYNCS.PHASECHK.TRANS64.TRYWAIT P1, [R9+URZ+0x22830], R6 ;  /* 0x02283006090075a7 */ /* 0x0002a6000802017f */
[----:B--2---:R-:W-:Y:S05]  /*181a0*/  @!P1 NANOSLEEP.SYNCS 0x989680 ;  /* 0x009896800000995d */ /* 0x004fea0003900000 */
[----:B------:R-:W2:Y:S02]  /*181b0*/  @!P1 SYNCS.PHASECHK.TRANS64 P1, [R9+URZ+0x22830], R6 ;  /* 0x02283006090095a7 */ /* 0x000ea4000802007f */
[----:B--2---:R-:W-:Y:S05]  /*181c0*/  @!P1 BRA `(.L_x_1329) ;  /* 0xfffffffc00ec9947 */ /* 0x004fea000383ffff */
[----:B------:R-:W-:Y:S05]  /*181d0*/  BRA `(.L_x_1326) ;  /* 0xffffff3400807947 */ /* 0x000fea000383ffff */
.L_x_1333:
[----:B-1----:R-:W-:-:S04]  /*181e0*/  IMAD.U32 R9, RZ, RZ, UR10 ;  /* 0x0000000aff097e24 */ /* 0x002fc8000f8e00ff */
[----:B------:R1:W2:Y:S03]  /*181f0*/  SYNCS.PHASECHK.TRANS64.TRYWAIT P1, [R9+URZ+0x22850], R6 ;  /* 0x02285006090075a7 */ /* 0x0002a6000802017f */
[----:B--2---:R-:W-:Y:S05]  /*18200*/  @!P1 NANOSLEEP.SYNCS 0x989680 ;  /* 0x009896800000995d */ /* 0x004fea0003900000 */
[----:B------:R-:W2:Y:S02]  /*18210*/  @!P1 SYNCS.PHASECHK.TRANS64 P1, [R9+URZ+0x22850], R6 ;  /* 0x02285006090095a7 */ /* 0x000ea4000802007f */
[----:B--2---:R-:W-:Y:S05]  /*18220*/  @!P1 BRA `(.L_x_1333) ;  /* 0xfffffffc00ec9947 */ /* 0x004fea000383ffff */
[----:B------:R-:W-:Y:S05]  /*18230*/  BRA `(.L_x_1330) ;  /* 0xffffff3800207947 */ /* 0x000fea000383ffff */
.L_x_1348:
[----:B-1----:R-:W-:-:S04]  /*18240*/  IMAD.U32 R5, RZ, RZ, UR5 ;  /* 0x00000005ff057e24 */ /* 0x002fc8000f8e00ff */
[----:B------:R1:W2:Y:S03]  /*18250*/  SYNCS.PHASECHK.TRANS64.TRYWAIT P1, [R5+URZ+0x22850], R0 ;  /* 0x02285000050075a7 */ /* 0x0002a6000802017f */
[----:B--2---:R-:W-:Y:S05]  /*18260*/  @!P1 NANOSLEEP.SYNCS 0x989680 ;  /* 0x009896800000995d */ /* 0x004fea0003900000 */
[----:B------:R-:W2:Y:S02]  /*18270*/  @!P1 SYNCS.PHASECHK.TRANS64 P1, [R5+URZ+0x22850], R0 ;  /* 0x02285000050095a7 */ /* 0x000ea4000802007f */
[----:B--2---:R-:W-:Y:S05]  /*18280*/  @!P1 BRA `(.L_x_1348) ;  /* 0xfffffffc00ec9947 */ /* 0x004fea000383ffff */
[----:B------:R-:W-:Y:S05]  /*18290*/  BRA `(.L_x_1347) ;  /* 0xffffff6800e47947 */ /* 0x000fea000383ffff */
.L_x_1399:
[----:B------:R-:W1:Y:S01]  /*182a0*/  S2R R20, SR_TID.X ;  /* 0x0000000000147919 */ /* 0x000e620000002100 */
[----:B------:R-:W-:Y:S02]  /*182b0*/  IMAD.MOV.U32 R12, RZ, RZ, RZ ;  /* 0x000000ffff0c7224 */ /* 0x000fe400078e00ff */
[----:B------:R-:W-:Y:S02]  /*182c0*/  IMAD.MOV.U32 R11, RZ, RZ, 0x1f ;  /* 0x0000001fff0b7424 */ /* 0x000fe400078e00ff */
[----:B------:R-:W-:Y:S01]  /*182d0*/  IMAD.MOV.U32 R15, RZ, RZ, -0x1 ;  /* 0xffffffffff0f7424 */ /* 0x000fe200078e00ff */
[----:B-1----:R-:W-:-:S04]  /*182e0*/  SHF.R.U32.HI R20, RZ, 0x5, R20 ;  /* 0x00000005ff147819 */ /* 0x002fc80000011614 */
[----:B------:R-:W-:-:S05]  /*182f0*/  LOP3.LUT R20, R20, 0x3, RZ, 0xc0, !PT ;  /* 0x0000000314147812 */ /* 0x000fca00078ec0ff */
[----:B------:R-:W-:-:S07]  /*18300*/  IMAD.MOV.U32 R13, RZ, RZ, R20 ;  /* 0x000000ffff0d7224 */ /* 0x000fce00078e0014 */
[----:B0----5:R-:W-:Y:S05]  /*18310*/  WARPSYNC.COLLECTIVE R15, `(.L_x_1478) ;  /* 0x000000000f087348 */ /* 0x021fea0003c00000 */
[----:B------:R1:W2:Y:S02]  /*18320*/  SHFL.IDX P6, R14, R13, R12, R11 ;  /* 0x0000000c0d0e7389 */ /* 0x0002a400000c000b */
[----:B012--5:R-:W-:Y:S01]  /*18330*/  ENDCOLLECTIVE ;  /* 0x000000000000791b */ /* 0x027fe20003800000 */
.L_x_1478:
[----:B------:R-:W-:Y:S05]  /*18340*/  BRA `(.L_x_1479) ;  /* 0xffffffb800ac7947 */ /* 0x000fea000383ffff */
.L_x_1402:
[----:B-1----:R1:W2:Y:S02]  /*18350*/  SYNCS.PHASECHK.TRANS64.TRYWAIT P0, [R0+URZ+0x22880], R21 ;  /* 0x02288015000075a7 */ /* 0x0022a4000800017f */
[----:B--2---:R-:W-:Y:S05]  /*18360*/  @!P0 NANOSLEEP.SYNCS 0x989680 ;  /* 0x009896800000895d */ /* 0x004fea0003900000 */
[----:B------:R-:W2:Y:S02]  /*18370*/  @!P0 SYNCS.PHASECHK.TRANS64 P0, [R0+URZ+0x22880], R21 ;  /* 0x02288015000085a7 */ /* 0x000ea4000800007f */
[----:B--2---:R-:W-:Y:S05]  /*18380*/  @!P0 BRA `(.L_x_1402) ;  /* 0xfffffffc00f08947 */ /* 0x004fea000383ffff */
[----:B------:R-:W-:Y:S05]  /*18390*/  BRA `(.L_x_1480) ;  /* 0xffffffbc00507947 */ /* 0x000fea000383ffff */
.L_x_1403:
[----:B------:R-:W-:Y:S01]  /*183a0*/  BSSY B0, `(.L_x_1481) ;  /* 0x0000008000007945 */ /* 0x000fe20003800000 */
[----:B------:R-:W-:Y:S02]  /*183b0*/  IMAD.MOV.U32 R13, RZ, RZ, R10 ;  /* 0x000000ffff0d7224 */ /* 0x000fe400078e000a */
[----:B------:R-:W-:Y:S02]  /*183c0*/  IMAD.MOV.U32 R12, RZ, RZ, RZ ;  /* 0x000000ffff0c7224 */ /* 0x000fe400078e00ff */
[----:B------:R-:W-:Y:S02]  /*183d0*/  IMAD.MOV.U32 R11, RZ, RZ, 0x1c1f ;  /* 0x00001c1fff0b7424 */ /* 0x000fe400078e00ff */
[----:B------:R-:W-:-:S07]  /*183e0*/  IMAD.MOV.U32 R15, RZ, RZ, -0x1 ;  /* 0xffffffffff0f7424 */ /* 0x000fce00078e00ff */
[----:B-1----:R-:W-:Y:S05]  /*183f0*/  WARPSYNC.COLLECTIVE R15, `(.L_x_1482) ;  /* 0x000000000f087348 */ /* 0x002fea0003c00000 */
[----:B------:R0:W2:Y:S02]  /*18400*/  SHFL.IDX P6, R14, R13, R12, R11 ;  /* 0x0000000c0d0e7389 */ /* 0x0000a400000c000b */
[----:B012---:R-:W-:Y:S01]  /*18410*/  ENDCOLLECTIVE ;  /* 0x000000000000791b */ /* 0x007fe20003800000 */
.L_x_1482:
[----:B------:R-:W-:Y:S05]  /*18420*/  BSYNC B0 ;  /* 0x0000000000007941 */ /* 0x000fea0003800000 */
.L_x_1481:
        /* <DEDUP_REMOVED lines=13> */
.L_x_1483:
[----:B------:R-:W-:Y:S02]  /*18500*/  IMAD.MOV.U32 R13, RZ, RZ, R10 ;  /* 0x000000ffff0d7224 */ /* 0x000fe400078e000a */
[----:B------:R-:W-:Y:S02]  /*18510*/  IMAD.MOV.U32 R12, RZ, RZ, 0x1 ;  /* 0x00000001ff0c7424 */ /* 0x000fe400078e00ff */
[----:B------:R-:W-:-:S07]  /*18520*/  IMAD.MOV.U32 R2, RZ, RZ, R14 ;  /* 0x000000ffff027224 */ /* 0x000fce00078e000e */
[----:B------:R-:W-:Y:S05]  /*18530*/  WARPSYNC.COLLECTIVE R15, `(.L_x_1484) ;  /* 0x000000000f087348 */ /* 0x000fea0003c00000 */
[----:B------:R0:W1:Y:S02]  /*18540*/  SHFL.IDX P6, R14, R13, R12, R11 ;  /* 0x0000000c0d0e7389 */ /* 0x00006400000c000b */
[----:B01----:R-:W-:Y:S01]  /*18550*/  ENDCOLLECTIVE ;  /* 0x000000000000791b */ /* 0x003fe20003800000 */
.L_x_1484:
        /* <DEDUP_REMOVED lines=14> */
.L_x_1485:
[----:B------:R-:W-:Y:S02]  /*18640*/  IMAD.MOV.U32 R13, RZ, RZ, R10 ;  /* 0x000000ffff0d7224 */ /* 0x000fe400078e000a */
[----:B------:R-:W-:Y:S02]  /*18650*/  IMAD.MOV.U32 R12, RZ, RZ, 0x2 ;  /* 0x00000002ff0c7424 */ /* 0x000fe400078e00ff */
[----:B------:R-:W-:-:S07]  /*18660*/  IMAD.MOV.U32 R2, RZ, RZ, R14 ;  /* 0x000000ffff027224 */ /* 0x000fce00078e000e */
[----:B------:R-:W-:Y:S05]  /*18670*/  WARPSYNC.COLLECTIVE R15, `(.L_x_1486) ;  /* 0x000000000f087348 */ /* 0x000fea0003c00000 */
[----:B------:R0:W1:Y:S02]  /*18680*/  SHFL.IDX P6, R14, R13, R12, R11 ;  /* 0x0000000c0d0e7389 */ /* 0x00006400000c000b */
[----:B01----:R-:W-:Y:S01]  /*18690*/  ENDCOLLECTIVE ;  /* 0x000000000000791b */ /* 0x003fe20003800000 */
.L_x_1486:
        /* <DEDUP_REMOVED lines=14> */
.L_x_1487:
[----:B------:R-:W-:Y:S02]  /*18780*/  IMAD.MOV.U32 R13, RZ, RZ, R10 ;  /* 0x000000ffff0d7224 */ /* 0x000fe400078e000a */
[----:B------:R-:W-:Y:S02]  /*18790*/  IMAD.MOV.U32 R12, RZ, RZ, 0x3 ;  /* 0x00000003ff0c7424 */ /* 0x000fe400078e00ff */
[----:B------:R-:W-:-:S07]  /*187a0*/  IMAD.MOV.U32 R2, RZ, RZ, R14 ;  /* 0x000000ffff027224 */ /* 0x000fce00078e000e */
[----:B------:R-:W-:Y:S05]  /*187b0*/  WARPSYNC.COLLECTIVE R15, `(.L_x_1488) ;  /* 0x000000000f087348 */ /* 0x000fea0003c00000 */
[----:B------:R0:W1:Y:S02]  /*187c0*/  SHFL.IDX P6, R14, R13, R12, R11 ;  /* 0x0000000c0d0e7389 */ /* 0x00006400000c000b */
[----:B01----:R-:W-:Y:S01]  /*187d0*/  ENDCOLLECTIVE ;  /* 0x000000000000791b */ /* 0x003fe20003800000 */
.L_x_1488:
        /* <DEDUP_REMOVED lines=14> */
.L_x_1489:
[----:B------:R-:W-:Y:S01]  /*188c0*/  @!PT LDS RZ, [RZ] ;  /* 0x00000000fffff984 */ /* 0x000fe20000000800 */
[----:B------:R-:W-:Y:S01]  /*188d0*/  @!PT LDS RZ, [RZ] ;  /* 0x00000000fffff984 */ /* 0x000fe20000000800 */
[----:B------:R-:W-:Y:S01]  /*188e0*/  @!PT LDS RZ, [RZ] ;  /* 0x00000000fffff984 */ /* 0x000fe20000000800 */
[----:B------:R0:W-:Y:S02]  /*188f0*/  LDGSTS.E.BYPASS.LTC128B.128 [R7+0xa400], desc[UR44][R2.64+0x40], !P0 ;  /* 0x0a40004002077fae */ /* 0x0001e4000c101d6c */
[----:B0-----:R-:W-:Y:S01]  /*18900*/  IMAD.MOV.U32 R2, RZ, RZ, R14 ;  /* 0x000000ffff027224 */ /* 0x001fe200078e000e */
[----:B------:R-:W-:Y:S06]  /*18910*/  BRA `(.L_x_1490) ;  /* 0xffffffb800e87947 */ /* 0x000fec000383ffff */
.L_x_1408:
[----:B---3--:R3:W4:Y:S02]  /*18920*/  SYNCS.PHASECHK.TRANS64.TRYWAIT P0, [R0+URZ+0x22840], R21 ;  /* 0x02284015000075a7 */ /* 0x008724000800017f */
[----:B----4-:R-:W-:Y:S05]  /*18930*/  @!P0 NANOSLEEP.SYNCS 0x989680 ;  /* 0x009896800000895d */ /* 0x010fea0003900000 */
[----:B------:R-:W4:Y:S02]  /*18940*/  @!P0 SYNCS.PHASECHK.TRANS64 P0, [R0+URZ+0x22840], R21 ;  /* 0x02284015000085a7 */ /* 0x000f24000800007f */
[----:B----4-:R-:W-:Y:S05]  /*18950*/  @!P0 BRA `(.L_x_1408) ;  /* 0xfffffffc00f08947 */ /* 0x010fea000383ffff */
[----:B------:R-:W-:Y:S05]  /*18960*/  BRA `(.L_x_1491) ;  /* 0xffffffbc00487947 */ /* 0x000fea000383ffff */
.L_x_1409:
[----:B------:R-:W-:Y:S01]  /*18970*/  BSSY B0, `(.L_x_1492) ;  /* 0x0000008000007945 */ /* 0x000fe20003800000 */
[----:B------:R-:W-:Y:S02]  /*18980*/  IMAD.MOV.U32 R13, RZ, RZ, R5 ;  /* 0x000000ffff0d7224 */ /* 0x000fe400078e0005 */
[----:B------:R-:W-:Y:S02]  /*18990*/  IMAD.MOV.U32 R12, RZ, RZ, RZ ;  /* 0x000000ffff0c7224 */ /* 0x000fe400078e00ff */
[----:B------:R-:W-:Y:S02]  /*189a0*/  IMAD.MOV.U32 R11, RZ, RZ, 0x1c1f ;  /* 0x00001c1fff0b7424 */ /* 0x000fe400078e00ff */
[----:B------:R-:W-:-:S07]  /*189b0*/  IMAD.MOV.U32 R15, RZ, RZ, -0x1 ;  /* 0xffffffffff0f7424 */ /* 0x000fce00078e00ff */
[----:B-123--:R-:W-:Y:S05]  /*189c0*/  WARPSYNC.COLLECTIVE R15, `(.L_x_1493) ;  /* 0x000000000f087348 */ /* 0x00efea0003c00000 */
[----:B------:R0:W4:Y:S02]  /*189d0*/  SHFL.IDX P6, R14, R13, R12, R11 ;  /* 0x0000000c0d0e7389 */ /* 0x00012400000c000b */
[----:B01234-:R-:W-:Y:S01]  /*189e0*/  ENDCOLLECTIVE ;  /* 0x000000000000791b */ /* 0x01ffe20003800000 */
.L_x_1493:
[----:B------:R-:W-:Y:S05]  /*189f0*/  BSYNC B0 ;  /* 0x0000000000007941 */ /* 0x000fea0003800000 */
.L_x_1492:
        /* <DEDUP_REMOVED lines=12> */
.L_x_1494:
[----:B------:R-:W-:Y:S01]  /*18ac0*/  @P3 IMAD.IADD R9, R22, 0x1, R6 ;  /* 0x0000000116093824 */ /* 0x000fe200078e0206 */
[----:B------:R0:W-:Y:S01]  /*18ad0*/  STL [R1], R8 ;  /* 0x0000000801007387 */ /* 0x0001e20000100800 */
        /* <DEDUP_REMOVED lines=16> */
.L_x_1495:
        /* <DEDUP_REMOVED lines=12> */
.L_x_1496:
[----:B------:R-:W-:Y:S02]  /*18ca0*/  IMAD.MOV.U32 R13, RZ, RZ, R5 ;  /* 0x000000ffff0d7224 */ /* 0x000fe400078e0005 */
[----:B------:R-:W-:Y:S02]  /*18cb0*/  IMAD.MOV.U32 R12, RZ, RZ, 0x2 ;  /* 0x00000002ff0c7424 */ /* 0x000fe400078e00ff */
[----:B------:R-:W-:-:S07]  /*18cc0*/  IMAD.MOV.U32 R3, RZ, RZ, R14 ;  /* 0x000000ffff037224 */ /* 0x000fce00078e000e */
[----:B------:R-:W-:Y:S05]  /*18cd0*/  WARPSYNC.COLLECTIVE R15, `(.L_x_1497) ;  /* 0x000000000f087348 */ /* 0x000fea0003c00000 */
[----:B------:R0:W1:Y:S02]  /*18ce0*/  SHFL.IDX P6, R14, R13, R12, R11 ;  /* 0x0000000c0d0e7389 */ /* 0x00006400000c000b */
[----:B01----:R-:W-:Y:S01]  /*18cf0*/  ENDCOLLECTIVE ;  /* 0x000000000000791b */ /* 0x003fe20003800000 */
.L_x_1497:
[----:B------:R-:W-:-:S05]  /*18d00*/  @P3 IADD3 R3, P0, R33, R3, RZ ;  /* 0x0000000321033210 */ /* 0x000fca0007f1e0ff */
[----:B------:R-:W-:-:S05]  /*18d10*/  @P3 IMAD.X R2, RZ, RZ, R2, P0 ;  /* 0x000000ffff023224 */ /* 0x000fca00000e0602 */
[----:B------:R-:W-:Y:S01]  /*18d20*/  @P3 LOP3.LUT R3, R3, R2, RZ, 0x3c, !PT ;  /* 0x0000000203033212 */ /* 0x000fe200078e3cff */
[----:B------:R-:W-:-:S03]  /*18d30*/  IMAD.MOV.U32 R13, RZ, RZ, R4 ;  /* 0x000000ffff0d7224 */ /* 0x000fc600078e0004 */
[----:B------:R-:W-:-:S04]  /*18d40*/  @P3 LOP3.LUT R2, R3, R2, RZ, 0x3c, !PT ;  /* 0x0000000203023212 */ /* 0x000fc800078e3cff */
[----:B------:R-:W-:-:S05]  /*18d50*/  @P3 LOP3.LUT R3, R3, R2, RZ, 0x3c, !PT ;  /* 0x0000000203033212 */ /* 0x000fca00078e3cff */
[----:B------:R-:W-:Y:S01]  /*18d60*/  @!PT LDS RZ, [RZ] ;  /* 0x00000000fffff984 */ /* 0x000fe20000000800 */
[----:B------:R-:W-:Y:S01]  /*18d70*/  @!PT LDS RZ, [RZ] ;  /* 0x00000000fffff984 */ /* 0x000fe20000000800 */
[----:B------:R-:W-:Y:S01]  /*18d80*/  @!PT LDS RZ, [RZ] ;  /* 0x00000000fffff984 */ /* 0x000fe20000000800 */
[----:B------:R-:W-:Y:S04]  /*18d90*/  @P3 LDGSTS.E.BYPASS.LTC128B.128 [R9+0x16c00], desc[UR44][R2.64], !P4 ;  /* 0x16c0000002093fae */ /* 0x000fe8000e101d6c */
[----:B------:R-:W-:Y:S04]  /*18da0*/  @P3 LDGSTS.E.BYPASS.LTC128B.128 [R9+0x18c00], desc[UR44][R2.64+0x40], !P5 ;  /* 0x18c0004002093fae */ /* 0x000fe8000e901d6c */
[----:B------:R0:W-:Y:S02]  /*18db0*/  @P3 LDGSTS.E.BYPASS.LTC128B.128 [R9+0x1ac00], desc[UR44][R2.64+0x80], !P1 ;  /* 0x1ac0008002093fae */ /* 0x0001e4000c901d6c */
[----:B0-----:R-:W-:-:S07]  /*18dc0*/  IMAD.MOV.U32 R2, RZ, RZ, R14 ;  /* 0x000000ffff027224 */ /* 0x001fce00078e000e */
[----:B------:R-:W-:Y:S05]  /*18dd0*/  WARPSYNC.COLLECTIVE R15, `(.L_x_1498) ;  /* 0x000000000f087348 */ /* 0x000fea0003c00000 */
[----:B------:R0:W1:Y:S02]  /*18de0*/  SHFL.IDX P6, R14, R13, R12, R11 ;  /* 0x0000000c0d0e7389 */ /* 0x00006400000c000b */
[----:B01----:R-:W-:Y:S01]  /*18df0*/  ENDCOLLECTIVE ;  /* 0x000000000000791b */ /* 0x003fe20003800000 */
.L_x_1498:
[----:B------:R-:W-:Y:S02]  /*18e00*/  IMAD.MOV.U32 R13, RZ, RZ, R5 ;  /* 0x000000ffff0d7224 */ /* 0x000fe400078e0005 */
[----:B------:R-:W-:Y:S02]  /*18e10*/  IMAD.MOV.U32 R12, RZ, RZ, 0x3 ;  /* 0x00000003ff0c7424 */ /* 0x000fe400078e00ff */
[----:B------:R-:W-:-:S07]  /*18e20*/  IMAD.MOV.U32 R3, RZ, RZ, R14 ;  /* 0x000000ffff037224 */ /* 0x000fce00078e000e */
[----:B------:R-:W-:Y:S05]  /*18e30*/  WARPSYNC.COLLECTIVE R15, `(.L_x_1499) ;  /* 0x000000000f087348 */ /* 0x000fea0003c00000 */
[----:B------:R0:W1:Y:S02]  /*18e40*/  SHFL.IDX P6, R14, R13, R12, R11 ;  /* 0x0000000c0d0e7389 */ /* 0x00006400000c000b */
[----:B01----:R-:W-:Y:S01]  /*18e50*/  ENDCOLLECTIVE ;  /* 0x000000000000791b */ /* 0x003fe20003800000 */
.L_x_1499:
[----:B------:R-:W-:-:S05]  /*18e60*/  @P2 IADD3 R3, P0, R33, R3, RZ ;  /* 0x0000000321032210 */ /* 0x000fca0007f1e0ff */
[----:B------:R-:W-:-:S05]  /*18e70*/  @P2 IMAD.X R2, RZ, RZ, R2, P0 ;  /* 0x000000ffff022224 */ /* 0x000fca00000e0602 */
[----:B------:R-:W-:Y:S01]  /*18e80*/  @P2 LOP3.LUT R3, R3, R2, RZ, 0x3c, !PT ;  /* 0x0000000203032212 */ /* 0x000fe200078e3cff */
[----:B------:R-:W-:-:S03]  /*18e90*/  IMAD.MOV.U32 R13, RZ, RZ, R4 ;  /* 0x000000ffff0d7224 */ /* 0x000fc600078e0004 */
[----:B------:R-:W-:-:S04]  /*18ea0*/  @P2 LOP3.LUT R2, R3, R2, RZ, 0x3c, !PT ;  /* 0x0000000203022212 */ /* 0x000fc800078e3cff */
[----:B------:R-:W-:Y:S01]  /*18eb0*/  @P2 LOP3.LUT R3, R3, R2, RZ, 0x3c, !PT ;  /* 0x0000000203032212 */ /* 0x000fe200078e3cff */
[----:B------:R-:W-:-:S04]  /*18ec0*/  IMAD.MOV.U32 R5, RZ, RZ, R14 ;  /* 0x000000ffff057224 */ /* 0x000fc800078e000e */
[----:B------:R-:W-:Y:S01]  /*18ed0*/  @!PT LDS RZ, [RZ] ;  /* 0x00000000fffff984 */ /* 0x000fe20000000800 */
[----:B------:R-:W-:Y:S01]  /*18ee0*/  @!PT LDS RZ, [RZ] ;  /* 0x00000000fffff984 */ /* 0x000fe20000000800 */
[----:B------:R-:W-:Y:S01]  /*18ef0*/  @!PT LDS RZ, [RZ] ;  /* 0x00000000fffff984 */ /* 0x000fe20000000800 */
[----:B------:R0:W-:Y:S04]  /*18f00*/  @P2 LDGSTS.E.BYPASS.LTC128B.128 [R7+0x17400], desc[UR44][R2.64], !P4 ;  /* 0x1740000002072fae */ /* 0x0001e8000e101d6c */
[----:B------:R0:W-:Y:S01]  /*18f10*/  @P2 LDGSTS.E.BYPASS.LTC128B.128 [R7+0x19400], desc[UR44][R2.64+0x40], !P5 ;  /* 0x1940004002072fae */ /* 0x0001e2000e901d6c */
[----:B------:R-:W-:-:S03]  /*18f20*/  LOP3.LUT P5, RZ, R8, 0x20000000, RZ, 0xc0, !PT ;  /* 0x2000000008ff7812 */ /* 0x000fc600078ac0ff */
[----:B------:R0:W-:Y:S10]  /*18f30*/  @P2 LDGSTS.E.BYPASS.LTC128B.128 [R7+0x1b400], desc[UR44][R2.64+0x80], !P1 ;  /* 0x1b40008002072fae */ /* 0x0001f4000c901d6c */
[----:B0-----:R-:W-:Y:S05]  /*18f40*/  WARPSYNC.COLLECTIVE R15, `(.L_x_1500) ;  /* 0x000000000f087348 */ /* 0x001fea0003c00000 */
[----:B------:R1:W2:Y:S02]  /*18f50*/  SHFL.IDX P6, R14, R13, R12, R11 ;  /* 0x0000000c0d0e7389 */ /* 0x0002a400000c000b */
[----:B012---:R-:W-:Y:S01]  /*18f60*/  ENDCOLLECTIVE ;  /* 0x000000000000791b */ /* 0x007fe20003800000 */
.L_x_1500:
[----:B------:R-:W-:Y:S05]  /*18f70*/  BRA `(.L_x_1501) ;  /* 0xffffffb800b87947 */ /* 0x000fea000383ffff */
.L_x_1414:
[----:B------:R-:W-:Y:S02]  /*18f80*/  IMAD.MOV.U32 R13, RZ, RZ, R4 ;  /* 0x000000ffff0d7224 */ /* 0x000fe400078e0004 */
[----:B------:R-:W-:Y:S02]  /*18f90*/  IMAD.MOV.U32 R12, RZ, RZ, RZ ;  /* 0x000000ffff0c7224 */ /* 0x000fe400078e00ff */
[----:B------:R-:W-:Y:S02]  /*18fa0*/  IMAD.MOV.U32 R11, RZ, RZ, 0x1c1f ;  /* 0x00001c1fff0b7424 */ /* 0x000fe400078e00ff */
[----:B------:R-:W-:Y:S02]  /*18fb0*/  IMAD.MOV.U32 R15, RZ, RZ, -0x1 ;  /* 0xffffffffff0f7424 */ /* 0x000fe400078e00ff */
[----:B------:R-:W-:Y:S02]  /*18fc0*/  IMAD R5, R6, UR37, RZ ;  /* 0x0000002506057c24 */ /* 0x000fe4000f8e02ff */
[----:B------:R-:W-:-:S07]  /*18fd0*/  VIADD R6, R9, UR38 ;  /* 0x0000002609067c36 */ /* 0x000fce0008000000 */
[----:B-----5:R-:W-:Y:S05]  /*18fe0*/  WARPSYNC.COLLECTIVE R15, `(.L_x_1502) ;  /* 0x000000000f087348 */ /* 0x020fea0003c00000 */
[----:B------:R0:W1:Y:S02]  /*18ff0*/  SHFL.IDX P6, R14, R13, R12, R11 ;  /* 0x0000000c0d0e7389 */ /* 0x00006400000c000b */
[----:B01---5:R-:W-:Y:S01]  /*19000*/  ENDCOLLECTIVE ;  /* 0x000000000000791b */ /* 0x023fe20003800000 */
.L_x_1502:
[C---:B------:R-:W-:Y:S01]  /*19010*/  VIADD R8, R6.reuse, 0x20 ;  /* 0x0000002006087836 */ /* 0x040fe20000000000 */
[----:B------:R-:W-:Y:S01]  /*19020*/  ISETP.GE.AND P0, PT, R6, R5, PT ;  /* 0x000000050600720c */ /* 0x000fe20003f06270 */
[----:B------:R-:W-:Y:S02]  /*19030*/  IMAD.MOV.U32 R13, RZ, RZ, R0 ;  /* 0x000000ffff0d7224 */ /* 0x000fe400078e0000 */
[----:B------:R-:W-:-:S10]  /*19040*/  IMAD.MOV.U32 R2, RZ, RZ, R14 ;  /* 0x000000ffff027224 */ /* 0x000fd400078e000e */
[----:B------:R-:W-:Y:S05]  /*19050*/  WARPSYNC.COLLECTIVE R15, `(.L_x_1503) ;  /* 0x000000000f087348 */ /* 0x000fea0003c00000 */
[----:B------:R0:W1:Y:S02]  /*19060*/  SHFL.IDX P6, R14, R13, R12, R11 ;  /* 0x0000000c0d0e7389 */ /* 0x00006400000c000b */
[----:B01----:R-:W-:Y:S01]  /*19070*/  ENDCOLLECTIVE ;  /* 0x000000000000791b */ /* 0x003fe20003800000 */
.L_x_1503:
[----:B------:R-:W-:Y:S02]  /*19080*/  IMAD.MOV.U32 R13, RZ, RZ, R4 ;  /* 0x000000ffff0d7224 */ /* 0x000fe400078e0004 */
[----:B------:R-:W-:Y:S02]  /*19090*/  IMAD.MOV.U32 R12, RZ, RZ, 0x1 ;  /* 0x00000001ff0c7424 */ /* 0x000fe400078e00ff */
[----:B------:R-:W-:-:S07]  /*190a0*/  IMAD.MOV.U32 R3, RZ, RZ, R14 ;  /* 0x000000ffff037224 */ /* 0x000fce00078e000e */
[----:B------:R-:W-:Y:S05]  /*190b0*/  WARPSYNC.COLLECTIVE R15, `(.L_x_1504) ;  /* 0x000000000f087348 */ /* 0x000fea0003c00000 */
[----:B------:R0:W1:Y:S02]  /*190c0*/  SHFL.IDX P6, R14, R13, R12, R11 ;  /* 0x0000000c0d0e7389 */ /* 0x00006400000c000b */
[----:B01----:R-:W-:Y:S01]  /*190d0*/  ENDCOLLECTIVE ;  /* 0x000000000000791b */ /* 0x003fe20003800000 */
.L_x_1504:
[----:B------:R-:W-:-:S05]  /*190e0*/  @!P0 IADD3 R3, P4, R33, R3, RZ ;  /* 0x0000000321038210 */ /* 0x000fca0007f9e0ff */
[----:B------:R-:W-:-:S05]  /*190f0*/  @!P0 IMAD.X R2, RZ, RZ, R2, P4 ;  /* 0x000000ffff028224 */ /* 0x000fca00020e0602 */
        /* <DEDUP_REMOVED lines=16> */
.L_x_1505:
[----:B------:R-:W-:Y:S02]  /*19200*/  IMAD.MOV.U32 R13, RZ, RZ, R4 ;  /* 0x000000ffff0d7224 */ /* 0x000fe400078e0004 */
[----:B------:R-:W-:Y:S02]  /*19210*/  IMAD.MOV.U32 R12, RZ, RZ, 0x2 ;  /* 0x00000002ff0c7424 */ /* 0x000fe400078e00ff */
[----:B------:R-:W-:-:S07]  /*19220*/  IMAD.MOV.U32 R3, RZ, RZ, R14 ;  /* 0x000000ffff037224 */ /* 0x000fce00078e000e */
[----:B------:R-:W-:Y:S05]  /*19230*/  WARPSYNC.COLLECTIVE R15, `(.L_x_1506) ;  /* 0x000000000f087348 */ /* 0x000fea0003c00000 */
[----:B------:R0:W1:Y:S02]  /*19240*/  SHFL.IDX P6, R14, R13, R12, R11 ;  /* 0x0000000c0d0e7389 */ /* 0x00006400000c000b */
[----:B01----:R-:W-:Y:S01]  /*19250*/  ENDCOLLECTIVE ;  /* 0x000000000000791b */ /* 0x003fe20003800000 */
.L_x_1506:
        /* <DEDUP_REMOVED lines=17> */
.L_x_1507:
[----:B------:R-:W-:Y:S02]  /*19370*/  IMAD.MOV.U32 R13, RZ, RZ, R4 ;  /* 0x000000ffff0d7224 */ /* 0x000fe400078e0004 */
[----:B------:R-:W-:Y:S02]  /*19380*/  IMAD.MOV.U32 R12, RZ, RZ, 0x3 ;  /* 0x00000003ff0c7424 */ /* 0x000fe400078e00ff */
[----:B------:R-:W-:-:S07]  /*19390*/  IMAD.MOV.U32 R3, RZ, RZ, R14 ;  /* 0x000000ffff037224 */ /* 0x000fce00078e000e */
[----:B------:R-:W-:Y:S05]  /*193a0*/  WARPSYNC.COLLECTIVE R15, `(.L_x_1508) ;  /* 0x000000000f087348 */ /* 0x000fea0003c00000 */
[----:B------:R0:W1:Y:S02]  /*193b0*/  SHFL.IDX P6, R14, R13, R12, R11 ;  /* 0x0000000c0d0e7389 */ /* 0x00006400000c000b */
[----:B01----:R-:W-:Y:S01]  /*193c0*/  ENDCOLLECTIVE ;  /* 0x000000000000791b */ /* 0x003fe20003800000 */
.L_x_1508:
[----:B------:R-:W-:-:S05]  /*193d0*/  @!P0 IADD3 R3, P4, R33, R3, RZ ;  /* 0x0000000321038210 */ /* 0x000fca0007f9e0ff */
[----:B------:R-:W-:-:S05]  /*193e0*/  @!P0 IMAD.X R2, RZ, RZ, R2, P4 ;  /* 0x000000ffff028224 */ /* 0x000fca00020e0602 */
[----:B------:R-:W-:Y:S01]  /*193f0*/  @!P0 LOP3.LUT R3, R3, R2, RZ, 0x3c, !PT ;  /* 0x0000000203038212 */ /* 0x000fe200078e3cff */
[----:B------:R-:W-:-:S03]  /*19400*/  IMAD.MOV.U32 R13, RZ, RZ, R0 ;  /* 0x000000ffff0d7224 */ /* 0x000fc600078e0000 */
[----:B------:R-:W-:-:S04]  /*19410*/  @!P0 LOP3.LUT R2, R3, R2, RZ, 0x3c, !PT ;  /* 0x0000000203028212 */ /* 0x000fc800078e3cff */
[----:B------:R-:W-:Y:S01]  /*19420*/  @!P0 LOP3.LUT R3, R3, R2, RZ, 0x3c, !PT ;  /* 0x0000000203038212 */ /* 0x000fe200078e3cff */
[----:B------:R-:W-:-:S04]  /*19430*/  IMAD.MOV.U32 R4, RZ, RZ, R14 ;  /* 0x000000ffff047224 */ /* 0x000fc800078e000e */
[----:B------:R-:W-:Y:S01]  /*19440*/  @!PT LDS RZ, [RZ] ;  /* 0x00000000fffff984 */ /* 0x000fe20000000800 */
[----:B------:R-:W-:Y:S01]  /*19450*/  @!PT LDS RZ, [RZ] ;  /* 0x00000000fffff984 */ /* 0x000fe20000000800 */
[----:B------:R-:W-:Y:S01]  /*19460*/  @!PT LDS RZ, [RZ] ;  /* 0x00000000fffff984 */ /* 0x000fe20000000800 */
[----:B------:R0:W-:Y:S04]  /*19470*/  @!P0 LDGSTS.E.BYPASS.LTC128B.128 [R7+0x11400], desc[UR44][R2.64], !P3 ;  /* 0x1140000002078fae */ /* 0x0001e8000d901d6c */
[----:B------:R0:W-:Y:S04]  /*19480*/  @!P0 LDGSTS.E.BYPASS.LTC128B.128 [R7+0x13400], desc[UR44][R2.64+0x40], !P2 ;  /* 0x1340004002078fae */ /* 0x0001e8000d101d6c */
[----:B------:R0:W-:Y:S02]  /*19490*/  @!P0 LDGSTS.E.BYPASS.LTC128B.128 [R7+0x15400], desc[UR44][R2.64+0x80], !P1 ;  /* 0x1540008002078fae */ /* 0x0001e4000c901d6c */
[----:B0-----:R-:W-:Y:S05]  /*194a0*/  WARPSYNC.COLLECTIVE R15, `(.L_x_1509) ;  /* 0x000000000f087348 */ /* 0x001fea0003c00000 */
[----:B------:R1:W2:Y:S02]  /*194b0*/  SHFL.IDX P6, R14, R13, R12, R11 ;  /* 0x0000000c0d0e7389 */ /* 0x0002a400000c000b */
[----:B012---:R-:W-:Y:S01]  /*194c0*/  ENDCOLLECTIVE ;  /* 0x000000000000791b */ /* 0x007fe20003800000 */
.L_x_1509:
[----:B------:R-:W-:Y:S05]  /*194d0*/  BRA `(.L_x_1510) ;  /* 0xffffffbc00cc7947 */ /* 0x000fea000383ffff */
.L_x_1419:
[----:B0-----:R0:W1:Y:S02]  /*194e0*/  SYNCS.PHASECHK.TRANS64.TRYWAIT P0, [R22+URZ+0x22820], R3 ;  /* 0x02282003160075a7 */ /* 0x001064000800017f */
[----:B-1----:R-:W-:Y:S05]  /*194f0*/  @!P0 NANOSLEEP.SYNCS 0x989680 ;  /* 0x009896800000895d */ /* 0x002fea0003900000 */
[----:B------:R-:W1:Y:S02]  /*19500*/  @!P0 SYNCS.PHASECHK.TRANS64 P0, [R22+URZ+0x22820], R3 ;  /* 0x02282003160085a7 */ /* 0x000e64000800007f */
[----:B-1----:R-:W-:Y:S05]  /*19510*/  @!P0 BRA `(.L_x_1419) ;  /* 0xfffffffc00f08947 */ /* 0x002fea000383ffff */
[----:B------:R-:W-:Y:S05]  /*19520*/  BRA `(.L_x_1511) ;  /* 0xffffffc0003c7947 */ /* 0x000fea000383ffff */
.L_x_1423:
[----:B0-----:R0:W1:Y:S02]  /*19530*/  SYNCS.PHASECHK.TRANS64.TRYWAIT P0, [R0+URZ+0x22880], R10 ;  /* 0x0228800a000075a7 */ /* 0x001064000800017f */
[----:B-1----:R-:W-:Y:S05]  /*19540*/  @!P0 NANOSLEEP.SYNCS 0x989680 ;  /* 0x009896800000895d */ /* 0x002fea0003900000 */
[----:B------:R-:W1:Y:S02]  /*19550*/  @!P0 SYNCS.PHASECHK.TRANS64 P0, [R0+URZ+0x22880], R10 ;  /* 0x0228800a000085a7 */ /* 0x000e64000800007f */
[----:B-1----:R-:W-:Y:S05]  /*19560*/  @!P0 BRA `(.L_x_1423) ;  /* 0xfffffffc00f08947 */ /* 0x002fea000383ffff */
[----:B------:R-:W-:Y:S05]  /*19570*/  BRA `(.L_x_1512) ;  /* 0xffffffc400047947 */ /* 0x000fea000383ffff */
.L_x_1424:
        /* <DEDUP_REMOVED lines=8> */
.L_x_1514:
[----:B------:R-:W-:Y:S05]  /*19600*/  BSYNC B0 ;  /* 0x0000000000007941 */ /* 0x000fea0003800000 */
.L_x_1513:
        /* <DEDUP_REMOVED lines=10> */
.L_x_1515:
[----:B------:R-:W-:Y:S02]  /*196b0*/  IMAD.MOV.U32 R13, RZ, RZ, R26 ;  /* 0x000000ffff0d7224 */ /* 0x000fe400078e001a */
[----:B------:R-:W-:Y:S02]  /*196c0*/  IMAD.MOV.U32 R12, RZ, RZ, 0x1 ;  /* 0x00000001ff0c7424 */ /* 0x000fe400078e00ff */
[----:B------:R-:W-:-:S07]  /*196d0*/  IMAD.MOV.U32 R2, RZ, RZ, R14 ;  /* 0x000000ffff027224 */ /* 0x000fce00078e000e */
[----:B------:R-:W-:Y:S05]  /*196e0*/  WARPSYNC.COLLECTIVE R15, `(.L_x_1516) ;  /* 0x000000000f087348 */ /* 0x000fea0003c00000 */
[----:B------:R0:W1:Y:S02]  /*196f0*/  SHFL.IDX P6, R14, R13, R12, R11 ;  /* 0x0000000c0d0e7389 */ /* 0x00006400000c000b */
[----:B01----:R-:W-:Y:S01]  /*19700*/  ENDCOLLECTIVE ;  /* 0x000000000000791b */ /* 0x003fe20003800000 */
.L_x_1516:
        /* <DEDUP_REMOVED lines=12> */
.L_x_1517:
[----:B------:R-:W-:Y:S02]  /*197d0*/  IMAD.MOV.U32 R13, RZ, RZ, R26 ;  /* 0x000000ffff0d7224 */ /* 0x000fe400078e001a */
[----:B------:R-:W-:Y:S02]  /*197e0*/  IMAD.MOV.U32 R12, RZ, RZ, 0x2 ;  /* 0x00000002ff0c7424 */ /* 0x000fe400078e00ff */
[----:B------:R-:W-:-:S07]  /*197f0*/  IMAD.MOV.U32 R2, RZ, RZ, R14 ;  /* 0x000000ffff027224 */ /* 0x000fce00078e000e */
[----:B------:R-:W-:Y:S05]  /*19800*/  WARPSYNC.COLLECTIVE R15, `(.L_x_1518) ;  /* 0x000000000f087348 */ /* 0x000fea0003c00000 */
[----:B------:R0:W1:Y:S02]  /*19810*/  SHFL.IDX P6, R14, R13, R12, R11 ;  /* 0x0000000c0d0e7389 */ /* 0x00006400000c000b */
[----:B01----:R-:W-:Y:S01]  /*19820*/  ENDCOLLECTIVE ;  /* 0x000000000000791b */ /* 0x003fe20003800000 */
.L_x_1518:
        /* <DEDUP_REMOVED lines=12> */
.L_x_1519:
[----:B------:R-:W-:Y:S02]  /*198f0*/  IMAD.MOV.U32 R13, RZ, RZ, R26 ;  /* 0x000000ffff0d7224 */ /* 0x000fe400078e001a */
[----:B------:R-:W-:Y:S02]  /*19900*/  IMAD.MOV.U32 R12, RZ, RZ, 0x3 ;  /* 0x00000003ff0c7424 */ /* 0x000fe400078e00ff */
[----:B------:R-:W-:-:S07]  /*19910*/  IMAD.MOV.U32 R2, RZ, RZ, R14 ;  /* 0x000000ffff027224 */ /* 0x000fce00078e000e */
[----:B------:R-:W-:Y:S05]  /*19920*/  WARPSYNC.COLLECTIVE R15, `(.L_x_1520) ;  /* 0x000000000f087348 */ /* 0x000fea0003c00000 */
[----:B------:R0:W1:Y:S02]  /*19930*/  SHFL.IDX P6, R14, R13, R12, R11 ;  /* 0x0000000c0d0e7389 */ /* 0x00006400000c000b */
[----:B01----:R-:W-:Y:S01]  /*19940*/  ENDCOLLECTIVE ;  /* 0x000000000000791b */ /* 0x003fe20003800000 */
.L_x_1520:
        /* <DEDUP_REMOVED lines=12> */
.L_x_1521:
[----:B------:R-:W-:Y:S01]  /*19a10*/  IMAD.MOV.U32 R2, RZ, RZ, R14 ;  /* 0x000000ffff027224 */ /* 0x000fe200078e000e */
[----:B------:R-:W-:Y:S06]  /*19a20*/  BRA `(.L_x_1522) ;  /* 0xffffffc000947947 */ /* 0x000fec000383ffff */
.L_x_1429:
[----:B---3--:R3:W4:Y:S02]  /*19a30*/  SYNCS.PHASECHK.TRANS64.TRYWAIT P0, [R0+URZ+0x22840], R10 ;  /* 0x0228400a000075a7 */ /* 0x008724000800017f */
[----:B----4-:R-:W-:Y:S05]  /*19a40*/  @!P0 NANOSLEEP.SYNCS 0x989680 ;  /* 0x009896800000895d */ /* 0x010fea0003900000 */
[----:B------:R-:W4:Y:S02]  /*19a50*/  @!P0 SYNCS.PHASECHK.TRANS64 P0, [R0+URZ+0x22840], R10 ;  /* 0x0228400a000085a7 */ /* 0x000f24000800007f */
[----:B----4-:R-:W-:Y:S05]  /*19a60*/  @!P0 BRA `(.L_x_1429) ;  /* 0xfffffffc00f08947 */ /* 0x010fea000383ffff */
[----:B------:R-:W-:Y:S05]  /*19a70*/  BRA `(.L_x_1523) ;  /* 0xffffffc000e87947 */ /* 0x000fea000383ffff */
.L_x_1430:
        /* <DEDUP_REMOVED lines=8> */
.L_x_1525:
[----:B------:R-:W-:Y:S05]  /*19b00*/  BSYNC B0 ;  /* 0x0000000000007941 */ /* 0x000fea0003800000 */
.L_x_1524:
        /* <DEDUP_REMOVED lines=9> */
.L_x_1526:
[----:B------:R-:W-:Y:S02]  /*19ba0*/  IMAD.MOV.U32 R13, RZ, RZ, R8 ;  /* 0x000000ffff0d7224 */ /* 0x000fe400078e0008 */
[----:B------:R-:W-:Y:S02]  /*19bb0*/  IMAD.MOV.U32 R12, RZ, RZ, 0x1 ;  /* 0x00000001ff0c7424 */ /* 0x000fe400078e00ff */
[----:B------:R-:W-:-:S07]  /*19bc0*/  IMAD.MOV.U32 R2, RZ, RZ, R14 ;  /* 0x000000ffff027224 */ /* 0x000fce00078e000e */
[----:B------:R-:W-:Y:S05]  /*19bd0*/  WARPSYNC.COLLECTIVE R15, `(.L_x_1527) ;  /* 0x000000000f087348 */ /* 0x000fea0003c00000 */
[----:B------:R0:W1:Y:S02]  /*19be0*/  SHFL.IDX P6, R14, R13, R12, R11 ;  /* 0x0000000c0d0e7389 */ /* 0x00006400000c000b */
[----:B01----:R-:W-:Y:S01]  /*19bf0*/  ENDCOLLECTIVE ;  /* 0x000000000000791b */ /* 0x003fe20003800000 */
.L_x_1527:
        /* <DEDUP_REMOVED lines=13> */
.L_x_1528:
[----:B------:R-:W-:Y:S02]  /*19cd0*/  IMAD.MOV.U32 R13, RZ, RZ, R8 ;  /* 0x000000ffff0d7224 */ /* 0x000fe400078e0008 */
[----:B------:R-:W-:Y:S02]  /*19ce0*/  IMAD.MOV.U32 R12, RZ, RZ, 0x2 ;  /* 0x00000002ff0c7424 */ /* 0x000fe400078e00ff */
[----:B------:R-:W-:-:S07]  /*19cf0*/  IMAD.MOV.U32 R2, RZ, RZ, R14 ;  /* 0x000000ffff027224 */ /* 0x000fce00078e000e */
[----:B------:R-:W-:Y:S05]  /*19d00*/  WARPSYNC.COLLECTIVE R15, `(.L_x_1529) ;  /* 0x000000000f087348 */ /* 0x000fea0003c00000 */
[----:B------:R0:W1:Y:S02]  /*19d10*/  SHFL.IDX P6, R14, R13, R12, R11 ;  /* 0x0000000c0d0e7389 */ /* 0x00006400000c000b */
[----:B01----:R-:W-:Y:S01]  /*19d20*/  ENDCOLLECTIVE ;  /* 0x000000000000791b */ /* 0x003fe20003800000 */
.L_x_1529:
        /* <DEDUP_REMOVED lines=13> */
.L_x_1530:
[----:B------:R-:W-:Y:S02]  /*19e00*/  IMAD.MOV.U32 R13, RZ, RZ, R8 ;  /* 0x000000ffff0d7224 */ /* 0x000fe400078e0008 */
[----:B------:R-:W-:Y:S02]  /*19e10*/  IMAD.MOV.U32 R12, RZ, RZ, 0x3 ;  /* 0x00000003ff0c7424 */ /* 0x000fe400078e00ff */
[----:B------:R-:W-:-:S07]  /*19e20*/  IMAD.MOV.U32 R2, RZ, RZ, R14 ;  /* 0x000000ffff027224 */ /* 0x000fce00078e000e */
[----:B------:R-:W-:Y:S05]  /*19e30*/  WARPSYNC.COLLECTIVE R15, `(.L_x_1531) ;  /* 0x000000000f087348 */ /* 0x000fea0003c00000 */
[----:B------:R0:W1:Y:S02]  /*19e40*/  SHFL.IDX P6, R14, R13, R12, R11 ;  /* 0x0000000c0d0e7389 */ /* 0x00006400000c000b */
[----:B01----:R-:W-:Y:S01]  /*19e50*/  ENDCOLLECTIVE ;  /* 0x000000000000791b */ /* 0x003fe20003800000 */
.L_x_1531:
        /* <DEDUP_REMOVED lines=13> */
.L_x_1532:
[----:B------:R-:W-:Y:S01]  /*19f30*/  IMAD.MOV.U32 R2, RZ, RZ, R14 ;  /* 0x000000ffff027224 */ /* 0x000fe200078e000e */
[----:B------:R-:W-:Y:S06]  /*19f40*/  BRA `(.L_x_1533) ;  /* 0xffffffc000787947 */ /* 0x000fec000383ffff */
.L_x_1435:
[----:B0-----:R0:W2:Y:S02]  /*19f50*/  SYNCS.PHASECHK.TRANS64.TRYWAIT P1, [R0+URZ+0x22870], R3 ;  /* 0x02287003000075a7 */ /* 0x0010a4000802017f */
[----:B--2---:R-:W-:Y:S05]  /*19f60*/  @!P1 NANOSLEEP.SYNCS 0x989680 ;  /* 0x009896800000995d */ /* 0x004fea0003900000 */
[----:B------:R-:W2:Y:S02]  /*19f70*/  @!P1 SYNCS.PHASECHK.TRANS64 P1, [R0+URZ+0x22870], R3 ;  /* 0x02287003000095a7 */ /* 0x000ea4000802007f */
[----:B--2---:R-:W-:Y:S05]  /*19f80*/  @!P1 BRA `(.L_x_1435) ;  /* 0xfffffffc00f09947 */ /* 0x004fea000383ffff */
[----:B------:R-:W-:Y:S05]  /*19f90*/  BRA `(.L_x_1534) ;  /* 0xffffffc000e47947 */ /* 0x000fea000383ffff */
.L_x_1437:
[----:B0-----:R0:W1:Y:S02]  /*19fa0*/  SYNCS.PHASECHK.TRANS64.TRYWAIT P1, [R0+URZ+0x22860], R3 ;  /* 0x02286003000075a7 */ /* 0x001064000802017f */
[----:B-1----:R-:W-:Y:S05]  /*19fb0*/  @!P1 NANOSLEEP.SYNCS 0x989680 ;  /* 0x009896800000995d */ /* 0x002fea0003900000 */
[----:B------:R-:W1:Y:S02]  /*19fc0*/  @!P1 SYNCS.PHASECHK.TRANS64 P1, [R0+URZ+0x22860], R3 ;  /* 0x02286003000095a7 */ /* 0x000e64000802007f */
[----:B-1----:R-:W-:Y:S05]  /*19fd0*/  @!P1 BRA `(.L_x_1437) ;  /* 0xfffffffc00f09947 */ /* 0x002fea000383ffff */
[----:B------:R-:W-:Y:S05]  /*19fe0*/  BRA `(.L_x_1535) ;  /* 0xffffffc000f47947 */ /* 0x000fea000383ffff */
.L_x_1445:
[----:B-1----:R1:W2:Y:S02]  /*19ff0*/  SYNCS.PHASECHK.TRANS64.TRYWAIT P1, [R17+URZ+0x22870], R0 ;  /* 0x02287000110075a7 */ /* 0x0022a4000802017f */
[----:B--2---:R-:W-:Y:S05]  /*1a000*/  @!P1 NANOSLEEP.SYNCS 0x989680 ;  /* 0x009896800000995d */ /* 0x004fea0003900000 */
[----:B------:R-:W2:Y:S02]  /*1a010*/  @!P1 SYNCS.PHASECHK.TRANS64 P1, [R17+URZ+0x22870], R0 ;  /* 0x02287000110095a7 */ /* 0x000ea4000802007f */
[----:B--2---:R-:W-:Y:S05]  /*1a020*/  @!P1 BRA `(.L_x_1445) ;  /* 0xfffffffc00f09947 */ /* 0x004fea000383ffff */
[----:B------:R-:W-:Y:S05]  /*1a030*/  BRA `(.L_x_1536) ;  /* 0xffffffc800887947 */ /* 0x000fea000383ffff */
.L_x_1447:
[----:B-1----:R1:W2:Y:S02]  /*1a040*/  SYNCS.PHASECHK.TRANS64.TRYWAIT P1, [R17+URZ+0x22860], R0 ;  /* 0x02286000110075a7 */ /* 0x0022a4000802017f */
[----:B--2---:R-:W-:Y:S05]  /*1a050*/  @!P1 NANOSLEEP.SYNCS 0x989680 ;  /* 0x009896800000995d */ /* 0x004fea0003900000 */
[----:B------:R-:W2:Y:S02]  /*1a060*/  @!P1 SYNCS.PHASECHK.TRANS64 P1, [R17+URZ+0x22860], R0 ;  /* 0x02286000110095a7 */ /* 0x000ea4000802007f */
[----:B--2---:R-:W-:Y:S05]  /*1a070*/  @!P1 BRA `(.L_x_1447) ;  /* 0xfffffffc00f09947 */ /* 0x004fea000383ffff */
[----:B------:R-:W-:Y:S05]  /*1a080*/  BRA `(.L_x_1537) ;  /* 0xffffffc800947947 */ /* 0x000fea000383ffff */
.L_x_1461:
[----:B0-----:R0:W1:Y:S02]  /*1a090*/  SYNCS.PHASECHK.TRANS64.TRYWAIT P0, [R5+URZ+0x22820], R0 ;  /* 0x02282000050075a7 */ /* 0x001064000800017f */
[----:B-1----:R-:W-:Y:S05]  /*1a0a0*/  @!P0 NANOSLEEP.SYNCS 0x989680 ;  /* 0x009896800000895d */ /* 0x002fea0003900000 */
[----:B------:R-:W1:Y:S02]  /*1a0b0*/  @!P0 SYNCS.PHASECHK.TRANS64 P0, [R5+URZ+0x22820], R0 ;  /* 0x02282000050085a7 */ /* 0x000e64000800007f */
[----:B-1----:R-:W-:Y:S05]  /*1a0c0*/  @!P0 BRA `(.L_x_1461) ;  /* 0xfffffffc00f08947 */ /* 0x002fea000383ffff */
[----:B------:R-:W-:Y:S05]  /*1a0d0*/  BRA `(.L_x_1538) ;  /* 0xffffffd800c47947 */ /* 0x000fea000383ffff */
.L_x_1462:
[----:B------:R-:W1:Y:S01]  /*1a0e0*/  S2R R2, SR_TID.X ;  /* 0x0000000000027919 */ /* 0x000e620000002100 */
[----:B------:R-:W-:Y:S01]  /*1a0f0*/  BSSY B0, `(.L_x_1539) ;  /* 0x000000a000007945 */ /* 0x000fe20003800000 */
[----:B------:R-:W-:Y:S02]  /*1a100*/  IMAD.MOV.U32 R12, RZ, RZ, RZ ;  /* 0x000000ffff0c7224 */ /* 0x000fe400078e00ff */
[----:B------:R-:W-:Y:S02]  /*1a110*/  IMAD.MOV.U32 R11, RZ, RZ, 0x1f ;  /* 0x0000001fff0b7424 */ /* 0x000fe400078e00ff */
[----:B------:R-:W-:Y:S01]  /*1a120*/  IMAD.MOV.U32 R15, RZ, RZ, -0x1 ;  /* 0xffffffffff0f7424 */ /* 0x000fe200078e00ff */
[----:B-1----:R-:W-:-:S04]  /*1a130*/  SHF.R.U32.HI R2, RZ, 0x5, R2 ;  /* 0x00000005ff027819 */ /* 0x002fc80000011602 */
[----:B------:R-:W-:-:S05]  /*1a140*/  LOP3.LUT R2, R2, 0x3, RZ, 0xc0, !PT ;  /* 0x0000000302027812 */ /* 0x000fca00078ec0ff */
[----:B------:R-:W-:-:S07]  /*1a150*/  IMAD.MOV.U32 R13, RZ, RZ, R2 ;  /* 0x000000ffff0d7224 */ /* 0x000fce00078e0002 */
[----:B0-----:R-:W-:Y:S05]  /*1a160*/  WARPSYNC.COLLECTIVE R15, `(.L_x_1540) ;  /* 0x000000000f087348 */ /* 0x001fea0003c00000 */
[----:B------:R1:W2:Y:S02]  /*1a170*/  SHFL.IDX P6, R14, R13, R12, R11 ;  /* 0x0000000c0d0e7389 */ /* 0x0002a400000c000b */
[----:B012---:R-:W-:Y:S01]  /*1a180*/  ENDCOLLECTIVE ;  /* 0x000000000000791b */ /* 0x007fe20003800000 */
.L_x_1540:
[----:B------:R-:W-:Y:S05]  /*1a190*/  BSYNC B0 ;  /* 0x0000000000007941 */ /* 0x000fea0003800000 */
.L_x_1539:
[----:B------:R-:W-:Y:S05]  /*1a1a0*/  BRA `(.L_x_1541) ;  /* 0xffffffd800ac7947 */ /* 0x000fea000383ffff */
.L_x_1465:
[----:B------:R-:W-:Y:S01]  /*1a1b0*/  BSSY B1, `(.L_x_1542) ;  /* 0x0000006000017945 */ /* 0x000fe20003800000 */
[----:B------:R-:W-:-:S07]  /*1a1c0*/  IMAD.MOV.U32 R15, RZ, RZ, -0x1 ;  /* 0xffffffffff0f7424 */ /* 0x000fce00078e00ff */
[----:B0-----:R-:W-:Y:S05]  /*1a1d0*/  WARPSYNC.COLLECTIVE R15, `(.L_x_1543) ;  /* 0x000000000f0c7348 */ /* 0x001fea0003c00000 */
[----:B------:R-:W-:Y:S02]  /*1a1e0*/  ELECT P6, UR62, PT ;  /* 0x00000000003e782f */ /* 0x000fe400038c0000 */
[----:B------:R-:W-:Y:S01]  /*1a1f0*/  MOV R14, UR62 ;  /* 0x0000003e000e7c02 */ /* 0x000fe20008000f00 */
[----:B0-----:R-:W-:Y:S10]  /*1a200*/  ENDCOLLECTIVE ;  /* 0x000000000000791b */ /* 0x001ff40003800000 */
.L_x_1543:
[----:B------:R-:W-:Y:S05]  /*1a210*/  BSYNC B1 ;  /* 0x0000000000017941 */ /* 0x000fea0003800000 */
.L_x_1542:
[----:B------:R-:W-:Y:S05]  /*1a220*/  BRA `(.L_x_1544) ;  /* 0xffffffd800a47947 */ /* 0x000fea000383ffff */
.L_x_1467:
[----:B0-----:R0:W1:Y:S02]  /*1a230*/  SYNCS.PHASECHK.TRANS64.TRYWAIT P1, [R3+URZ+0x22840], R2 ;  /* 0x02284002030075a7 */ /* 0x001064000802017f */
[----:B-1----:R-:W-:Y:S05]  /*1a240*/  @!P1 NANOSLEEP.SYNCS 0x989680 ;  /* 0x009896800000995d */ /* 0x002fea0003900000 */
[----:B------:R-:W1:Y:S02]  /*1a250*/  @!P1 SYNCS.PHASECHK.TRANS64 P1, [R3+URZ+0x22840], R2 ;  /* 0x02284002030095a7 */ /* 0x000e64000802007f */
[----:B-1----:R-:W-:Y:S05]  /*1a260*/  @!P1 BRA `(.L_x_1467) ;  /* 0xfffffffc00f09947 */ /* 0x002fea000383ffff */
[----:B------:R-:W-:Y:S05]  /*1a270*/  BRA `(.L_x_1545) ;  /* 0xffffffd800c47947 */ /* 0x000fea000383ffff */
.L_x_1469:
[----:B-1----:R1:W2:Y:S02]  /*1a280*/  SYNCS.PHASECHK.TRANS64.TRYWAIT P1, [R23+URZ+0x22840], R0 ;  /* 0x02284000170075a7 */ /* 0x0022a4000802017f */
[----:B--2---:R-:W-:Y:S05]  /*1a290*/  @!P1 NANOSLEEP.SYNCS 0x989680 ;  /* 0x009896800000995d */ /* 0x004fea0003900000 */
[----:B------:R-:W2:Y:S02]  /*1a2a0*/  @!P1 SYNCS.PHASECHK.TRANS64 P1, [R23+URZ+0x22840], R0 ;  /* 0x02284000170095a7 */ /* 0x000ea4000802007f */
[----:B--2---:R-:W-:Y:S05]  /*1a2b0*/  @!P1 BRA `(.L_x_1469) ;  /* 0xfffffffc00f09947 */ /* 0x004fea000383ffff */
[----:B------:R-:W-:Y:S05]  /*1a2c0*/  BRA `(.L_x_1546) ;  /* 0xffffffd800d07947 */ /* 0x000fea000383ffff */
.L_x_1471:
[----:B--2---:R2:W3:Y:S02]  /*1a2d0*/  SYNCS.PHASECHK.TRANS64.TRYWAIT P1, [R3+URZ+0x22860], R2 ;  /* 0x02286002030075a7 */ /* 0x0044e4000802017f */
[----:B---3--:R-:W-:Y:S05]  /*1a2e0*/  @!P1 NANOSLEEP.SYNCS 0x989680 ;  /* 0x009896800000995d */ /* 0x008fea0003900000 */
[----:B------:R-:W3:Y:S02]  /*1a2f0*/  @!P1 SYNCS.PHASECHK.TRANS64 P1, [R3+URZ+0x22860], R2 ;  /* 0x02286002030095a7 */ /* 0x000ee4000802007f */
[----:B---3--:R-:W-:Y:S05]  /*1a300*/  @!P1 BRA `(.L_x_1471) ;  /* 0xfffffffc00f09947 */ /* 0x008fea000383ffff */
[----:B------:R-:W-:Y:S05]  /*1a310*/  BRA `(.L_x_1547) ;  /* 0xffffffd800cc7947 */ /* 0x000fea000383ffff */
.L_x_1473:
[----:B---3--:R3:W4:Y:S02]  /*1a320*/  SYNCS.PHASECHK.TRANS64.TRYWAIT P1, [R23+URZ+0x22860], R0 ;  /* 0x02286000170075a7 */ /* 0x008724000802017f */
[----:B----4-:R-:W-:Y:S05]  /*1a330*/  @!P1 NANOSLEEP.SYNCS 0x989680 ;  /* 0x009896800000995d */ /* 0x010fea0003900000 */
[----:B------:R-:W4:Y:S02]  /*1a340*/  @!P1 SYNCS.PHASECHK.TRANS64 P1, [R23+URZ+0x22860], R0 ;  /* 0x02286000170095a7 */ /* 0x000f24000802007f */
[----:B----4-:R-:W-:Y:S05]  /*1a350*/  @!P1 BRA `(.L_x_1473) ;  /* 0xfffffffc00f09947 */ /* 0x010fea000383ffff */
[----:B------:R-:W-:Y:S05]  /*1a360*/  BRA `(.L_x_1548) ;  /* 0xffffffd800c87947 */ /* 0x000fea000383ffff */
.L_x_1475:
[----:B----4-:R4:W0:Y:S02]  /*1a370*/  SYNCS.PHASECHK.TRANS64.TRYWAIT P1, [R3+URZ+0x22880], R2 ;  /* 0x02288002030075a7 */ /* 0x010824000802017f */
[----:B0-----:R-:W-:Y:S05]  /*1a380*/  @!P1 NANOSLEEP.SYNCS 0x989680 ;  /* 0x009896800000995d */ /* 0x001fea0003900000 */
[----:B------:R-:W0:Y:S02]  /*1a390*/  @!P1 SYNCS.PHASECHK.TRANS64 P1, [R3+URZ+0x22880], R2 ;  /* 0x02288002030095a7 */ /* 0x000e24000802007f */
[----:B0-----:R-:W-:Y:S05]  /*1a3a0*/  @!P1 BRA `(.L_x_1475) ;  /* 0xfffffffc00f09947 */ /* 0x001fea000383ffff */
[----:B------:R-:W-:Y:S05]  /*1a3b0*/  BRA `(.L_x_1549) ;  /* 0xffffffd800c47947 */ /* 0x000fea000383ffff */
.L_x_1550:
        /* <DEDUP_REMOVED lines=12> */
.L_x_3194:


//--------------------- .text._ZN7cutlass13device_kernelIN5flash11enable_sm90INS1_16FlashAttnFwdSm90INS1_25CollectiveMainloopFwdSm90ILi2EN4cute5tupleIJNS5_1CILi1EEES8_S8_EEENS6_IJNS7_ILi128EEESA_NS7_ILi192EEEEEELi128ENS_12float_e4m3_tEfNS_4arch4Sm90ELb0ELb1ELb1ELb1ELb1ELb1ELb0ELb1ELb1ELb1ELb0ELb0EEENS1_21CollectiveEpilogueFwdINS6_IJSA_SA_SA_EEES9_NS_10bfloat16_tESF_Li256ELb1ELb1ELb0ELb1EEENS1_36VarlenDynamicPersistentTileSchedulerILi128ELi128ELi256ELi128ELb0ELb1ELb1ELb1ELb0ELb1EEEEEEEEEvNT_6ParamsE --------------------------
	.section	.text._ZN7cutlass13device_kernelIN5flash11enable_sm90INS1_16FlashAttnFwdSm90INS1_25CollectiveMainloopFwdSm90ILi2EN4cute5tupleIJNS5_1CILi1EEES8_S8_EEENS6_IJNS7_ILi128EEESA_NS7_ILi192EEEEEELi128ENS_12float_e4m3_tEfNS_4arch4Sm90ELb0ELb1ELb1ELb1ELb1ELb1ELb0ELb1ELb1ELb1ELb0ELb0EEENS1_21CollectiveEpilogueFwdINS6_IJSA_SA_SA_EEES9_NS_10bfloat16_tESF_Li256ELb1ELb1ELb0ELb1EEENS1_36VarlenDynamicPersistentTileSchedulerILi128ELi128ELi256ELi128ELb0ELb1ELb1ELb1ELb0ELb1EEEEEEEEEvNT_6ParamsE,"ax",@progbits
	.align	128
.text._ZN7cutlass13device_kernelIN5flash11enable_sm90INS1_16FlashAttnFwdSm90INS1_25CollectiveMainloopFwdSm90ILi2EN4cute5tupleIJNS5_1CILi1EEES8_S8_EEENS6_IJNS7_ILi128EEESA_NS7_ILi192EEEEEELi128ENS_12float_e4m3_tEfNS_4arch4Sm90ELb0ELb1ELb1ELb1ELb1ELb1ELb0ELb1ELb1ELb1ELb0ELb0EEENS1_21CollectiveEpilogueFwdINS6_IJSA_SA_SA_EEES9_NS_10bfloat16_tESF_Li256ELb1ELb1ELb0ELb1EEENS1_36VarlenDynamicPersistentTileSchedulerILi128ELi128ELi256ELi128ELb0ELb1ELb1ELb1ELb0ELb1EEEEEEEEEvNT_6ParamsE:
        .type           _ZN7cutlass13device_kernelIN5flash11enable_sm90INS1_16FlashAttnFwdSm90INS1_25CollectiveMainloopFwdSm90ILi2EN4cute5tupleIJNS5_1CILi1EEES8_S8_EEENS6_IJNS7_ILi128EEESA_NS7_ILi192EEEEEELi128ENS_12float_e4m3_tEfNS_4arch4Sm90ELb0ELb1ELb1ELb1ELb1ELb1ELb0ELb1ELb1ELb1ELb0ELb0EEENS1_21CollectiveEpilogueFwdINS6_IJSA_SA_SA_EEES9_NS_10bfloat16_tESF_Li256ELb1ELb1ELb0ELb1EEENS1_36VarlenDynamicPersistentTileSchedulerILi128ELi128ELi256ELi128ELb0ELb1ELb1ELb1ELb0ELb1EEEEEEEEEvNT_6ParamsE,@function
        .size           _ZN7cutlass13device_kernelIN5flash11enable_sm90INS1_16FlashAttnFwdSm90INS1_25CollectiveMainloopFwdSm90ILi2EN4cute5tupleIJNS5_1CILi1EEES8_S8_EEENS6_IJNS7_ILi128EEESA_NS7_ILi192EEEEEELi128ENS_12float_e4m3_tEfNS_4arch4Sm90ELb0ELb1ELb1ELb1ELb1ELb1ELb0ELb1ELb1ELb1ELb0ELb0EEENS1_21CollectiveEpilogueFwdINS6_IJSA_SA_SA_EEES9_NS_10bfloat16_tESF_Li256ELb1ELb1ELb0ELb1EEENS1_36VarlenDynamicPersistentTileSchedulerILi128ELi128ELi256ELi128ELb0ELb1ELb1ELb1ELb0ELb1EEEEEEEEEvNT_6ParamsE,(.L_x_3195 - _ZN7cutlass13device_kernelIN5flash11enable_sm90INS1_16FlashAttnFwdSm90INS1_25CollectiveMainloopFwdSm90ILi2EN4cute5tupleIJNS5_1CILi1EEES8_S8_EEENS6_IJNS7_ILi128EEESA_NS7_ILi192EEEEEELi128ENS_12float_e4m3_tEfNS_4arch4Sm90ELb0ELb1ELb1ELb1ELb1ELb1ELb0ELb1ELb1ELb1ELb0ELb0EEENS1_21CollectiveEpilogueFwdINS6_IJSA_SA_SA_EEES9_NS_10bfloat16_tESF_Li256ELb1ELb1ELb0ELb1EEENS1_36VarlenDynamicPersistentTileSchedulerILi128ELi128ELi256ELi128ELb0ELb1ELb1ELb1ELb0ELb1EEEEEEEEEvNT_6ParamsE)
        .other          _ZN7cutlass13device_kernelIN5flash11enable_sm90INS1_16FlashAttnFwdSm90INS1_25CollectiveMainloopFwdSm90ILi2EN4cute5tupleIJNS5_1CILi1EEES8_S8_EEENS6_IJNS7_ILi128EEESA_NS7_ILi192EEEEEELi128ENS_12float_e4m3_tEfNS_4arch4Sm90ELb0ELb1ELb1ELb1ELb1ELb1ELb0ELb1ELb1ELb1ELb0ELb0EEENS1_21CollectiveEpilogueFwdINS6_IJSA_SA_SA_EEES9_NS_10bfloat16_tESF_Li256ELb1ELb1ELb0ELb1EEENS1_36VarlenDynamicPersistentTileSchedulerILi128ELi128ELi256ELi128ELb0ELb1ELb1ELb1ELb0ELb1EEEEEEEEEvNT_6ParamsE,@"STO_CUDA_ENTRY STV_DEFAULT"
_ZN7cutlass13device_kernelIN5flash11enable_sm90INS1_16FlashAttnFwdSm90INS1_25CollectiveMainloopFwdSm90ILi2EN4cute5tupleIJNS5_1CILi1EEES8_S8_EEENS6_IJNS7_ILi128EEESA_NS7_ILi192EEEEEELi128ENS_12float_e4m3_tEfNS_4arch4Sm90ELb0ELb1ELb1ELb1ELb1ELb1ELb0ELb1ELb1ELb1ELb0ELb0EEENS1_21CollectiveEpilogueFwdINS6_IJSA_SA_SA_EEES9_NS_10bfloat16_tESF_Li256ELb1ELb1ELb0ELb1EEENS1_36VarlenDynamicPersistentTileSchedulerILi128ELi128ELi256ELi128ELb0ELb1ELb1ELb1ELb0ELb1EEEEEEEEEvNT_6ParamsE:
        /* <DEDUP_REMOVED lines=18> */
.L_x_1552:
[----:B------:R-:W-:Y:S05]  /*0120*/  BSYNC B0 ;  /* 0x0000000000007941 */ /* 0x000fea0003800000 */
.L_x_1551:
        /* <DEDUP_REMOVED lines=41> */
.L_x_1553:
        /* <DEDUP_REMOVED lines=22> */
.L_x_1554:
        /* <DEDUP_REMOVED lines=18> */
.L_x_1555:
        /* <DEDUP_REMOVED lines=22> */
.L_x_1556:
        /* <DEDUP_REMOVED lines=23> */
.L_x_1557:
        /* <DEDUP_REMOVED lines=8> */
.L_x_1560:
        /* <DEDUP_REMOVED lines=8> */
[----:B-1----:R-:W-:-:S06]  /*0a10*/  ULEA UR4, UR40, UR4, 0x18 ;  /* 0x0000000428047291 */ /* 0x002fcc000f8ec03f */
[----:B------:R-:W-:Y:S01]  /*0a20*/  IMAD.U32 R16, RZ, RZ, UR4 ;  /* 0x00000004ff107e24 */ /* 0x000fe2000f8e00ff */
[----:B0-----:R-:W-:Y:S01]  /*0a30*/  SHF.R.U32.HI R0, RZ, 0x7, R0 ;  /* 0x00000007ff007819 */ /* 0x001fe20000011600 */
[----:B------:R-:W-:-:S03]  /*0a40*/  ULDC UR4, c[0x0][0xc3c] ;  /* 0x00030f0000047ab9 */ /* 0x000fc60000000800 */
[----:B------:R-:W-:-:S13]  /*0a50*/  ISETP.NE.AND P0, PT, R0, 0x1, PT ;  /* 0x000000010000780c */ /* 0x000fda0003f05270 */
[----:B------:R-:W-:Y:S08]  /*0a60*/  @!P0 BAR.ARV 0x9, 0x100 ;  /* 0x0244000000008b1d */ /* 0x000ff00000002000 */
[----:B------:R-:W-:Y:S06]  /*0a70*/  BAR.SYNC.DEFER_BLOCKING 0x5, 0x180 ;  /* 0x0146000000007b1d */ /* 0x000fec0000010000 */
[----:B------:R-:W0:Y:S02]  /*0a80*/  LDS.128 R20, [R16+0x228d0] ;  /* 0x0228d00010147984 */ /* 0x000e240000000c00 */
[----:B------:R-:W-:Y:S06]  /*0a90*/  BAR.ARV 0x4, 0x180 ;  /* 0x0106000000007b1d */ /* 0x000fec0000002000 */
[----:B0-----:R-:W-:-:S13]  /*0aa0*/  ISETP.GE.AND P0, PT, R23, UR4, PT ;  /* 0x0000000417007c0c */ /* 0x001fda000bf06270 */
[----:B------:R-:W-:Y:S05]  /*0ab0*/  @P0 BRA `(.L_x_1561) ;  /* 0x0000028800b40947 */ /* 0x000fea0003800000 */
[----:B------:R-:W0:Y:S01]  /*0ac0*/  S2R R0, SR_TID.X ;  /* 0x0000000000007919 */ /* 0x000e220000002100 */
[----:B------:R-:W-:Y:S01]  /*0ad0*/  R2UR UR42, R16 ;  /* 0x00000000102a72ca */ /* 0x000fe200000e0000 */
[----:B------:R-:W-:Y:S01]  /*0ae0*/  IMAD.MOV.U32 R206, RZ, RZ, 0x20 ;  /* 0x00000020ffce7424 */ /* 0x000fe200078e00ff */
[----:B------:R-:W-:Y:S01]  /*0af0*/  CS2R R168, SRZ ;  /* 0x0000000000a87805 */ /* 0x000fe2000001ff00 */
[----:B------:R-:W-:Y:S01]  /*0b00*/  IMAD.MOV.U32 R17, RZ, RZ, RZ ;  /* 0x000000ffff117224 */ /* 0x000fe200078e00ff */
[----:B------:R-:W-:Y:S01]  /*0b10*/  ULOP3.LUT UR41, UR36, 0x1, URZ, 0xfc, !UPT ;  /* 0x0000000124297892 */ /* 0x000fe2000f8efc3f */
[----:B------:R-:W-:Y:S01]  /*0b20*/  IMAD.MOV.U32 R173, RZ, RZ, RZ ;  /* 0x000000ffffad7224 */ /* 0x000fe200078e00ff */
[----:B------:R-:W-:-:S07]  /*0b30*/  UMOV UR37, URZ ;  /* 0x0000003f00257c82 */ /* 0x000fce0008000000 */
[----:B------:R-:W-:Y:S01]  /*0b40*/  UIADD3 UR42, UR42, 0x10400, URZ ;  /* 0x000104002a2a7890 */ /* 0x000fe2000fffe03f */
[----:B0-----:R-:W-:-:S05]  /*0b50*/  VIADD R223, R0, 0xffffff80 ;  /* 0xffffff8000df7836 */ /* 0x001fca0000000000 */
[----:B------:R-:W-:Y:S02]  /*0b60*/  SHF.R.S32.HI R0, RZ, 0x1f, R223 ;  /* 0x0000001fff007819 */ /* 0x000fe400000114df */
[-C--:B------:R-:W-:Y:S02]  /*0b70*/  LEA.HI R5, R223, R223.reuse, RZ, 0x1 ;  /* 0x000000dfdf057211 */ /* 0x080fe400078f08ff */
[CC--:B------:R-:W-:Y:S02]  /*0b80*/  LEA.HI R6, R0.reuse, R223.reuse, RZ, 0x4 ;  /* 0x000000df00067211 */ /* 0x0c0fe400078f20ff */
[CC--:B------:R-:W-:Y:S02]  /*0b90*/  LEA.HI R3, R0.reuse, R223.reuse, RZ, 0x5 ;  /* 0x000000df00037211 */ /* 0x0c0fe400078f28ff */
[----:B------:R-:W-:Y:S02]  /*0ba0*/  SHF.R.S32.HI R201, RZ, 0x4, R6 ;  /* 0x00000004ffc97819 */ /* 0x000fe40000011406 */
[----:B------:R-:W-:Y:S01]  /*0bb0*/  LEA.HI R2, R0, R223, RZ, 0x2 ;  /* 0x000000df00027211 */ /* 0x000fe200078f10ff */
[----:B------:R-:W-:Y:S01]  /*0bc0*/  IMAD.SHL.U32 R7, R3, 0x20, RZ ;  /* 0x0000002003077824 */ /* 0x000fe200078e00ff */
[----:B------:R-:W-:-:S02]  /*0bd0*/  LOP3.LUT R8, R6, 0x3fffff0, RZ, 0xc0, !PT ;  /* 0x03fffff006087812 */ /* 0x000fc400078ec0ff */
[----:B------:R-:W-:Y:S02]  /*0be0*/  LEA.HI R6, R6, R201, RZ, 0x1 ;  /* 0x000000c906067211 */ /* 0x000fe400078f08ff */
[----:B------:R-:W-:Y:S01]  /*0bf0*/  SHF.R.S32.HI R3, RZ, 0x2, R2 ;  /* 0x00000002ff037819 */ /* 0x000fe20000011402 */
[----:B------:R-:W-:Y:S01]  /*0c00*/  IMAD.IADD R8, R223, 0x1, -R8 ;  /* 0x00000001df087824 */ /* 0x000fe200078e0a08 */
[----:B------:R-:W-:Y:S02]  /*0c10*/  SHF.R.S32.HI R4, RZ, 0x1f, R2 ;  /* 0x0000001fff047819 */ /* 0x000fe40000011402 */
[----:B------:R-:W-:Y:S02]  /*0c20*/  LOP3.LUT R7, R7, 0xfffffc00, RZ, 0xc0, !PT ;  /* 0xfffffc0007077812 */ /* 0x000fe400078ec0ff */
[----:B------:R-:W-:Y:S02]  /*0c30*/  LOP3.LUT R6, R6, 0x1ffffffe, RZ, 0xc0, !PT ;  /* 0x1ffffffe06067812 */ /* 0x000fe400078ec0ff */
[----:B------:R-:W-:Y:S01]  /*0c40*/  LEA.HI R4, R4, R3, RZ, 0x2 ;  /* 0x0000000304047211 */ /* 0x000fe200078f10ff */
[----:B------:R-:W-:Y:S01]  /*0c50*/  IMAD R7, R8, 0x40, R7 ;  /* 0x0000004008077824 */ /* 0x000fe200078e0207 */
[----:B------:R-:W-:Y:S01]  /*0c60*/  LOP3.LUT R208, R5, 0xfffffffe, RZ, 0xc0, !PT ;  /* 0xfffffffe05d07812 */ /* 0x000fe200078ec0ff */
[----:B------:R-:W-:Y:S01]  /*0c70*/  IMAD.IADD R6, R201, 0x1, -R6 ;  /* 0x00000001c9067824 */ /* 0x000fe200078e0a06 */
[----:B------:R-:W-:-:S02]  /*0c80*/  LOP3.LUT R4, R4, 0xfffffffc, RZ, 0xc0, !PT ;  /* 0xfffffffc04047812 */ /* 0x000fc400078ec0ff */
[----:B------:R-:W-:Y:S01]  /*0c90*/  LOP3.LUT R2, R2, 0xfffffffc, RZ, 0xc0, !PT ;  /* 0xfffffffc02027812 */ /* 0x000fe200078ec0ff */
[----:B------:R-:W-:Y:S01]  /*0ca0*/  IMAD.IADD R208, R223, 0x1, -R208 ;  /* 0x00000001dfd07824 */ /* 0x000fe200078e0ad0 */
[----:B------:R-:W-:Y:S01]  /*0cb0*/  SHF.R.S32.HI R176, RZ, 0x1, R5 ;  /* 0x00000001ffb07819 */ /* 0x000fe20000011405 */
[----:B------:R-:W-:Y:S01]  /*0cc0*/  IMAD R220, R6, 0x8, R7 ;  /* 0x0000000806dc7824 */ /* 0x000fe200078e0207 */
[----:B------:R-:W-:Y:S01]  /*0cd0*/  SHF.R.S32.HI R7, RZ, 0x1f, R5 ;  /* 0x0000001fff077819 */ /* 0x000fe20000011405 */
[----:B------:R-:W-:Y:S01]  /*0ce0*/  IMAD.IADD R4, R3, 0x1, -R4 ;  /* 0x0000000103047824 */ /* 0x000fe200078e0a04 */
[----:B------:R-:W-:Y:S01]  /*0cf0*/  LEA.HI R3, R0, R223, RZ, 0x7 ;  /* 0x000000df00037211 */ /* 0x000fe200078f38ff */
[----:B------:R-:W-:Y:S01]  /*0d00*/  IMAD.IADD R6, R223, 0x1, -R2 ;  /* 0x00000001df067824 */ /* 0x000fe200078e0a02 */
[----:B------:R-:W-:Y:S01]  /*0d10*/  LEA.HI R7, R7, R176, RZ, 0x3 ;  /* 0x000000b007077211 */ /* 0x000fe200078f18ff */
[C---:B------:R-:W-:Y:S01]  /*0d20*/  IMAD.SHL.U32 R174, R208.reuse, 0x8, RZ ;  /* 0x00000008d0ae7824 */ /* 0x040fe200078e00ff */
[----:B------:R-:W-:Y:S01]  /*0d30*/  LOP3.LUT R2, R3, 0xffffff80, RZ, 0xc0, !PT ;  /* 0xffffff8003027812 */ /* 0x000fe200078ec0ff */
[----:B------:R-:W-:Y:S01]  /*0d40*/  IMAD.SHL.U32 R18, R208, 0x10, RZ ;  /* 0x00000010d0127824 */ /* 0x000fe200078e00ff */
[----:B------:R-:W-:Y:S01]  /*0d50*/  LEA.HI R8, R6, R6, RZ, 0x1 ;  /* 0x0000000606087211 */ /* 0x000fe200078f08ff */
[C---:B------:R-:W-:Y:S01]  /*0d60*/  VIADD R191, R174.reuse, 0x40 ;  /* 0x00000040aebf7836 */ /* 0x040fe20000000000 */
[----:B------:R-:W-:Y:S01]  /*0d70*/  IADD3 R189, R174, 0x20, RZ ;  /* 0x00000020aebd7810 */ /* 0x000fe20007ffe0ff */
[----:B------:R-:W-:Y:S01]  /*0d80*/  IMAD.IADD R209, R223, 0x1, -R2 ;  /* 0x00000001dfd17824 */ /* 0x000fe200078e0a02 */
[----:B------:R-:W-:Y:S01]  /*0d90*/  LOP3.LUT R9, R8, 0x1ffffffe, RZ, 0xc0, !PT ;  /* 0x1ffffffe08097812 */ /* 0x000fe200078ec0ff */
[----:B------:R-:W-:Y:S01]  /*0da0*/  IMAD.SHL.U32 R181, R4, 0x80, RZ ;  /* 0x0000008004b57824 */ /* 0x000fe200078e00ff */
[----:B------:R-:W-:Y:S01]  /*0db0*/  LOP3.LUT R7, R7, 0xfffffff8, RZ, 0xc0, !PT ;  /* 0xfffffff807077812 */ /* 0x000fe200078ec0ff */
[----:B------:R-:W-:Y:S01]  /*0dc0*/  IMAD.IADD R10, R174, 0x1, R189 ;  /* 0x00000001ae0a7824 */ /* 0x000fe200078e02bd */
[----:B------:R-:W-:Y:S01]  /*0dd0*/  LEA.HI R5, R5, R176, RZ, 0x1 ;  /* 0x000000b005057211 */ /* 0x000fe200078f08ff */
[----:B------:R-:W-:Y:S01]  /*0de0*/  IMAD.IADD R194, R6, 0x1, -R9 ;  /* 0x0000000106c27824 */ /* 0x000fe200078e0a09 */
[----:B------:R-:W-:Y:S01]  /*0df0*/  SHF.R.S32.HI R6, RZ, 0x1f, R209 ;  /* 0x0000001fff067819 */ /* 0x000fe200000114d1 */
[----:B------:R-:W-:Y:S01]  /*0e00*/  IMAD.IADD R187, R176, 0x1, -R7 ;  /* 0x00000001b0bb7824 */ /* 0x000fe200078e0a07 */
[----:B------:R-:W-:Y:S01]  /*0e10*/  SHF.R.S32.HI R11, RZ, 0x1f, R10 ;  /* 0x0000001fff0b7819 */ /* 0x000fe2000001140a */
[----:B------:R-:W-:Y:S01]  /*0e20*/  VIADD R185, R18, 0x80 ;  /* 0x0000008012b97836 */ /* 0x000fe20000000000 */
[----:B------:R-:W-:Y:S01]  /*0e30*/  LEA.HI R8, R6, R209, RZ, 0x2 ;  /* 0x000000d106087211 */ /* 0x000fe200078f10ff */
[----:B------:R-:W-:Y:S01]  /*0e40*/  IMAD.SHL.U32 R2, R187, 0x80, RZ ;  /* 0x00000080bb027824 */ /* 0x000fe200078e00ff */
[CC--:B------:R-:W-:Y:S01]  /*0e50*/  LEA.HI R12, R11.reuse, R10.reuse, RZ, 0x4 ;  /* 0x0000000a0b0c7211 */ /* 0x0c0fe200078f20ff */
[----:B------:R-:W-:Y:S01]  /*0e60*/  VIADD R186, R18, 0xa0 ;  /* 0x000000a012ba7836 */ /* 0x000fe20000000000 */
[----:B------:R-:W-:Y:S01]  /*0e70*/  LEA.HI R13, R11, R10, RZ, 0x6 ;  /* 0x0000000a0b0d7211 */ /* 0x000fe200078f30ff */
[C---:B------:R-:W-:Y:S01]  /*0e80*/  IMAD.IADD R11, R174.reuse, 0x1, R191 ;  /* 0x00000001ae0b7824 */ /* 0x040fe200078e02bf */
[--C-:B------:R-:W-:Y:S01]  /*0e90*/  SHF.R.S32.HI R9, RZ, 0x2, R8.reuse ;  /* 0x00000002ff097819 */ /* 0x100fe20000011408 */
[----:B------:R-:W-:Y:S01]  /*0ea0*/  VIADD R190, R174, 0x10 ;  /* 0x00000010aebe7836 */ /* 0x000fe20000000000 */
[----:B------:R-:W-:Y:S01]  /*0eb0*/  SHF.R.S32.HI R10, RZ, 0x1f, R8 ;  /* 0x0000001fff0a7819 */ /* 0x000fe20000011408 */
[----:B------:R-:W-:Y:S01]  /*0ec0*/  IMAD.SHL.U32 R13, R13, 0x80, RZ ;  /* 0x000000800d0d7824 */ /* 0x000fe200078e00ff */
[----:B------:R-:W-:Y:S01]  /*0ed0*/  LOP3.LUT R7, R2, 0x380, RZ, 0xc0, !PT ;  /* 0x0000038002077812 */ /* 0x000fe200078ec0ff */
[----:B------:R-:W-:Y:S01]  /*0ee0*/  VIADD R192, R174, 0x30 ;  /* 0x00000030aec07836 */ /* 0x000fe20000000000 */
[----:B------:R-:W-:Y:S01]  /*0ef0*/  LEA.HI R10, R10, R9, RZ, 0x3 ;  /* 0x000000090a0a7211 */ /* 0x000fe200078f18ff */
[----:B------:R-:W-:Y:S01]  /*0f00*/  VIADD R193, R174, 0x50 ;  /* 0x00000050aec17836 */ /* 0x000fe20000000000 */
[----:B------:R-:W-:-:S02]  /*0f10*/  SHF.R.S32.HI R218, RZ, 0x7, R3 ;  /* 0x00000007ffda7819 */ /* 0x000fc40000011403 */
[----:B------:R-:W-:Y:S02]  /*0f20*/  LOP3.LUT R5, R5, 0x3fffffe, RZ, 0xc0, !PT ;  /* 0x03fffffe05057812 */ /* 0x000fe400078ec0ff */
[----:B------:R-:W-:Y:S02]  /*0f30*/  LOP3.LUT R10, R10, 0xfffffff8, RZ, 0xc0, !PT ;  /* 0xfffffff80a0a7812 */ /* 0x000fe400078ec0ff */
[----:B------:R-:W-:Y:S01]  /*0f40*/  SHF.R.U32.HI R2, RZ, 0x3, R7 ;  /* 0x00000003ff027819 */ /* 0x000fe20000011607 */
[----:B------:R-:W-:Y:S01]  /*0f50*/  IMAD.IADD R5, R176, 0x1, -R5 ;  /* 0x00000001b0057824 */ /* 0x000fe200078e0a05 */
[----:B------:R-:W-:Y:S01]  /*0f60*/  LOP3.LUT R7, R7, 0x10, R18, 0xf8, !PT ;  /* 0x0000001007077812 */ /* 0x000fe200078ef812 */
[----:B------:R-:W-:Y:S01]  /*0f70*/  IMAD.IADD R9, R9, 0x1, -R10 ;  /* 0x0000000109097824 */ /* 0x000fe200078e0a0a */
[----:B------:R-:W-:Y:S01]  /*0f80*/  LEA.HI R6, R6, R209, RZ, 0x5 ;  /* 0x000000d106067211 */ /* 0x000fe200078f28ff */
[----:B------:R-:W-:Y:S01]  /*0f90*/  IMAD R5, R201, 0x8, R5 ;  /* 0x00000008c9057824 */ /* 0x000fe200078e0205 */
[----:B------:R-:W-:-:S02]  /*0fa0*/  LEA.HI R3, R3, R218, RZ, 0x1 ;  /* 0x000000da03037211 */ /* 0x000fc400078f08ff */
[----:B------:R-:W-:Y:S01]  /*0fb0*/  SHF.R.S32.HI R14, RZ, 0x1f, R11 ;  /* 0x0000001fff0e7819 */ /* 0x000fe2000001140b */
[----:B------:R-:W-:Y:S01]  /*0fc0*/  IMAD.SHL.U32 R183, R5, 0x40, RZ ;  /* 0x0000004005b77824 */ /* 0x000fe200078e00ff */
[----:B------:R-:W-:Y:S02]  /*0fd0*/  LOP3.LUT R2, R7, R2, RZ, 0x3c, !PT ;  /* 0x0000000207027212 */ /* 0x000fe400078e3cff */
[----:B------:R-:W-:Y:S02]  /*0fe0*/  SHF.R.S32.HI R6, RZ, 0x5, R6 ;  /* 0x00000005ff067819 */ /* 0x000fe40000011406 */
[----:B------:R-:W-:Y:S01]  /*0ff0*/  LOP3.LUT R3, R3, 0x3fffffe, RZ, 0xc0, !PT ;  /* 0x03fffffe03037812 */ /* 0x000fe200078ec0ff */
[----:B------:R-:W-:Y:S01]  /*1000*/  IMAD R201, R201, 0x400, R2 ;  /* 0x00000400c9c97824 */ /* 0x000fe200078e0202 */
[----:B------:R-:W-:Y:S02]  /*1010*/  LEA.HI R0, R0, R223, RZ, 0x3 ;  /* 0x000000df00007211 */ /* 0x000fe400078f18ff */
[----:B------:R-:W-:Y:S01]  /*1020*/  LOP3.LUT R181, R181, 0x180, RZ, 0xc0, !PT ;  /* 0x00000180b5b57812 */ /* 0x000fe200078ec0ff */
[----:B------:R-:W-:Y:S01]  /*1030*/  IMAD.IADD R3, R218, 0x1, -R3 ;  /* 0x00000001da037824 */ /* 0x000fe200078e0a03 */
[----:B------:R-:W-:-:S02]  /*1040*/  LEA.HI R180, R14, R11, RZ, 0x4 ;  /* 0x0000000b0eb47211 */ /* 0x000fc400078f20ff */
[----:B------:R-:W-:Y:S02]  /*1050*/  LEA R6, R6, R9, 0x4 ;  /* 0x0000000906067211 */ /* 0x000fe400078e20ff */
[----:B------:R-:W-:Y:S02]  /*1060*/  LEA.HI R11, R14, R11, RZ, 0x6 ;  /* 0x0000000b0e0b7211 */ /* 0x000fe400078f30ff */
[----:B------:R-:W-:Y:S01]  /*1070*/  LOP3.LUT R2, R0, 0xfffffff8, RZ, 0xc0, !PT ;  /* 0xfffffff800027812 */ /* 0x000fe200078ec0ff */
[----:B------:R-:W-:Y:S01]  /*1080*/  IMAD R219, R3, 0x40, R6 ;  /* 0x0000004003db7824 */ /* 0x000fe200078e0206 */
[----:B------:R-:W-:Y:S01]  /*1090*/  LOP3.LUT R5, R181, 0x30, R12, 0xf8, !PT ;  /* 0x00000030b5057812 */ /* 0x000fe200078ef80c */
[----:B------:R-:W-:Y:S01]  /*10a0*/  IMAD.SHL.U32 R11, R11, 0x80, RZ ;  /* 0x000000800b0b7824 */ /* 0x000fe200078e00ff */
[----:B------:R-:W-:Y:S01]  /*10b0*/  SHF.R.U32.HI R182, RZ, 0x3, R181 ;  /* 0x00000003ffb67819 */ /* 0x000fe200000116b5 */
[----:B------:R-:W-:Y:S01]  /*10c0*/  IMAD.IADD R203, R223, 0x1, -R2 ;  /* 0x00000001dfcb7824 */ /* 0x000fe200078e0a02 */
[----:B------:R-:W-:-:S02]  /*10d0*/  LOP3.LUT P0, RZ, R4, 0x2, RZ, 0xc0, !PT ;  /* 0x0000000204ff7812 */ /* 0x000fc4000780c0ff */
[----:B------:R-:W-:Y:S01]  /*10e0*/  LOP3.LUT R7, R181, 0x30, R180, 0xf8, !PT ;  /* 0x00000030b5077812 */ /* 0x000fe200078ef8b4 */
[----:B------:R-:W-:Y:S01]  /*10f0*/  IMAD.SHL.U32 R197, R203, 0x8, RZ ;  /* 0x00000008cbc57824 */ /* 0x000fe200078e00ff */
[----:B------:R-:W-:Y:S02]  /*1100*/  LOP3.LUT R3, R181, 0x10, R18, 0xf8, !PT ;  /* 0x00000010b5037812 */ /* 0x000fe400078ef812 */
[----:B------:R-:W-:Y:S01]  /*1110*/  LOP3.LUT R4, R13, 0xffffe000, RZ, 0xc0, !PT ;  /* 0xffffe0000d047812 */ /* 0x000fe200078ec0ff */
[----:B------:R-:W-:Y:S01]  /*1120*/  VIADD R202, R197, 0x40 ;  /* 0x00000040c5ca7836 */ /* 0x000fe20000000000 */
[-C--:B------:R-:W-:Y:S02]  /*1130*/  LOP3.LUT R5, R5, R182.reuse, RZ, 0x3c, !PT ;  /* 0x000000b605057212 */ /* 0x080fe400078e3cff */
[----:B------:R-:W-:Y:S02]  /*1140*/  SHF.R.S32.HI R207, RZ, 0x3, R0 ;  /* 0x00000003ffcf7819 */ /* 0x000fe40000011400 */
[----:B------:R-:W-:-:S02]  /*1150*/  LOP3.LUT R9, R7, R182, RZ, 0x3c, !PT ;  /* 0x000000b607097212 */ /* 0x000fc400078e3cff */
[----:B------:R-:W-:Y:S02]  /*1160*/  LOP3.LUT R0, R3, R182, RZ, 0x3c, !PT ;  /* 0x000000b603007212 */ /* 0x000fe400078e3cff */
[----:B------:R-:W-:Y:S02]  /*1170*/  LOP3.LUT R10, R11, 0xffffe000, RZ, 0xc0, !PT ;  /* 0xffffe0000b0a7812 */ /* 0x000fe400078ec0ff */
[-C--:B------:R-:W-:Y:S01]  /*1180*/  IADD3 R7, R5, R183.reuse, R4 ;  /* 0x000000b705077210 */ /* 0x080fe20007ffe004 */
[----:B------:R-:W-:Y:S01]  /*1190*/  IMAD.IADD R199, R183, 0x1, R0 ;  /* 0x00000001b7c77824 */ /* 0x000fe200078e0200 */
[----:B------:R-:W-:Y:S02]  /*11a0*/  LOP3.LUT R5, R181, 0x30, R18, 0xf8, !PT ;  /* 0x00000030b5057812 */ /* 0x000fe400078ef812 */
[----:B------:R-:W-:Y:S01]  /*11b0*/  SEL R206, R206, 0xffffffe0, !P0 ;  /* 0xffffffe0cece7807 */ /* 0x000fe20004000000 */
[----:B------:R-:W-:Y:S01]  /*11c0*/  IMAD.IADD R216, R16, 0x1, R7 ;  /* 0x0000000110d87824 */ /* 0x000fe200078e0207 */
[----:B------:R-:W-:-:S02]  /*11d0*/  IADD3 R9, R9, R183, R10 ;  /* 0x000000b709097210 */ /* 0x000fc40007ffe00a */
[----:B------:R-:W-:Y:S01]  /*11e0*/  LOP3.LUT R172, R8, 0x7ffffffc, RZ, 0xc0, !PT ;  /* 0x7ffffffc08ac7812 */ /* 0x000fe200078ec0ff */
[----:B------:R-:W-:Y:S01]  /*11f0*/  IMAD.IADD R200, R206, 0x1, R199 ;  /* 0x00000001cec87824 */ /* 0x000fe200078e02c7 */
[----:B------:R-:W-:Y:S01]  /*1200*/  IADD3 R177, R18, 0x60, RZ ;  /* 0x0000006012b17810 */ /* 0x000fe20007ffe0ff */
[----:B------:R-:W-:Y:S01]  /*1210*/  IMAD.IADD R215, R16, 0x1, R9 ;  /* 0x0000000110d77824 */ /* 0x000fe200078e0209 */
[----:B------:R-:W-:Y:S01]  /*1220*/  LOP3.LUT R5, R5, R182, RZ, 0x3c, !PT ;  /* 0x000000b605057212 */ /* 0x000fe200078e3cff */
[----:B------:R-:W-:Y:S01]  /*1230*/  IMAD.IADD R172, R209, 0x1, -R172 ;  /* 0x00000001d1ac7824 */ /* 0x000fe200078e0aac */
[----:B------:R-:W-:Y:S02]  /*1240*/  SHF.R.S32.HI R188, RZ, 0x1f, R177 ;  /* 0x0000001fffbc7819 */ /* 0x000fe400000114b1 */
[----:B------:R-:W-:Y:S02]  /*1250*/  SHF.R.S32.HI R196, RZ, 0x1f, R185 ;  /* 0x0000001fffc47819 */ /* 0x000fe400000114b9 */
[----:B------:R-:W-:-:S02]  /*1260*/  SHF.R.S32.HI R195, RZ, 0x1f, R186 ;  /* 0x0000001fffc37819 */ /* 0x000fc400000114ba */
[----:B------:R-:W-:Y:S02]  /*1270*/  SHF.R.S32.HI R222, RZ, 0x1f, R197 ;  /* 0x0000001fffde7819 */ /* 0x000fe400000114c5 */
[----:B------:R-:W-:Y:S02]  /*1280*/  SHF.R.S32.HI R214, RZ, 0x1f, R190 ;  /* 0x0000001fffd67819 */ /* 0x000fe400000114be */
[----:B------:R-:W-:Y:S02]  /*1290*/  SHF.R.S32.HI R213, RZ, 0x1f, R189 ;  /* 0x0000001fffd57819 */ /* 0x000fe400000114bd */
[----:B------:R-:W-:Y:S02]  /*12a0*/  SHF.R.S32.HI R212, RZ, 0x1f, R192 ;  /* 0x0000001fffd47819 */ /* 0x000fe400000114c0 */
[----:B------:R-:W-:Y:S02]  /*12b0*/  SHF.R.S32.HI R211, RZ, 0x1f, R191 ;  /* 0x0000001fffd37819 */ /* 0x000fe400000114bf */
[----:B------:R-:W-:-:S02]  /*12c0*/  SHF.R.S32.HI R210, RZ, 0x1f, R193 ;  /* 0x0000001fffd27819 */ /* 0x000fc400000114c1 */
[----:B------:R-:W-:Y:S02]  /*12d0*/  SHF.R.S32.HI R221, RZ, 0x1f, R202 ;  /* 0x0000001fffdd7819 */ /* 0x000fe400000114ca */
[----:B------:R-:W-:Y:S02]  /*12e0*/  SHF.R.S32.HI R179, RZ, 0x4, R12 ;  /* 0x00000004ffb37819 */ /* 0x000fe4000001140c */
[----:B------:R-:W-:Y:S02]  /*12f0*/  SHF.R.S32.HI R180, RZ, 0x4, R180 ;  /* 0x00000004ffb47819 */ /* 0x000fe400000114b4 */
[----:B------:R-:W-:Y:S02]  /*1300*/  IADD3 R217, R16, R183, R5 ;  /* 0x000000b710d97210 */ /* 0x000fe40007ffe005 */
[----:B------:R-:W-:Y:S02]  /*1310*/  IADD3 R206, R206, UR42, R199 ;  /* 0x0000002acece7c10 */ /* 0x000fe4000fffe0c7 */
[----:B------:R-:W-:-:S07]  /*1320*/  LEA R194, R194, R219, 0x3 ;  /* 0x000000dbc2c27211 */ /* 0x000fce00078e18ff */
.L_x_1791:
[----:B------:R-:W-:Y:S05]  /*1330*/  YIELD ;  /* 0x0000000000007946 */ /* 0x000fea0003800000 */
[----:B------:R-:W-:Y:S01]  /*1340*/  ULDC.64 UR4, c[0x0][0xa28] ;  /* 0x00028a0000047ab9 */ /* 0x000fe20000000a00 */
[----:B0-----:R-:W0:Y:S01]  /*1350*/  LDC.64 R4, c[0x0][0xa08] ;  /* 0x00028200ff047b82 */ /* 0x001e220000000a00 */
[----:B------:R-:W-:Y:S01]  /*1360*/  ISETP.NE.U32.AND P1, PT, RZ, UR4, PT ;  /* 0x00000004ff007c0c */ /* 0x000fe2000bf25070 */
[----:B------:R-:W-:Y:S02]  /*1370*/  IMAD.MOV.U32 R29, RZ, RZ, RZ ;  /* 0x000000ffff1d7224 */ /* 0x000fe400078e00ff */
[----:B------:R-:W-:Y:S01]  /*1380*/  IMAD.MOV.U32 R11, RZ, RZ, RZ ;  /* 0x000000ffff0b7224 */ /* 0x000fe200078e00ff */
[----:B------:R-:W-:Y:S01]  /*1390*/  ISETP.NE.AND.EX P1, PT, RZ, UR5, PT, P1 ;  /* 0x00000005ff007c0c */ /* 0x000fe2000bf25310 */
[----:B------:R-:W-:-:S02]  /*13a0*/  ULDC.64 UR4, c[0x0][0xa18] ;  /* 0x0002860000047ab9 */ /* 0x000fc40000000a00 */
[----:B------:R-:W-:-:S04]  /*13b0*/  ISETP.NE.U32.AND P2, PT, RZ, UR4, PT ;  /* 0x00000004ff007c0c */ /* 0x000fc8000bf45070 */
[----:B------:R-:W-:Y:S01]  /*13c0*/  ISETP.NE.AND.EX P2, PT, RZ, UR5, PT, P2 ;  /* 0x00000005ff007c0c */ /* 0x000fe2000bf45320 */
[----:B------:R-:W-:Y:S02]  /*13d0*/  ULDC.64 UR4, c[0x0][0xa08] ;  /* 0x0002820000047ab9 */ /* 0x000fe40000000a00 */
[----:B------:R-:W-:-:S03]  /*13e0*/  ISETP.NE.U32.AND P0, PT, RZ, UR4, PT ;  /* 0x00000004ff007c0c */ /* 0x000fc6000bf05070 */
[----:B-1----:R-:W1:Y:S01]  /*13f0*/  @P1 LDC.64 R2, c[0x0][0xa28] ;  /* 0x00028a00ff021b82 */ /* 0x002e620000000a00 */
[----:B------:R-:W-:Y:S01]  /*1400*/  ISETP.NE.AND.EX P0, PT, RZ, UR5, PT, P0 ;  /* 0x00000005ff007c0c */ /* 0x000fe2000bf05300 */
[----:B0-----:R-:W-:-:S06]  /*1410*/  IMAD.WIDE R8, R23, 0x4, R4 ;  /* 0x0000000417087825 */ /* 0x001fcc00078e0204 */
[----:B------:R-:W0:Y:S01]  /*1420*/  @P2 LDC.64 R6, c[0x0][0xa18] ;  /* 0x00028600ff062b82 */ /* 0x000e220000000a00 */
[----:B------:R-:W-:Y:S02]  /*1430*/  ULDC UR4, c[0x0][0x288] ;  /* 0x0000a20000047ab9 */ /* 0x000fe40000000800 */
[----:B------:R-:W-:Y:S01]  /*1440*/  IMAD.U32 R170, RZ, RZ, UR4 ;  /* 0x00000004ffaa7e24 */ /* 0x000fe2000f8e00ff */
[----:B------:R-:W-:Y:S02]  /*1450*/  ULDC.64 UR4, c[0x0][0x418] ;  /* 0x0001060000047ab9 */ /* 0x000fe40000000a00 */
[----:B------:R-:W5:Y:S01]  /*1460*/  @P0 LDG.E R29, desc[UR38][R8.64] ;  /* 0x00000026081d0981 */ /* 0x000f62000c1e1900 */
[----:B-1----:R-:W-:-:S04]  /*1470*/  @P1 IMAD.WIDE R2, R23, 0x4, R2 ;  /* 0x0000000417021825 */ /* 0x002fc800078e0202 */
[----:B0-----:R-:W-:Y:S01]  /*1480*/  @P2 IMAD.WIDE R4, R23, 0x4, R6 ;  /* 0x0000000417042825 */ /* 0x001fe200078e0206 */
[----:B------:R-:W-:Y:S01]  /*1490*/  UISETP.NE.U32.AND UP0, UPT, UR4, URZ, UPT ;  /* 0x0000003f0400728c */ /* 0x000fe2000bf05070 */
[----:B------:R0:W5:Y:S02]  /*14a0*/  @P1 LDG.E R11, desc[UR38][R2.64] ;  /* 0x00000026020b1981 */ /* 0x000164000c1e1900 */
[----:B------:R-:W-:Y:S02]  /*14b0*/  ULDC UR4, c[0x0][0x424] ;  /* 0x0001090000047ab9 */ /* 0x000fe40000000800 */
[----:B------:R1:W5:Y:S01]  /*14c0*/  @P2 LDG.E R170, desc[UR38][R4.64] ;  /* 0x0000002604aa2981 */ /* 0x000362000c1e1900 */
[----:B------:R-:W-:-:S03]  /*14d0*/  UISETP.NE.AND.EX UP0, UPT, UR5, URZ, UPT, UP0 ;  /* 0x0000003f0500728c */ /* 0x000fc6000bf05300 */
[----:B------:R-:W-:Y:S01]  /*14e0*/  ULDC UR5, c[0x0][0x2f0] ;  /* 0x0000bc0000057ab9 */ /* 0x000fe20000000800 */
[----:B------:R-:W-:-:S04]  /*14f0*/  USEL UR4, UR4, 0x1, UP0 ;  /* 0x0000000104047887 */ /* 0x000fc80008000000 */
[----:B------:R-:W-:-:S03]  /*1500*/  UIMAD UR4, UR4, UR5, URZ ;  /* 0x00000005040472a4 */ /* 0x000fc6000f8e023f */
[----:B------:R-:W-:Y:S02]  /*1510*/  ULDC UR5, c[0x0][0x348] ;  /* 0x0000d20000057ab9 */ /* 0x000fe40000000800 */
[----:B0-----:R-:W-:Y:S02]  /*1520*/  IMAD.U32 R2, RZ, RZ, UR5 ;  /* 0x00000005ff027e24 */ /* 0x001fe4000f8e00ff */
[----:B------:R-:W-:Y:S01]  /*1530*/  IMAD.U32 R28, RZ, RZ, UR4 ;  /* 0x00000004ff1c7e24 */ /* 0x000fe2000f8e00ff */
[----:B-12-4-:R-:W-:Y:S06]  /*1540*/  @P2 BRA `(.L_x_1562) ;  /* 0x0000000000242947 */ /* 0x016fec0003800000 */
[----:B------:R-:W-:Y:S02]  /*1550*/  ULDC.64 UR4, c[0x0][0xa00] ;  /* 0x0002800000047ab9 */ /* 0x000fe40000000a00 */
[----:B------:R-:W-:-:S04]  /*1560*/  ISETP.NE.U32.AND P1, PT, RZ, UR4, PT ;  /* 0x00000004ff007c0c */ /* 0x000fc8000bf25070 */
[----:B------:R-:W-:-:S13]  /*1570*/  ISETP.NE.AND.EX P1, PT, RZ, UR5, PT, P1 ;  /* 0x00000005ff007c0c */ /* 0x000fda000bf25310 */
[----:B------:R-:W-:Y:S05]  /*1580*/  @!P1 BRA `(.L_x_1562) ;  /* 0x0000000000149947 */ /* 0x000fea0003800000 */
[----:B------:R-:W0:Y:S02]  /*1590*/  LDC.64 R4, c[0x0][0xa00] ;  /* 0x00028000ff047b82 */ /* 0x000e240000000a00 */
[----:B0-----:R-:W-:-:S05]  /*15a0*/  IMAD.WIDE R4, R23, 0x4, R4 ;  /* 0x0000000417047825 */ /* 0x001fca00078e0204 */
[----:B-----5:R-:W2:Y:S04]  /*15b0*/  LDG.E R170, desc[UR38][R4.64] ;  /* 0x0000002604aa7981 */ /* 0x020ea8000c1e1900 */
[----:B------:R-:W2:Y:S02]  /*15c0*/  LDG.E R3, desc[UR38][R4.64+0x4] ;  /* 0x0000042604037981 */ /* 0x000ea4000c1e1900 */
[----:B--2---:R-:W-:-:S07]  /*15d0*/  IMAD.IADD R170, R3, 0x1, -R170 ;  /* 0x0000000103aa7824 */ /* 0x004fce00078e0aaa */
.L_x_1562:
[----:B------:R-:W-:Y:S01]  /*15e0*/  ULDC.64 UR4, c[0x0][0xa20] ;  /* 0x0002880000047ab9 */ /* 0x000fe20000000a00 */
[----:B------:R-:W-:Y:S01]  /*15f0*/  IMAD.MOV.U32 R204, RZ, RZ, R22 ;  /* 0x000000ffffcc7224 */ /* 0x000fe200078e0016 */
[----:B------:R-:W-:Y:S01]  /*1600*/  ISETP.NE.U32.AND P1, PT, RZ, UR4, PT ;  /* 0x00000004ff007c0c */ /* 0x000fe2000bf25070 */
[----:B------:R-:W-:-:S03]  /*1610*/  IMAD.MOV.U32 R205, RZ, RZ, R23 ;  /* 0x000000ffffcd7224 */ /* 0x000fc600078e0017 */
[----:B------:R-:W-:-:S13]  /*1620*/  ISETP.NE.AND.EX P1, PT, RZ, UR5, PT, P1 ;  /* 0x00000005ff007c0c */ /* 0x000fda000bf25310 */
[----:B------:R-:W-:Y:S05]  /*1630*/  @!P1 BRA `(.L_x_1563) ;  /* 0x0000000000109947 */ /* 0x000fea0003800000 */
[----:B------:R-:W0:Y:S02]  /*1640*/  LDC.64 R4, c[0x0][0xa20] ;  /* 0x00028800ff047b82 */ /* 0x000e240000000a00 */
[----:B0-----:R-:W-:-:S05]  /*1650*/  IMAD.WIDE R4, R23, 0x4, R4 ;  /* 0x0000000417047825 */ /* 0x001fca00078e0204 */
[----:B------:R0:W5:Y:S01]  /*1660*/  LDG.E R28, desc[UR38][R4.64] ;  /* 0x00000026041c7981 */ /* 0x000162000c1e1900 */
[----:B------:R-:W-:Y:S05]  /*1670*/  BRA `(.L_x_1564) ;  /* 0x0000000000107947 */ /* 0x000fea0003800000 */
.L_x_1563:
[----:B------:R-:W-:Y:S05]  /*1680*/  @!P0 BRA `(.L_x_1564) ;  /* 0x00000000000c8947 */ /* 0x000fea0003800000 */
[----:B------:R-:W2:Y:S04]  /*1690*/  LDG.E R3, desc[UR38][R8.64] ;  /* 0x0000002608037981 */ /* 0x000ea8000c1e1900 */
[----:B------:R-:W2:Y:S02]  /*16a0*/  LDG.E R28, desc[UR38][R8.64+0x4] ;  /* 0x00000426081c7981 */ /* 0x000ea4000c1e1900 */
[----:B--2---:R-:W-:-:S07]  /*16b0*/  IMAD.IADD R28, R28, 0x1, -R3 ;  /* 0x000000011c1c7824 */ /* 0x004fce00078e0a03 */
.L_x_1564:
[----:B------:R-:W-:Y:S01]  /*16c0*/  ULDC.64 UR4, c[0x0][0xa10] ;  /* 0x0002840000047ab9 */ /* 0x000fe20000000a00 */
[----:B------:R-:W1:Y:S01]  /*16d0*/  LDC R8, c[0x0][0x448] ;  /* 0x00011200ff087b82 */ /* 0x000e620000000800 */
[----:B------:R-:W-:-:S04]  /*16e0*/  ISETP.NE.U32.AND P0, PT, RZ, UR4, PT ;  /* 0x00000004ff007c0c */ /* 0x000fc8000bf05070 */
[----:B------:R-:W-:Y:S01]  /*16f0*/  ISETP.NE.AND.EX P0, PT, RZ, UR5, PT, P0 ;  /* 0x00000005ff007c0c */ /* 0x000fe2000bf05300 */
[----:B------:R-:W-:Y:S02]  /*1700*/  ULDC.64 UR4, c[0x0][0xa30] ;  /* 0x00028c0000047ab9 */ /* 0x000fe40000000a00 */
[----:B------:R-:W-:Y:S01]  /*1710*/  ISETP.NE.U32.AND P1, PT, RZ, UR4, PT ;  /* 0x00000004ff007c0c */ /* 0x000fe2000bf25070 */
[----:B-----5:R-:W-:Y:S01]  /*1720*/  IMAD.MOV.U32 R24, RZ, RZ, R28 ;  /* 0x000000ffff187224 */ /* 0x020fe200078e001c */
[----:B------:R-:W2:Y:S02]  /*1730*/  LDC.64 R12, c[0x0][0x9e0] ;  /* 0x00027800ff0c7b82 */ /* 0x000ea40000000a00 */
[----:B------:R-:W-:-:S06]  /*1740*/  ISETP.NE.AND.EX P1, PT, RZ, UR5, PT, P1 ;  /* 0x00000005ff007c0c */ /* 0x000fcc000bf25310 */
[----:B0-----:R-:W0:Y:S08]  /*1750*/  @P0 LDC.64 R4, c[0x0][0xa10] ;  /* 0x00028400ff040b82 */ /* 0x001e300000000a00 */
[----:B------:R-:W3:Y:S01]  /*1760*/  @P1 LDC.64 R6, c[0x0][0xa30] ;  /* 0x00028c00ff061b82 */ /* 0x000ee20000000a00 */
[----:B0-----:R-:W-:-:S05]  /*1770*/  @P0 IMAD.WIDE R4, R23, 0x4, R4 ;  /* 0x0000000417040825 */ /* 0x001fca00078e0204 */
[----:B------:R-:W4:Y:S04]  /*1780*/  @P0 LDG.E R0, desc[UR38][R4.64] ;  /* 0x0000002604000981 */ /* 0x000f28000c1e1900 */
[----:B------:R-:W4:Y:S01]  /*1790*/  @P0 LDG.E R3, desc[UR38][R4.64+0x4] ;  /* 0x0000042604030981 */ /* 0x000f22000c1e1900 */
[----:B---3--:R-:W-:-:S05]  /*17a0*/  @P1 IMAD.WIDE R6, R23, 0x4, R6 ;  /* 0x0000000417061825 */ /* 0x008fca00078e0206 */
[----:B------:R0:W5:Y:S01]  /*17b0*/  @P1 LDG.E R24, desc[UR38][R6.64] ;  /* 0x0000002606181981 */ /* 0x000162000c1e1900 */
[----:B-1----:R-:W-:Y:S01]  /*17c0*/  ISETP.NE.AND P1, PT, R8, 0x1, PT ;  /* 0x000000010800780c */ /* 0x002fe20003f25270 */
[----:B------:R-:W-:Y:S01]  /*17d0*/  IMAD.SHL.U32 R178, R21, 0x80, RZ ;  /* 0x0000008015b27824 */ /* 0x000fe200078e00ff */
[----:B--2---:R-:W-:Y:S01]  /*17e0*/  ISETP.GE.AND P2, PT, R13, 0x1, PT ;  /* 0x000000010d00780c */ /* 0x004fe20003f46270 */
[----:B------:R-:W-:-:S10]  /*17f0*/  IMAD.IADD R11, R28, 0x1, -R11 ;  /* 0x000000011c0b7824 */ /* 0x000fd400078e0a0b */
[----:B------:R-:W1:Y:S08]  /*1800*/  @P1 LDC R9, c[0x0][0x44c] ;  /* 0x00011300ff091b82 */ /* 0x000e700000000800 */
[----:B------:R-:W2:Y:S01]  /*1810*/  @P1 LDC R8, c[0x0][0x450] ;  /* 0x00011400ff081b82 */ /* 0x000ea20000000800 */
[----:B----4-:R-:W-:Y:S01]  /*1820*/  @P0 IADD3 R2, -R0, R3, RZ ;  /* 0x0000000300020210 */ /* 0x010fe20007ffe1ff */
[----:B------:R-:W-:-:S04]  /*1830*/  VIADD R0, R178, 0x7f ;  /* 0x0000007fb2007836 */ /* 0x000fc80000000000 */
[----:B------:R-:W-:Y:S02]  /*1840*/  IMAD.IADD R171, R11, 0x1, R2 ;  /* 0x000000010bab7824 */ /* 0x000fe400078e0202 */
[----:B-1----:R-:W-:-:S03]  /*1850*/  @P1 IMAD.HI.U32 R3, R0, R9, RZ ;  /* 0x0000000900031227 */ /* 0x002fc600078e00ff */
[C---:B------:R-:W-:Y:S01]  /*1860*/  IADD3 R5, R171.reuse, 0x1, -R170 ;  /* 0x00000001ab057810 */ /* 0x040fe20007ffe8aa */
[----:B------:R-:W-:Y:S01]  /*1870*/  IMAD.MOV.U32 R4, RZ, RZ, R0 ;  /* 0x000000ffff047224 */ /* 0x000fe200078e0000 */
[----:B--2---:R-:W-:Y:S01]  /*1880*/  @P1 SHF.R.U32.HI R4, RZ, R8, R3 ;  /* 0x00000008ff041219 */ /* 0x004fe20000011603 */
[----:B------:R-:W-:-:S04]  /*1890*/  VIADD R0, R171, 0x7f ;  /* 0x0000007fab007836 */ /* 0x000fc80000000000 */
[----:B0-----:R-:W-:Y:S01]  /*18a0*/  IMAD.IADD R7, R5, 0x1, R4 ;  /* 0x0000000105077824 */ /* 0x001fe200078e0204 */
[----:B------:R-:W-:-:S04]  /*18b0*/  SHF.R.S32.HI R3, RZ, 0x1f, R0 ;  /* 0x0000001fff037819 */ /* 0x000fc80000011400 */
[----:B------:R-:W-:Y:S01]  /*18c0*/  LEA.HI R3, R3, R0, RZ, 0x7 ;  /* 0x0000000003037211 */ /* 0x000fe200078f38ff */
[----:B------:R-:W-:-:S03]  /*18d0*/  IMAD.IADD R0, R7, 0x1, R12 ;  /* 0x0000000107007824 */ /* 0x000fc600078e020c */
[----:B------:R-:W-:Y:S01]  /*18e0*/  SHF.R.S32.HI R27, RZ, 0x7, R3 ;  /* 0x00000007ff1b7819 */ /* 0x000fe20000011403 */
[----:B------:R-:W-:Y:S06]  /*18f0*/  @!P2 BRA `(.L_x_1565) ;  /* 0x000000000048a947 */ /* 0x000fec0003800000 */
[C---:B------:R-:W-:Y:S01]  /*1900*/  ISETP.GT.AND P0, PT, R7.reuse, RZ, PT ;  /* 0x000000ff0700720c */ /* 0x040fe20003f04270 */
[----:B------:R-:W-:Y:S01]  /*1910*/  BSSY B0, `(.L_x_1566) ;  /* 0x000000e000007945 */ /* 0x000fe20003800000 */
[----:B------:R-:W-:-:S11]  /*1920*/  VIADD R3, R7, 0xffffffff ;  /* 0xffffffff07037836 */ /* 0x000fd60000000000 */
[----:B------:R-:W-:Y:S05]  /*1930*/  @P0 BRA `(.L_x_1567) ;  /* 0x00000000001c0947 */ /* 0x000fea0003800000 */
[----:B------:R-:W-:Y:S01]  /*1940*/  ISETP.NE.AND P0, PT, R13, 0x1, PT ;  /* 0x000000010d00780c */ /* 0x000fe20003f05270 */
[----:B------:R-:W-:-:S12]  /*1950*/  IMAD.MOV R3, RZ, RZ, -R7 ;  /* 0x000000ffff037224 */ /* 0x000fd800078e0a07 */
[----:B------:R-:W0:Y:S02]  /*1960*/  @P0 LDC.64 R4, c[0x0][0x9e8] ;  /* 0x00027a00ff040b82 */ /* 0x000e240000000a00 */
[----:B0-----:R-:W-:-:S05]  /*1970*/  @P0 IMAD.HI.U32 R4, R3, R4, RZ ;  /* 0x0000000403040227 */ /* 0x001fca00078e00ff */
[----:B------:R-:W-:-:S04]  /*1980*/  @P0 SHF.R.U32.HI R3, RZ, R5, R4 ;  /* 0x00000005ff030219 */ /* 0x000fc80000011604 */
[----:B------:R-:W-:Y:S01]  /*1990*/  LOP3.LUT R3, RZ, R3, RZ, 0x33, !PT ;  /* 0x00000003ff037212 */ /* 0x000fe200078e33ff */
[----:B------:R-:W-:Y:S06]  /*19a0*/  BRA `(.L_x_1568) ;  /* 0x0000000000107947 */ /* 0x000fec0003800000 */
.L_x_1567:
[----:B------:R-:W-:-:S13]  /*19b0*/  ISETP.NE.AND P0, PT, R13, 0x1, PT ;  /* 0x000000010d00780c */ /* 0x000fda0003f05270 */
[----:B------:R-:W0:Y:S02]  /*19c0*/  @P0 LDC.64 R4, c[0x0][0x9e8] ;  /* 0x00027a00ff040b82 */ /* 0x000e240000000a00 */
[----:B0-----:R-:W-:-:S05]  /*19d0*/  @P0 IMAD.HI.U32 R4, R3, R4, RZ ;  /* 0x0000000403040227 */ /* 0x001fca00078e00ff */
[----:B------:R-:W-:-:S07]  /*19e0*/  @P0 SHF.R.U32.HI R3, RZ, R5, R4 ;  /* 0x00000005ff030219 */ /* 0x000fce0000011604 */
.L_x_1568:
[----:B------:R-:W-:Y:S05]  /*19f0*/  BSYNC B0 ;  /* 0x0000000000007941 */ /* 0x000fea0003800000 */
.L_x_1566:
[----:B------:R-:W-:-:S05]  /*1a00*/  IMAD R3, R3, R13, R13 ;  /* 0x0000000d03037224 */ /* 0x000fca00078e020d */
[----:B------:R-:W-:-:S07]  /*1a10*/  VIMNMX R0, R0, R3, PT ;  /* 0x0000000300007248 */ /* 0x000fce0003fe0100 */
.L_x_1565:
[----:B------:R-:W0:Y:S01]  /*1a20*/  @P1 LDC R3, c[0x0][0x44c] ;  /* 0x00011300ff031b82 */ /* 0x000e220000000800 */
[----:B------:R-:W-:Y:S01]  /*1a30*/  IMAD.IADD R88, R171, 0x1, -R170 ;  /* 0x00000001ab587824 */ /* 0x000fe200078e0aaa */
[----:B------:R-:W-:-:S06]  /*1a40*/  ULDC UR4, c[0x0][0x9dc] ;  /* 0x0002770000047ab9 */ /* 0x000fcc0000000800 */
[----:B------:R-:W1:Y:S01]  /*1a50*/  @P1 LDC R5, c[0x0][0x450] ;  /* 0x00011400ff051b82 */ /* 0x000e620000000800 */
[----:B0-----:R-:W-:-:S04]  /*1a60*/  @P1 IMAD.HI.U32 R4, R178, R3, RZ ;  /* 0x00000003b2041227 */ /* 0x001fc800078e00ff */
[----:B------:R-:W-:Y:S01]  /*1a70*/  IMAD.MOV.U32 R3, RZ, RZ, R178 ;  /* 0x000000ffff037224 */ /* 0x000fe200078e00b2 */
[----:B-1----:R-:W-:-:S04]  /*1a80*/  @P1 SHF.R.U32.HI R3, RZ, R5, R4 ;  /* 0x00000005ff031219 */ /* 0x002fc80000011604 */
[----:B------:R-:W-:-:S05]  /*1a90*/  IADD3 R3, R88, R3, RZ ;  /* 0x0000000358037210 */ /* 0x000fca0007ffe0ff */
[----:B------:R-:W-:Y:S01]  /*1aa0*/  VIADD R4, R3, -UR4 ;  /* 0x8000000403047c36 */ /* 0x000fe20008000000 */
[----:B------:R-:W-:Y:S06]  /*1ab0*/  @!P2 BRA `(.L_x_1569) ;  /* 0x000000000044a947 */ /* 0x000fec0003800000 */
[----:B------:R-:W-:Y:S01]  /*1ac0*/  ISETP.GT.AND P0, PT, R3, -0x1, PT ;  /* 0xffffffff0300780c */ /* 0x000fe20003f04270 */
[----:B------:R-:W-:-:S12]  /*1ad0*/  BSSY B0, `(.L_x_1570) ;  /* 0x000000d000007945 */ /* 0x000fd80003800000 */
        /* <DEDUP_REMOVED lines=8> */
.L_x_1571:
[----:B------:R-:W-:-:S13]  /*1b60*/  ISETP.NE.AND P0, PT, R13, 0x1, PT ;  /* 0x000000010d00780c */ /* 0x000fda0003f05270 */
[----:B------:R-:W0:Y:S02]  /*1b70*/  @P0 LDC.64 R6, c[0x0][0x9e8] ;  /* 0x00027a00ff060b82 */ /* 0x000e240000000a00 */
[----:B0-----:R-:W-:-:S05]  /*1b80*/  @P0 IMAD.HI.U32 R6, R3, R6, RZ ;  /* 0x0000000603060227 */ /* 0x001fca00078e00ff */
[----:B------:R-:W-:-:S07]  /*1b90*/  @P0 SHF.R.U32.HI R3, RZ, R7, R6 ;  /* 0x00000007ff030219 */ /* 0x000fce0000011606 */
.L_x_1572:
[----:B------:R-:W-:Y:S05]  /*1ba0*/  BSYNC B0 ;  /* 0x0000000000007941 */ /* 0x000fea0003800000 */
.L_x_1570:
[----:B------:R-:W-:-:S05]  /*1bb0*/  IMAD R3, R3, R13, RZ ;  /* 0x0000000d03037224 */ /* 0x000fca00078e02ff */
[----:B------:R-:W-:-:S07]  /*1bc0*/  VIMNMX R4, R4, R3, !PT ;  /* 0x0000000304047248 */ /* 0x000fce0007fe0100 */
.L_x_1569:
[----:B------:R-:W-:Y:S01]  /*1bd0*/  VIADD R0, R0, 0x7f ;  /* 0x0000007f00007836 */ /* 0x000fe20000000000 */
[----:B------:R-:W-:-:S04]  /*1be0*/  SHF.R.S32.HI R5, RZ, 0x1f, R4 ;  /* 0x0000001fff057819 */ /* 0x000fc80000011404 */
[----:B------:R-:W-:Y:S02]  /*1bf0*/  SHF.R.S32.HI R3, RZ, 0x1f, R0 ;  /* 0x0000001fff037819 */ /* 0x000fe40000011400 */
[----:B------:R-:W-:Y:S02]  /*1c00*/  LEA.HI R5, R5, R4, RZ, 0x7 ;  /* 0x0000000405057211 */ /* 0x000fe400078f38ff */
[----:B------:R-:W-:Y:S02]  /*1c10*/  LEA.HI R3, R3, R0, RZ, 0x7 ;  /* 0x0000000003037211 */ /* 0x000fe400078f38ff */
[----:B------:R-:W-:Y:S02]  /*1c20*/  SHF.R.S32.HI R5, RZ, 0x7, R5 ;  /* 0x00000007ff057819 */ /* 0x000fe40000011405 */
[----:B------:R-:W-:Y:S02]  /*1c30*/  SHF.R.S32.HI R0, RZ, 0x7, R3 ;  /* 0x00000007ff007819 */ /* 0x000fe40000011403 */
[----:B------:R-:W-:-:S02]  /*1c40*/  VIMNMX R5, RZ, R5, !PT ;  /* 0x00000005ff057248 */ /* 0x000fc40007fe0100 */
[----:B------:R-:W-:-:S03]  /*1c50*/  VIMNMX R0, R27, R0, PT ;  /* 0x000000001b007248 */ /* 0x000fc60003fe0100 */
[--C-:B------:R-:W-:Y:S02]  /*1c60*/  IMAD R5, R5, 0x80, -R11.reuse ;  /* 0x0000008005057824 */ /* 0x100fe400078e0a0b */
[----:B------:R-:W-:-:S03]  /*1c70*/  IMAD R3, R0, 0x80, -R11 ;  /* 0x0000008000037824 */ /* 0x000fc600078e0a0b */
[----:B------:R-:W-:Y:S02]  /*1c80*/  VIMNMX R5, RZ, R5, !PT ;  /* 0x00000005ff057248 */ /* 0x000fe40007fe0100 */
[----:B------:R-:W-:Y:S02]  /*1c90*/  VIMNMX R0, R3, R2, PT ;  /* 0x0000000203007248 */ /* 0x000fe40003fe0100 */
[----:B------:R-:W-:Y:S02]  /*1ca0*/  SHF.R.U32.HI R26, RZ, 0x7, R5 ;  /* 0x00000007ff1a7819 */ /* 0x000fe40000011605 */
[----:B------:R-:W-:-:S03]  /*1cb0*/  ISETP.GT.AND P0, PT, R0, R5, PT ;  /* 0x000000050000720c */ /* 0x000fc60003f04270 */
[----:B------:R-:W-:-:S10]  /*1cc0*/  IMAD.MOV.U32 R25, RZ, RZ, R26 ;  /* 0x000000ffff197224 */ /* 0x000fd400078e001a */
[----:B------:R-:W-:-:S05]  /*1cd0*/  @P0 VIADD R0, R0, 0x7f ;  /* 0x0000007f00000836 */ /* 0x000fca0000000000 */
[----:B------:R-:W-:-:S04]  /*1ce0*/  @P0 SHF.R.S32.HI R3, RZ, 0x1f, R0 ;  /* 0x0000001fff030819 */ /* 0x000fc80000011400 */
[----:B------:R-:W-:-:S04]  /*1cf0*/  @P0 LEA.HI R3, R3, R0, RZ, 0x7 ;  /* 0x0000000003030211 */ /* 0x000fc800078f38ff */
[----:B------:R-:W-:Y:S02]  /*1d00*/  @P0 SHF.R.S32.HI R25, RZ, 0x7, R3 ;  /* 0x00000007ff190819 */ /* 0x000fe40000011403 */
[----:B------:R-:W-:Y:S02]  /*1d10*/  PLOP3.LUT P0, PT, PT, PT, PT, 0x80, 0x0 ;  /* 0x000000000000781c */ /* 0x000fe40003f0f070 */
[----:B------:R-:W-:-:S13]  /*1d20*/  ISETP.GT.AND P1, PT, R25, R26, PT ;  /* 0x0000001a1900720c */ /* 0x000fda0003f24270 */
[----:B------:R-:W-:Y:S05]  /*1d30*/  @!P1 BRA `(.L_x_1573) ;  /* 0x0000007c004c9947 */ /* 0x000fea0003800000 */
        /* <DEDUP_REMOVED lines=11> */
[----:B------:R-:W-:Y:S01]  /*1df0*/  MOV R10, UR6 ;  /* 0x00000006000a7c02 */ /* 0x000fe20008000f00 */
[----:B------:R-:W-:Y:S02]  /*1e00*/  IMAD.U32 R6, RZ, RZ, UR4 ;  /* 0x00000004ff067e24 */ /* 0x000fe4000f8e00ff */
[----:B------:R-:W-:-:S02]  /*1e10*/  IMAD.U32 R7, RZ, RZ, UR5 ;  /* 0x00000005ff077e24 */ /* 0x000fc4000f8e00ff */
[----:B------:R-:W-:Y:S02]  /*1e20*/  IMAD.U32 R11, RZ, RZ, UR7 ;  /* 0x00000007ff0b7e24 */ /* 0x000fe4000f8e00ff */
[----:B------:R-:W-:Y:S02]  /*1e30*/  IMAD.MOV.U32 R8, RZ, RZ, 0x70 ;  /* 0x00000070ff087424 */ /* 0x000fe400078e00ff */
[----:B------:R-:W-:Y:S02]  /*1e40*/  IMAD.MOV.U32 R12, RZ, RZ, 0x1 ;  /* 0x00000001ff0c7424 */ /* 0x000fe400078e00ff */
[----:B0-----:R-:W-:-:S07]  /*1e50*/  IMAD.MOV.U32 R13, RZ, RZ, RZ ;  /* 0x000000ffff0d7224 */ /* 0x001fce00078e00ff */
[----:B------:R-:W-:-:S07]  /*1e60*/  LEPC R20, `(.L_x_1575) ;  /* 0x000000001014794e */ /* 0x000fce0000000000 */
[----:B-1---5:R-:W-:Y:S05]  /*1e70*/  CALL.ABS.NOINC R14 ;  /* 0x000000000e007343 */ /* 0x022fea0003c00000 */
.L_x_1575:
[----:B------:R-:W-:Y:S05]  /*1e80*/  BSYNC B6 ;  /* 0x0000000000067941 */ /* 0x000fea0003800000 */
.L_x_1574:
        /* <DEDUP_REMOVED lines=19> */
[----:B-1---5:R-:W-:Y:S05]  /*1fc0*/  CALL.ABS.NOINC R14 ;  /* 0x000000000e007343 */ /* 0x022fea0003c00000 */
.L_x_1577:
[----:B------:R-:W-:Y:S05]  /*1fd0*/  BSYNC B6 ;  /* 0x0000000000067941 */ /* 0x000fea0003800000 */
.L_x_1576:
[----:B------:R-:W-:Y:S01]  /*1fe0*/  ULDC.64 UR4, c[0x0][0x9f8] ;  /* 0x00027e0000047ab9 */ /* 0x000fe20000000a00 */
[----:B------:R-:W-:Y:S01]  /*1ff0*/  IMAD.MOV.U32 R83, RZ, RZ, R23 ;  /* 0x000000ffff537224 */ /* 0x000fe200078e0017 */
[----:B------:R-:W-:Y:S01]  /*2000*/  ISETP.NE.U32.AND P0, PT, RZ, UR4, PT ;  /* 0x00000004ff007c0c */ /* 0x000fe2000bf05070 */
[----:B------:R-:W0:Y:S01]  /*2010*/  S2R R20, SR_TID.X ;  /* 0x0000000000147919 */ /* 0x000e220000002100 */
[----:B------:R-:W-:Y:S01]  /*2020*/  VIADD R82, R18, 0x20 ;  /* 0x0000002012527836 */ /* 0x000fe20000000000 */
[----:B------:R-:W1:Y:S01]  /*2030*/  LDC R65, c[0x0][0x3f4] ;  /* 0x0000fd00ff417b82 */ /* 0x000e620000000800 */
[----:B------:R-:W-:-:S07]  /*2040*/  ISETP.NE.AND.EX P0, PT, RZ, UR5, PT, P0 ;  /* 0x00000005ff007c0c */ /* 0x000fce000bf05300 */
[----:B------:R-:W2:Y:S08]  /*2050*/  LDC.64 R6, c[0x0][0x408] ;  /* 0x00010200ff067b82 */ /* 0x000eb00000000a00 */
[----:B------:R-:W3:Y:S01]  /*2060*/  @P0 LDC.64 R4, c[0x0][0x9f8] ;  /* 0x00027e00ff040b82 */ /* 0x000ee20000000a00 */
[----:B0-----:R-:W-:-:S04]  /*2070*/  SHF.R.U32.HI R30, RZ, 0x7, R20 ;  /* 0x00000007ff1e7819 */ /* 0x001fc80000011614 */
[----:B------:R-:W-:Y:S01]  /*2080*/  ISETP.NE.AND P6, PT, R30, 0x1, PT ;  /* 0x000000011e00780c */ /* 0x000fe20003fc5270 */
[----:B---3--:R-:W-:-:S05]  /*2090*/  @P0 IMAD.WIDE R4, R23, 0x4, R4 ;  /* 0x0000000417040825 */ /* 0x008fca00078e0204 */
[----:B------:R0:W3:Y:S01]  /*20a0*/  @P0 LDG.E R83, desc[UR38][R4.64] ;  /* 0x0000002604530981 */ /* 0x0000e2000c1e1900 */
[----:B------:R-:W-:-:S06]  /*20b0*/  VIADD R81, R18, 0x40 ;  /* 0x0000004012517836 */ /* 0x000fcc0000000000 */
[----:B------:R-:W-:Y:S05]  /*20c0*/  @!P6 WARPSYNC.ALL ;  /* 0x000000000000e948 */ /* 0x000fea0003800000 */
[----:B------:R-:W-:Y:S01]  /*20d0*/  ULDC UR5, c[0x0][0x2f4] ;  /* 0x0000bd0000057ab9 */ /* 0x000fe20000000800 */
[----:B------:R-:W-:Y:S01]  /*20e0*/  ULDC UR4, c[0x0][0x320] ;  /* 0x0000c80000047ab9 */ /* 0x000fe20000000800 */
[----:B------:R-:W-:Y:S01]  /*20f0*/  ISETP.GE.AND P1, PT, R82, UR5, PT ;  /* 0x0000000552007c0c */ /* 0x000fe2000bf26270 */
[----:B0-----:R-:W0:Y:S01]  /*2100*/  LDC.64 R4, c[0x0][0x3f8] ;  /* 0x0000fe00ff047b82 */ /* 0x001e220000000a00 */
[----:B------:R-:W-:Y:S01]  /*2110*/  ISETP.GE.AND P0, PT, R18, UR5, PT ;  /* 0x0000000512007c0c */ /* 0x000fe2000bf06270 */
[----:B------:R-:W-:Y:S01]  /*2120*/  IMAD.IADD R80, R29, 0x1, R28 ;  /* 0x000000011d507824 */ /* 0x000fe200078e021c */
[----:B------:R-:W-:Y:S01]  /*2130*/  SEL R3, RZ, 0xffffffff, P1 ;  /* 0xffffffffff037807 */ /* 0x000fe20000800000 */
[----:B--2---:R-:W-:Y:S01]  /*2140*/  IMAD.SHL.U32 R71, R6, 0x80, RZ ;  /* 0x0000008006477824 */ /* 0x004fe200078e00ff */
[----:B------:R-:W-:Y:S01]  /*2150*/  SEL R0, RZ, 0x1, P0 ;  /* 0x00000001ff007807 */ /* 0x000fe20000000000 */
[----:B------:R-:W-:Y:S01]  /*2160*/  IMAD R67, R208, 0x80, R176 ;  /* 0x00000080d0437824 */ /* 0x000fe200078e02b0 */
[----:B------:R-:W-:Y:S01]  /*2170*/  ISETP.GE.AND P0, PT, R82, UR4, PT ;  /* 0x0000000452007c0c */ /* 0x000fe2000bf06270 */
[----:B------:R-:W-:Y:S01]  /*2180*/  IMAD.SHL.U32 R3, R3, 0x2, RZ ;  /* 0x0000000203037824 */ /* 0x000fe200078e00ff */
[----:B------:R-:W-:Y:S01]  /*2190*/  ISETP.GE.AND P1, PT, R18, UR4, PT ;  /* 0x0000000412007c0c */ /* 0x000fe2000bf26270 */
[----:B------:R-:W-:Y:S01]  /*21a0*/  VIADD R66, R30, 0x8 ;  /* 0x000000081e427836 */ /* 0x000fe20000000000 */
[----:B------:R-:W-:-:S02]  /*21b0*/  ISETP.GE.AND P2, PT, R177, UR5, PT ;  /* 0x00000005b1007c0c */ /* 0x000fc4000bf46270 */
[----:B------:R-:W-:Y:S02]  /*21c0*/  LOP3.LUT R0, R3, 0x2, R0, 0xe2, !PT ;  /* 0x0000000203007812 */ /* 0x000fe400078ee200 */
[----:B------:R-:W-:Y:S02]  /*21d0*/  SEL R3, RZ, 0xffffffff, P0 ;  /* 0xffffffffff037807 */ /* 0x000fe40000000000 */
[----:B------:R-:W-:Y:S02]  /*21e0*/  ISETP.GE.AND P0, PT, R81, UR5, PT ;  /* 0x0000000551007c0c */ /* 0x000fe4000bf06270 */
[----:B------:R-:W-:Y:S01]  /*21f0*/  SEL R9, RZ, 0x1, P1 ;  /* 0x00000001ff097807 */ /* 0x000fe20000800000 */
[----:B------:R-:W-:Y:S01]  /*2200*/  IMAD.SHL.U32 R10, R3, 0x2, RZ ;  /* 0x00000002030a7824 */ /* 0x000fe200078e00ff */
[----:B------:R-:W-:Y:S02]  /*2210*/  SEL R8, RZ, 0x8, P2 ;  /* 0x00000008ff087807 */ /* 0x000fe40001000000 */
[----:B------:R-:W-:Y:S01]  /*2220*/  SEL R3, RZ, 0x4, P0 ;  /* 0x00000004ff037807 */ /* 0x000fe20000000000 */
[----:B0-----:R-:W-:Y:S01]  /*2230*/  IMAD.SHL.U32 R69, R4, 0x80, RZ ;  /* 0x0000008004457824 */ /* 0x001fe200078e00ff */
[----:B------:R-:W-:-:S02]  /*2240*/  ISETP.GE.AND P0, PT, R81, UR4, PT ;  /* 0x0000000451007c0c */ /* 0x000fc4000bf06270 */
[----:B------:R-:W-:Y:S02]  /*2250*/  ISETP.GE.AND P1, PT, R185, UR5, PT ;  /* 0x00000005b9007c0c */ /* 0x000fe4000bf26270 */
[----:B------:R-:W-:Y:S02]  /*2260*/  LOP3.LUT R0, R8, R0, R3, 0xfe, !PT ;  /* 0x0000000008007212 */ /* 0x000fe400078efe03 */
[----:B------:R-:W-:Y:S02]  /*2270*/  SEL R8, RZ, 0x4, P0 ;  /* 0x00000004ff087807 */ /* 0x000fe40000000000 */
[----:B------:R-:W-:Y:S02]  /*2280*/  SEL R3, RZ, 0x10, P1 ;  /* 0x00000010ff037807 */ /* 0x000fe40000800000 */
[----:B-1----:R-:W-:Y:S02]  /*2290*/  ISETP.GE.AND P0, PT, R18, R65, PT ;  /* 0x000000411200720c */ /* 0x002fe40003f06270 */
[----:B------:R-:W-:-:S02]  /*22a0*/  SHF.R.S32.HI R11, RZ, 0x1f, R176 ;  /* 0x0000001fff0b7819 */ /* 0x000fc400000114b0 */
[----:B------:R-:W-:Y:S02]  /*22b0*/  LOP3.LUT R54, R0, R3, RZ, 0xfc, !PT ;  /* 0x0000000300367212 */ /* 0x000fe400078efcff */
[-C--:B------:R-:W-:Y:S02]  /*22c0*/  ISETP.GE.AND P3, PT, R81, R65.reuse, PT ;  /* 0x000000415100720c */ /* 0x080fe40003f66270 */
[----:B------:R-:W-:Y:S02]  /*22d0*/  SEL R3, R65, RZ, P0 ;  /* 0x000000ff41037207 */ /* 0x000fe40000000000 */
[----:B------:R-:W-:Y:S01]  /*22e0*/  LOP3.LUT R9, R10, 0x2, R9, 0xe2, !PT ;  /* 0x000000020a097812 */ /* 0x000fe200078ee209 */
[----:B------:R-:W-:Y:S01]  /*22f0*/  IMAD R10, R11, R6, RZ ;  /* 0x000000060b0a7224 */ /* 0x000fe200078e02ff */
[----:B------:R-:W-:Y:S01]  /*2300*/  ISETP.GE.AND P4, PT, R82, R65, PT ;  /* 0x000000415200720c */ /* 0x000fe20003f86270 */
[----:B------:R-:W-:Y:S01]  /*2310*/  IMAD.IADD R3, R18, 0x1, R3 ;  /* 0x0000000112037824 */ /* 0x000fe200078e0203 */
[----:B------:R-:W-:Y:S01]  /*2320*/  SEL R0, R65, RZ, P3 ;  /* 0x000000ff41007207 */ /* 0x000fe20001800000 */
[----:B------:R-:W-:Y:S01]  /*2330*/  IMAD R11, R11, R4, RZ ;  /* 0x000000040b0b7224 */ /* 0x000fe200078e02ff */
[----:B------:R-:W-:Y:S01]  /*2340*/  SHF.R.S32.HI R175, RZ, 0x1f, R174 ;  /* 0x0000001fffaf7819 */ /* 0x000fe200000114ae */
[C---:B------:R-:W-:Y:S01]  /*2350*/  IMAD R13, R176.reuse, R7, R10 ;  /* 0x00000007b00d7224 */ /* 0x040fe200078e020a */
[----:B------:R-:W-:Y:S01]  /*2360*/  LOP3.LUT R79, R9, R8, RZ, 0xfc, !PT ;  /* 0x00000008094f7212 */ /* 0x000fe200078efcff */
[----:B------:R-:W-:Y:S01]  /*2370*/  IMAD.IADD R10, R81, 0x1, R0 ;  /* 0x00000001510a7824 */ /* 0x000fe200078e0200 */
[----:B------:R-:W-:Y:S01]  /*2380*/  SHF.R.S32.HI R19, RZ, 0x1f, R18 ;  /* 0x0000001fff137819 */ /* 0x000fe20000011412 */
[C---:B------:R-:W-:Y:S01]  /*2390*/  IMAD R11, R176.reuse, R5, R11 ;  /* 0x00000005b00b7224 */ /* 0x040fe200078e020b */
[----:B------:R-:W-:Y:S01]  /*23a0*/  SEL R9, R65, RZ, P4 ;  /* 0x000000ff41097207 */ /* 0x000fe20002000000 */
[----:B------:R-:W-:Y:S01]  /*23b0*/  IMAD.WIDE.U32 R52, R176, R4, R174 ;  /* 0x00000004b0347225 */ /* 0x000fe200078e00ae */
[----:B------:R-:W-:-:S02]  /*23c0*/  SHF.R.S32.HI R0, RZ, 0x1f, R3 ;  /* 0x0000001fff007819 */ /* 0x000fc40000011403 */
[----:B------:R-:W-:Y:S01]  /*23d0*/  ISETP.GE.AND P2, PT, R186, UR5, PT ;  /* 0x00000005ba007c0c */ /* 0x000fe2000bf46270 */
[----:B------:R-:W-:Y:S01]  /*23e0*/  IMAD.WIDE.U32 R50, R176, R4, R18 ;  /* 0x00000004b0327225 */ /* 0x000fe200078e0012 */
[CC--:B------:R-:W-:Y:S02]  /*23f0*/  LEA.HI R78, R0.reuse, R3.reuse, RZ, 0x4 ;  /* 0x00000003004e7211 */ /* 0x0c0fe400078f20ff */
[----:B------:R-:W-:Y:S01]  /*2400*/  LEA.HI R0, R0, R3, RZ, 0x6 ;  /* 0x0000000300007211 */ /* 0x000fe200078f30ff */
[----:B------:R-:W-:Y:S01]  /*2410*/  IMAD.IADD R9, R82, 0x1, R9 ;  /* 0x0000000152097824 */ /* 0x000fe200078e0209 */
[----:B------:R-:W-:Y:S01]  /*2420*/  IADD3 R53, R11, R53, RZ ;  /* 0x000000350b357210 */ /* 0x000fe20007ffe0ff */
[CC--:B------:R-:W-:Y:S01]  /*2430*/  IMAD.WIDE.U32 R20, R176.reuse, R6.reuse, R18 ;  /* 0x00000006b0147225 */ /* 0x0c0fe200078e0012 */
[----:B------:R-:W-:Y:S02]  /*2440*/  LOP3.LUT R3, R181, 0x30, R78, 0xf8, !PT ;  /* 0x00000030b5037812 */ /* 0x000fe400078ef84e */
[----:B------:R-:W-:Y:S01]  /*2450*/  SHF.R.S32.HI R8, RZ, 0x1f, R9 ;  /* 0x0000001fff087819 */ /* 0x000fe20000011409 */
[----:B------:R-:W-:Y:S01]  /*2460*/  IMAD.WIDE.U32 R48, R176, R6, R174 ;  /* 0x00000006b0307225 */ /* 0x000fe200078e00ae */
[----:B------:R-:W-:-:S02]  /*2470*/  LOP3.LUT R3, R3, R182, RZ, 0x3c, !PT ;  /* 0x000000b603037212 */ /* 0x000fc400078e3cff */
[CC--:B------:R-:W-:Y:S01]  /*2480*/  LEA.HI R77, R8.reuse, R9.reuse, RZ, 0x4 ;  /* 0x00000009084d7211 */ /* 0x0c0fe200078f20ff */
[----:B------:R-:W-:Y:S01]  /*2490*/  IMAD.IADD R51, R51, 0x1, R11 ;  /* 0x0000000133337824 */ /* 0x000fe200078e020b */
[----:B------:R-:W-:Y:S01]  /*24a0*/  SHF.R.S32.HI R11, RZ, 0x1f, R10 ;  /* 0x0000001fff0b7819 */ /* 0x000fe2000001140a */
[----:B------:R-:W-:Y:S01]  /*24b0*/  IMAD.IADD R21, R21, 0x1, R13 ;  /* 0x0000000115157824 */ /* 0x000fe200078e020d */
[----:B------:R-:W-:Y:S01]  /*24c0*/  LEA.HI R8, R8, R9, RZ, 0x6 ;  /* 0x0000000908087211 */ /* 0x000fe200078f30ff */
[----:B------:R-:W-:Y:S01]  /*24d0*/  IMAD.IADD R49, R13, 0x1, R49 ;  /* 0x000000010d317824 */ /* 0x000fe200078e0231 */
[CC--:B------:R-:W-:Y:S01]  /*24e0*/  LEA.HI R76, R11.reuse, R10.reuse, RZ, 0x4 ;  /* 0x0000000a0b4c7211 */ /* 0x0c0fe200078f20ff */
[----:B------:R-:W-:Y:S01]  /*24f0*/  IMAD.SHL.U32 R0, R0, 0x80, RZ ;  /* 0x0000008000007824 */ /* 0x000fe200078e00ff */
[----:B-----5:R-:W-:Y:S01]  /*2500*/  SHF.R.S32.HI R13, RZ, 0x1f, R24 ;  /* 0x0000001fff0d7819 */ /* 0x020fe20000011418 */
[----:B------:R-:W-:Y:S01]  /*2510*/  IMAD.SHL.U32 R8, R8, 0x80, RZ ;  /* 0x0000008008087824 */ /* 0x000fe200078e00ff */
[----:B------:R-:W-:Y:S01]  /*2520*/  LEA.HI R10, R11, R10, RZ, 0x6 ;  /* 0x0000000a0b0a7211 */ /* 0x000fe200078f30ff */
[----:B------:R-:W-:Y:S01]  /*2530*/  IMAD.WIDE.U32 R20, R24, R6, R20 ;  /* 0x0000000618147225 */ /* 0x000fe200078e0014 */
[----:B------:R-:W-:-:S02]  /*2540*/  LOP3.LUT R0, R0, 0xffffe000, RZ, 0xc0, !PT ;  /* 0xffffe00000007812 */ /* 0x000fc400078ec0ff */
[----:B------:R-:W-:Y:S01]  /*2550*/  ISETP.GE.AND P1, PT, R177, UR4, PT ;  /* 0x00000004b1007c0c */ /* 0x000fe2000bf26270 */
[----:B------:R-:W-:Y:S01]  /*2560*/  IMAD R12, R13, R6, RZ ;  /* 0x000000060d0c7224 */ /* 0x000fe200078e02ff */
[C---:B------:R-:W-:Y:S01]  /*2570*/  LOP3.LUT R9, R181.reuse, 0x30, R77, 0xf8, !PT ;  /* 0x00000030b5097812 */ /* 0x040fe200078ef84d */
[----:B------:R-:W-:Y:S01]  /*2580*/  IMAD.SHL.U32 R10, R10, 0x80, RZ ;  /* 0x000000800a0a7824 */ /* 0x000fe200078e00ff */
[----:B------:R-:W-:Y:S01]  /*2590*/  LOP3.LUT R11, R181, 0x30, R76, 0xf8, !PT ;  /* 0x00000030b50b7812 */ /* 0x000fe200078ef84c */
[----:B------:R-:W-:Y:S01]  /*25a0*/  IMAD R13, R13, R4, RZ ;  /* 0x000000040d0d7224 */ /* 0x000fe200078e02ff */
[----:B------:R-:W-:Y:S01]  /*25b0*/  SEL R57, RZ, 0x20, P2 ;  /* 0x00000020ff397807 */ /* 0x000fe20001000000 */
[C---:B------:R-:W-:Y:S01]  /*25c0*/  IMAD.WIDE.U32 R48, R24.reuse, R6, R48 ;  /* 0x0000000618307225 */ /* 0x040fe200078e0030 */
[----:B------:R-:W-:Y:S02]  /*25d0*/  IADD3 R75, R3, R0, R183 ;  /* 0x00000000034b7210 */ /* 0x000fe40007ffe0b7 */
[----:B------:R-:W-:Y:S01]  /*25e0*/  SEL R0, RZ, 0x8, P1 ;  /* 0x00000008ff007807 */ /* 0x000fe20000800000 */
[----:B------:R-:W-:Y:S01]  /*25f0*/  IMAD R3, R24, R7, R12 ;  /* 0x0000000718037224 */ /* 0x000fe200078e020c */
[----:B------:R-:W-:Y:S01]  /*2600*/  LOP3.LUT R8, R8, 0xffffe000, RZ, 0xc0, !PT ;  /* 0xffffe00008087812 */ /* 0x000fe200078ec0ff */
[C---:B------:R-:W-:Y:S01]  /*2610*/  IMAD R13, R24.reuse, R5, R13 ;  /* 0x00000005180d7224 */ /* 0x040fe200078e020d */
[----:B------:R-:W-:Y:S01]  /*2620*/  LOP3.LUT R9, R9, R182, RZ, 0x3c, !PT ;  /* 0x000000b609097212 */ /* 0x000fe200078e3cff */
[----:B------:R-:W-:Y:S01]  /*2630*/  IMAD.WIDE.U32 R50, R24, R4, R50 ;  /* 0x0000000418327225 */ /* 0x000fe200078e0032 */
[----:B------:R-:W-:-:S02]  /*2640*/  LOP3.LUT R10, R10, 0xffffe000, RZ, 0xc0, !PT ;  /* 0xffffe0000a0a7812 */ /* 0x000fc400078ec0ff */
[----:B------:R-:W-:Y:S01]  /*2650*/  LOP3.LUT R11, R11, R182, RZ, 0x3c, !PT ;  /* 0x000000b60b0b7212 */ /* 0x000fe200078e3cff */
[----:B------:R-:W-:Y:S01]  /*2660*/  IMAD.WIDE.U32 R52, R24, R4, R52 ;  /* 0x0000000418347225 */ /* 0x000fe200078e0034 */
[----:B------:R-:W-:Y:S02]  /*2670*/  LOP3.LUT R57, R54, R57, RZ, 0xfc, !PT ;  /* 0x0000003936397212 */ /* 0x000fe400078efcff */
[----:B------:R-:W-:Y:S01]  /*2680*/  IADD3 R63, R21, R3, RZ ;  /* 0x00000003153f7210 */ /* 0x000fe20007ffe0ff */
[----:B------:R-:W-:Y:S01]  /*2690*/  IMAD.IADD R62, R3, 0x1, R49 ;  /* 0x00000001033e7824 */ /* 0x000fe200078e0231 */
[----:B------:R-:W-:Y:S01]  /*26a0*/  LOP3.LUT R55, R79, R0, RZ, 0xfc, !PT ;  /* 0x000000004f377212 */ /* 0x000fe200078efcff */
[----:B------:R-:W-:Y:S01]  /*26b0*/  IMAD.SHL.U32 R65, R65, 0x2, RZ ;  /* 0x0000000241417824 */ /* 0x000fe200078e00ff */
[----:B------:R-:W-:Y:S01]  /*26c0*/  P2R R85, PR, RZ, 0x10 ;  /* 0x00000010ff557803 */ /* 0x000fe20000000000 */
[----:B------:R-:W-:Y:S01]  /*26d0*/  IMAD.IADD R61, R51, 0x1, R13 ;  /* 0x00000001333d7824 */ /* 0x000fe200078e020d */
[----:B------:R-:W-:Y:S01]  /*26e0*/  P2R R86, PR, RZ, 0x8 ;  /* 0x00000008ff567803 */ /* 0x000fe20000000000 */
[----:B------:R-:W-:Y:S01]  /*26f0*/  IMAD.IADD R60, R13, 0x1, R53 ;  /* 0x000000010d3c7824 */ /* 0x000fe200078e0235 */
[----:B------:R-:W-:-:S02]  /*2700*/  IADD3 R74, R9, R8, R183 ;  /* 0x00000008094a7210 */ /* 0x000fc40007ffe0b7 */
[----:B------:R-:W-:Y:S02]  /*2710*/  IADD3 R73, R11, R10, R183 ;  /* 0x0000000a0b497210 */ /* 0x000fe40007ffe0b7 */
[----:B------:R-:W-:Y:S02]  /*2720*/  SHF.L.U64.HI R72, R6, 0x7, R7 ;  /* 0x0000000706487819 */ /* 0x000fe40000010207 */
[----:B------:R-:W-:Y:S02]  /*2730*/  SHF.L.U64.HI R70, R4, 0x7, R5 ;  /* 0x0000000704467819 */ /* 0x000fe40000010205 */
[----:B------:R-:W-:Y:S02]  /*2740*/  SHF.R.S32.HI R68, RZ, 0x1f, R22 ;  /* 0x0000001fff447819 */ /* 0x000fe40000011416 */
[----:B------:R-:W-:Y:S02]  /*2750*/  LOP3.LUT R59, R78, 0xfffffff0, RZ, 0xc0, !PT ;  /* 0xfffffff04e3b7812 */ /* 0x000fe400078ec0ff */
[----:B------:R-:W-:-:S02]  /*2760*/  LOP3.LUT R58, R77, 0xfffffff0, RZ, 0xc0, !PT ;  /* 0xfffffff04d3a7812 */ /* 0x000fc400078ec0ff */
[----:B------:R-:W-:Y:S02]  /*2770*/  LOP3.LUT R56, R76, 0xfffffff0, RZ, 0xc0, !PT ;  /* 0xfffffff04c387812 */ /* 0x000fe400078ec0ff */
[----:B------:R-:W-:Y:S02]  /*2780*/  LOP3.LUT R54, R54, 0x1, RZ, 0xc0, !PT ;  /* 0x0000000136367812 */ /* 0x000fe400078ec0ff */
[C---:B------:R-:W-:Y:S02]  /*2790*/  LOP3.LUT R3, R57.reuse, 0x2, RZ, 0xc0, !PT ;  /* 0x0000000239037812 */ /* 0x040fe400078ec0ff */
[----:B------:R-:W-:Y:S02]  /*27a0*/  LOP3.LUT R0, R57, 0x4, RZ, 0xc0, !PT ;  /* 0x0000000439007812 */ /* 0x000fe400078ec0ff */
[----:B---3--:R-:W-:Y:S01]  /*27b0*/  SHF.R.S32.HI R64, RZ, 0x1f, R83 ;  /* 0x0000001fff407819 */ /* 0x008fe20000011453 */
[----:B------:R-:W-:Y:S06]  /*27c0*/  @!P6 BAR.SYNC.DEFER_BLOCKING 0x9, 0x100 ;  /* 0x024400000000eb1d */ /* 0x000fec0000010000 */
.L_x_1640:
[----:B0-----:R-:W0:Y:S01]  /*27d0*/  LDC R89, c[0x0][0x430] ;  /* 0x00010c00ff597b82 */ /* 0x001e220000000800 */
[----:B------:R-:W-:Y:S02]  /*27e0*/  VIADD R25, R25, 0xffffffff ;  /* 0xffffffff19197836 */ /* 0x000fe40000000000 */
[----:B------:R-:W-:Y:S02]  /*27f0*/  IMAD.MOV.U32 R87, RZ, RZ, RZ ;  /* 0x000000ffff577224 */ /* 0x000fe400078e00ff */
[----:B------:R-:W-:-:S03]  /*2800*/  IMAD R5, R25, 0x80, R67 ;  /* 0x0000008019057824 */ /* 0x000fc600078e0243 */
[----:B------:R-:W1:Y:S01]  /*2810*/  LDC R98, c[0x0][0x3f4] ;  /* 0x0000fd00ff627b82 */ /* 0x000e620000000800 */
[----:B------:R-:W-:Y:S01]  /*2820*/  IMAD.IADD R12, R80, 0x1, R5 ;  /* 0x00000001500c7824 */ /* 0x000fe200078e0205 */
[----:B------:R-:W-:-:S03]  /*2830*/  ISETP.GE.AND P1, PT, R5, R2, PT ;  /* 0x000000020500720c */ /* 0x000fc60003f26270 */
[----:B------:R-:W-:Y:S01]  /*2840*/  IMAD.MOV.U32 R8, RZ, RZ, R12 ;  /* 0x000000ffff087224 */ /* 0x000fe200078e000c */
[----:B------:R-:W-:Y:S02]  /*2850*/  ISETP.GT.OR P1, PT, R67, 0x7f, P1 ;  /* 0x0000007f4300780c */ /* 0x000fe40000f24670 */
[----:B0-----:R-:W-:-:S11]  /*2860*/  ISETP.NE.AND P2, PT, R89, 0x1, PT ;  /* 0x000000015900780c */ /* 0x001fd60003f45270 */
[----:B------:R-:W0:Y:S08]  /*2870*/  @!P1 LDC.64 R6, c[0x0][0x428] ;  /* 0x00010a00ff069b82 */ /* 0x000e300000000a00 */
[----:B--2---:R-:W2:Y:S08]  /*2880*/  @!P1 LDC.64 R4, c[0x0][0x418] ;  /* 0x00010600ff049b82 */ /* 0x004eb00000000a00 */
[----:B------:R-:W3:Y:S08]  /*2890*/  @P2 LDC R9, c[0x0][0x434] ;  /* 0x00010d00ff092b82 */ /* 0x000ef00000000800 */
[----:B------:R-:W4:Y:S01]  /*28a0*/  @P2 LDC R10, c[0x0][0x438] ;  /* 0x00010e00ff0a2b82 */ /* 0x000f220000000800 */
[----:B---3--:R-:W-:-:S05]  /*28b0*/  @P2 IMAD.HI.U32 R9, R12, R9, RZ ;  /* 0x000000090c092227 */ /* 0x008fca00078e00ff */
[----:B----4-:R-:W-:Y:S01]  /*28c0*/  @P2 SHF.R.U32.HI R8, RZ, R10, R9 ;  /* 0x0000000aff082219 */ /* 0x010fe20000011609 */
[----:B0-----:R-:W-:-:S03]  /*28d0*/  @!P1 IMAD R10, R64, R6, RZ ;  /* 0x00000006400a9224 */ /* 0x001fc600078e02ff */
[----:B------:R-:W-:Y:S01]  /*28e0*/  @!P1 SHF.R.S32.HI R9, RZ, 0x1f, R8 ;  /* 0x0000001fff099819 */ /* 0x000fe20000011408 */
[C---:B------:R-:W-:Y:S02]  /*28f0*/  @!P1 IMAD R11, R83.reuse, R7, R10 ;  /* 0x00000007530b9224 */ /* 0x040fe400078e020a */
[----:B------:R-:W-:-:S04]  /*2900*/  @!P1 IMAD.WIDE.U32 R6, R83, R6, R8 ;  /* 0x0000000653069225 */ /* 0x000fc800078e0008 */
[----:B------:R-:W-:Y:S01]  /*2910*/  @!P1 IMAD.IADD R7, R7, 0x1, R11 ;  /* 0x0000000107079824 */ /* 0x000fe200078e020b */
[----:B--2---:R-:W-:-:S04]  /*2920*/  @!P1 LEA R4, P2, R6, R4, 0x2 ;  /* 0x0000000406049211 */ /* 0x004fc800078410ff */
[----:B------:R-:W-:-:S05]  /*2930*/  @!P1 LEA.HI.X R5, R6, R5, R7, 0x2, P2 ;  /* 0x0000000506059211 */ /* 0x000fca00010f1407 */
[----:B------:R0:W5:Y:S01]  /*2940*/  @!P1 LDG.E R87, desc[UR38][R4.64] ;  /* 0x0000002604579981 */ /* 0x000162000c1e1900 */
[----:B-1----:R-:W-:Y:S01]  /*2950*/  ISETP.GE.AND P1, PT, R98, 0x1, PT ;  /* 0x000000016200780c */ /* 0x002fe20003f26270 */
[C---:B------:R-:W-:Y:S01]  /*2960*/  IMAD R7, R17.reuse, 0x6000, R200 ;  /* 0x0000600011077824 */ /* 0x040fe200078e02c8 */
[----:B------:R-:W-:Y:S05]  /*2970*/  YIELD ;  /* 0x0000000000007946 */ /* 0x000fea0003800000 */
[----:B------:R-:W-:Y:S01]  /*2980*/  IMAD.MOV R6, RZ, RZ, -R8 ;  /* 0x000000ffff067224 */ /* 0x000fe200078e0a08 */
[----:B------:R-:W-:Y:S01]  /*2990*/  BSSY B0, `(.L_x_1578) ;  /* 0x000069d000007945 */ /* 0x000fe20003800000 */
[----:B------:R-:W-:Y:S01]  /*29a0*/  IMAD R99, R17, 0x6000, R199 ;  /* 0x0000600011637824 */ /* 0x000fe200078e02c7 */
[----:B------:R-:W-:Y:S01]  /*29b0*/  ISETP.GT.AND P3, PT, R25, R26, PT ;  /* 0x0000001a1900720c */ /* 0x000fe20003f64270 */
[----:B------:R-:W-:Y:S01]  /*29c0*/  IMAD R89, R89, R6, R12 ;  /* 0x0000000659597224 */ /* 0x000fe200078e020c */
[C---:B------:R-:W-:Y:S01]  /*29d0*/  IADD3 R96, R16.reuse, R7, RZ ;  /* 0x0000000710607210 */ /* 0x040fe20007ffe0ff */
[----:B------:R-:W-:Y:S01]  /*29e0*/  IMAD.IADD R99, R16, 0x1, R99 ;  /* 0x0000000110637824 */ /* 0x000fe200078e0263 */
[----:B0-----:R-:W-:Y:S09]  /*29f0*/  @!P1 BRA `(.L_x_1579) ;  /* 0x0000006400409947 */ /* 0x001ff20003800000 */
[----:B------:R-:W-:Y:S01]  /*2a00*/  SHF.R.S32.HI R90, RZ, 0x1f, R89 ;  /* 0x0000001fff5a7819 */ /* 0x000fe20000011459 */
[----:B------:R-:W-:Y:S01]  /*2a10*/  ULDC.64 UR4, c[0x0][0x300] ;  /* 0x0000c00000047ab9 */ /* 0x000fe20000000a00 */
[----:B-----5:R-:W-:Y:S01]  /*2a20*/  SHF.R.S32.HI R91, RZ, 0x1f, R87 ;  /* 0x0000001fff5b7819 */ /* 0x020fe20000011457 */
[C---:B------:R-:W-:Y:S01]  /*2a30*/  IMAD.WIDE.U32 R4, R89.reuse, UR4, RZ ;  /* 0x0000000459047c25 */ /* 0x040fe2000f8e00ff */
        /* <DEDUP_REMOVED lines=15> */
[----:B------:R-:W-:-:S04]  /*2b30*/  IMAD.WIDE.U32 R4, R22, UR4, R4 ;  /* 0x0000000416047c25 */ /* 0x000fc8000f8e0004 */
[----:B------:R-:W-:Y:S01]  /*2b40*/  IMAD R7, R22, UR5, R7 ;  /* 0x0000000516077c24 */ /* 0x000fe2000f8e0207 */
[----:B------:R-:W-:Y:S01]  /*2b50*/  ULDC.64 UR4, c[0x0][0x2e8] ;  /* 0x0000ba0000047ab9 */ /* 0x000fe20000000a00 */
[----:B------:R-:W-:Y:S01]  /*2b60*/  IMAD R15, R6, R71, R10 ;  /* 0x00000047060f7224 */ /* 0x000fe200078e020a */
[----:B------:R-:W-:Y:S01]  /*2b70*/  IADD3 R101, P2, R4, UR4, RZ ;  /* 0x0000000404657c10 */ /* 0x000fe2000ff5e0ff */
[----:B------:R-:W-:Y:S02]  /*2b80*/  IMAD R92, R25, -0x80, R2 ;  /* 0xffffff80195c7824 */ /* 0x000fe400078e0202 */
[----:B------:R-:W-:Y:S01]  /*2b90*/  IMAD R9, R6, R69, R8 ;  /* 0x0000004506097224 */ /* 0x000fe200078e0208 */
[----:B------:R-:W-:Y:S01]  /*2ba0*/  IADD3.X R97, R5, UR5, R7, P2, !PT ;  /* 0x0000000505617c10 */ /* 0x000fe200097fe407 */
[----:B------:R-:W-:Y:S01]  /*2bb0*/  IMAD.WIDE.U32 R12, R69, R25, RZ ;  /* 0x00000019450c7225 */ /* 0x000fe200078e00ff */
[----:B------:R-:W-:-:S03]  /*2bc0*/  VIMNMX R92, R92, 0x80, PT ;  /* 0x000000805c5c7848 */ /* 0x000fc60003fe0100 */
[----:B------:R-:W-:-:S04]  /*2bd0*/  IMAD.WIDE.U32 R10, R71, R25, RZ ;  /* 0x00000019470a7225 */ /* 0x000fc800078e00ff */
        /* <DEDUP_REMOVED lines=54> */
.L_x_1582:
[----:B------:R-:W-:Y:S05]  /*2f40*/  BSYNC B1 ;  /* 0x0000000000017941 */ /* 0x000fea0003800000 */
.L_x_1581:
[----:B------:R-:W-:Y:S01]  /*2f50*/  UISETP.NE.AND UP0, UPT, UR41, 0x3, UPT ;  /* 0x000000032900788c */ /* 0x000fe2000bf05270 */
[----:B-----5:R-:W-:Y:S01]  /*2f60*/  IMAD.MOV.U32 R100, RZ, RZ, R8 ;  /* 0x000000ffff647224 */ /* 0x020fe200078e0008 */
[----:B------:R-:W-:Y:S01]  /*2f70*/  MOV R104, R32 ;  /* 0x0000002000687202 */ /* 0x000fe20000000f00 */
[----:B------:R-:W-:Y:S02]  /*2f80*/  IMAD.MOV.U32 R103, RZ, RZ, R30 ;  /* 0x000000ffff677224 */ /* 0x000fe400078e001e */
[----:B------:R-:W-:Y:S01]  /*2f90*/  IMAD.MOV.U32 R105, RZ, RZ, R34 ;  /* 0x000000ffff697224 */ /* 0x000fe200078e0022 */
[----:B------:R-:W-:Y:S01]  /*2fa0*/  PLOP3.LUT P1, PT, PT, PT, UP0, 0x80, 0x0 ;  /* 0x000000000000781c */ /* 0x000fe20003f2f008 */
[----:B------:R-:W-:Y:S02]  /*2fb0*/  IMAD.MOV.U32 R107, RZ, RZ, R38 ;  /* 0x000000ffff6b7224 */ /* 0x000fe400078e0026 */
[----:B------:R-:W-:Y:S02]  /*2fc0*/  IMAD.MOV.U32 R109, RZ, RZ, R42 ;  /* 0x000000ffff6d7224 */ /* 0x000fe400078e002a */
[----:B------:R-:W-:-:S02]  /*2fd0*/  IMAD.MOV.U32 R115, RZ, RZ, R46 ;  /* 0x000000ffff737224 */ /* 0x000fc400078e002e */
[----:B------:R-:W-:Y:S02]  /*2fe0*/  IMAD.MOV.U32 R102, RZ, RZ, R28 ;  /* 0x000000ffff667224 */ /* 0x000fe400078e001c */
[----:B------:R-:W-:Y:S02]  /*2ff0*/  IMAD.MOV.U32 R106, RZ, RZ, R36 ;  /* 0x000000ffff6a7224 */ /* 0x000fe400078e0024 */
[----:B------:R-:W-:Y:S02]  /*3000*/  IMAD.MOV.U32 R108, RZ, RZ, R40 ;  /* 0x000000ffff6c7224 */ /* 0x000fe400078e0028 */
[----:B------:R-:W-:Y:S02]  /*3010*/  IMAD.MOV.U32 R110, RZ, RZ, R44 ;  /* 0x000000ffff6e7224 */ /* 0x000fe400078e002c */
[----:B------:R-:W-:Y:S01]  /*3020*/  IMAD.MOV.U32 R117, RZ, RZ, R94 ;  /* 0x000000ffff757224 */ /* 0x000fe200078e005e */
[----:B------:R-:W-:Y:S06]  /*3030*/  @!P1 BRA `(.L_x_1583) ;  /* 0x0000000000049947 */ /* 0x000fec0003800000 */
[----:B------:R-:W-:Y:S01]  /*3040*/  BPT.TRAP 0x1 ;  /* 0x000000040000795c */ /* 0x000fe20000300000 */
.L_x_1583:
[----:B------:R-:W-:Y:S01]  /*3050*/  IMAD R84, R17, 0x8, R16 ;  /* 0x0000000811547824 */ /* 0x000fe200078e0210 */
[----:B------:R-:W-:Y:S01]  /*3060*/  SHF.L.U32 R93, R173, 0x1f, RZ ;  /* 0x0000001fad5d7819 */ /* 0x000fe200000006ff */
[----:B------:R-:W-:Y:S03]  /*3070*/  BSSY B1, `(.L_x_1584) ;  /* 0x0000003000017945 */ /* 0x000fe60003800000 */
[----:B------:R-:W1:Y:S02]  /*3080*/  SYNCS.PHASECHK.TRANS64.TRYWAIT P4, [R84+URZ+0x22890], R93 ;  /* 0x0228905d540075a7 */ /* 0x000e64000808017f */
[----:B-1----:R-:W-:Y:S05]  /*3090*/  @!P4 BRA `(.L_x_1585) ;  /* 0x000002640044c947 */ /* 0x002fea0003800000 */
.L_x_1946:
[----:B------:R-:W-:Y:S05]  /*30a0*/  BSYNC B1 ;  /* 0x0000000000017941 */ /* 0x000fea0003800000 */
.L_x_1584:
[----:B------:R-:W-:-:S03]  /*30b0*/  UMOV UR4, 0xffffffff ;  /* 0xffffffff00047882 */ /* 0x000fc60000000000 */
[----:B------:R-:W-:Y:S05]  /*30c0*/  BRA.DIV UR4, `(.L_x_1586) ;  /* 0x00000266044c7947 */ /* 0x000fea000b800000 */
[----:B------:R-:W2:Y:S04]  /*30d0*/  SHFL.IDX PT, R97, R97, RZ, 0x1e1f ;  /* 0x001e1fff61617589 */ /* 0x000ea800000e0000 */
[----:B------:R3:W4:Y:S02]  /*30e0*/  SHFL.IDX PT, R14, R101, RZ, 0x1e1f ;  /* 0x001e1fff650e7589 */ /* 0x00072400000e0000 */
.L_x_1950:
[----:B------:R-:W-:Y:S05]  /*30f0*/  @P2 BRA `(.L_x_1587) ;  /* 0x0000006000982947 */ /* 0x000fea0003800000 */
[----:B------:R-:W-:Y:S01]  /*3100*/  ISETP.NE.AND P2, PT, R54, RZ, PT ;  /* 0x000000ff3600720c */ /* 0x000fe20003f45270 */
[----:B------:R-:W-:-:S12]  /*3110*/  BSSY B1, `(.L_x_1588) ;  /* 0x0000071000017945 */ /* 0x000fd80003800000 */
[----:B------:R-:W-:Y:S05]  /*3120*/  @!P2 BRA `(.L_x_1589) ;  /* 0x0000000400bca947 */ /* 0x000fea0003800000 */
[----:B------:R1:W1:Y:S01]  /*3130*/  LDS.128 R4, [R99+0x16400] ;  /* 0x0164000063047984 */ /* 0x0002620000000c00 */
[----:B0---4-:R-:W-:Y:S01]  /*3140*/  IADD3 R10, P2, R18, R14, RZ ;  /* 0x0000000e120a7210 */ /* 0x011fe20007f5e0ff */
[----:B------:R-:W-:Y:S04]  /*3150*/  BSSY B2, `(.L_x_1590) ;  /* 0x000006b000027945 */ /* 0x000fe80003800000 */
[----:B--2---:R-:W-:Y:S01]  /*3160*/  IMAD.X R11, R97, 0x1, R19, P2 ;  /* 0x00000001610b7824 */ /* 0x004fe200010e0613 */
[----:B------:R-:W-:-:S13]  /*3170*/  ISETP.GE.AND P2, PT, R174, R98, PT ;  /* 0x00000062ae00720c */ /* 0x000fda0003f46270 */
[----:B------:R-:W-:Y:S05]  /*3180*/  @P2 BRA `(.L_x_1591) ;  /* 0x00000004009c2947 */ /* 0x000fea0003800000 */
[----:B------:R-:W-:Y:S01]  /*3190*/  SHF.R.U32.HI R13, RZ, 0x8, R47 ;  /* 0x00000008ff0d7819 */ /* 0x000fe2000001162f */
[----:B-1----:R-:W-:Y:S01]  /*31a0*/  IMAD.MOV.U32 R12, RZ, RZ, R4 ;  /* 0x000000ffff0c7224 */ /* 0x002fe200078e0004 */
[----:B------:R-:W-:Y:S02]  /*31b0*/  SHF.R.U32.HI R15, RZ, 0x8, R95 ;  /* 0x00000008ff0f7819 */ /* 0x000fe4000001165f */
[----:B---3--:R-:W-:Y:S01]  /*31c0*/  SHF.R.U32.HI R101, RZ, 0x10, R47 ;  /* 0x00000010ff657819 */ /* 0x008fe2000001162f */
[----:B------:R-:W-:Y:S01]  /*31d0*/  IMAD.SHL.U32 R13, R13, 0x100, RZ ;  /* 0x000001000d0d7824 */ /* 0x000fe200078e00ff */
[----:B------:R-:W-:Y:S01]  /*31e0*/  LOP3.LUT R46, R47, 0xff0000ff, RZ, 0xc0, !PT ;  /* 0xff0000ff2f2e7812 */ /* 0x000fe200078ec0ff */
[----:B------:R-:W-:Y:S01]  /*31f0*/  IMAD.SHL.U32 R15, R15, 0x100, RZ ;  /* 0x000001000f0f7824 */ /* 0x000fe200078e00ff */
[----:B------:R-:W-:Y:S02]  /*3200*/  SHF.R.U32.HI R47, RZ, 0x10, R95 ;  /* 0x00000010ff2f7819 */ /* 0x000fe4000001165f */
[----:B------:R-:W-:-:S02]  /*3210*/  LOP3.LUT R94, R95, 0xff0000ff, RZ, 0xc0, !PT ;  /* 0xff0000ff5f5e7812 */ /* 0x000fc400078ec0ff */
[----:B------:R-:W-:Y:S01]  /*3220*/  LOP3.LUT R46, R46, 0xff00, R13, 0xf8, !PT ;  /* 0x0000ff002e2e7812 */ /* 0x000fe200078ef80d */
[----:B------:R-:W-:Y:S01]  /*3230*/  IMAD.U32 R13, R101, 0x10000, RZ ;  /* 0x00010000650d7824 */ /* 0x000fe200078e00ff */
[----:B------:R-:W-:Y:S01]  /*3240*/  LOP3.LUT R94, R94, 0xff00, R15, 0xf8, !PT ;  /* 0x0000ff005e5e7812 */ /* 0x000fe200078ef80f */
[----:B------:R-:W-:Y:S01]  /*3250*/  IMAD.U32 R47, R47, 0x10000, RZ ;  /* 0x000100002f2f7824 */ /* 0x000fe200078e00ff */
[----:B------:R-:W-:Y:S02]  /*3260*/  F2FP.F16.E4M3.UNPACK_B R4, R5 ;  /* 0x00000005ff04723e */ /* 0x000fe400020006ff */
[----:B------:R-:W-:Y:S02]  /*3270*/  F2FP.F16.E4M3.UNPACK_B R15, R117.H1 ;  /* 0x00000075ff0f723e */ /* 0x000fe400030006ff */
[----:B------:R-:W-:Y:S01]  /*3280*/  LOP3.LUT R95, R46, 0xff0000, R13, 0xf8, !PT ;  /* 0x00ff00002e5f7812 */ /* 0x000fe200078ef80d */
[--C-:B------:R-:W-:Y:S01]  /*3290*/  HADD2.F32 R13, -RZ, R4.reuse.H1_H1 ;  /* 0x30000004ff0d7230 */ /* 0x100fe20000004100 */
[----:B------:R-:W-:Y:S01]  /*32a0*/  LOP3.LUT R112, R94, 0xff0000, R47, 0xf8, !PT ;  /* 0x00ff00005e707812 */ /* 0x000fe200078ef82f */
[--C-:B------:R-:W-:Y:S01]  /*32b0*/  HADD2.F32 R101, -RZ, R15.reuse.H0_H0 ;  /* 0x2000000fff657230 */ /* 0x100fe20000004100 */
[----:B------:R-:W-:Y:S01]  /*32c0*/  F2FP.F16.E4M3.UNPACK_B R47, R115.H1 ;  /* 0x00000073ff2f723e */ /* 0x000fe200030006ff */
[----:B------:R-:W-:Y:S01]  /*32d0*/  HADD2.F32 R4, -RZ, R4.H0_H0 ;  /* 0x20000004ff047230 */ /* 0x000fe20000004100 */
[----:B------:R-:W-:Y:S01]  /*32e0*/  F2FP.F16.E4M3.UNPACK_B R5, R5.H1 ;  /* 0x00000005ff05723e */ /* 0x000fe200030006ff */
[----:B------:R-:W-:-:S02]  /*32f0*/  HADD2.F32 R111, -RZ, R15.H1_H1 ;  /* 0x3000000fff6f7230 */ /* 0x000fc40000004100 */
[CC--:B------:R-:W-:Y:S01]  /*3300*/  FMUL.FTZ R113, R13.reuse, R101.reuse ;  /* 0x000000650d717220 */ /* 0x0c0fe20000410000 */
[----:B------:R-:W-:Y:S02]  /*3310*/  HADD2.F32 R94, -RZ, R47.H0_H0 ;  /* 0x2000002fff5e7230 */ /* 0x000fe40000004100 */
[----:B------:R-:W-:Y:S01]  /*3320*/  FMUL.FTZ R114, R4, R101 ;  /* 0x0000006504727220 */ /* 0x000fe20000410000 */
[--C-:B------:R-:W-:Y:S01]  /*3330*/  HADD2.F32 R46, -RZ, R5.reuse.H1_H1 ;  /* 0x30000005ff2e7230 */ /* 0x100fe20000004100 */
[----:B------:R-:W-:Y:S01]  /*3340*/  F2FP.F16.E4M3.UNPACK_B R101, R117 ;  /* 0x00000075ff65723e */ /* 0x000fe200020006ff */
[----:B------:R-:W-:Y:S02]  /*3350*/  HADD2.F32 R15, -RZ, R5.H0_H0 ;  /* 0x20000005ff0f7230 */ /* 0x000fe40000004100 */
[----:B------:R-:W-:Y:S01]  /*3360*/  FFMA.FTZ R5, R13, R94, R114 ;  /* 0x0000005e0d057223 */ /* 0x000fe20000010072 */
[----:B------:R-:W-:Y:S02]  /*3370*/  HADD2.F32 R47, -RZ, R47.H1_H1 ;  /* 0x3000002fff2f7230 */ /* 0x000fe40000004100 */
[-C--:B------:R-:W-:Y:S01]  /*3380*/  FMUL.FTZ R116, R46, R111.reuse ;  /* 0x0000006f2e747220 */ /* 0x080fe20000410000 */
[-C--:B------:R-:W-:Y:S01]  /*3390*/  F2FP.F16.E4M3.UNPACK_B R13, R12.reuse.H1 ;  /* 0x0000000cff0d723e */ /* 0x080fe200030006ff */
[C---:B------:R-:W-:Y:S01]  /*33a0*/  FMUL.FTZ R111, R15.reuse, R111 ;  /* 0x0000006f0f6f7220 */ /* 0x040fe20000410000 */
[----:B------:R-:W-:Y:S01]  /*33b0*/  F2FP.F16.E4M3.UNPACK_B R12, R12 ;  /* 0x0000000cff0c723e */ /* 0x000fe200020006ff */
[----:B------:R-:W-:Y:S01]  /*33c0*/  FFMA.FTZ R4, R4, R94, -R113 ;  /* 0x0000005e04047223 */ /* 0x000fe20000010871 */
[-C--:B------:R-:W-:Y:S01]  /*33d0*/  FFMA.FTZ R113, R15, R47.reuse, -R116 ;  /* 0x0000002f0f717223 */ /* 0x080fe20000010874 */
[----:B------:R-:W-:Y:S01]  /*33e0*/  FFMA.FTZ R118, R46, R47, R111 ;  /* 0x0000002f2e767223 */ /* 0x000fe2000001006f */
[--C-:B------:R-:W-:Y:S01]  /*33f0*/  HADD2.F32 R15, -RZ, R13.reuse.H0_H0 ;  /* 0x2000000dff0f7230 */ /* 0x100fe20000004100 */
[----:B------:R-:W-:Y:S01]  /*3400*/  F2FP.F16.E4M3.UNPACK_B R47, R115 ;  /* 0x00000073ff2f723e */ /* 0x000fe200020006ff */
[----:B------:R-:W-:-:S02]  /*3410*/  HADD2.F32 R46, -RZ, R13.H1_H1 ;  /* 0x3000000dff2e7230 */ /* 0x000fc40000004100 */
[--C-:B------:R-:W-:Y:S01]  /*3420*/  HADD2.F32 R111, -RZ, R101.reuse.H1_H1 ;  /* 0x30000065ff6f7230 */ /* 0x100fe20000004100 */
[----:B------:R-:W-:Y:S01]  /*3430*/  F2FP.SATFINITE.E4M3.F32.PACK_AB_MERGE_C R121, R118, R113, RZ ;  /* 0x000000717679723e */ /* 0x000fe200048070ff */
[--C-:B------:R-:W-:Y:S02]  /*3440*/  HADD2.F32 R13, -RZ, R12.reuse.H0_H0 ;  /* 0x2000000cff0d7230 */ /* 0x100fe40000004100 */
[----:B------:R-:W-:Y:S02]  /*3450*/  HADD2.F32 R101, -RZ, R101.H0_H0 ;  /* 0x20000065ff657230 */ /* 0x000fe40000004100 */
[-C--:B------:R-:W-:Y:S01]  /*3460*/  FMUL.FTZ R116, R46, R111.reuse ;  /* 0x0000006f2e747220 */ /* 0x080fe20000410000 */
[----:B------:R-:W-:Y:S02]  /*3470*/  HADD2.F32 R12, -RZ, R12.H1_H1 ;  /* 0x3000000cff0c7230 */ /* 0x000fe40000004100 */
[----:B------:R-:W-:Y:S01]  /*3480*/  FMUL.FTZ R111, R15, R111 ;  /* 0x0000006f0f6f7220 */ /* 0x000fe20000410000 */
[--C-:B------:R-:W-:Y:S01]  /*3490*/  HADD2.F32 R94, -RZ, R47.reuse.H1_H1 ;  /* 0x3000002fff5e7230 */ /* 0x100fe20000004100 */
[----:B------:R-:W-:Y:S01]  /*34a0*/  F2FP.SATFINITE.E4M3.F32.PACK_AB_MERGE_C R5, R5, R4, R121 ;  /* 0x000000040505723e */ /* 0x000fe20004807079 */
[----:B------:R-:W-:-:S02]  /*34b0*/  HADD2.F32 R47, -RZ, R47.H0_H0 ;  /* 0x2000002fff2f7230 */ /* 0x000fc40000004100 */
[-C--:B------:R-:W-:Y:S01]  /*34c0*/  FMUL.FTZ R114, R12, R101.reuse ;  /* 0x000000650c727220 */ /* 0x080fe20000410000 */
[----:B------:R-:W-:Y:S01]  /*34d0*/  FMUL.FTZ R101, R13, R101 ;  /* 0x000000650d657220 */ /* 0x000fe20000410000 */
[-C--:B------:R-:W-:Y:S01]  /*34e0*/  FFMA.FTZ R116, R15, R94.reuse, -R116 ;  /* 0x0000005e0f747223 */ /* 0x080fe20000010874 */
[----:B------:R-:W-:Y:S01]  /*34f0*/  FFMA.FTZ R111, R46, R94, R111 ;  /* 0x0000005e2e6f7223 */ /* 0x000fe2000001006f */
[-C--:B------:R-:W-:Y:S01]  /*3500*/  FFMA.FTZ R114, R13, R47.reuse, -R114 ;  /* 0x0000002f0d727223 */ /* 0x080fe20000010872 */
[----:B------:R-:W-:Y:S01]  /*3510*/  FFMA.FTZ R115, R12, R47, R101 ;  /* 0x0000002f0c737223 */ /* 0x000fe20000010065 */
[----:B------:R-:W-:Y:S02]  /*3520*/  F2FP.F16.E4M3.UNPACK_B R13, R7.H1 ;  /* 0x00000007ff0d723e */ /* 0x000fe400030006ff */
[----:B------:R-:W-:Y:S02]  /*3530*/  F2FP.F16.E4M3.UNPACK_B R101, R112.H1 ;  /* 0x00000070ff65723e */ /* 0x000fe400030006ff */
[-C--:B------:R-:W-:Y:S01]  /*3540*/  F2FP.F16.E4M3.UNPACK_B R47, R95.reuse.H1 ;  /* 0x0000005fff2f723e */ /* 0x080fe200030006ff */
[----:B------:R-:W-:Y:S01]  /*3550*/  HADD2.F32 R46, -RZ, R13.H1_H1 ;  /* 0x3000000dff2e7230 */ /* 0x000fe20000004100 */
[----:B------:R-:W-:Y:S01]  /*3560*/  F2FP.F16.E4M3.UNPACK_B R12, R6.H1 ;  /* 0x00000006ff0c723e */ /* 0x000fe200030006ff */
[----:B------:R-:W-:Y:S01]  /*3570*/  HADD2.F32 R113, -RZ, R101.H1_H1 ;  /* 0x30000065ff717230 */ /* 0x000fe20000004100 */
[----:B------:R-:W-:Y:S01]  /*3580*/  F2FP.F16.E4M3.UNPACK_B R112, R112 ;  /* 0x00000070ff70723e */ /* 0x000fe200020006ff */
[----:B------:R-:W-:Y:S01]  /*3590*/  HADD2.F32 R15, -RZ, R13.H0_H0 ;  /* 0x2000000dff0f7230 */ /* 0x000fe20000004100 */
[----:B------:R-:W-:Y:S01]  /*35a0*/  F2FP.SATFINITE.E4M3.F32.PACK_AB_MERGE_C R120, R111, R116, RZ ;  /* 0x000000746f78723e */ /* 0x000fe200048070ff */
        /* <DEDUP_REMOVED lines=18> */
[----:B------:R-:W-:Y:S01]  /*36d0*/  HADD2.F32 R13, -RZ, R7.H1_H1 ;  /* 0x30000007ff0d7230 */ /* 0x000fe20000004100 */
[----:B------:R-:W-:Y:S01]  /*36e0*/  F2FP.SATFINITE.E4M3.F32.PACK_AB_MERGE_C R4, R115, R114, R120 ;  /* 0x000000727304723e */ /* 0x000fe20004807078 */
[--C-:B------:R-:W-:Y:S02]  /*36f0*/  HADD2.F32 R7, -RZ, R6.reuse.H0_H0 ;  /* 0x20000006ff077230 */ /* 0x100fe40000004100 */
[-C--:B------:R-:W-:Y:S01]  /*3700*/  FMUL.FTZ R94, R12, R101.reuse ;  /* 0x000000650c5e7220 */ /* 0x080fe20000410000 */
[----:B------:R-:W-:Y:S02]  /*3710*/  HADD2.F32 R6, -RZ, R6.H1_H1 ;  /* 0x30000006ff067230 */ /* 0x000fe40000004100 */
[----:B------:R-:W-:Y:S01]  /*3720*/  FMUL.FTZ R111, R13, R101 ;  /* 0x000000650d6f7220 */ /* 0x000fe20000410000 */
[----:B------:R-:W-:Y:S01]  /*3730*/  HADD2.F32 R112, -RZ, R112.H0_H0 ;  /* 0x20000070ff707230 */ /* 0x000fe20000004100 */
[----:B------:R-:W-:Y:S01]  /*3740*/  F2FP.SATFINITE.E4M3.F32.PACK_AB_MERGE_C R113, R116, R113, RZ ;  /* 0x000000717471723e */ /* 0x000fe200048070ff */
[----:B------:R-:W-:Y:S01]  /*3750*/  HADD2.F32 R47, -RZ, R47.H0_H0 ;  /* 0x2000002fff2f7230 */ /* 0x000fe20000004100 */
[----:B------:R-:W-:Y:S01]  /*3760*/  F2FP.SATFINITE.E4M3.F32.PACK_AB_MERGE_C R117, R118, R117, RZ ;  /* 0x000000757675723e */ /* 0x000fe200048070ff */
[----:B------:R-:W-:-:S02]  /*3770*/  HADD2.F32 R95, -RZ, R95.H0_H0 ;  /* 0x2000005fff5f7230 */ /* 0x000fc40000004100 */
[-C--:B------:R-:W-:Y:S01]  /*3780*/  FMUL.FTZ R46, R6, R112.reuse ;  /* 0x00000070062e7220 */ /* 0x080fe20000410000 */
[----:B------:R-:W-:Y:S01]  /*3790*/  FMUL.FTZ R15, R7, R112 ;  /* 0x00000070070f7220 */ /* 0x000fe20000410000 */
[-C--:B------:R-:W-:Y:S01]  /*37a0*/  FFMA.FTZ R111, R12, R47.reuse, -R111 ;  /* 0x0000002f0c6f7223 */ /* 0x080fe2000001086f */
[----:B------:R-:W-:Y:S01]  /*37b0*/  FFMA.FTZ R94, R13, R47, R94 ;  /* 0x0000002f0d5e7223 */ /* 0x000fe2000001005e */
[-C--:B------:R-:W-:Y:S01]  /*37c0*/  FFMA.FTZ R46, R7, R95.reuse, -R46 ;  /* 0x0000005f072e7223 */ /* 0x080fe2000001082e */
[----:B------:R-:W-:-:S03]  /*37d0*/  FFMA.FTZ R15, R6, R95, R15 ;  /* 0x0000005f060f7223 */ /* 0x000fc6000001000f */
[----:B------:R-:W-:Y:S02]  /*37e0*/  F2FP.SATFINITE.E4M3.F32.PACK_AB_MERGE_C R7, R94, R111, R117 ;  /* 0x0000006f5e07723e */ /* 0x000fe40004807075 */
[----:B------:R-:W-:-:S07]  /*37f0*/  F2FP.SATFINITE.E4M3.F32.PACK_AB_MERGE_C R6, R15, R46, R113 ;  /* 0x0000002e0f06723e */ /* 0x000fce0004807071 */
.L_x_1591:
[----:B------:R-:W-:Y:S05]  /*3800*/  BSYNC B2 ;  /* 0x0000000000027941 */ /* 0x000fea0003800000 */
.L_x_1590:
[----:B-1----:R0:W-:Y:S02]  /*3810*/  ST.E.128 desc[UR38][R10.64], R4 ;  /* 0x000000040a007985 */ /* 0x0021e4000c101d26 */
.L_x_1589:
[----:B------:R-:W-:Y:S05]  /*3820*/  BSYNC B1 ;  /* 0x0000000000017941 */ /* 0x000fea0003800000 */
.L_x_1588:
[----:B------:R-:W-:Y:S01]  /*3830*/  ISETP.NE.AND P2, PT, R3, RZ, PT ;  /* 0x000000ff0300720c */ /* 0x000fe20003f45270 */
[----:B------:R-:W-:-:S12]  /*3840*/  BSSY B1, `(.L_x_1592) ;  /* 0x0000072000017945 */ /* 0x000fd80003800000 */
[----:B------:R-:W-:Y:S05]  /*3850*/  @!P2 BRA `(.L_x_1593) ;  /* 0x0000000400c0a947 */ /* 0x000fea0003800000 */
[----:B0-----:R-:W-:Y:S01]  /*3860*/  SHF.L.U32 R4, R179, 0x4, RZ ;  /* 0x00000004b3047819 */ /* 0x001fe200000006ff */
[----:B------:R-:W-:Y:S03]  /*3870*/  BSSY B2, `(.L_x_1594) ;  /* 0x000006d000027945 */ /* 0x000fe60003800000 */
[----:B----4-:R-:W-:-:S04]  /*3880*/  IADD3 R10, P2, R14, R4, RZ ;  /* 0x000000040e0a7210 */ /* 0x010fc80007f5e0ff */
[----:B--2---:R-:W-:Y:S02]  /*3890*/  LEA.HI.X.SX32 R11, R4, R97, 0x1, P2 ;  /* 0x00000061040b7211 */ /* 0x004fe400010f0eff */
[----:B------:R0:W2:Y:S01]  /*38a0*/  LDS.128 R4, [R96+0x16400] ;  /* 0x0164000060047984 */ /* 0x0000a20000000c00 */
[----:B------:R-:W-:-:S13]  /*38b0*/  ISETP.GE.AND P2, PT, R190, R98, PT ;  /* 0x00000062be00720c */ /* 0x000fda0003f46270 */
[----:B0-----:R-:W-:Y:S05]  /*38c0*/  @P2 BRA `(.L_x_1595) ;  /* 0x00000004009c2947 */ /* 0x001fea0003800000 */
[----:B------:R-:W-:Y:S01]  /*38d0*/  SHF.R.U32.HI R42, RZ, 0x8, R43 ;  /* 0x00000008ff2a7819 */ /* 0x000fe2000001162b */
[----:B--2---:R-:W-:Y:S01]  /*38e0*/  IMAD.MOV.U32 R12, RZ, RZ, R4 ;  /* 0x000000ffff0c7224 */ /* 0x004fe200078e0004 */
[----:B------:R-:W-:Y:S02]  /*38f0*/  SHF.R.U32.HI R44, RZ, 0x8, R45 ;  /* 0x00000008ff2c7819 */ /* 0x000fe4000001162d */
[----:B------:R-:W-:Y:S01]  /*3900*/  LOP3.LUT R13, R43, 0xff0000ff, RZ, 0xc0, !PT ;  /* 0xff0000ff2b0d7812 */ /* 0x000fe200078ec0ff */
[----:B------:R-:W-:Y:S01]  /*3910*/  IMAD.SHL.U32 R42, R42, 0x100, RZ ;  /* 0x000001002a2a7824 */ /* 0x000fe200078e00ff */
[----:B------:R-:W-:Y:S01]  /*3920*/  SHF.R.U32.HI R47, RZ, 0x10, R43 ;  /* 0x00000010ff2f7819 */ /* 0x000fe2000001162b */
[----:B------:R-:W-:Y:S01]  /*3930*/  IMAD.SHL.U32 R44, R44, 0x100, RZ ;  /* 0x000001002c2c7824 */ /* 0x000fe200078e00ff */
[----:B------:R-:W-:Y:S02]  /*3940*/  SHF.R.U32.HI R46, RZ, 0x10, R45 ;  /* 0x00000010ff2e7819 */ /* 0x000fe4000001162d */
[----:B------:R-:W-:-:S02]  /*3950*/  LOP3.LUT R15, R45, 0xff0000ff, RZ, 0xc0, !PT ;  /* 0xff0000ff2d0f7812 */ /* 0x000fc400078ec0ff */
[----:B------:R-:W-:Y:S01]  /*3960*/  LOP3.LUT R13, R13, 0xff00, R42, 0xf8, !PT ;  /* 0x0000ff000d0d7812 */ /* 0x000fe200078ef82a */
[----:B------:R-:W-:Y:S01]  /*3970*/  IMAD.U32 R42, R47, 0x10000, RZ ;  /* 0x000100002f2a7824 */ /* 0x000fe200078e00ff */
[----:B------:R-:W-:Y:S01]  /*3980*/  LOP3.LUT R43, R15, 0xff00, R44, 0xf8, !PT ;  /* 0x0000ff000f2b7812 */ /* 0x000fe200078ef82c */
[----:B------:R-:W-:Y:S01]  /*3990*/  IMAD.U32 R46, R46, 0x10000, RZ ;  /* 0x000100002e2e7824 */ /* 0x000fe200078e00ff */
[----:B------:R-:W-:Y:S02]  /*39a0*/  F2FP.F16.E4M3.UNPACK_B R15, R110.H1 ;  /* 0x0000006eff0f723e */ /* 0x000fe400030006ff */
[-C--:B------:R-:W-:Y:S02]  /*39b0*/  F2FP.F16.E4M3.UNPACK_B R4, R5.reuse ;  /* 0x00000005ff04723e */ /* 0x080fe400020006ff */
[----:B------:R-:W-:Y:S01]  /*39c0*/  F2FP.F16.E4M3.UNPACK_B R5, R5.H1 ;  /* 0x00000005ff05723e */ /* 0x000fe200030006ff */
[--C-:B------:R-:W-:Y:S01]  /*39d0*/  HADD2.F32 R45, -RZ, R15.reuse.H0_H0 ;  /* 0x2000000fff2d7230 */ /* 0x100fe20000004100 */
[----:B------:R-:W-:Y:S01]  /*39e0*/  LOP3.LUT R44, R13, 0xff0000, R42, 0xf8, !PT ;  /* 0x00ff00000d2c7812 */ /* 0x000fe200078ef82a */
[----:B------:R-:W-:Y:S01]  /*39f0*/  HADD2.F32 R13, -RZ, R4.H1_H1 ;  /* 0x30000004ff0d7230 */ /* 0x000fe20000004100 */
[----:B------:R-:W-:Y:S01]  /*3a00*/  LOP3.LUT R47, R43, 0xff0000, R46, 0xf8, !PT ;  /* 0x00ff00002b2f7812 */ /* 0x000fe200078ef82e */
[----:B------:R-:W-:Y:S01]  /*3a10*/  HADD2.F32 R46, -RZ, R15.H1_H1 ;  /* 0x3000000fff2e7230 */ /* 0x000fe20000004100 */
[----:B------:R-:W-:Y:S01]  /*3a20*/  F2FP.F16.E4M3.UNPACK_B R42, R109.H1 ;  /* 0x0000006dff2a723e */ /* 0x000fe200030006ff */
[----:B------:R-:W-:-:S02]  /*3a30*/  HADD2.F32 R15, -RZ, R5.H1_H1 ;  /* 0x30000005ff0f7230 */ /* 0x000fc40000004100 */
[-C--:B------:R-:W-:Y:S01]  /*3a40*/  FMUL.FTZ R95, R13, R45.reuse ;  /* 0x0000002d0d5f7220 */ /* 0x080fe20000410000 */
[----:B------:R-:W-:Y:S01]  /*3a50*/  HADD2.F32 R4, -RZ, R4.H0_H0 ;  /* 0x20000004ff047230 */ /* 0x000fe20000004100 */
[----:B------:R-:W-:Y:S01]  /*3a60*/  F2FP.F16.E4M3.UNPACK_B R110, R110 ;  /* 0x0000006eff6e723e */ /* 0x000fe200020006ff */
[--C-:B------:R-:W-:Y:S02]  /*3a70*/  HADD2.F32 R43, -RZ, R42.reuse.H0_H0 ;  /* 0x2000002aff2b7230 */ /* 0x100fe40000004100 */
[-C--:B------:R-:W-:Y:S01]  /*3a80*/  FMUL.FTZ R112, R15, R46.reuse ;  /* 0x0000002e0f707220 */ /* 0x080fe20000410000 */
[----:B------:R-:W-:Y:S02]  /*3a90*/  HADD2.F32 R5, -RZ, R5.H0_H0 ;  /* 0x20000005ff057230 */ /* 0x000fe40000004100 */
[C---:B------:R-:W-:Y:S01]  /*3aa0*/  FMUL.FTZ R94, R4.reuse, R45 ;  /* 0x0000002d045e7220 */ /* 0x040fe20000410000 */
[----:B------:R-:W-:Y:S01]  /*3ab0*/  HADD2.F32 R42, -RZ, R42.H1_H1 ;  /* 0x3000002aff2a7230 */ /* 0x000fe20000004100 */
[----:B------:R-:W-:Y:S01]  /*3ac0*/  F2FP.F16.E4M3.UNPACK_B R109, R109 ;  /* 0x0000006dff6d723e */ /* 0x000fe200020006ff */
[-C--:B------:R-:W-:Y:S01]  /*3ad0*/  FFMA.FTZ R4, R4, R43.reuse, -R95 ;  /* 0x0000002b04047223 */ /* 0x080fe2000001085f */
[----:B------:R-:W-:Y:S01]  /*3ae0*/  FMUL.FTZ R46, R5, R46 ;  /* 0x0000002e052e7220 */ /* 0x000fe20000410000 */
[----:B---3--:R-:W-:Y:S01]  /*3af0*/  FFMA.FTZ R101, R13, R43, R94 ;  /* 0x0000002b0d657223 */ /* 0x008fe2000001005e */
        /* <DEDUP_REMOVED lines=10> */
[--C-:B------:R-:W-:Y:S02]  /*3ba0*/  HADD2.F32 R5, -RZ, R12.reuse.H0_H0 ;  /* 0x2000000cff057230 */ /* 0x100fe40000004100 */
[----:B------:R-:W-:Y:S01]  /*3bb0*/  FMUL.FTZ R94, R15, R46 ;  /* 0x0000002e0f5e7220 */ /* 0x000fe20000410000 */
[----:B------:R-:W-:-:S02]  /*3bc0*/  HADD2.F32 R12, -RZ, R12.H1_H1 ;  /* 0x3000000cff0c7230 */ /* 0x000fc40000004100 */
[--C-:B------:R-:W-:Y:S02]  /*3bd0*/  HADD2.F32 R42, -RZ, R109.reuse.H1_H1 ;  /* 0x3000006dff2a7230 */ /* 0x100fe40000004100 */
[-C--:B------:R-:W-:Y:S01]  /*3be0*/  FMUL.FTZ R43, R5, R110.reuse ;  /* 0x0000006e052b7220 */ /* 0x080fe20000410000 */
[----:B------:R-:W-:Y:S02]  /*3bf0*/  HADD2.F32 R109, -RZ, R109.H0_H0 ;  /* 0x2000006dff6d7230 */ /* 0x000fe40000004100 */
[C---:B------:R-:W-:Y:S01]  /*3c00*/  FMUL.FTZ R46, R12.reuse, R110 ;  /* 0x0000006e0c2e7220 */ /* 0x040fe20000410000 */
[-C--:B------:R-:W-:Y:S01]  /*3c10*/  FFMA.FTZ R94, R13, R42.reuse, -R94 ;  /* 0x0000002a0d5e7223 */ /* 0x080fe2000001085e */
[----:B------:R-:W-:Y:S01]  /*3c20*/  FFMA.FTZ R15, R15, R42, R112 ;  /* 0x0000002a0f0f7223 */ /* 0x000fe20000010070 */
[----:B------:R-:W-:Y:S01]  /*3c30*/  FFMA.FTZ R110, R12, R109, R43 ;  /* 0x0000006d0c6e7223 */ /* 0x000fe2000001002b */
[----:B------:R-:W-:Y:S01]  /*3c40*/  F2FP.F16.E4M3.UNPACK_B R12, R7.H1 ;  /* 0x00000007ff0c723e */ /* 0x000fe200030006ff */
[----:B------:R-:W-:Y:S01]  /*3c50*/  FFMA.FTZ R95, R5, R109, -R46 ;  /* 0x0000006d055f7223 */ /* 0x000fe2000001082e */
[----:B------:R-:W-:-:S02]  /*3c60*/  F2FP.F16.E4M3.UNPACK_B R43, R47.H1 ;  /* 0x0000002fff2b723e */ /* 0x000fc400030006ff */
[----:B------:R-:W-:Y:S01]  /*3c70*/  F2FP.SATFINITE.E4M3.F32.PACK_AB_MERGE_C R111, R15, R94, RZ ;  /* 0x0000005e0f6f723e */ /* 0x000fe200048070ff */
[--C-:B------:R-:W-:Y:S01]  /*3c80*/  HADD2.F32 R15, -RZ, R12.reuse.H1_H1 ;  /* 0x3000000cff0f7230 */ /* 0x100fe20000004100 */
[----:B------:R-:W-:Y:S01]  /*3c90*/  F2FP.F16.E4M3.UNPACK_B R42, R44.H1 ;  /* 0x0000002cff2a723e */ /* 0x000fe200030006ff */
[----:B------:R-:W-:Y:S01]  /*3ca0*/  HADD2.F32 R94, -RZ, R43.H1_H1 ;  /* 0x3000002bff5e7230 */ /* 0x000fe20000004100 */
[----:B------:R-:W-:Y:S01]  /*3cb0*/  F2FP.F16.E4M3.UNPACK_B R5, R6.H1 ;  /* 0x00000006ff05723e */ /* 0x000fe200030006ff */
[----:B------:R-:W-:Y:S01]  /*3cc0*/  HADD2.F32 R13, -RZ, R12.H0_H0 ;  /* 0x2000000cff0d7230 */ /* 0x000fe20000004100 */
[----:B------:R-:W-:Y:S01]  /*3cd0*/  F2FP.F16.E4M3.UNPACK_B R47, R47 ;  /* 0x0000002fff2f723e */ /* 0x000fe200020006ff */
[----:B------:R-:W-:Y:S01]  /*3ce0*/  HADD2.F32 R46, -RZ, R42.H1_H1 ;  /* 0x3000002aff2e7230 */ /* 0x000fe20000004100 */
[----:B------:R-:W-:Y:S01]  /*3cf0*/  F2FP.F16.E4M3.UNPACK_B R44, R44 ;  /* 0x0000002cff2c723e */ /* 0x000fe200020006ff */
[----:B------:R-:W-:Y:S01]  /*3d00*/  FMUL.FTZ R112, R15, R94 ;  /* 0x0000005e0f707220 */ /* 0x000fe20000410000 */
[----:B------:R-:W-:-:S02]  /*3d10*/  HADD2.F32 R12, -RZ, R5.H1_H1 ;  /* 0x30000005ff0c7230 */ /* 0x000fc40000004100 */
[C---:B------:R-:W-:Y:S01]  /*3d20*/  FMUL.FTZ R114, R13.reuse, R94 ;  /* 0x0000005e0d727220 */ /* 0x040fe20000410000 */
[----:B------:R-:W-:Y:S02]  /*3d30*/  HADD2.F32 R45, -RZ, R47.H1_H1 ;  /* 0x3000002fff2d7230 */ /* 0x000fe40000004100 */
[----:B------:R-:W-:Y:S01]  /*3d40*/  FFMA.FTZ R109, R13, R46, -R112 ;  /* 0x0000002e0d6d7223 */ /* 0x000fe20000010870 */
[----:B------:R-:W-:Y:S01]  /*3d50*/  HADD2.F32 R5, -RZ, R5.H0_H0 ;  /* 0x20000005ff057230 */ /* 0x000fe20000004100 */
[----:B------:R-:W-:Y:S01]  /*3d60*/  F2FP.F16.E4M3.UNPACK_B R6, R6 ;  /* 0x00000006ff06723e */ /* 0x000fe200020006ff */
        /* <DEDUP_REMOVED lines=10> */
[----:B------:R-:W-:Y:S02]  /*3e10*/  HADD2.F32 R6, -RZ, R6.H1_H1 ;  /* 0x30000006ff067230 */ /* 0x000fe40000004100 */
[----:B------:R-:W-:Y:S01]  /*3e20*/  HADD2.F32 R7, -RZ, R7.H1_H1 ;  /* 0x30000007ff077230 */ /* 0x000fe20000004100 */
[----:B------:R-:W-:Y:S01]  /*3e30*/  F2FP.SATFINITE.E4M3.F32.PACK_AB_MERGE_C R45, R45, R94, RZ ;  /* 0x0000005e2d2d723e */ /* 0x000fe200048070ff */
[----:B------:R-:W-:-:S02]  /*3e40*/  HADD2.F32 R43, -RZ, R43.H0_H0 ;  /* 0x2000002bff2b7230 */ /* 0x000fc40000004100 */
[-C--:B------:R-:W-:Y:S01]  /*3e50*/  FMUL.FTZ R46, R6, R47.reuse ;  /* 0x0000002f062e7220 */ /* 0x080fe20000410000 */
[----:B------:R-:W-:Y:S02]  /*3e60*/  HADD2.F32 R42, -RZ, R42.H0_H0 ;  /* 0x2000002aff2a7230 */ /* 0x000fe40000004100 */
[----:B------:R-:W-:Y:S01]  /*3e70*/  FMUL.FTZ R47, R5, R47 ;  /* 0x0000002f052f7220 */ /* 0x000fe20000410000 */
[----:B------:R-:W-:Y:S02]  /*3e80*/  HADD2.F32 R44, -RZ, R44.H0_H0 ;  /* 0x2000002cff2c7230 */ /* 0x000fe40000004100 */
[CC--:B------:R-:W-:Y:S01]  /*3e90*/  FMUL.FTZ R13, R7.reuse, R43.reuse ;  /* 0x0000002b070d7220 */ /* 0x0c0fe20000410000 */
[----:B------:R-:W-:Y:S01]  /*3ea0*/  FMUL.FTZ R112, R12, R43 ;  /* 0x0000002b0c707220 */ /* 0x000fe20000410000 */
[----:B------:R-:W-:Y:S02]  /*3eb0*/  F2FP.SATFINITE.E4M3.F32.PACK_AB_MERGE_C R109, R114, R109, RZ ;  /* 0x0000006d726d723e */ /* 0x000fe400048070ff */
        /* <DEDUP_REMOVED lines=8> */
.L_x_1595:
[----:B------:R-:W-:Y:S05]  /*3f40*/  BSYNC B2 ;  /* 0x0000000000027941 */ /* 0x000fea0003800000 */
.L_x_1594:
[----:B--2---:R0:W-:Y:S02]  /*3f50*/  ST.E.128 desc[UR38][R10.64], R4 ;  /* 0x000000040a007985 */ /* 0x0041e4000c101d26 */
.L_x_1593:
[----:B------:R-:W-:Y:S05]  /*3f60*/  BSYNC B1 ;  /* 0x0000000000017941 */ /* 0x000fea0003800000 */
.L_x_1592:
[----:B------:R-:W-:Y:S01]  /*3f70*/  ISETP.NE.AND P2, PT, R0, RZ, PT ;  /* 0x000000ff0000720c */ /* 0x000fe20003f45270 */
[----:B------:R-:W-:-:S12]  /*3f80*/  BSSY B1, `(.L_x_1596) ;  /* 0x0000073000017945 */ /* 0x000fd80003800000 */
[----:B------:R-:W-:Y:S05]  /*3f90*/  @!P2 BRA `(.L_x_1597) ;  /* 0x0000000400c4a947 */ /* 0x000fea0003800000 */
[----:B0-----:R-:W-:Y:S01]  /*3fa0*/  IMAD.SHL.U32 R4, R180, 0x10, RZ ;  /* 0x00000010b4047824 */ /* 0x001fe200078e00ff */
[----:B------:R-:W-:Y:S04]  /*3fb0*/  BSSY B2, `(.L_x_1598) ;  /* 0x000006e000027945 */ /* 0x000fe80003800000 */
[----:B----4-:R-:W-:-:S04]  /*3fc0*/  IADD3 R10, P2, R14, R4, RZ ;  /* 0x000000040e0a7210 */ /* 0x010fc80007f5e0ff */
[----:B--2---:R-:W-:Y:S02]  /*3fd0*/  LEA.HI.X.SX32 R11, R4, R97, 0x1, P2 ;  /* 0x00000061040b7211 */ /* 0x004fe400010f0eff */
[----:B------:R0:W2:Y:S01]  /*3fe0*/  LDS.128 R4, [R99+0x18400] ;  /* 0x0184000063047984 */ /* 0x0000a20000000c00 */
[----:B------:R-:W-:-:S13]  /*3ff0*/  ISETP.GE.AND P2, PT, R189, R98, PT ;  /* 0x00000062bd00720c */ /* 0x000fda0003f46270 */
[----:B0-----:R-:W-:Y:S05]  /*4000*/  @P2 BRA `(.L_x_1599) ;  /* 0x0000000400a02947 */ /* 0x001fea0003800000 */
[----:B------:R-:W-:Y:S01]  /*4010*/  SHF.R.U32.HI R12, RZ, 0x8, R41 ;  /* 0x00000008ff0c7819 */ /* 0x000fe20000011629 */
[----:B--2---:R-:W-:Y:S01]  /*4020*/  IMAD.MOV.U32 R15, RZ, RZ, R7 ;  /* 0x000000ffff0f7224 */ /* 0x004fe200078e0007 */
[--C-:B------:R-:W-:Y:S01]  /*4030*/  SHF.R.U32.HI R42, RZ, 0x8, R39.reuse ;  /* 0x00000008ff2a7819 */ /* 0x100fe20000011627 */
[----:B------:R-:W-:Y:S01]  /*4040*/  IMAD.MOV.U32 R13, RZ, RZ, R6 ;  /* 0x000000ffff0d7224 */ /* 0x000fe200078e0006 */
[----:B------:R-:W-:Y:S01]  /*4050*/  SHF.R.U32.HI R43, RZ, 0x10, R39 ;  /* 0x00000010ff2b7819 */ /* 0x000fe20000011627 */
[----:B------:R-:W-:Y:S01]  /*4060*/  IMAD.SHL.U32 R7, R12, 0x100, RZ ;  /* 0x000001000c077824 */ /* 0x000fe200078e00ff */
[----:B------:R-:W-:Y:S01]  /*4070*/  LOP3.LUT R38, R41, 0xff0000ff, RZ, 0xc0, !PT ;  /* 0xff0000ff29267812 */ /* 0x000fe200078ec0ff */
[----:B------:R-:W-:Y:S01]  /*4080*/  IMAD.SHL.U32 R6, R42, 0x100, RZ ;  /* 0x000001002a067824 */ /* 0x000fe200078e00ff */
[----:B------:R-:W-:Y:S02]  /*4090*/  LOP3.LUT R39, R39, 0xff0000ff, RZ, 0xc0, !PT ;  /* 0xff0000ff27277812 */ /* 0x000fe400078ec0ff */
[----:B------:R-:W-:-:S02]  /*40a0*/  SHF.R.U32.HI R40, RZ, 0x10, R41 ;  /* 0x00000010ff287819 */ /* 0x000fc40000011629 */
[----:B------:R-:W-:Y:S01]  /*40b0*/  LOP3.LUT R41, R38, 0xff00, R7, 0xf8, !PT ;  /* 0x0000ff0026297812 */ /* 0x000fe200078ef807 */
[----:B------:R-:W-:Y:S01]  /*40c0*/  IMAD.U32 R7, R43, 0x10000, RZ ;  /* 0x000100002b077824 */ /* 0x000fe200078e00ff */
[----:B------:R-:W-:Y:S02]  /*40d0*/  LOP3.LUT R12, R39, 0xff00, R6, 0xf8, !PT ;  /* 0x0000ff00270c7812 */ /* 0x000fe400078ef806 */
        /* <DEDUP_REMOVED lines=19> */
[CC--:B------:R-:W-:Y:S01]  /*4210*/  FMUL.FTZ R6, R12.reuse, R42.reuse ;  /* 0x0000002a0c067220 */ /* 0x0c0fe20000410000 */
        /* <DEDUP_REMOVED lines=25> */
[----:B------:R-:W-:Y:S02]  /*43b0*/  F2FP.F16.E4M3.UNPACK_B R39, R43.H1 ;  /* 0x0000002bff27723e */ /* 0x000fe400030006ff */
[----:B---3--:R-:W-:Y:S01]  /*43c0*/  F2FP.SATFINITE.E4M3.F32.PACK_AB_MERGE_C R101, R42, R41, RZ ;  /* 0x000000292a65723e */ /* 0x008fe200048070ff */
[----:B------:R-:W-:Y:S01]  /*43d0*/  HADD2.F32 R7, -RZ, R5.H1_H1 ;  /* 0x30000005ff077230 */ /* 0x000fe20000004100 */
[-C--:B------:R-:W-:Y:S01]  /*43e0*/  F2FP.F16.E4M3.UNPACK_B R12, R40.reuse.H1 ;  /* 0x00000028ff0c723e */ /* 0x080fe200030006ff */
        /* <DEDUP_REMOVED lines=8> */
[--C-:B------:R-:W-:Y:S02]  /*4470*/  HADD2.F32 R41, -RZ, R43.reuse.H1_H1 ;  /* 0x3000002bff297230 */ /* 0x100fe40000004100 */
[C---:B------:R-:W-:Y:S01]  /*4480*/  FMUL.FTZ R94, R6.reuse, R42 ;  /* 0x0000002a065e7220 */ /* 0x040fe20000410000 */
[----:B------:R-:W-:Y:S02]  /*4490*/  HADD2.F32 R4, -RZ, R4.H0_H0 ;  /* 0x20000004ff047230 */ /* 0x000fe40000004100 */
[----:B------:R-:W-:Y:S01]  /*44a0*/  FFMA.FTZ R95, R6, R38, -R47 ;  /* 0x00000026065f7223 */ /* 0x000fe2000001082f */
[----:B------:R-:W-:Y:S01]  /*44b0*/  HADD2.F32 R6, -RZ, R40.H1_H1 ;  /* 0x30000028ff067230 */ /* 0x000fe20000004100 */
[----:B------:R-:W-:Y:S01]  /*44c0*/  F2FP.F16.E4M3.UNPACK_B R15, R15 ;  /* 0x0000000fff0f723e */ /* 0x000fe200020006ff */
        /* <DEDUP_REMOVED lines=8> */
[----:B------:R-:W-:Y:S02]  /*4550*/  HADD2.F32 R15, -RZ, R15.H1_H1 ;  /* 0x3000000fff0f7230 */ /* 0x000fe40000004100 */
[----:B------:R-:W-:Y:S01]  /*4560*/  HADD2.F32 R6, -RZ, R39.H0_H0 ;  /* 0x20000027ff067230 */ /* 0x000fe20000004100 */
[----:B------:R-:W-:Y:S01]  /*4570*/  F2FP.SATFINITE.E4M3.F32.PACK_AB_MERGE_C R42, R42, R47, RZ ;  /* 0x0000002f2a2a723e */ /* 0x000fe200048070ff */
[--C-:B------:R-:W-:Y:S01]  /*4580*/  HADD2.F32 R4, -RZ, R13.reuse.H0_H0 ;  /* 0x2000000dff047230 */ /* 0x100fe20000004100 */
[----:B------:R-:W-:Y:S01]  /*4590*/  F2FP.SATFINITE.E4M3.F32.PACK_AB_MERGE_C R95, R108, R95, RZ ;  /* 0x0000005f6c5f723e */ /* 0x000fe200048070ff */
[----:B------:R-:W-:-:S02]  /*45a0*/  HADD2.F32 R13, -RZ, R13.H1_H1 ;  /* 0x3000000dff0d7230 */ /* 0x000fc40000004100 */
[-C--:B------:R-:W-:Y:S01]  /*45b0*/  FMUL.FTZ R38, R15, R6.reuse ;  /* 0x000000060f267220 */ /* 0x080fe20000410000 */
[----:B------:R-:W-:Y:S02]  /*45c0*/  HADD2.F32 R40, -RZ, R40.H0_H0 ;  /* 0x20000028ff287230 */ /* 0x000fe40000004100 */
[----:B------:R-:W-:Y:S01]  /*45d0*/  FMUL.FTZ R94, R5, R6 ;  /* 0x00000006055e7220 */ /* 0x000fe20000410000 */
[----:B------:R-:W-:Y:S02]  /*45e0*/  HADD2.F32 R12, -RZ, R12.H0_H0 ;  /* 0x2000000cff0c7230 */ /* 0x000fe40000004100 */
[-C--:B------:R-:W-:Y:S01]  /*45f0*/  FMUL.FTZ R7, R13, R43.reuse ;  /* 0x0000002b0d077220 */ /* 0x080fe20000410000 */
[----:B------:R-:W-:-:S03]  /*4600*/  FMUL.FTZ R6, R4, R43 ;  /* 0x0000002b04067220 */ /* 0x000fc60000410000 */
[-C--:B------:R-:W-:Y:S01]  /*4610*/  FFMA.FTZ R7, R4, R40.reuse, -R7 ;  /* 0x0000002804077223 */ /* 0x080fe20000010807 */
[----:B------:R-:W-:Y:S01]  /*4620*/  FFMA.FTZ R6, R13, R40, R6 ;  /* 0x000000280d067223 */ /* 0x000fe20000010006 */
[-C--:B------:R-:W-:Y:S01]  /*4630*/  FFMA.FTZ R38, R5, R12.reuse, -R38 ;  /* 0x0000000c05267223 */ /* 0x080fe20000010826 */
[----:B------:R-:W-:Y:S01]  /*4640*/  FFMA.FTZ R15, R15, R12, R94 ;  /* 0x0000000c0f0f7223 */ /* 0x000fe2000001005e */
[----:B------:R-:W-:Y:S02]  /*4650*/  F2FP.SATFINITE.E4M3.F32.PACK_AB_MERGE_C R5, R46, R45, R109 ;  /* 0x0000002d2e05723e */ /* 0x000fe4000480706d */
[----:B------:R-:W-:Y:S02]  /*4660*/  F2FP.SATFINITE.E4M3.F32.PACK_AB_MERGE_C R6, R6, R7, R42 ;  /* 0x000000070606723e */ /* 0x000fe4000480702a */
[----:B------:R-:W-:Y:S02]  /*4670*/  F2FP.SATFINITE.E4M3.F32.PACK_AB_MERGE_C R4, R107, R44, R101 ;  /* 0x0000002c6b04723e */ /* 0x000fe40004807065 */
[----:B------:R-:W-:-:S07]  /*4680*/  F2FP.SATFINITE.E4M3.F32.PACK_AB_MERGE_C R7, R15, R38, R95 ;  /* 0x000000260f07723e */ /* 0x000fce000480705f */
.L_x_1599:
[----:B------:R-:W-:Y:S05]  /*4690*/  BSYNC B2 ;  /* 0x0000000000027941 */ /* 0x000fea0003800000 */
.L_x_1598:
[----:B--2---:R0:W-:Y:S02]  /*46a0*/  ST.E.128 desc[UR38][R10.64], R4 ;  /* 0x000000040a007985 */ /* 0x0041e4000c101d26 */
.L_x_1597:
[----:B------:R-:W-:Y:S05]  /*46b0*/  BSYNC B1 ;  /* 0x0000000000017941 */ /* 0x000fea0003800000 */
.L_x_1596:
[----:B------:R-:W-:Y:S01]  /*46c0*/  LOP3.LUT P2, RZ, R57, 0x8, RZ, 0xc0, !PT ;  /* 0x0000000839ff7812 */ /* 0x000fe2000784c0ff */
[----:B------:R-:W-:-:S12]  /*46d0*/  BSSY B1, `(.L_x_1600) ;  /* 0x0000072000017945 */ /* 0x000fd80003800000 */
[----:B------:R-:W-:Y:S05]  /*46e0*/  @!P2 BRA `(.L_x_1601) ;  /* 0x0000000400c0a947 */ /* 0x000fea0003800000 */
[----:B0-----:R0:W0:Y:S01]  /*46f0*/  LDS.128 R4, [R96+0x18400] ;  /* 0x0184000060047984 */ /* 0x0010220000000c00 */
[----:B----4-:R-:W-:Y:S01]  /*4700*/  IADD3 R10, P2, R177, R14, RZ ;  /* 0x0000000eb10a7210 */ /* 0x010fe20007f5e0ff */
[----:B------:R-:W-:Y:S04]  /*4710*/  BSSY B2, `(.L_x_1602) ;  /* 0x000006c000027945 */ /* 0x000fe80003800000 */
[----:B--2---:R-:W-:Y:S01]  /*4720*/  IMAD.X R11, R97, 0x1, R188, P2 ;  /* 0x00000001610b7824 */ /* 0x004fe200010e06bc */
[----:B------:R-:W-:-:S13]  /*4730*/  ISETP.GE.AND P2, PT, R192, R98, PT ;  /* 0x00000062c000720c */ /* 0x000fda0003f46270 */
[----:B------:R-:W-:Y:S05]  /*4740*/  @P2 BRA `(.L_x_1603) ;  /* 0x0000000400a02947 */ /* 0x000fea0003800000 */
[----:B------:R-:W-:Y:S01]  /*4750*/  SHF.R.U32.HI R38, RZ, 0x8, R35 ;  /* 0x00000008ff267819 */ /* 0x000fe20000011623 */
[----:B0-----:R-:W-:Y:S01]  /*4760*/  IMAD.MOV.U32 R15, RZ, RZ, R7 ;  /* 0x000000ffff0f7224 */ /* 0x001fe200078e0007 */
[----:B------:R-:W-:Y:S01]  /*4770*/  LOP3.LUT R12, R35, 0xff0000ff, RZ, 0xc0, !PT ;  /* 0xff0000ff230c7812 */ /* 0x000fe200078ec0ff */
[----:B------:R-:W-:Y:S01]  /*4780*/  IMAD.MOV.U32 R13, RZ, RZ, R6 ;  /* 0x000000ffff0d7224 */ /* 0x000fe200078e0006 */
[----:B------:R-:W-:Y:S01]  /*4790*/  SHF.R.U32.HI R36, RZ, 0x10, R35 ;  /* 0x00000010ff247819 */ /* 0x000fe20000011623 */
[----:B------:R-:W-:Y:S01]  /*47a0*/  IMAD.SHL.U32 R7, R38, 0x100, RZ ;  /* 0x0000010026077824 */ /* 0x000fe200078e00ff */
[--C-:B------:R-:W-:Y:S02]  /*47b0*/  SHF.R.U32.HI R35, RZ, 0x8, R37.reuse ;  /* 0x00000008ff237819 */ /* 0x100fe40000011625 */
[----:B------:R-:W-:Y:S02]  /*47c0*/  LOP3.LUT R34, R37, 0xff0000ff, RZ, 0xc0, !PT ;  /* 0xff0000ff25227812 */ /* 0x000fe400078ec0ff */
[----:B------:R-:W-:Y:S01]  /*47d0*/  SHF.R.U32.HI R37, RZ, 0x10, R37 ;  /* 0x00000010ff257819 */ /* 0x000fe20000011625 */
[----:B------:R-:W-:Y:S01]  /*47e0*/  IMAD.SHL.U32 R35, R35, 0x100, RZ ;  /* 0x0000010023237824 */ /* 0x000fe200078e00ff */
[----:B------:R-:W-:Y:S01]  /*47f0*/  LOP3.LUT R7, R12, 0xff00, R7, 0xf8, !PT ;  /* 0x0000ff000c077812 */ /* 0x000fe200078ef807 */
[----:B------:R-:W-:Y:S01]  /*4800*/  IMAD.U32 R12, R36, 0x10000, RZ ;  /* 0x00010000240c7824 */ /* 0x000fe200078e00ff */
[----:B------:R-:W-:Y:S01]  /*4810*/  F2FP.F16.E4M3.UNPACK_B R6, R5 ;  /* 0x00000005ff06723e */ /* 0x000fe200020006ff */
[----:B------:R-:W-:Y:S01]  /*4820*/  IMAD.U32 R37, R37, 0x10000, RZ ;  /* 0x0001000025257824 */ /* 0x000fe200078e00ff */
[----:B------:R-:W-:-:S02]  /*4830*/  LOP3.LUT R34, R34, 0xff00, R35, 0xf8, !PT ;  /* 0x0000ff0022227812 */ /* 0x000fc400078ef823 */
[-C--:B------:R-:W-:Y:S02]  /*4840*/  F2FP.F16.E4M3.UNPACK_B R35, R106.reuse.H1 ;  /* 0x0000006aff23723e */ /* 0x080fe400030006ff */
[----:B------:R-:W-:Y:S02]  /*4850*/  LOP3.LUT R39, R34, 0xff0000, R37, 0xf8, !PT ;  /* 0x00ff000022277812 */ /* 0x000fe400078ef825 */
[----:B------:R-:W-:Y:S01]  /*4860*/  LOP3.LUT R36, R7, 0xff0000, R12, 0xf8, !PT ;  /* 0x00ff000007247812 */ /* 0x000fe200078ef80c */
[--C-:B------:R-:W-:Y:S01]  /*4870*/  HADD2.F32 R37, -RZ, R35.reuse.H0_H0 ;  /* 0x20000023ff257230 */ /* 0x100fe20000004100 */
[----:B------:R-:W-:Y:S01]  /*4880*/  F2FP.F16.E4M3.UNPACK_B R34, R105.H1 ;  /* 0x00000069ff22723e */ /* 0x000fe200030006ff */
[--C-:B------:R-:W-:Y:S01]  /*4890*/  HADD2.F32 R7, -RZ, R6.reuse.H1_H1 ;  /* 0x30000006ff077230 */ /* 0x100fe20000004100 */
[----:B------:R-:W-:Y:S01]  /*48a0*/  F2FP.F16.E4M3.UNPACK_B R5, R5.H1 ;  /* 0x00000005ff05723e */ /* 0x000fe200030006ff */
[----:B------:R-:W-:Y:S01]  /*48b0*/  HADD2.F32 R38, -RZ, R35.H1_H1 ;  /* 0x30000023ff267230 */ /* 0x000fe20000004100 */
[----:B------:R-:W-:Y:S01]  /*48c0*/  F2FP.F16.E4M3.UNPACK_B R106, R106 ;  /* 0x0000006aff6a723e */ /* 0x000fe200020006ff */
[----:B------:R-:W-:-:S02]  /*48d0*/  HADD2.F32 R6, -RZ, R6.H0_H0 ;  /* 0x20000006ff067230 */ /* 0x000fc40000004100 */
[C---:B------:R-:W-:Y:S01]  /*48e0*/  FMUL.FTZ R41, R7.reuse, R37 ;  /* 0x0000002507297220 */ /* 0x040fe20000410000 */
        /* <DEDUP_REMOVED lines=9> */
[----:B------:R-:W-:-:S02]  /*4980*/  FMUL.FTZ R37, R5, R38 ;  /* 0x0000002605257220 */ /* 0x000fc40000410000 */
[----:B------:R-:W-:Y:S01]  /*4990*/  FFMA.FTZ R43, R5, R34, -R6 ;  /* 0x00000022052b7223 */ /* 0x000fe20000010806 */
[----:B------:R-:W-:Y:S01]  /*49a0*/  F2FP.F16.E4M3.UNPACK_B R5, R4.H1 ;  /* 0x00000004ff05723e */ /* 0x000fe200030006ff */
[----:B------:R-:W-:Y:S01]  /*49b0*/  FFMA.FTZ R44, R12, R34, R37 ;  /* 0x000000220c2c7223 */ /* 0x000fe20000010025 */
[----:B------:R-:W-:Y:S01]  /*49c0*/  F2FP.F16.E4M3.UNPACK_B R4, R4 ;  /* 0x00000004ff04723e */ /* 0x000fe200020006ff */
[----:B------:R-:W-:Y:S02]  /*49d0*/  HADD2.F32 R34, -RZ, R106.H1_H1 ;  /* 0x3000006aff227230 */ /* 0x000fe40000004100 */
[--C-:B------:R-:W-:Y:S01]  /*49e0*/  HADD2.F32 R6, -RZ, R5.reuse.H0_H0 ;  /* 0x20000005ff067230 */ /* 0x100fe20000004100 */
[----:B------:R-:W-:Y:S01]  /*49f0*/  F2FP.SATFINITE.E4M3.F32.PACK_AB_MERGE_C R94, R44, R43, RZ ;  /* 0x0000002b2c5e723e */ /* 0x000fe200048070ff */
[----:B------:R-:W-:Y:S02]  /*4a00*/  HADD2.F32 R7, -RZ, R5.H1_H1 ;  /* 0x30000005ff077230 */ /* 0x000fe40000004100 */
[----:B------:R-:W-:-:S02]  /*4a10*/  HADD2.F32 R5, -RZ, R4.H0_H0 ;  /* 0x20000004ff057230 */ /* 0x000fc40000004100 */
[-C--:B------:R-:W-:Y:S01]  /*4a20*/  FMUL.FTZ R38, R6, R34.reuse ;  /* 0x0000002206267220 */ /* 0x080fe20000410000 */
[----:B------:R-:W-:Y:S02]  /*4a30*/  HADD2.F32 R106, -RZ, R106.H0_H0 ;  /* 0x2000006aff6a7230 */ /* 0x000fe40000004100 */
[----:B------:R-:W-:Y:S01]  /*4a40*/  FMUL.FTZ R37, R7, R34 ;  /* 0x0000002207257220 */ /* 0x000fe20000410000 */
[----:B------:R-:W-:Y:S02]  /*4a50*/  HADD2.F32 R4, -RZ, R4.H1_H1 ;  /* 0x30000004ff047230 */ /* 0x000fe40000004100 */
[--C-:B------:R-:W-:Y:S02]  /*4a60*/  HADD2.F32 R12, -RZ, R105.reuse.H1_H1 ;  /* 0x30000069ff0c7230 */ /* 0x100fe40000004100 */
[-C--:B------:R-:W-:Y:S01]  /*4a70*/  FMUL.FTZ R35, R5, R106.reuse ;  /* 0x0000006a05237220 */ /* 0x080fe20000410000 */
[----:B------:R-:W-:Y:S02]  /*4a80*/  HADD2.F32 R105, -RZ, R105.H0_H0 ;  /* 0x20000069ff697230 */ /* 0x000fe40000004100 */
[----:B------:R-:W-:Y:S01]  /*4a90*/  FMUL.FTZ R34, R4, R106 ;  /* 0x0000006a04227220 */ /* 0x000fe20000410000 */
[-C--:B------:R-:W-:Y:S01]  /*4aa0*/  FFMA.FTZ R37, R6, R12.reuse, -R37 ;  /* 0x0000000c06257223 */ /* 0x080fe20000010825 */
[----:B------:R-:W-:-:S02]  /*4ab0*/  FFMA.FTZ R38, R7, R12, R38 ;  /* 0x0000000c07267223 */ /* 0x000fc40000010026 */
[-C--:B------:R-:W-:Y:S01]  /*4ac0*/  FFMA.FTZ R40, R5, R105.reuse, -R34 ;  /* 0x0000006905287223 */ /* 0x080fe20000010822 */
[----:B------:R-:W-:Y:S01]  /*4ad0*/  FFMA.FTZ R105, R4, R105, R35 ;  /* 0x0000006904697223 */ /* 0x000fe20000010023 */
[----:B------:R-:W-:Y:S02]  /*4ae0*/  F2FP.F16.E4M3.UNPACK_B R5, R15.H1 ;  /* 0x0000000fff05723e */ /* 0x000fe400030006ff */
[----:B------:R-:W-:Y:S02]  /*4af0*/  F2FP.F16.E4M3.UNPACK_B R35, R39.H1 ;  /* 0x00000027ff23723e */ /* 0x000fe400030006ff */
[----:B------:R-:W-:Y:S01]  /*4b00*/  F2FP.SATFINITE.E4M3.F32.PACK_AB_MERGE_C R47, R38, R37, RZ ;  /* 0x00000025262f723e */ /* 0x000fe200048070ff */
        /* <DEDUP_REMOVED lines=44> */
.L_x_1603:
[----:B------:R-:W-:Y:S05]  /*4dd0*/  BSYNC B2 ;  /* 0x0000000000027941 */ /* 0x000fea0003800000 */
.L_x_1602:
[----:B0-----:R0:W-:Y:S02]  /*4de0*/  ST.E.128 desc[UR38][R10.64], R4 ;  /* 0x000000040a007985 */ /* 0x0011e4000c101d26 */
.L_x_1601:
[----:B------:R-:W-:Y:S05]  /*4df0*/  BSYNC B1 ;  /* 0x0000000000017941 */ /* 0x000fea0003800000 */
.L_x_1600:
        /* <DEDUP_REMOVED lines=11> */
[--C-:B------:R-:W-:Y:S01]  /*4eb0*/  SHF.R.U32.HI R12, RZ, 0x8, R33.reuse ;  /* 0x00000008ff0c7819 */ /* 0x100fe20000011621 */
[----:B------:R-:W-:Y:S01]  /*4ec0*/  IMAD.MOV.U32 R13, RZ, RZ, R6 ;  /* 0x000000ffff0d7224 */ /* 0x000fe200078e0006 */
[----:B------:R-:W-:Y:S01]  /*4ed0*/  SHF.R.U32.HI R32, RZ, 0x10, R33 ;  /* 0x00000010ff207819 */ /* 0x000fe20000011621 */
[----:B------:R-:W-:Y:S01]  /*4ee0*/  IMAD.SHL.U32 R6, R34, 0x100, RZ ;  /* 0x0000010022067824 */ /* 0x000fe200078e00ff */
[----:B------:R-:W-:Y:S02]  /*4ef0*/  LOP3.LUT R30, R33, 0xff0000ff, RZ, 0xc0, !PT ;  /* 0xff0000ff211e7812 */ /* 0x000fe400078ec0ff */
[----:B------:R-:W-:Y:S02]  /*4f00*/  SHF.L.U32 R7, R12, 0x8, RZ ;  /* 0x000000080c077819 */ /* 0x000fe400000006ff */
[----:B------:R-:W-:-:S02]  /*4f10*/  SHF.R.U32.HI R35, RZ, 0x10, R31 ;  /* 0x00000010ff237819 */ /* 0x000fc4000001161f */
[----:B------:R-:W-:Y:S02]  /*4f20*/  LOP3.LUT R31, R31, 0xff0000ff, RZ, 0xc0, !PT ;  /* 0xff0000ff1f1f7812 */ /* 0x000fe400078ec0ff */
[----:B------:R-:W-:Y:S01]  /*4f30*/  LOP3.LUT R33, R30, 0xff00, R7, 0xf8, !PT ;  /* 0x0000ff001e217812 */ /* 0x000fe200078ef807 */
[----:B------:R-:W-:Y:S01]  /*4f40*/  IMAD.U32 R30, R32, 0x10000, RZ ;  /* 0x00010000201e7824 */ /* 0x000fe200078e00ff */
[----:B------:R-:W-:Y:S01]  /*4f50*/  LOP3.LUT R12, R31, 0xff00, R6, 0xf8, !PT ;  /* 0x0000ff001f0c7812 */ /* 0x000fe200078ef806 */
[----:B------:R-:W-:Y:S01]  /*4f60*/  IMAD.U32 R7, R35, 0x10000, RZ ;  /* 0x0001000023077824 */ /* 0x000fe200078e00ff */
        /* <DEDUP_REMOVED lines=90> */
.L_x_1607:
[----:B------:R-:W-:Y:S05]  /*5510*/  BSYNC B2 ;  /* 0x0000000000027941 */ /* 0x000fea0003800000 */
.L_x_1606:
[----:B0-----:R0:W-:Y:S02]  /*5520*/  ST.E.128 desc[UR38][R10.64], R4 ;  /* 0x000000040a007985 */ /* 0x0011e4000c101d26 */
.L_x_1605:
[----:B------:R-:W-:Y:S05]  /*5530*/  BSYNC B1 ;  /* 0x0000000000017941 */ /* 0x000fea0003800000 */
.L_x_1604:
[----:B------:R-:W-:-:S13]  /*5540*/  LOP3.LUT P2, RZ, R57, 0x20, RZ, 0xc0, !PT ;  /* 0x0000002039ff7812 */ /* 0x000fda000784c0ff */
        /* <DEDUP_REMOVED lines=9> */
[----:B------:R-:W-:Y:S02]  /*55e0*/  SHF.R.U32.HI R14, RZ, 0x8, R29 ;  /* 0x00000008ff0e7819 */ /* 0x000fe4000001161d */
[----:B------:R-:W-:Y:S01]  /*55f0*/  LOP3.LUT R8, R9, 0xff0000ff, RZ, 0xc0, !PT ;  /* 0xff0000ff09087812 */ /* 0x000fe200078ec0ff */
[----:B------:R-:W-:Y:S01]  /*5600*/  IMAD.SHL.U32 R7, R30, 0x100, RZ ;  /* 0x000001001e077824 */ /* 0x000fe200078e00ff */
[----:B------:R-:W-:Y:S01]  /*5610*/  SHF.R.U32.HI R15, RZ, 0x10, R9 ;  /* 0x00000010ff0f7819 */ /* 0x000fe20000011609 */
[----:B------:R-:W-:Y:S01]  /*5620*/  IMAD.MOV.U32 R9, RZ, RZ, R6 ;  /* 0x000000ffff097224 */ /* 0x000fe200078e0006 */
[----:B------:R-:W-:Y:S01]  /*5630*/  SHF.R.U32.HI R28, RZ, 0x10, R29 ;  /* 0x00000010ff1c7819 */ /* 0x000fe2000001161d */
[----:B------:R-:W-:Y:S01]  /*5640*/  IMAD.SHL.U32 R6, R14, 0x100, RZ ;  /* 0x000001000e067824 */ /* 0x000fe200078e00ff */
[----:B------:R-:W-:-:S02]  /*5650*/  LOP3.LUT R13, R29, 0xff0000ff, RZ, 0xc0, !PT ;  /* 0xff0000ff1d0d7812 */ /* 0x000fc400078ec0ff */
        /* <DEDUP_REMOVED lines=14> */
[C---:B------:R-:W-:Y:S01]  /*5740*/  FMUL.FTZ R31, R7.reuse, R28 ;  /* 0x0000001c071f7220 */ /* 0x040fe20000410000 */
[----:B------:R-:W-:Y:S01]  /*5750*/  HADD2.F32 R14, -RZ, R13.H0_H0 ;  /* 0x2000000dff0e7230 */ /* 0x000fe20000004100 */
        /* <DEDUP_REMOVED lines=10> */
[-C--:B------:R-:W-:Y:S01]  /*5800*/  FFMA.FTZ R34, R5, R13.reuse, -R6 ;  /* 0x0000000d05227223 */ /* 0x080fe20000010806 */
[-C--:B------:R-:W-:Y:S01]  /*5810*/  F2FP.F16.E4M3.UNPACK_B R5, R4.reuse.H1 ;  /* 0x00000004ff05723e */ /* 0x080fe200030006ff */
        /* <DEDUP_REMOVED lines=17> */
[----:B------:R-:W-:Y:S01]  /*5930*/  FFMA.FTZ R31, R5, R100, -R14 ;  /* 0x00000064051f7223 */ /* 0x000fe2000001080e */
[----:B------:R-:W-:Y:S01]  /*5940*/  F2FP.F16.E4M3.UNPACK_B R5, R12.H1 ;  /* 0x0000000cff05723e */ /* 0x000fe200030006ff */
[----:B------:R-:W-:Y:S01]  /*5950*/  FFMA.FTZ R100, R4, R100, R13 ;  /* 0x0000006404647223 */ /* 0x000fe2000001000d */
        /* <DEDUP_REMOVED lines=25> */
[----:B------:R-:W-:Y:S02]  /*5af0*/  HADD2.F32 R9, -RZ, R9.H1_H1 ;  /* 0x30000009ff097230 */ /* 0x000fe40000004100 */
[----:B------:R-:W-:Y:S01]  /*5b00*/  FFMA.FTZ R34, R7, R13, R34 ;  /* 0x0000000d07227223 */ /* 0x000fe20000010022 */
[--C-:B------:R-:W-:Y:S02]  /*5b10*/  HADD2.F32 R5, -RZ, R12.reuse.H0_H0 ;  /* 0x2000000cff057230 */ /* 0x100fe40000004100 */
[----:B------:R-:W-:Y:S02]  /*5b20*/  HADD2.F32 R12, -RZ, R12.H1_H1 ;  /* 0x3000000cff0c7230 */ /* 0x000fe40000004100 */
[----:B------:R-:W-:Y:S01]  /*5b30*/  FMUL.FTZ R7, R9, R30 ;  /* 0x0000001e09077220 */ /* 0x000fe20000410000 */
        /* <DEDUP_REMOVED lines=11> */
[----:B------:R-:W-:-:S02]  /*5bf0*/  F2FP.SATFINITE.E4M3.F32.PACK_AB_MERGE_C R34, R34, R35, RZ ;  /* 0x000000232222723e */ /* 0x000fc400048070ff */
[----:B------:R-:W-:Y:S02]  /*5c00*/  F2FP.SATFINITE.E4M3.F32.PACK_AB_MERGE_C R28, R30, R7, R28 ;  /* 0x000000071e1c723e */ /* 0x000fe4000480701c */
[----:B------:R-:W-:Y:S02]  /*5c10*/  F2FP.SATFINITE.E4M3.F32.PACK_AB_MERGE_C R7, R13, R6, R34 ;  /* 0x000000060d07723e */ /* 0x000fe40004807022 */
[----:B------:R-:W-:Y:S01]  /*5c20*/  F2FP.SATFINITE.E4M3.F32.PACK_AB_MERGE_C R5, R33, R32, R37 ;  /* 0x000000202105723e */ /* 0x000fe20004807025 */
[----:B------:R-:W-:Y:S01]  /*5c30*/  IMAD.MOV.U32 R6, RZ, RZ, R28 ;  /* 0x000000ffff067224 */ /* 0x000fe200078e001c */
[----:B------:R-:W-:-:S07]  /*5c40*/  F2FP.SATFINITE.E4M3.F32.PACK_AB_MERGE_C R4, R100, R31, R36 ;  /* 0x0000001f6404723e */ /* 0x000fce0004807024 */
.L_x_1609:
[----:B------:R-:W-:Y:S05]  /*5c50*/  BSYNC B1 ;  /* 0x0000000000017941 */ /* 0x000fea0003800000 */
.L_x_1608:
[----:B0-----:R0:W-:Y:S01]  /*5c60*/  ST.E.128 desc[UR38][R10.64], R4 ;  /* 0x000000040a007985 */ /* 0x0011e2000c101d26 */
[----:B------:R-:W-:Y:S05]  /*5c70*/  BRA `(.L_x_1587) ;  /* 0x0000003400b87947 */ /* 0x000fea0003800000 */
.L_x_1580:
        /* <DEDUP_REMOVED lines=42> */
.L_x_1611:
[----:B------:R-:W-:Y:S05]  /*5f20*/  BSYNC B1 ;  /* 0x0000000000017941 */ /* 0x000fea0003800000 */
.L_x_1610:
        /* <DEDUP_REMOVED lines=16> */
.L_x_1612:
[----:B------:R-:W-:Y:S01]  /*6030*/  IMAD R84, R17, 0x8, R16 ;  /* 0x0000000811547824 */ /* 0x000fe200078e0210 */
[----:B------:R-:W-:Y:S01]  /*6040*/  SHF.L.U32 R93, R173, 0x1f, RZ ;  /* 0x0000001fad5d7819 */ /* 0x000fe200000006ff */
[----:B------:R-:W-:Y:S03]  /*6050*/  BSSY B1, `(.L_x_1613) ;  /* 0x0000003000017945 */ /* 0x000fe60003800000 */
[----:B------:R-:W1:Y:S02]  /*6060*/  SYNCS.PHASECHK.TRANS64.TRYWAIT P4, [R84+URZ+0x22890], R93 ;  /* 0x0228905d540075a7 */ /* 0x000e64000808017f */
[----:B-1----:R-:W-:Y:S05]  /*6070*/  @!P4 BRA `(.L_x_1614) ;  /* 0x0000023400a8c947 */ /* 0x002fea0003800000 */
.L_x_1951:
[----:B------:R-:W-:Y:S05]  /*6080*/  BSYNC B1 ;  /* 0x0000000000017941 */ /* 0x000fea0003800000 */
.L_x_1613:
[----:B------:R-:W-:-:S03]  /*6090*/  UMOV UR4, 0xffffffff ;  /* 0xffffffff00047882 */ /* 0x000fc60000000000 */
[----:B------:R-:W-:Y:S05]  /*60a0*/  BRA.DIV UR4, `(.L_x_1615) ;  /* 0x0000023604b07947 */ /* 0x000fea000b800000 */
[----:B------:R2:W3:Y:S04]  /*60b0*/  SHFL.IDX PT, R99, R97, RZ, 0x1e1f ;  /* 0x001e1fff61637589 */ /* 0x0004e800000e0000 */
[----:B------:R-:W4:Y:S02]  /*60c0*/  SHFL.IDX PT, R101, R101, RZ, 0x1e1f ;  /* 0x001e1fff65657589 */ /* 0x000f2400000e0000 */
.L_x_1955:
[----:B------:R-:W-:Y:S05]  /*60d0*/  @P2 BRA `(.L_x_1587) ;  /* 0x0000003000a02947 */ /* 0x000fea0003800000 */
[----:B------:R-:W5:Y:S01]  /*60e0*/  LDC R106, c[0x0][0x2f4] ;  /* 0x0000bd00ff6a7b82 */ /* 0x000f620000000800 */
[----:B------:R-:W-:Y:S01]  /*60f0*/  ISETP.NE.AND P2, PT, R54, RZ, PT ;  /* 0x000000ff3600720c */ /* 0x000fe20003f45270 */
[----:B------:R-:W-:Y:S01]  /*6100*/  BSSY B1, `(.L_x_1616) ;  /* 0x00000f4000017945 */ /* 0x000fe20003800000 */
[----:B-----5:R-:W-:-:S11]  /*6110*/  IADD3 R110, -R65, R106, RZ ;  /* 0x0000006a416e7210 */ /* 0x020fd60007ffe1ff */
[----:B------:R-:W-:Y:S05]  /*6120*/  @!P2 BRA `(.L_x_1617) ;  /* 0x0000000c00c4a947 */ /* 0x000fea0003800000 */
[----:B------:R-:W-:Y:S01]  /*6130*/  SEL R8, R65, R110, !P0 ;  /* 0x0000006e41087207 */ /* 0x000fe20004000000 */
[----:B------:R-:W-:Y:S01]  /*6140*/  BSSY B2, `(.L_x_1618) ;  /* 0x00000ed000027945 */ /* 0x000fe20003800000 */
[C---:B----4-:R-:W-:Y:S02]  /*6150*/  IADD3 R94, P2, R59.reuse, R101, RZ ;  /* 0x000000653b5e7210 */ /* 0x050fe40007f5e0ff */
[----:B------:R-:W-:Y:S02]  /*6160*/  SHF.R.S32.HI R9, RZ, 0x1f, R8 ;  /* 0x0000001fff097819 */ /* 0x000fe40000011408 */
[----:B---3--:R-:W-:Y:S02]  /*6170*/  LEA.HI.X.SX32 R95, R59, R99, 0x1, P2 ;  /* 0x000000633b5f7211 */ /* 0x008fe400010f0eff */
[----:B------:R-:W-:-:S04]  /*6180*/  LEA.HI R9, R9, R8, RZ, 0x5 ;  /* 0x0000000809097211 */ /* 0x000fc800078f28ff */
[----:B------:R-:W-:-:S04]  /*6190*/  SHF.R.S32.HI R9, RZ, 0x5, R9 ;  /* 0x00000005ff097819 */ /* 0x000fc80000011409 */
[----:B------:R-:W-:-:S04]  /*61a0*/  LEA.HI.SX32 R9, R78, R9, 0x1c ;  /* 0x000000094e097211 */ /* 0x000fc800078fe2ff */
[----:B0-----:R-:W-:Y:S01]  /*61b0*/  SHF.R.S32.HI R10, RZ, 0x1f, R9 ;  /* 0x0000001fff0a7819 */ /* 0x001fe20000011409 */
[----:B------:R-:W-:-:S03]  /*61c0*/  IMAD.SHL.U32 R8, R9, 0x10, RZ ;  /* 0x0000001009087824 */ /* 0x000fc600078e00ff */
[----:B------:R-:W-:Y:S02]  /*61d0*/  LEA.HI R10, R10, R9, RZ, 0x2 ;  /* 0x000000090a0a7211 */ /* 0x000fe400078f10ff */
[----:B------:R-:W-:Y:S02]  /*61e0*/  LOP3.LUT R9, R181, 0x30, R8, 0xf8, !PT ;  /* 0x00000030b5097812 */ /* 0x000fe400078ef808 */
[----:B------:R-:W-:Y:S01]  /*61f0*/  ISETP.GE.AND P2, PT, R8, R106, PT ;  /* 0x0000006a0800720c */ /* 0x000fe20003f46270 */
[----:B------:R-:W-:Y:S01]  /*6200*/  IMAD.SHL.U32 R10, R10, 0x800, RZ ;  /* 0x000008000a0a7824 */ /* 0x000fe200078e00ff */
[----:B------:R-:W-:-:S04]  /*6210*/  LOP3.LUT R9, R9, R182, RZ, 0x3c, !PT ;  /* 0x000000b609097212 */ /* 0x000fc800078e3cff */
[----:B------:R-:W-:-:S04]  /*6220*/  LOP3.LUT R10, R10, 0xffffe000, RZ, 0xc0, !PT ;  /* 0xffffe0000a0a7812 */ /* 0x000fc800078ec0ff */
[----:B------:R-:W-:Y:S01]  /*6230*/  IADD3 R10, R9, R10, R183 ;  /* 0x0000000a090a7210 */ /* 0x000fe20007ffe0b7 */
[----:B------:R-:W-:Y:S02]  /*6240*/  IMAD R9, R17, 0x6000, R75 ;  /* 0x0000600011097824 */ /* 0x000fe400078e024b */
[----:B------:R-:W-:Y:S02]  /*6250*/  @!P2 IADD3 R96, P4, R101, R8, RZ ;  /* 0x000000086560a210 */ /* 0x000fe40007f9e0ff */
[----:B------:R-:W-:Y:S02]  /*6260*/  IMAD R11, R17, 0x6000, R10 ;  /* 0x00006000110b7824 */ /* 0x000fe400078e020a */
[----:B------:R-:W-:Y:S01]  /*6270*/  IMAD.IADD R9, R16, 0x1, R9 ;  /* 0x0000000110097824 */ /* 0x000fe200078e0209 */
[----:B--2---:R-:W-:Y:S01]  /*6280*/  @!P2 LEA.HI.X.SX32 R97, R8, R99, 0x1, P4 ;  /* 0x000000630861a211 */ /* 0x004fe200020f0eff */
[----:B------:R-:W-:Y:S01]  /*6290*/  IMAD.IADD R12, R16, 0x1, R11 ;  /* 0x00000001100c7824 */ /* 0x000fe200078e020b */
[----:B------:R-:W-:-:S03]  /*62a0*/  ISETP.GE.AND P4, PT, R18, R98, PT ;  /* 0x000000621200720c */ /* 0x000fc60003f86270 */
[----:B------:R-:W0:Y:S04]  /*62b0*/  LDS.128 R8, [R9+0x16400] ;  /* 0x0164000009087984 */ /* 0x000e280000000c00 */
[----:B------:R-:W2:Y:S06]  /*62c0*/  LDS.128 R12, [R12+0x16400] ;  /* 0x016400000c0c7984 */ /* 0x000eac0000000c00 */
[----:B------:R-:W-:Y:S05]  /*62d0*/  @P4 BRA `(.L_x_1619) ;  /* 0x0000000c004c4947 */ /* 0x000fea0003800000 */
[----:B------:R-:W-:Y:S01]  /*62e0*/  SHF.R.U32.HI R119, RZ, 0x8, R33 ;  /* 0x00000008ff777819 */ /* 0x000fe20000011621 */
[----:B0-----:R-:W-:Y:S01]  /*62f0*/  IMAD.MOV.U32 R44, RZ, RZ, R8 ;  /* 0x000000ffff2c7224 */ /* 0x001fe200078e0008 */
[----:B------:R-:W-:Y:S01]  /*6300*/  LOP3.LUT R115, R33, 0xff0000ff, RZ, 0xc0, !PT ;  /* 0xff0000ff21737812 */ /* 0x000fe200078ec0ff */
[----:B------:R-:W-:Y:S01]  /*6310*/  IMAD.MOV.U32 R32, RZ, RZ, R9 ;  /* 0x000000ffff207224 */ /* 0x000fe200078e0009 */
[----:B------:R-:W-:Y:S01]  /*6320*/  SHF.R.U32.HI R117, RZ, 0x8, R35 ;  /* 0x00000008ff757819 */ /* 0x000fe20000011623 */
[----:B------:R-:W-:Y:S01]  /*6330*/  IMAD.SHL.U32 R8, R119, 0x100, RZ ;  /* 0x0000010077087824 */ /* 0x000fe200078e00ff */
[----:B------:R-:W-:Y:S01]  /*6340*/  SHF.R.U32.HI R121, RZ, 0x10, R33 ;  /* 0x00000010ff797819 */ /* 0x000fe20000011621 */
[----:B------:R-:W-:Y:S01]  /*6350*/  IMAD.MOV.U32 R33, RZ, RZ, R10 ;  /* 0x000000ffff217224 */ /* 0x000fe200078e000a */
[----:B------:R-:W-:Y:S02]  /*6360*/  SHF.R.U32.HI R46, RZ, 0x8, R47 ;  /* 0x00000008ff2e7819 */ /* 0x000fe4000001162f */
[--C-:B------:R-:W-:Y:S01]  /*6370*/  SHF.R.U32.HI R120, RZ, 0x10, R45.reuse ;  /* 0x00000010ff787819 */ /* 0x100fe2000001162d */
[----:B------:R-:W-:Y:S01]  /*6380*/  IMAD.U32 R10, R121, 0x10000, RZ ;  /* 0x00010000790a7824 */ /* 0x000fe200078e00ff */
[----:B------:R-:W-:-:S02]  /*6390*/  SHF.R.U32.HI R116, RZ, 0x8, R45 ;  /* 0x00000008ff747819 */ /* 0x000fc4000001162d */
[----:B------:R-:W-:Y:S02]  /*63a0*/  LOP3.LUT R34, R45, 0xff0000ff, RZ, 0xc0, !PT ;  /* 0xff0000ff2d227812 */ /* 0x000fe400078ec0ff */
[----:B------:R-:W-:Y:S01]  /*63b0*/  LOP3.LUT R115, R115, 0xff00, R8, 0xf8, !PT ;  /* 0x0000ff0073737812 */ /* 0x000fe200078ef808 */
[----:B------:R-:W-:Y:S01]  /*63c0*/  IMAD.SHL.U32 R8, R117, 0x100, RZ ;  /* 0x0000010075087824 */ /* 0x000fe200078e00ff */
[----:B------:R-:W-:Y:S01]  /*63d0*/  SHF.R.U32.HI R122, RZ, 0x10, R35 ;  /* 0x00000010ff7a7819 */ /* 0x000fe20000011623 */
[----:B------:R-:W-:Y:S01]  /*63e0*/  IMAD.SHL.U32 R9, R116, 0x100, RZ ;  /* 0x0000010074097824 */ /* 0x000fe200078e00ff */
[----:B------:R-:W-:Y:S02]  /*63f0*/  SHF.R.U32.HI R118, RZ, 0x10, R47 ;  /* 0x00000010ff767819 */ /* 0x000fe4000001162f */
[----:B------:R-:W-:Y:S01]  /*6400*/  LOP3.LUT R45, R47, 0xff0000ff, RZ, 0xc0, !PT ;  /* 0xff0000ff2f2d7812 */ /* 0x000fe200078ec0ff */
[----:B--2---:R-:W-:Y:S01]  /*6410*/  IMAD.MOV.U32 R47, RZ, RZ, R12 ;  /* 0x000000ffff2f7224 */ /* 0x004fe200078e000c */
[----:B------:R-:W-:Y:S01]  /*6420*/  LOP3.LUT R35, R35, 0xff0000ff, RZ, 0xc0, !PT ;  /* 0xff0000ff23237812 */ /* 0x000fe200078ec0ff */
[----:B------:R-:W-:Y:S01]  /*6430*/  IMAD.U32 R118, R118, 0x10000, RZ ;  /* 0x0001000076767824 */ /* 0x000fe200078e00ff */
[----:B------:R-:W-:-:S02]  /*6440*/  SHF.L.U32 R12, R46, 0x8, RZ ;  /* 0x000000082e0c7819 */ /* 0x000fc400000006ff */
[----:B------:R-:W-:Y:S01]  /*6450*/  LOP3.LUT R35, R35, 0xff00, R8, 0xf8, !PT ;  /* 0x0000ff0023237812 */ /* 0x000fe200078ef808 */
[----:B------:R-:W-:Y:S01]  /*6460*/  IMAD.U32 R8, R122, 0x10000, RZ ;  /* 0x000100007a087824 */ /* 0x000fe200078e00ff */
[----:B------:R-:W-:Y:S01]  /*6470*/  LOP3.LUT R121, R45, 0xff00, R12, 0xf8, !PT ;  /* 0x0000ff002d797812 */ /* 0x000fe200078ef80c */
[----:B------:R-:W-:Y:S01]  /*6480*/  IMAD.U32 R12, R120, 0x10000, RZ ;  /* 0x00010000780c7824 */ /* 0x000fe200078e00ff */
[----:B------:R-:W-:Y:S02]  /*6490*/  LOP3.LUT R10, R115, 0xff0000, R10, 0xf8, !PT ;  /* 0x00ff0000730a7812 */ /* 0x000fe400078ef80a */
[----:B------:R-:W-:Y:S02]  /*64a0*/  F2FP.F16.E4M3.UNPACK_B R117, R114.H1 ;  /* 0x00000072ff75723e */ /* 0x000fe400030006ff */
[----:B------:R-:W-:Y:S02]  /*64b0*/  F2FP.F16.E4M3.UNPACK_B R115, R47.H1 ;  /* 0x0000002fff73723e */ /* 0x000fe400030006ff */
[----:B------:R-:W-:-:S02]  /*64c0*/  F2FP.F16.E4M3.UNPACK_B R45, R44.H1 ;  /* 0x0000002cff2d723e */ /* 0x000fc400030006ff */
[----:B------:R-:W-:Y:S01]  /*64d0*/  LOP3.LUT R119, R34, 0xff00, R9, 0xf8, !PT ;  /* 0x0000ff0022777812 */ /* 0x000fe200078ef809 */
[----:B------:R-:W-:Y:S01]  /*64e0*/  HADD2.F32 R9, -RZ, R117.H0_H0 ;  /* 0x20000075ff097230 */ /* 0x000fe20000004100 */
[----:B------:R-:W-:Y:S01]  /*64f0*/  LOP3.LUT R8, R35, 0xff0000, R8, 0xf8, !PT ;  /* 0x00ff000023087812 */ /* 0x000fe200078ef808 */
[----:B------:R-:W-:Y:S01]  /*6500*/  HADD2.F32 R35, -RZ, R115.H0_H0 ;  /* 0x20000073ff237230 */ /* 0x000fe20000004100 */
[----:B------:R-:W-:Y:S01]  /*6510*/  F2FP.F16.E4M3.UNPACK_B R46, R113.H1 ;  /* 0x00000071ff2e723e */ /* 0x000fe200030006ff */
[----:B------:R-:W-:Y:S01]  /*6520*/  HADD2.F32 R34, -RZ, R45.H0_H0 ;  /* 0x2000002dff227230 */ /* 0x000fe20000004100 */
[----:B------:R-:W-:Y:S01]  /*6530*/  LOP3.LUT R12, R119, 0xff0000, R12, 0xf8, !PT ;  /* 0x00ff0000770c7812 */ /* 0x000fe200078ef80c */
[----:B------:R-:W-:Y:S02]  /*6540*/  HADD2.F32 R119, -RZ, R117.H1_H1 ;  /* 0x30000075ff777230 */ /* 0x000fe40000004100 */
[----:B------:R-:W-:Y:S01]  /*6550*/  FMUL.FTZ R123, R35, R9 ;  /* 0x00000009237b7220 */ /* 0x000fe20000410000 */
[----:B------:R-:W-:-:S02]  /*6560*/  HADD2.F32 R116, -RZ, R46.H0_H0 ;  /* 0x2000002eff747230 */ /* 0x000fc40000004100 */
[C---:B------:R-:W-:Y:S01]  /*6570*/  FMUL.FTZ R120, R34.reuse, R9 ;  /* 0x0000000922787220 */ /* 0x040fe20000410000 */
[----:B------:R-:W-:Y:S01]  /*6580*/  HADD2.F32 R115, -RZ, R115.H1_H1 ;  /* 0x30000073ff737230 */ /* 0x000fe20000004100 */
[----:B------:R-:W-:Y:S01]  /*6590*/  F2FP.F16.E4M3.UNPACK_B R117, R114 ;  /* 0x00000072ff75723e */ /* 0x000fe200020006ff */
[-C--:B------:R-:W-:Y:S01]  /*65a0*/  FFMA.FTZ R34, R34, R116.reuse, -R123 ;  /* 0x0000007422227223 */ /* 0x080fe2000001087b */
[----:B------:R-:W-:Y:S01]  /*65b0*/  FFMA.FTZ R35, R35, R116, R120 ;  /* 0x0000007423237223 */ /* 0x000fe20000010078 */
[----:B------:R-:W-:Y:S01]  /*65c0*/  HADD2.F32 R116, -RZ, R46.H1_H1 ;  /* 0x3000002eff747230 */ /* 0x000fe20000004100 */
[----:B------:R-:W-:Y:S01]  /*65d0*/  F2FP.F16.E4M3.UNPACK_B R44, R44 ;  /* 0x0000002cff2c723e */ /* 0x000fe200020006ff */
[----:B------:R-:W-:Y:S01]  /*65e0*/  HADD2.F32 R46, -RZ, R45.H1_H1 ;  /* 0x3000002dff2e7230 */ /* 0x000fe20000004100 */
[----:B------:R-:W-:Y:S02]  /*65f0*/  F2FP.F16.E4M3.UNPACK_B R47, R47 ;  /* 0x0000002fff2f723e */ /* 0x000fe400020006ff */
[----:B------:R-:W-:Y:S01]  /*6600*/  LOP3.LUT R9, R121, 0xff0000, R118, 0xf8, !PT ;  /* 0x00ff000079097812 */ /* 0x000fe200078ef876 */
[----:B------:R-:W-:Y:S01]  /*6610*/  FMUL.FTZ R121, R115, R119 ;  /* 0x0000007773797220 */ /* 0x000fe20000410000 */
[----:B------:R-:W-:Y:S01]  /*6620*/  F2FP.F16.E4M3.UNPACK_B R114, R113 ;  /* 0x00000071ff72723e */ /* 0x000fe200020006ff */
[----:B------:R-:W-:-:S02]  /*6630*/  HADD2.F32 R118, -RZ, R117.H0_H0 ;  /* 0x20000075ff767230 */ /* 0x000fc40000004100 */
        /* <DEDUP_REMOVED lines=10> */
[-C--:B------:R-:W-:Y:S01]  /*66e0*/  FFMA.FTZ R120, R113, R46.reuse, R120 ;  /* 0x0000002e71787223 */ /* 0x080fe20000010078 */
[----:B------:R-:W-:Y:S02]  /*66f0*/  HADD2.F32 R44, -RZ, R44.H1_H1 ;  /* 0x3000002cff2c7230 */ /* 0x000fe40000004100 */
[----:B------:R-:W-:Y:S01]  /*6700*/  FFMA.FTZ R118, R45, R46, -R116 ;  /* 0x0000002e2d767223 */ /* 0x000fe20000010874 */
        /* <DEDUP_REMOVED lines=14> */
[-C--:B------:R-:W-:Y:S01]  /*67f0*/  FMUL.FTZ R122, R113, R116.reuse ;  /* 0x00000074717a7220 */ /* 0x080fe20000410000 */
[----:B------:R-:W-:Y:S01]  /*6800*/  HADD2.F32 R114, -RZ, R115.H0_H0 ;  /* 0x20000073ff727230 */ /* 0x000fe20000004100 */
[----:B------:R-:W-:Y:S01]  /*6810*/  F2FP.F16.E4M3.UNPACK_B R33, R33 ;  /* 0x00000021ff21723e */ /* 0x000fe200020006ff */
[----:B------:R-:W-:Y:S02]  /*6820*/  HADD2.F32 R46, -RZ, R46.H1_H1 ;  /* 0x3000002eff2e7230 */ /* 0x000fe40000004100 */
[----:B------:R-:W-:Y:S01]  /*6830*/  FMUL.FTZ R116, R45, R116 ;  /* 0x000000742d747220 */ /* 0x000fe20000410000 */
[----:B------:R-:W-:-:S02]  /*6840*/  HADD2.F32 R44, -RZ, R44.H1_H1 ;  /* 0x3000002cff2c7230 */ /* 0x000fc40000004100 */
[-C--:B------:R-:W-:Y:S01]  /*6850*/  FFMA.FTZ R122, R45, R114.reuse, -R122 ;  /* 0x000000722d7a7223 */ /* 0x080fe2000001087a */
[----:B------:R-:W-:Y:S02]  /*6860*/  HADD2.F32 R115, -RZ, R115.H1_H1 ;  /* 0x30000073ff737230 */ /* 0x000fe40000004100 */
[----:B------:R-:W-:Y:S01]  /*6870*/  FMUL.FTZ R45, R46, R47 ;  /* 0x0000002f2e2d7220 */ /* 0x000fe20000410000 */
[----:B------:R-:W-:Y:S01]  /*6880*/  F2FP.F16.E4M3.UNPACK_B R111, R111 ;  /* 0x0000006fff6f723e */ /* 0x000fe200020006ff */
[C---:B------:R-:W-:Y:S01]  /*6890*/  FMUL.FTZ R47, R44.reuse, R47 ;  /* 0x0000002f2c2f7220 */ /* 0x040fe20000410000 */
[----:B------:R-:W-:Y:S01]  /*68a0*/  FFMA.FTZ R123, R113, R114, R116 ;  /* 0x00000072717b7223 */ /* 0x000fe20000010074 */
[-C--:B------:R-:W-:Y:S01]  /*68b0*/  FFMA.FTZ R125, R44, R115.reuse, -R45 ;  /* 0x000000732c7d7223 */ /* 0x080fe2000001082d */
[----:B------:R-:W-:Y:S01]  /*68c0*/  F2FP.F16.E4M3.UNPACK_B R44, R14 ;  /* 0x0000000eff2c723e */ /* 0x000fe200020006ff */
[----:B------:R-:W-:Y:S01]  /*68d0*/  FFMA.FTZ R126, R46, R115, R47 ;  /* 0x000000732e7e7223 */ /* 0x000fe2000001002f */
[----:B------:R-:W-:Y:S01]  /*68e0*/  HADD2.F32 R47, -RZ, R112.H0_H0 ;  /* 0x20000070ff2f7230 */ /* 0x000fe20000004100 */
[----:B------:R-:W-:Y:S01]  /*68f0*/  F2FP.SATFINITE.E4M3.F32.PACK_AB_MERGE_C R34, R121, R34, RZ ;  /* 0x000000227922723e */ /* 0x000fe200048070ff */
[----:B------:R-:W-:Y:S01]  /*6900*/  HADD2.F32 R14, -RZ, R33.H0_H0 ;  /* 0x20000021ff0e7230 */ /* 0x000fe20000004100 */
[----:B------:R-:W-:Y:S01]  /*6910*/  F2FP.SATFINITE.E4M3.F32.PACK_AB_MERGE_C R35, R124, R35, RZ ;  /* 0x000000237c23723e */ /* 0x000fe200048070ff */
[----:B------:R-:W-:Y:S01]  /*6920*/  HADD2.F32 R45, -RZ, R44.H0_H0 ;  /* 0x2000002cff2d7230 */ /* 0x000fe20000004100 */
[----:B------:R-:W-:Y:S01]  /*6930*/  F2FP.SATFINITE.E4M3.F32.PACK_AB_MERGE_C R123, R126, R123, RZ ;  /* 0x0000007b7e7b723e */ /* 0x000fe200048070ff */
[----:B------:R-:W-:-:S02]  /*6940*/  HADD2.F32 R46, -RZ, R111.H0_H0 ;  /* 0x2000006fff2e7230 */ /* 0x000fc40000004100 */
[CC--:B------:R-:W-:Y:S01]  /*6950*/  FMUL.FTZ R114, R14.reuse, R47.reuse ;  /* 0x0000002f0e727220 */ /* 0x0c0fe20000410000 */
[----:B------:R-:W-:Y:S02]  /*6960*/  HADD2.F32 R112, -RZ, R112.H1_H1 ;  /* 0x30000070ff707230 */ /* 0x000fe40000004100 */
[----:B------:R-:W-:Y:S01]  /*6970*/  FMUL.FTZ R113, R45, R47 ;  /* 0x0000002f2d717220 */ /* 0x000fe20000410000 */
[----:B------:R-:W-:Y:S01]  /*6980*/  HADD2.F32 R44, -RZ, R44.H1_H1 ;  /* 0x3000002cff2c7230 */ /* 0x000fe20000004100 */
[----:B------:R-:W-:Y:S01]  /*6990*/  F2FP.SATFINITE.E4M3.F32.PACK_AB_MERGE_C R34, R117, R118, R34 ;  /* 0x000000767522723e */ /* 0x000fe20004807022 */
[----:B------:R-:W-:Y:S02]  /*69a0*/  HADD2.F32 R33, -RZ, R33.H1_H1 ;  /* 0x30000021ff217230 */ /* 0x000fe40000004100 */
[----:B------:R-:W-:Y:S01]  /*69b0*/  FFMA.FTZ R113, R14, R46, -R113 ;  /* 0x0000002e0e717223 */ /* 0x000fe20000010871 */
[----:B------:R-:W-:Y:S02]  /*69c0*/  HADD2.F32 R111, -RZ, R111.H1_H1 ;  /* 0x3000006fff6f7230 */ /* 0x000fe40000004100 */
[C---:B------:R-:W-:Y:S01]  /*69d0*/  FMUL.FTZ R116, R44.reuse, R112 ;  /* 0x000000702c747220 */ /* 0x040fe20000410000 */
[----:B------:R-:W-:Y:S01]  /*69e0*/  FFMA.FTZ R14, R45, R46, R114 ;  /* 0x0000002e2d0e7223 */ /* 0x000fe20000010072 */
[C---:B------:R-:W-:Y:S01]  /*69f0*/  FMUL.FTZ R47, R33.reuse, R112 ;  /* 0x00000070212f7220 */ /* 0x040fe20000410000 */
[----:B------:R-:W-:Y:S01]  /*6a00*/  F2FP.F16.E4M3.UNPACK_B R46, R13 ;  /* 0x0000000dff2e723e */ /* 0x000fe200020006ff */
[-C--:B------:R-:W-:Y:S01]  /*6a10*/  FFMA.FTZ R116, R33, R111.reuse, -R116 ;  /* 0x0000006f21747223 */ /* 0x080fe20000010874 */
[----:B------:R-:W-:Y:S01]  /*6a20*/  F2FP.F16.E4M3.UNPACK_B R114, R12 ;  /* 0x0000000cff72723e */ /* 0x000fe200020006ff */
[----:B------:R-:W-:Y:S01]  /*6a30*/  FFMA.FTZ R111, R44, R111, R47 ;  /* 0x0000006f2c6f7223 */ /* 0x000fe2000001002f */
[----:B------:R-:W-:Y:S01]  /*6a40*/  F2FP.F16.E4M3.UNPACK_B R45, R32 ;  /* 0x00000020ff2d723e */ /* 0x000fe200020006ff */
[----:B------:R-:W-:Y:S01]  /*6a50*/  HADD2.F32 R47, -RZ, R46.H0_H0 ;  /* 0x2000002eff2f7230 */ /* 0x000fe20000004100 */
[----:B------:R-:W-:Y:S01]  /*6a60*/  F2FP.SATFINITE.E4M3.F32.PACK_AB_MERGE_C R33, R125, R122, RZ ;  /* 0x0000007a7d21723e */ /* 0x000fe200048070ff */
[--C-:B------:R-:W-:Y:S01]  /*6a70*/  HADD2.F32 R115, -RZ, R114.reuse.H0_H0 ;  /* 0x20000072ff737230 */ /* 0x100fe20000004100 */
[----:B------:R-:W-:Y:S01]  /*6a80*/  F2FP.F16.E4M3.UNPACK_B R112, R10 ;  /* 0x0000000aff70723e */ /* 0x000fe200020006ff */
[----:B------:R-:W-:Y:S01]  /*6a90*/  HADD2.F32 R44, -RZ, R45.H0_H0 ;  /* 0x2000002dff2c7230 */ /* 0x000fe20000004100 */
[----:B------:R-:W-:Y:S01]  /*6aa0*/  F2FP.SATFINITE.E4M3.F32.PACK_AB_MERGE_C R33, R116, R113, R33 ;  /* 0x000000717421723e */ /* 0x000fe20004807021 */
[----:B------:R-:W-:Y:S01]  /*6ab0*/  HADD2.F32 R114, -RZ, R114.H1_H1 ;  /* 0x30000072ff727230 */ /* 0x000fe20000004100 */
[----:B------:R-:W-:Y:S01]  /*6ac0*/  F2FP.SATFINITE.E4M3.F32.PACK_AB_MERGE_C R14, R111, R14, R123 ;  /* 0x0000000e6f0e723e */ /* 0x000fe2000480707b */
        /* <DEDUP_REMOVED lines=18> */
[----:B------:R-:W-:Y:S01]  /*6bf0*/  HADD2.F32 R115, -RZ, R113.H0_H0 ;  /* 0x20000071ff737230 */ /* 0x000fe20000004100 */
[----:B------:R-:W-:Y:S01]  /*6c00*/  F2FP.SATFINITE.E4M3.F32.PACK_AB_MERGE_C R35, R119, R120, R35 ;  /* 0x000000787723723e */ /* 0x000fe20004807023 */
[----:B------:R-:W-:Y:S01]  /*6c10*/  HADD2.F32 R47, -RZ, R47.H1_H1 ;  /* 0x3000002fff2f7230 */ /* 0x000fe20000004100 */
[----:B------:R-:W-:Y:S01]  /*6c20*/  F2FP.F16.E4M3.UNPACK_B R114, R9 ;  /* 0x00000009ff72723e */ /* 0x000fe200020006ff */
[----:B------:R-:W-:Y:S02]  /*6c30*/  HADD2.F32 R113, -RZ, R113.H1_H1 ;  /* 0x30000071ff717230 */ /* 0x000fe40000004100 */
[-C--:B------:R-:W-:Y:S01]  /*6c40*/  FMUL.FTZ R117, R46, R115.reuse ;  /* 0x000000732e757220 */ /* 0x080fe20000410000 */
[----:B------:R-:W-:Y:S02]  /*6c50*/  HADD2.F32 R111, -RZ, R10.H0_H0 ;  /* 0x2000000aff6f7230 */ /* 0x000fe40000004100 */
[----:B------:R-:W-:Y:S01]  /*6c60*/  FMUL.FTZ R115, R12, R115 ;  /* 0x000000730c737220 */ /* 0x000fe20000410000 */
[----:B------:R-:W-:-:S02]  /*6c70*/  HADD2.F32 R32, -RZ, R32.H1_H1 ;  /* 0x30000020ff207230 */ /* 0x000fc40000004100 */
[C---:B------:R-:W-:Y:S01]  /*6c80*/  FMUL.FTZ R121, R47.reuse, R113 ;  /* 0x000000712f797220 */ /* 0x040fe20000410000 */
[----:B------:R-:W-:Y:S02]  /*6c90*/  HADD2.F32 R112, -RZ, R10.H1_H1 ;  /* 0x3000000aff707230 */ /* 0x000fe40000004100 */
[----:B------:R-:W-:Y:S01]  /*6ca0*/  FFMA.FTZ R120, R46, R111, R115 ;  /* 0x0000006f2e787223 */ /* 0x000fe20000010073 */
[----:B------:R-:W-:Y:S01]  /*6cb0*/  F2FP.F16.E4M3.UNPACK_B R10, R11 ;  /* 0x0000000bff0a723e */ /* 0x000fe200020006ff */
[----:B------:R-:W-:Y:S01]  /*6cc0*/  FFMA.FTZ R119, R12, R111, -R117 ;  /* 0x0000006f0c777223 */ /* 0x000fe20000010875 */
[----:B------:R-:W-:Y:S01]  /*6cd0*/  F2FP.F16.E4M3.UNPACK_B R46, R15.H1 ;  /* 0x0000000fff2e723e */ /* 0x000fe200030006ff */
[C---:B------:R-:W-:Y:S01]  /*6ce0*/  FMUL.FTZ R12, R32.reuse, R113 ;  /* 0x00000071200c7220 */ /* 0x040fe20000410000 */
[----:B------:R-:W-:Y:S01]  /*6cf0*/  F2FP.F16.E4M3.UNPACK_B R115, R9.H1 ;  /* 0x00000009ff73723e */ /* 0x000fe200030006ff */
[-C--:B------:R-:W-:Y:S01]  /*6d00*/  FFMA.FTZ R122, R32, R112.reuse, -R121 ;  /* 0x00000070207a7223 */ /* 0x080fe20000010879 */
[----:B------:R-:W-:Y:S01]  /*6d10*/  F2FP.F16.E4M3.UNPACK_B R11, R11.H1 ;  /* 0x0000000bff0b723e */ /* 0x000fe200030006ff */
[----:B------:R-:W-:Y:S01]  /*6d20*/  FFMA.FTZ R121, R47, R112, R12 ;  /* 0x000000702f797223 */ /* 0x000fe2000001000c */
[----:B------:R-:W-:Y:S01]  /*6d30*/  F2FP.F16.E4M3.UNPACK_B R32, R15 ;  /* 0x0000000fff20723e */ /* 0x000fe200020006ff */
[----:B------:R-:W-:Y:S01]  /*6d40*/  HADD2.F32 R117, -RZ, R115.H0_H0 ;  /* 0x20000073ff757230 */ /* 0x000fe20000004100 */
[-C--:B------:R-:W-:Y:S01]  /*6d50*/  F2FP.F16.E4M3.UNPACK_B R9, R8.reuse ;  /* 0x00000008ff09723e */ /* 0x080fe200020006ff */
[----:B------:R-:W-:Y:S01]  /*6d60*/  HADD2.F32 R15, -RZ, R11.H0_H0 ;  /* 0x2000000bff0f7230 */ /* 0x000fe20000004100 */
[----:B------:R-:W-:Y:S01]  /*6d70*/  F2FP.F16.E4M3.UNPACK_B R111, R8.H1 ;  /* 0x00000008ff6f723e */ /* 0x000fe200030006ff */
[----:B------:R-:W-:Y:S01]  /*6d80*/  HADD2.F32 R8, -RZ, R46.H0_H0 ;  /* 0x2000002eff087230 */ /* 0x000fe20000004100 */
[----:B------:R-:W-:Y:S01]  /*6d90*/  F2FP.SATFINITE.E4M3.F32.PACK_AB_MERGE_C R119, R122, R119, RZ ;  /* 0x000000777a77723e */ /* 0x000fe200048070ff */
[----:B------:R-:W-:Y:S01]  /*6da0*/  HADD2.F32 R47, -RZ, R32.H0_H0 ;  /* 0x20000020ff2f7230 */ /* 0x000fe20000004100 */
[----:B------:R-:W-:Y:S01]  /*6db0*/  F2FP.SATFINITE.E4M3.F32.PACK_AB_MERGE_C R120, R121, R120, RZ ;  /* 0x000000787978723e */ /* 0x000fe200048070ff */
        /* <DEDUP_REMOVED lines=9> */
[----:B------:R-:W-:Y:S01]  /*6e50*/  FMUL.FTZ R116, R12, R116 ;  /* 0x000000740c747220 */ /* 0x000fe20000410000 */
[----:B------:R-:W-:Y:S02]  /*6e60*/  HADD2.F32 R11, -RZ, R11.H1_H1 ;  /* 0x3000000bff0b7230 */ /* 0x000fe40000004100 */
[----:B------:R-:W-:Y:S01]  /*6e70*/  FFMA.FTZ R117, R8, R113, R117 ;  /* 0x0000007108757223 */ /* 0x000fe20000010075 */
[----:B------:R-:W-:Y:S02]  /*6e80*/  HADD2.F32 R112, -RZ, R9.H0_H0 ;  /* 0x20000009ff707230 */ /* 0x000fe40000004100 */
[-C--:B------:R-:W-:Y:S01]  /*6e90*/  FMUL.FTZ R8, R46, R115.reuse ;  /* 0x000000732e087220 */ /* 0x080fe20000410000 */
[----:B------:R-:W-:Y:S02]  /*6ea0*/  HADD2.F32 R32, -RZ, R32.H1_H1 ;  /* 0x30000020ff207230 */ /* 0x000fe40000004100 */
[----:B------:R-:W-:Y:S01]  /*6eb0*/  FMUL.FTZ R115, R11, R115 ;  /* 0x000000730b737220 */ /* 0x000fe20000410000 */
[----:B------:R-:W-:-:S02]  /*6ec0*/  HADD2.F32 R15, -RZ, R114.H1_H1 ;  /* 0x30000072ff0f7230 */ /* 0x000fc40000004100 */
[-C--:B------:R-:W-:Y:S01]  /*6ed0*/  FFMA.FTZ R116, R47, R112.reuse, R116 ;  /* 0x000000702f747223 */ /* 0x080fe20000010074 */
[----:B------:R-:W-:Y:S02]  /*6ee0*/  HADD2.F32 R111, -RZ, R111.H1_H1 ;  /* 0x3000006fff6f7230 */ /* 0x000fe40000004100 */
[----:B------:R-:W-:Y:S01]  /*6ef0*/  FFMA.FTZ R123, R12, R112, -R123 ;  /* 0x000000700c7b7223 */ /* 0x000fe2000001087b */
[----:B------:R-:W-:Y:S02]  /*6f00*/  HADD2.F32 R10, -RZ, R10.H1_H1 ;  /* 0x3000000aff0a7230 */ /* 0x000fe40000004100 */
[----:B------:R-:W-:Y:S01]  /*6f10*/  FMUL.FTZ R47, R32, R15 ;  /* 0x0000000f202f7220 */ /* 0x000fe20000410000 */
[----:B------:R-:W-:Y:S02]  /*6f20*/  HADD2.F32 R9, -RZ, R9.H1_H1 ;  /* 0x30000009ff097230 */ /* 0x000fe40000004100 */
[-C--:B------:R-:W-:Y:S01]  /*6f30*/  FFMA.FTZ R11, R11, R111.reuse, -R8 ;  /* 0x0000006f0b0b7223 */ /* 0x080fe20000010808 */
[----:B------:R-:W-:Y:S01]  /*6f40*/  FFMA.FTZ R46, R46, R111, R115 ;  /* 0x0000006f2e2e7223 */ /* 0x000fe20000010073 */
[----:B------:R-:W-:Y:S01]  /*6f50*/  FMUL.FTZ R15, R10, R15 ;  /* 0x0000000f0a0f7220 */ /* 0x000fe20000410000 */
[----:B------:R-:W-:-:S02]  /*6f60*/  IMAD.MOV.U32 R8, RZ, RZ, R34 ;  /* 0x000000ffff087224 */ /* 0x000fc400078e0022 */
[-C--:B------:R-:W-:Y:S01]  /*6f70*/  FFMA.FTZ R10, R10, R9.reuse, -R47 ;  /* 0x000000090a0a7223 */ /* 0x080fe2000001082f */
[----:B------:R-:W-:Y:S01]  /*6f80*/  F2FP.SATFINITE.E4M3.F32.PACK_AB_MERGE_C R11, R11, R124, RZ ;  /* 0x0000007c0b0b723e */ /* 0x000fe200048070ff */
[----:B------:R-:W-:Y:S01]  /*6f90*/  FFMA.FTZ R15, R32, R9, R15 ;  /* 0x00000009200f7223 */ /* 0x000fe2000001000f */
[----:B------:R-:W-:Y:S01]  /*6fa0*/  F2FP.SATFINITE.E4M3.F32.PACK_AB_MERGE_C R46, R46, R117, RZ ;  /* 0x000000752e2e723e */ /* 0x000fe200048070ff */
[----:B------:R-:W-:Y:S01]  /*6fb0*/  IMAD.MOV.U32 R12, RZ, RZ, R35 ;  /* 0x000000ffff0c7224 */ /* 0x000fe200078e0023 */
[----:B------:R-:W-:Y:S02]  /*6fc0*/  F2FP.SATFINITE.E4M3.F32.PACK_AB_MERGE_C R9, R13, R44, R119 ;  /* 0x0000002c0d09723e */ /* 0x000fe40004807077 */
[----:B------:R-:W-:Y:S01]  /*6fd0*/  F2FP.SATFINITE.E4M3.F32.PACK_AB_MERGE_C R11, R10, R123, R11 ;  /* 0x0000007b0a0b723e */ /* 0x000fe2000480700b */
[----:B------:R-:W-:Y:S01]  /*6fe0*/  IMAD.MOV.U32 R10, RZ, RZ, R33 ;  /* 0x000000ffff0a7224 */ /* 0x000fe200078e0021 */
[----:B------:R-:W-:Y:S02]  /*6ff0*/  F2FP.SATFINITE.E4M3.F32.PACK_AB_MERGE_C R13, R118, R45, R120 ;  /* 0x0000002d760d723e */ /* 0x000fe40004807078 */
[----:B------:R-:W-:-:S07]  /*7000*/  F2FP.SATFINITE.E4M3.F32.PACK_AB_MERGE_C R15, R15, R116, R46 ;  /* 0x000000740f0f723e */ /* 0x000fce000480702e */
.L_x_1619:
[----:B------:R-:W-:Y:S05]  /*7010*/  BSYNC B2 ;  /* 0x0000000000027941 */ /* 0x000fea0003800000 */
.L_x_1618:
[----:B0-----:R0:W-:Y:S04]  /*7020*/  ST.E.128 desc[UR38][R94.64], R8 ;  /* 0x000000085e007985 */ /* 0x0011e8000c101d26 */
[----:B--2---:R0:W-:Y:S02]  /*7030*/  @!P2 ST.E.128 desc[UR38][R96.64], R12 ;  /* 0x0000000c6000a985 */ /* 0x0041e4000c101d26 */
.L_x_1617:
[----:B------:R-:W-:Y:S05]  /*7040*/  BSYNC B1 ;  /* 0x0000000000017941 */ /* 0x000fea0003800000 */
.L_x_1616:
[----:B------:R-:W-:Y:S01]  /*7050*/  ISETP.NE.AND P2, PT, R3, RZ, PT ;  /* 0x000000ff0300720c */ /* 0x000fe20003f45270 */
[----:B------:R-:W-:-:S12]  /*7060*/  BSSY B1, `(.L_x_1620) ;  /* 0x00000f5000017945 */ /* 0x000fd80003800000 */
[----:B------:R-:W-:Y:S05]  /*7070*/  @!P2 BRA `(.L_x_1621) ;  /* 0x0000000c00cca947 */ /* 0x000fea0003800000 */
[----:B------:R-:W-:Y:S01]  /*7080*/  ISETP.NE.AND P4, PT, R85, RZ, PT ;  /* 0x000000ff5500720c */ /* 0x000fe20003f85270 */
[----:B------:R-:W-:Y:S01]  /*7090*/  BSSY B2, `(.L_x_1622) ;  /* 0x00000ef000027945 */ /* 0x000fe20003800000 */
[C---:B----4-:R-:W-:Y:S02]  /*70a0*/  IADD3 R32, P2, R58.reuse, R101, RZ ;  /* 0x000000653a207210 */ /* 0x050fe40007f5e0ff */
[----:B0-----:R-:W-:Y:S02]  /*70b0*/  SEL R8, R65, R110, !P4 ;  /* 0x0000006e41087207 */ /* 0x001fe40006000000 */
[----:B---3--:R-:W-:Y:S02]  /*70c0*/  LEA.HI.X.SX32 R33, R58, R99, 0x1, P2 ;  /* 0x000000633a217211 */ /* 0x008fe400010f0eff */
[----:B------:R-:W-:-:S04]  /*70d0*/  SHF.R.S32.HI R9, RZ, 0x1f, R8 ;  /* 0x0000001fff097819 */ /* 0x000fc80000011408 */
[----:B------:R-:W-:-:S04]  /*70e0*/  LEA.HI R9, R9, R8, RZ, 0x5 ;  /* 0x0000000809097211 */ /* 0x000fc800078f28ff */
[----:B------:R-:W-:-:S04]  /*70f0*/  SHF.R.S32.HI R8, RZ, 0x5, R9 ;  /* 0x00000005ff087819 */ /* 0x000fc80000011409 */
[----:B------:R-:W-:-:S04]  /*7100*/  LEA.HI.SX32 R8, R77, R8, 0x1c ;  /* 0x000000084d087211 */ /* 0x000fc800078fe2ff */
[----:B------:R-:W-:Y:S01]  /*7110*/  SHF.R.S32.HI R9, RZ, 0x1f, R8 ;  /* 0x0000001fff097819 */ /* 0x000fe20000011408 */
        /* <DEDUP_REMOVED lines=12> */
[----:B------:R-:W-:Y:S01]  /*71e0*/  @!P2 LEA.HI.X.SX32 R35, R10, R99, 0x1, P4 ;  /* 0x000000630a23a211 */ /* 0x000fe200020f0eff */
[----:B------:R-:W-:Y:S01]  /*71f0*/  IMAD.IADD R12, R16, 0x1, R11 ;  /* 0x00000001100c7824 */ /* 0x000fe200078e020b */
[----:B------:R-:W-:-:S03]  /*7200*/  ISETP.GE.AND P4, PT, R82, R98, PT ;  /* 0x000000625200720c */ /* 0x000fc60003f86270 */
[----:B------:R-:W0:Y:S04]  /*7210*/  LDS.128 R8, [R9+0x16400] ;  /* 0x0164000009087984 */ /* 0x000e280000000c00 */
[----:B------:R-:W3:Y:S06]  /*7220*/  LDS.128 R12, [R12+0x16400] ;  /* 0x016400000c0c7984 */ /* 0x000eec0000000c00 */
[----:B------:R-:W-:Y:S05]  /*7230*/  @P4 BRA `(.L_x_1623) ;  /* 0x0000000c00504947 */ /* 0x000fea0003800000 */
[----:B------:R-:W-:Y:S01]  /*7240*/  SHF.R.U32.HI R28, RZ, 0x8, R29 ;  /* 0x00000008ff1c7819 */ /* 0x000fe2000001161d */
[----:B---3--:R-:W-:Y:S01]  /*7250*/  IMAD.MOV.U32 R42, RZ, RZ, R12 ;  /* 0x000000ffff2a7224 */ /* 0x008fe200078e000c */
[--C-:B------:R-:W-:Y:S02]  /*7260*/  SHF.R.U32.HI R45, RZ, 0x8, R41.reuse ;  /* 0x00000008ff2d7819 */ /* 0x100fe40000011629 */
[----:B------:R-:W-:Y:S02]  /*7270*/  LOP3.LUT R44, R41, 0xff0000ff, RZ, 0xc0, !PT ;  /* 0xff0000ff292c7812 */ /* 0x000fe400078ec0ff */
[----:B------:R-:W-:Y:S01]  /*7280*/  SHF.R.U32.HI R96, RZ, 0x10, R41 ;  /* 0x00000010ff607819 */ /* 0x000fe20000011629 */
[----:B------:R-:W-:Y:S01]  /*7290*/  IMAD.SHL.U32 R41, R28, 0x100, RZ ;  /* 0x000001001c297824 */ /* 0x000fe200078e00ff */
[----:B------:R-:W-:Y:S01]  /*72a0*/  LOP3.LUT R30, R29, 0xff0000ff, RZ, 0xc0, !PT ;  /* 0xff0000ff1d1e7812 */ /* 0x000fe200078ec0ff */
[----:B------:R-:W-:Y:S01]  /*72b0*/  IMAD.SHL.U32 R45, R45, 0x100, RZ ;  /* 0x000001002d2d7824 */ /* 0x000fe200078e00ff */
[----:B------:R-:W-:Y:S01]  /*72c0*/  SHF.R.U32.HI R111, RZ, 0x10, R29 ;  /* 0x00000010ff6f7819 */ /* 0x000fe2000001161d */
[----:B------:R-:W-:Y:S01]  /*72d0*/  IMAD.MOV.U32 R29, RZ, RZ, R14 ;  /* 0x000000ffff1d7224 */ /* 0x000fe200078e000e */
[----:B------:R-:W-:Y:S01]  /*72e0*/  SHF.R.U32.HI R94, RZ, 0x8, R31 ;  /* 0x00000008ff5e7819 */ /* 0x000fe2000001161f */
[----:B0-----:R-:W-:Y:S01]  /*72f0*/  IMAD.MOV.U32 R28, RZ, RZ, R10 ;  /* 0x000000ffff1c7224 */ /* 0x001fe200078e000a */
[----:B------:R-:W-:-:S02]  /*7300*/  SHF.R.U32.HI R47, RZ, 0x8, R43 ;  /* 0x00000008ff2f7819 */ /* 0x000fc4000001162b */
[----:B------:R-:W-:Y:S01]  /*7310*/  LOP3.LUT R12, R30, 0xff00, R41, 0xf8, !PT ;  /* 0x0000ff001e0c7812 */ /* 0x000fe200078ef829 */
[----:B------:R-:W-:Y:S01]  /*7320*/  IMAD.U32 R41, R111, 0x10000, RZ ;  /* 0x000100006f297824 */ /* 0x000fe200078e00ff */
[----:B------:R-:W-:Y:S01]  /*7330*/  LOP3.LUT R46, R43, 0xff0000ff, RZ, 0xc0, !PT ;  /* 0xff0000ff2b2e7812 */ /* 0x000fe200078ec0ff */
[----:B------:R-:W-:Y:S01]  /*7340*/  IMAD.SHL.U32 R47, R47, 0x100, RZ ;  /* 0x000001002f2f7824 */ /* 0x000fe200078e00ff */
[----:B------:R-:W-:Y:S01]  /*7350*/  SHF.R.U32.HI R95, RZ, 0x10, R43 ;  /* 0x00000010ff5f7819 */ /* 0x000fe2000001162b */
[----:B------:R-:W-:Y:S01]  /*7360*/  IMAD.SHL.U32 R43, R94, 0x100, RZ ;  /* 0x000001005e2b7824 */ /* 0x000fe200078e00ff */
[----:B--2---:R-:W-:Y:S02]  /*7370*/  SHF.R.U32.HI R97, RZ, 0x10, R31 ;  /* 0x00000010ff617819 */ /* 0x004fe4000001161f */
[----:B------:R-:W-:Y:S01]  /*7380*/  LOP3.LUT R40, R31, 0xff0000ff, RZ, 0xc0, !PT ;  /* 0xff0000ff1f287812 */ /* 0x000fe200078ec0ff */
[----:B------:R-:W-:Y:S01]  /*7390*/  IMAD.U32 R95, R95, 0x10000, RZ ;  /* 0x000100005f5f7824 */ /* 0x000fe200078e00ff */
[----:B------:R-:W-:-:S02]  /*73a0*/  MOV R31, R8 ;  /* 0x00000008001f7202 */ /* 0x000fc40000000f00 */
[----:B------:R-:W-:Y:S01]  /*73b0*/  LOP3.LUT R12, R12, 0xff0000, R41, 0xf8, !PT ;  /* 0x00ff00000c0c7812 */ /* 0x000fe200078ef829 */
[----:B------:R-:W-:Y:S01]  /*73c0*/  IMAD.U32 R41, R97, 0x10000, RZ ;  /* 0x0001000061297824 */ /* 0x000fe200078e00ff */
[----:B------:R-:W-:Y:S02]  /*73d0*/  LOP3.LUT R8, R40, 0xff00, R43, 0xf8, !PT ;  /* 0x0000ff0028087812 */ /* 0x000fe400078ef82b */
[----:B------:R-:W-:Y:S01]  /*73e0*/  LOP3.LUT R94, R46, 0xff00, R47, 0xf8, !PT ;  /* 0x0000ff002e5e7812 */ /* 0x000fe200078ef82f */
[----:B------:R-:W-:Y:S01]  /*73f0*/  IMAD.U32 R47, R96, 0x10000, RZ ;  /* 0x00010000602f7824 */ /* 0x000fe200078e00ff */
[----:B------:R-:W-:Y:S02]  /*7400*/  F2FP.F16.E4M3.UNPACK_B R46, R109.H1 ;  /* 0x0000006dff2e723e */ /* 0x000fe400030006ff */
[----:B------:R-:W-:Y:S02]  /*7410*/  F2FP.F16.E4M3.UNPACK_B R43, R42.H1 ;  /* 0x0000002aff2b723e */ /* 0x000fe400030006ff */
[----:B------:R-:W-:Y:S01]  /*7420*/  F2FP.F16.E4M3.UNPACK_B R40, R31.H1 ;  /* 0x0000001fff28723e */ /* 0x000fe200030006ff */
[----:B------:R-:W-:Y:S01]  /*7430*/  HADD2.F32 R10, -RZ, R46.H0_H0 ;  /* 0x2000002eff0a7230 */ /* 0x000fe20000004100 */
[----:B------:R-:W-:-:S02]  /*7440*/  LOP3.LUT R14, R44, 0xff00, R45, 0xf8, !PT ;  /* 0x0000ff002c0e7812 */ /* 0x000fc400078ef82d */
[----:B------:R-:W-:Y:S01]  /*7450*/  LOP3.LUT R8, R8, 0xff0000, R41, 0xf8, !PT ;  /* 0x00ff000008087812 */ /* 0x000fe200078ef829 */
[----:B------:R-:W-:Y:S01]  /*7460*/  HADD2.F32 R41, -RZ, R43.H0_H0 ;  /* 0x2000002bff297230 */ /* 0x000fe20000004100 */
[----:B------:R-:W-:Y:S01]  /*7470*/  F2FP.F16.E4M3.UNPACK_B R44, R107.H1 ;  /* 0x0000006bff2c723e */ /* 0x000fe200030006ff */
[----:B------:R-:W-:Y:S01]  /*7480*/  HADD2.F32 R30, -RZ, R40.H0_H0 ;  /* 0x20000028ff1e7230 */ /* 0x000fe20000004100 */
[----:B------:R-:W-:Y:S01]  /*7490*/  LOP3.LUT R14, R14, 0xff0000, R47, 0xf8, !PT ;  /* 0x00ff00000e0e7812 */ /* 0x000fe200078ef82f */
[----:B------:R-:W-:Y:S02]  /*74a0*/  HADD2.F32 R47, -RZ, R46.H1_H1 ;  /* 0x3000002eff2f7230 */ /* 0x000fe40000004100 */
[-C--:B------:R-:W-:Y:S01]  /*74b0*/  FMUL.FTZ R97, R41, R10.reuse ;  /* 0x0000000a29617220 */ /* 0x080fe20000410000 */
[----:B------:R-:W-:Y:S02]  /*74c0*/  HADD2.F32 R45, -RZ, R44.H0_H0 ;  /* 0x2000002cff2d7230 */ /* 0x000fe40000004100 */
[----:B------:R-:W-:Y:S01]  /*74d0*/  FMUL.FTZ R96, R30, R10 ;  /* 0x0000000a1e607220 */ /* 0x000fe20000410000 */
[----:B------:R-:W-:-:S02]  /*74e0*/  LOP3.LUT R10, R94, 0xff0000, R95, 0xf8, !PT ;  /* 0x00ff00005e0a7812 */ /* 0x000fc400078ef85f */
[----:B------:R-:W-:Y:S01]  /*74f0*/  F2FP.F16.E4M3.UNPACK_B R109, R109 ;  /* 0x0000006dff6d723e */ /* 0x000fe200020006ff */
        /* <DEDUP_REMOVED lines=8> */
[----:B------:R-:W-:Y:S02]  /*7580*/  HADD2.F32 R46, -RZ, R109.H0_H0 ;  /* 0x2000006dff2e7230 */ /* 0x000fe40000004100 */
[----:B------:R-:W-:Y:S01]  /*7590*/  FMUL.FTZ R94, R44, R47 ;  /* 0x0000002f2c5e7220 */ /* 0x000fe20000410000 */
[----:B------:R-:W-:-:S02]  /*75a0*/  HADD2.F32 R43, -RZ, R42.H0_H0 ;  /* 0x2000002aff2b7230 */ /* 0x000fc40000004100 */
[C---:B------:R-:W-:Y:S01]  /*75b0*/  FMUL.FTZ R47, R41.reuse, R47 ;  /* 0x0000002f292f7220 */ /* 0x040fe20000410000 */
[----:B------:R-:W-:Y:S02]  /*75c0*/  HADD2.F32 R40, -RZ, R31.H0_H0 ;  /* 0x2000001fff287230 */ /* 0x000fe40000004100 */
[-C--:B------:R-:W-:Y:S01]  /*75d0*/  FFMA.FTZ R97, R41, R45.reuse, -R94 ;  /* 0x0000002d29617223 */ /* 0x080fe2000001085e */
[----:B------:R-:W-:Y:S02]  /*75e0*/  HADD2.F32 R41, -RZ, R107.H0_H0 ;  /* 0x2000006bff297230 */ /* 0x000fe40000004100 */
[----:B------:R-:W-:Y:S01]  /*75f0*/  FFMA.FTZ R112, R44, R45, R47 ;  /* 0x0000002d2c707223 */ /* 0x000fe2000001002f */
        /* <DEDUP_REMOVED lines=30> */
[----:B------:R-:W-:Y:S01]  /*77e0*/  FFMA.FTZ R114, R43, R42, R114 ;  /* 0x0000002a2b727223 */ /* 0x000fe20000010072 */
[C---:B------:R-:W-:Y:S01]  /*77f0*/  FMUL.FTZ R46, R31.reuse, R46 ;  /* 0x0000002e1f2e7220 */ /* 0x040fe20000410000 */
[----:B------:R-:W-:Y:S01]  /*7800*/  F2FP.F16.E4M3.UNPACK_B R105, R105 ;  /* 0x00000069ff69723e */ /* 0x000fe200020006ff */
[-C--:B------:R-:W-:Y:S01]  /*7810*/  FFMA.FTZ R116, R31, R44.reuse, -R40 ;  /* 0x0000002c1f747223 */ /* 0x080fe20000010828 */
[----:B------:R-:W-:Y:S01]  /*7820*/  F2FP.F16.E4M3.UNPACK_B R31, R29 ;  /* 0x0000001dff1f723e */ /* 0x000fe200020006ff */
[--C-:B------:R-:W-:Y:S02]  /*7830*/  HADD2.F32 R42, -RZ, R108.reuse.H0_H0 ;  /* 0x2000006cff2a7230 */ /* 0x100fe40000004100 */
[----:B------:R-:W-:Y:S01]  /*7840*/  FFMA.FTZ R111, R41, R44, R46 ;  /* 0x0000002c296f7223 */ /* 0x000fe2000001002e */
[----:B------:R-:W-:Y:S01]  /*7850*/  HADD2.F32 R108, -RZ, R108.H1_H1 ;  /* 0x3000006cff6c7230 */ /* 0x000fe20000004100 */
[----:B------:R-:W-:Y:S01]  /*7860*/  F2FP.SATFINITE.E4M3.F32.PACK_AB_MERGE_C R30, R97, R30, RZ ;  /* 0x0000001e611e723e */ /* 0x000fe200048070ff */
[--C-:B------:R-:W-:Y:S01]  /*7870*/  HADD2.F32 R40, -RZ, R31.reuse.H0_H0 ;  /* 0x2000001fff287230 */ /* 0x100fe20000004100 */
[----:B------:R-:W-:Y:S01]  /*7880*/  F2FP.SATFINITE.E4M3.F32.PACK_AB_MERGE_C R95, R112, R95, RZ ;  /* 0x0000005f705f723e */ /* 0x000fe200048070ff */
[----:B------:R-:W-:Y:S01]  /*7890*/  HADD2.F32 R31, -RZ, R31.H1_H1 ;  /* 0x3000001fff1f7230 */ /* 0x000fe20000004100 */
[----:B------:R-:W-:Y:S01]  /*78a0*/  F2FP.SATFINITE.E4M3.F32.PACK_AB_MERGE_C R107, R116, R107, RZ ;  /* 0x0000006b746b723e */ /* 0x000fe200048070ff */
[----:B------:R-:W-:-:S02]  /*78b0*/  HADD2.F32 R29, -RZ, R28.H0_H0 ;  /* 0x2000001cff1d7230 */ /* 0x000fc40000004100 */
[----:B------:R-:W-:Y:S01]  /*78c0*/  FMUL.FTZ R44, R40, R42 ;  /* 0x0000002a282c7220 */ /* 0x000fe20000410000 */
[----:B------:R-:W-:Y:S02]  /*78d0*/  HADD2.F32 R28, -RZ, R28.H1_H1 ;  /* 0x3000001cff1c7230 */ /* 0x000fe40000004100 */
[----:B------:R-:W-:Y:S01]  /*78e0*/  FMUL.FTZ R45, R31, R108 ;  /* 0x0000006c1f2d7220 */ /* 0x000fe20000410000 */
[--C-:B------:R-:W-:Y:S02]  /*78f0*/  HADD2.F32 R41, -RZ, R105.reuse.H0_H0 ;  /* 0x20000069ff297230 */ /* 0x100fe40000004100 */
[----:B------:R-:W-:Y:S01]  /*7900*/  FMUL.FTZ R43, R29, R42 ;  /* 0x0000002a1d2b7220 */ /* 0x000fe20000410000 */
[----:B------:R-:W-:Y:S02]  /*7910*/  HADD2.F32 R105, -RZ, R105.H1_H1 ;  /* 0x30000069ff697230 */ /* 0x000fe40000004100 */
[----:B------:R-:W-:Y:S01]  /*7920*/  FMUL.FTZ R108, R28, R108 ;  /* 0x0000006c1c6c7220 */ /* 0x000fe20000410000 */
[----:B------:R-:W-:Y:S01]  /*7930*/  F2FP.F16.E4M3.UNPACK_B R42, R13 ;  /* 0x0000000dff2a723e */ /* 0x000fe200020006ff */
[----:B------:R-:W-:Y:S01]  /*7940*/  FFMA.FTZ R46, R40, R41, R43 ;  /* 0x00000029282e7223 */ /* 0x000fe2000001002b */
[----:B------:R-:W-:Y:S01]  /*7950*/  F2FP.F16.E4M3.UNPACK_B R40, R9 ;  /* 0x00000009ff28723e */ /* 0x000fe200020006ff */
[-C--:B------:R-:W-:Y:S01]  /*7960*/  FFMA.FTZ R28, R28, R105.reuse, -R45 ;  /* 0x000000691c1c7223 */ /* 0x080fe2000001082d */
[----:B------:R-:W-:Y:S01]  /*7970*/  F2FP.F16.E4M3.UNPACK_B R45, R14 ;  /* 0x0000000eff2d723e */ /* 0x000fe200020006ff */
[----:B------:R-:W-:Y:S01]  /*7980*/  FFMA.FTZ R105, R31, R105, R108 ;  /* 0x000000691f697223 */ /* 0x000fe2000001006c */
[----:B------:R-:W-:Y:S01]  /*7990*/  FFMA.FTZ R29, R29, R41, -R44 ;  /* 0x000000291d1d7223 */ /* 0x000fe2000001082c */
[----:B------:R-:W-:Y:S01]  /*79a0*/  F2FP.SATFINITE.E4M3.F32.PACK_AB_MERGE_C R31, R96, R47, R30 ;  /* 0x0000002f601f723e */ /* 0x000fe2000480701e */
[----:B------:R-:W-:Y:S01]  /*79b0*/  HADD2.F32 R43, -RZ, R42.H0_H0 ;  /* 0x2000002aff2b7230 */ /* 0x000fe20000004100 */
[----:B------:R-:W-:Y:S01]  /*79c0*/  F2FP.SATFINITE.E4M3.F32.PACK_AB_MERGE_C R30, R109, R94, R95 ;  /* 0x0000005e6d1e723e */ /* 0x000fe2000480705f */
[----:B------:R-:W-:Y:S01]  /*79d0*/  HADD2.F32 R94, -RZ, R45.H0_H0 ;  /* 0x2000002dff5e7230 */ /* 0x000fe20000004100 */
[----:B------:R-:W-:Y:S01]  /*79e0*/  F2FP.SATFINITE.E4M3.F32.PACK_AB_MERGE_C R111, R111, R114, RZ ;  /* 0x000000726f6f723e */ /* 0x000fe200048070ff */
[----:B------:R-:W-:Y:S01]  /*79f0*/  HADD2.F32 R41, -RZ, R40.H0_H0 ;  /* 0x20000028ff297230 */ /* 0x000fe20000004100 */
[----:B------:R-:W-:Y:S01]  /*7a00*/  F2FP.F16.E4M3.UNPACK_B R44, R12 ;  /* 0x0000000cff2c723e */ /* 0x000fe200020006ff */
[----:B------:R-:W-:Y:S01]  /*7a10*/  HADD2.F32 R42, -RZ, R42.H1_H1 ;  /* 0x3000002aff2a7230 */ /* 0x000fe20000004100 */
[----:B------:R-:W-:Y:S01]  /*7a20*/  F2FP.SATFINITE.E4M3.F32.PACK_AB_MERGE_C R29, R28, R29, R107 ;  /* 0x0000001d1c1d723e */ /* 0x000fe2000480706b */
[----:B------:R-:W-:Y:S01]  /*7a30*/  FMUL.FTZ R96, R43, R94 ;  /* 0x0000005e2b607220 */ /* 0x000fe20000410000 */
[----:B------:R-:W-:Y:S01]  /*7a40*/  F2FP.SATFINITE.E4M3.F32.PACK_AB_MERGE_C R28, R105, R46, R111 ;  /* 0x0000002e691c723e */ /* 0x000fe2000480706f */
[----:B------:R-:W-:-:S02]  /*7a50*/  HADD2.F32 R46, -RZ, R44.H0_H0 ;  /* 0x2000002cff2e7230 */ /* 0x000fc40000004100 */
[----:B------:R-:W-:Y:S01]  /*7a60*/  FMUL.FTZ R94, R41, R94 ;  /* 0x0000005e295e7220 */ /* 0x000fe20000410000 */
[----:B------:R-:W-:Y:S01]  /*7a70*/  HADD2.F32 R45, -RZ, R45.H1_H1 ;  /* 0x3000002dff2d7230 */ /* 0x000fe20000004100 */
[----:B------:R-:W-:Y:S01]  /*7a80*/  F2FP.F16.E4M3.UNPACK_B R9, R9.H1 ;  /* 0x00000009ff09723e */ /* 0x000fe200030006ff */
[----:B------:R-:W-:Y:S02]  /*7a90*/  HADD2.F32 R40, -RZ, R40.H1_H1 ;  /* 0x30000028ff287230 */ /* 0x000fe40000004100 */
[-C--:B------:R-:W-:Y:S01]  /*7aa0*/  FFMA.FTZ R94, R43, R46.reuse, R94 ;  /* 0x0000002e2b5e7223 */ /* 0x080fe2000001005e */
[----:B------:R-:W-:Y:S02]  /*7ab0*/  HADD2.F32 R43, -RZ, R44.H1_H1 ;  /* 0x3000002cff2b7230 */ /* 0x000fe40000004100 */
[-C--:B------:R-:W-:Y:S01]  /*7ac0*/  FMUL.FTZ R47, R42, R45.reuse ;  /* 0x0000002d2a2f7220 */ /* 0x080fe20000410000 */
[----:B------:R-:W-:Y:S01]  /*7ad0*/  FFMA.FTZ R96, R41, R46, -R96 ;  /* 0x0000002e29607223 */ /* 0x000fe20000010860 */
[C---:B------:R-:W-:Y:S01]  /*7ae0*/  FMUL.FTZ R45, R40.reuse, R45 ;  /* 0x0000002d282d7220 */ /* 0x040fe20000410000 */
[----:B------:R-:W-:Y:S01]  /*7af0*/  F2FP.F16.E4M3.UNPACK_B R41, R13.H1 ;  /* 0x0000000dff29723e */ /* 0x000fe200030006ff */
[-C--:B------:R-:W-:Y:S01]  /*7b00*/  FFMA.FTZ R95, R40, R43.reuse, -R47 ;  /* 0x0000002b285f7223 */ /* 0x080fe2000001082f */
[----:B------:R-:W-:Y:S01]  /*7b10*/  F2FP.F16.E4M3.UNPACK_B R40, R14.H1 ;  /* 0x0000000eff28723e */ /* 0x000fe200030006ff */
[----:B------:R-:W-:Y:S01]  /*7b20*/  FFMA.FTZ R97, R42, R43, R45 ;  /* 0x0000002b2a617223 */ /* 0x000fe2000001002d */
[----:B------:R-:W-:Y:S01]  /*7b30*/  HADD2.F32 R13, -RZ, R9.H0_H0 ;  /* 0x20000009ff0d7230 */ /* 0x000fe20000004100 */
[----:B------:R-:W-:Y:S01]  /*7b40*/  F2FP.F16.E4M3.UNPACK_B R12, R12.H1 ;  /* 0x0000000cff0c723e */ /* 0x000fe200030006ff */
[----:B------:R-:W-:Y:S01]  /*7b50*/  HADD2.F32 R14, -RZ, R41.H0_H0 ;  /* 0x20000029ff0e7230 */ /* 0x000fe20000004100 */
[----:B------:R-:W-:Y:S01]  /*7b60*/  F2FP.F16.E4M3.UNPACK_B R45, R10.H1 ;  /* 0x0000000aff2d723e */ /* 0x000fe200030006ff */
[----:B------:R-:W-:-:S02]  /*7b70*/  HADD2.F32 R42, -RZ, R40.H0_H0 ;  /* 0x20000028ff2a7230 */ /* 0x000fc40000004100 */
[----:B------:R-:W-:Y:S02]  /*7b80*/  HADD2.F32 R41, -RZ, R41.H1_H1 ;  /* 0x30000029ff297230 */ /* 0x000fe40000004100 */
[----:B------:R-:W-:Y:S02]  /*7b90*/  HADD2.F32 R44, -RZ, R40.H1_H1 ;  /* 0x30000028ff2c7230 */ /* 0x000fe40000004100 */
[-C--:B------:R-:W-:Y:S01]  /*7ba0*/  FMUL.FTZ R46, R14, R42.reuse ;  /* 0x0000002a0e2e7220 */ /* 0x080fe20000410000 */
[----:B------:R-:W-:Y:S02]  /*7bb0*/  HADD2.F32 R9, -RZ, R9.H1_H1 ;  /* 0x30000009ff097230 */ /* 0x000fe40000004100 */
[----:B------:R-:W-:Y:S01]  /*7bc0*/  FMUL.FTZ R43, R13, R42 ;  /* 0x0000002a0d2b7220 */ /* 0x000fe20000410000 */
[--C-:B------:R-:W-:Y:S02]  /*7bd0*/  HADD2.F32 R40, -RZ, R12.reuse.H0_H0 ;  /* 0x2000000cff287230 */ /* 0x100fe40000004100 */
[----:B------:R-:W-:Y:S01]  /*7be0*/  FMUL.FTZ R42, R41, R44 ;  /* 0x0000002c292a7220 */ /* 0x000fe20000410000 */
[----:B------:R-:W-:-:S02]  /*7bf0*/  HADD2.F32 R12, -RZ, R12.H1_H1 ;  /* 0x3000000cff0c7230 */ /* 0x000fc40000004100 */
[----:B------:R-:W-:Y:S01]  /*7c00*/  FMUL.FTZ R44, R9, R44 ;  /* 0x0000002c092c7220 */ /* 0x000fe20000410000 */
[----:B------:R-:W-:Y:S01]  /*7c10*/  FFMA.FTZ R107, R14, R40, R43 ;  /* 0x000000280e6b7223 */ /* 0x000fe2000001002b */
[----:B------:R-:W-:Y:S02]  /*7c20*/  F2FP.F16.E4M3.UNPACK_B R14, R15 ;  /* 0x0000000fff0e723e */ /* 0x000fe400020006ff */
[----:B------:R-:W-:Y:S01]  /*7c30*/  FFMA.FTZ R112, R41, R12, R44 ;  /* 0x0000000c29707223 */ /* 0x000fe2000001002c */
[----:B------:R-:W-:Y:S01]  /*7c40*/  F2FP.F16.E4M3.UNPACK_B R44, R10 ;  /* 0x0000000aff2c723e */ /* 0x000fe200020006ff */
[----:B------:R-:W-:Y:S01]  /*7c50*/  FFMA.FTZ R108, R9, R12, -R42 ;  /* 0x0000000c096c7223 */ /* 0x000fe2000001082a */
[-C--:B------:R-:W-:Y:S01]  /*7c60*/  F2FP.F16.E4M3.UNPACK_B R9, R11.reuse ;  /* 0x0000000bff09723e */ /* 0x080fe200020006ff */
[----:B------:R-:W-:Y:S01]  /*7c70*/  FFMA.FTZ R105, R13, R40, -R46 ;  /* 0x000000280d697223 */ /* 0x000fe2000001082e */
[----:B------:R-:W-:Y:S01]  /*7c80*/  F2FP.F16.E4M3.UNPACK_B R11, R11.H1 ;  /* 0x0000000bff0b723e */ /* 0x000fe200030006ff */
[----:B------:R-:W-:Y:S01]  /*7c90*/  HADD2.F32 R40, -RZ, R14.H0_H0 ;  /* 0x2000000eff287230 */ /* 0x000fe20000004100 */
[-C--:B------:R-:W-:Y:S01]  /*7ca0*/  F2FP.F16.E4M3.UNPACK_B R10, R8.reuse ;  /* 0x00000008ff0a723e */ /* 0x080fe200020006ff */
        /* <DEDUP_REMOVED lines=11> */
[----:B------:R-:W-:Y:S01]  /*7d60*/  FMUL.FTZ R111, R13, R46 ;  /* 0x0000002e0d6f7220 */ /* 0x000fe20000410000 */
[----:B------:R-:W-:Y:S02]  /*7d70*/  HADD2.F32 R42, -RZ, R41.H0_H0 ;  /* 0x20000029ff2a7230 */ /* 0x000fe40000004100 */
[----:B------:R-:W-:Y:S01]  /*7d80*/  FFMA.FTZ R109, R12, R43, -R109 ;  /* 0x0000002b0c6d7223 */ /* 0x000fe2000001086d */
[----:B------:R-:W-:-:S02]  /*7d90*/  HADD2.F32 R15, -RZ, R15.H1_H1 ;  /* 0x3000000fff0f7230 */ /* 0x000fc40000004100 */
[C---:B------:R-:W-:Y:S01]  /*7da0*/  FMUL.FTZ R114, R8.reuse, R46 ;  /* 0x0000002e08727220 */ /* 0x040fe20000410000 */
[----:B------:R-:W-:Y:S02]  /*7db0*/  HADD2.F32 R12, -RZ, R45.H1_H1 ;  /* 0x3000002dff0c7230 */ /* 0x000fe40000004100 */
[-C--:B------:R-:W-:Y:S01]  /*7dc0*/  FFMA.FTZ R111, R8, R42.reuse, R111 ;  /* 0x0000002a086f7223 */ /* 0x080fe2000001006f */
[----:B------:R-:W-:Y:S02]  /*7dd0*/  HADD2.F32 R11, -RZ, R11.H1_H1 ;  /* 0x3000000bff0b7230 */ /* 0x000fe40000004100 */
[----:B------:R-:W-:Y:S01]  /*7de0*/  FFMA.FTZ R47, R40, R43, R47 ;  /* 0x0000002b282f7223 */ /* 0x000fe2000001002f */
[----:B------:R-:W-:Y:S02]  /*7df0*/  HADD2.F32 R14, -RZ, R14.H1_H1 ;  /* 0x3000000eff0e7230 */ /* 0x000fe40000004100 */
[----:B------:R-:W-:Y:S01]  /*7e00*/  FFMA.FTZ R114, R13, R42, -R114 ;  /* 0x0000002a0d727223 */ /* 0x000fe20000010872 */
[----:B------:R-:W-:-:S02]  /*7e10*/  HADD2.F32 R44, -RZ, R44.H1_H1 ;  /* 0x3000002cff2c7230 */ /* 0x000fc40000004100 */
[-C--:B------:R-:W-:Y:S01]  /*7e20*/  FMUL.FTZ R40, R15, R12.reuse ;  /* 0x0000000c0f287220 */ /* 0x080fe20000410000 */
[----:B------:R-:W-:Y:S02]  /*7e30*/  HADD2.F32 R9, -RZ, R9.H1_H1 ;  /* 0x30000009ff097230 */ /* 0x000fe40000004100 */
[----:B------:R-:W-:Y:S01]  /*7e40*/  FMUL.FTZ R42, R11, R12 ;  /* 0x0000000c0b2a7220 */ /* 0x000fe20000410000 */
        /* <DEDUP_REMOVED lines=9> */
[----:B------:R-:W-:Y:S01]  /*7ee0*/  F2FP.SATFINITE.E4M3.F32.PACK_AB_MERGE_C R9, R95, R96, R105 ;  /* 0x000000605f09723e */ /* 0x000fe20004807069 */
[----:B------:R-:W-:Y:S01]  /*7ef0*/  IMAD.MOV.U32 R14, RZ, RZ, R28 ;  /* 0x000000ffff0e7224 */ /* 0x000fe200078e001c */
[----:B------:R-:W-:-:S02]  /*7f00*/  F2FP.SATFINITE.E4M3.F32.PACK_AB_MERGE_C R11, R11, R114, RZ ;  /* 0x000000720b0b723e */ /* 0x000fc400048070ff */
[----:B------:R-:W-:Y:S02]  /*7f10*/  F2FP.SATFINITE.E4M3.F32.PACK_AB_MERGE_C R42, R42, R111, RZ ;  /* 0x0000006f2a2a723e */ /* 0x000fe400048070ff */
[----:B------:R-:W-:Y:S01]  /*7f20*/  F2FP.SATFINITE.E4M3.F32.PACK_AB_MERGE_C R11, R12, R109, R11 ;  /* 0x0000006d0c0b723e */ /* 0x000fe2000480700b */
[----:B------:R-:W-:Y:S01]  /*7f30*/  IMAD.MOV.U32 R12, RZ, RZ, R30 ;  /* 0x000000ffff0c7224 */ /* 0x000fe200078e001e */
[----:B------:R-:W-:Y:S01]  /*7f40*/  F2FP.SATFINITE.E4M3.F32.PACK_AB_MERGE_C R15, R10, R47, R42 ;  /* 0x0000002f0a0f723e */ /* 0x000fe2000480702a */
[----:B------:R-:W-:Y:S01]  /*7f50*/  IMAD.MOV.U32 R10, RZ, RZ, R29 ;  /* 0x000000ffff0a7224 */ /* 0x000fe200078e001d */
[----:B------:R-:W-:Y:S02]  /*7f60*/  F2FP.SATFINITE.E4M3.F32.PACK_AB_MERGE_C R13, R97, R94, R107 ;  /* 0x0000005e610d723e */ /* 0x000fe4000480706b */
[----:B------:R-:W-:-:S07]  /*7f70*/  MOV R8, R31 ;  /* 0x0000001f00087202 */ /* 0x000fce0000000f00 */
.L_x_1623:
[----:B------:R-:W-:Y:S05]  /*7f80*/  BSYNC B2 ;  /* 0x0000000000027941 */ /* 0x000fea0003800000 */
.L_x_1622:
[----:B0-----:R0:W-:Y:S04]  /*7f90*/  ST.E.128 desc[UR38][R32.64], R8 ;  /* 0x0000000820007985 */ /* 0x0011e8000c101d26 */
[----:B---3--:R0:W-:Y:S02]  /*7fa0*/  @!P2 ST.E.128 desc[UR38][R34.64], R12 ;  /* 0x0000000c2200a985 */ /* 0x0081e4000c101d26 */
.L_x_1621:
[----:B------:R-:W-:Y:S05]  /*7fb0*/  BSYNC B1 ;  /* 0x0000000000017941 */ /* 0x000fea0003800000 */
.L_x_1620:
[----:B------:R-:W-:-:S13]  /*7fc0*/  ISETP.NE.AND P2, PT, R0, RZ, PT ;  /* 0x000000ff0000720c */ /* 0x000fda0003f45270 */
[----:B------:R-:W-:Y:S05]  /*7fd0*/  @!P2 BRA `(.L_x_1587) ;  /* 0x0000001000e0a947 */ /* 0x000fea0003800000 */
[----:B------:R-:W-:Y:S01]  /*7fe0*/  ISETP.NE.AND P4, PT, R86, RZ, PT ;  /* 0x000000ff5600720c */ /* 0x000fe20003f85270 */
[----:B------:R-:W-:Y:S01]  /*7ff0*/  BSSY B1, `(.L_x_1624) ;  /* 0x00000e9000017945 */ /* 0x000fe20003800000 */
[C---:B----4-:R-:W-:Y:S02]  /*8000*/  IADD3 R28, P2, R56.reuse, R101, RZ ;  /* 0x00000065381c7210 */ /* 0x050fe40007f5e0ff */
[----:B------:R-:W-:Y:S02]  /*8010*/  SEL R110, R65, R110, !P4 ;  /* 0x0000006e416e7207 */ /* 0x000fe40006000000 */
[----:B---3--:R-:W-:Y:S02]  /*8020*/  LEA.HI.X.SX32 R29, R56, R99, 0x1, P2 ;  /* 0x00000063381d7211 */ /* 0x008fe400010f0eff */
[----:B0-----:R-:W-:Y:S02]  /*8030*/  SHF.R.S32.HI R9, RZ, 0x1f, R110 ;  /* 0x0000001fff097819 */ /* 0x001fe4000001146e */
[----:B------:R-:W-:-:S02]  /*8040*/  ISETP.GE.AND P2, PT, R81, R98, PT ;  /* 0x000000625100720c */ /* 0x000fc40003f46270 */
[----:B------:R-:W-:-:S04]  /*8050*/  LEA.HI R9, R9, R110, RZ, 0x5 ;  /* 0x0000006e09097211 */ /* 0x000fc800078f28ff */
[----:B------:R-:W-:-:S04]  /*8060*/  SHF.R.S32.HI R9, RZ, 0x5, R9 ;  /* 0x00000005ff097819 */ /* 0x000fc80000011409 */
[----:B------:R-:W-:-:S04]  /*8070*/  LEA.HI.SX32 R9, R76, R9, 0x1c ;  /* 0x000000094c097211 */ /* 0x000fc800078fe2ff */
[----:B------:R-:W-:Y:S01]  /*8080*/  SHF.R.S32.HI R8, RZ, 0x1f, R9 ;  /* 0x0000001fff087819 */ /* 0x000fe20000011409 */
[----:B------:R-:W-:-:S03]  /*8090*/  IMAD.SHL.U32 R30, R9, 0x10, RZ ;  /* 0x00000010091e7824 */ /* 0x000fc600078e00ff */
[----:B------:R-:W-:Y:S02]  /*80a0*/  LEA.HI R8, R8, R9, RZ, 0x2 ;  /* 0x0000000908087211 */ /* 0x000fe400078f10ff */
[----:B------:R-:W-:-:S03]  /*80b0*/  LOP3.LUT R9, R181, 0x30, R30, 0xf8, !PT ;  /* 0x00000030b5097812 */ /* 0x000fc600078ef81e */
[----:B------:R-:W-:Y:S01]  /*80c0*/  IMAD.SHL.U32 R8, R8, 0x800, RZ ;  /* 0x0000080008087824 */ /* 0x000fe200078e00ff */
[----:B------:R-:W-:-:S04]  /*80d0*/  LOP3.LUT R9, R9, R182, RZ, 0x3c, !PT ;  /* 0x000000b609097212 */ /* 0x000fc800078e3cff */
[----:B------:R-:W-:-:S04]  /*80e0*/  LOP3.LUT R8, R8, 0xffffe000, RZ, 0xc0, !PT ;  /* 0xffffe00008087812 */ /* 0x000fc800078ec0ff */
[----:B------:R-:W-:Y:S01]  /*80f0*/  IADD3 R8, R9, R8, R183 ;  /* 0x0000000809087210 */ /* 0x000fe20007ffe0b7 */
[----:B------:R-:W-:-:S04]  /*8100*/  IMAD R9, R17, 0x6000, R73 ;  /* 0x0000600011097824 */ /* 0x000fc800078e0249 */
[----:B------:R-:W-:Y:S02]  /*8110*/  IMAD R11, R17, 0x6000, R8 ;  /* 0x00006000110b7824 */ /* 0x000fe400078e0208 */
[C---:B------:R-:W-:Y:S02]  /*8120*/  IMAD.IADD R9, R16.reuse, 0x1, R9 ;  /* 0x0000000110097824 */ /* 0x040fe400078e0209 */
[----:B------:R-:W-:-:S04]  /*8130*/  IMAD.IADD R12, R16, 0x1, R11 ;  /* 0x00000001100c7824 */ /* 0x000fc800078e020b */
[----:B------:R-:W0:Y:S04]  /*8140*/  LDS.128 R8, [R9+0x16400] ;  /* 0x0164000009087984 */ /* 0x000e280000000c00 */
[----:B------:R-:W3:Y:S01]  /*8150*/  LDS.128 R12, [R12+0x16400] ;  /* 0x016400000c0c7984 */ /* 0x000ee20000000c00 */
[----:B------:R-:W-:Y:S05]  /*8160*/  @P2 BRA `(.L_x_1625) ;  /* 0x0000000c00442947 */ /* 0x000fea0003800000 */
[----:B------:R-:W-:Y:S01]  /*8170*/  SHF.R.U32.HI R4, RZ, 0x8, R5 ;  /* 0x00000008ff047819 */ /* 0x000fe20000011605 */
[----:B0-----:R-:W-:Y:S01]  /*8180*/  IMAD.MOV.U32 R31, RZ, RZ, R10 ;  /* 0x000000ffff1f7224 */ /* 0x001fe200078e000a */
[----:B------:R-:W-:Y:S01]  /*8190*/  SHF.R.U32.HI R38, RZ, 0x8, R37 ;  /* 0x00000008ff267819 */ /* 0x000fe20000011625 */
[----:B---3--:R-:W-:Y:S01]  /*81a0*/  IMAD.MOV.U32 R32, RZ, RZ, R12 ;  /* 0x000000ffff207224 */ /* 0x008fe200078e000c */
[----:B------:R-:W-:Y:S01]  /*81b0*/  SHF.R.U32.HI R43, RZ, 0x10, R5 ;  /* 0x00000010ff2b7819 */ /* 0x000fe20000011605 */
[----:B------:R-:W-:Y:S01]  /*81c0*/  IMAD.SHL.U32 R4, R4, 0x100, RZ ;  /* 0x0000010004047824 */ /* 0x000fe200078e00ff */
[----:B------:R-:W-:Y:S01]  /*81d0*/  LOP3.LUT R5, R5, 0xff0000ff, RZ, 0xc0, !PT ;  /* 0xff0000ff05057812 */ /* 0x000fe200078ec0ff */
[----:B------:R-:W-:Y:S01]  /*81e0*/  IMAD.SHL.U32 R10, R38, 0x100, RZ ;  /* 0x00000100260a7824 */ /* 0x000fe200078e00ff */
[----:B------:R-:W-:Y:S01]  /*81f0*/  SHF.R.U32.HI R6, RZ, 0x8, R39 ;  /* 0x00000008ff067819 */ /* 0x000fe20000011627 */
[----:B------:R-:W-:Y:S01]  /*8200*/  IMAD.MOV.U32 R34, RZ, RZ, R14 ;  /* 0x000000ffff227224 */ /* 0x000fe200078e000e */
[----:B------:R-:W-:-:S02]  /*8210*/  SHF.R.U32.HI R40, RZ, 0x8, R7 ;  /* 0x00000008ff287819 */ /* 0x000fc40000011607 */
[----:B------:R-:W-:Y:S01]  /*8220*/  LOP3.LUT R33, R37, 0xff0000ff, RZ, 0xc0, !PT ;  /* 0xff0000ff25217812 */ /* 0x000fe200078ec0ff */
[----:B------:R-:W-:Y:S01]  /*8230*/  IMAD.SHL.U32 R12, R6, 0x100, RZ ;  /* 0x00000100060c7824 */ /* 0x000fe200078e00ff */
[----:B------:R-:W-:Y:S01]  /*8240*/  SHF.R.U32.HI R42, RZ, 0x10, R7 ;  /* 0x00000010ff2a7819 */ /* 0x000fe20000011607 */
[----:B------:R-:W-:Y:S01]  /*8250*/  IMAD.U32 R6, R43, 0x10000, RZ ;  /* 0x000100002b067824 */ /* 0x000fe200078e00ff */
[----:B------:R-:W-:Y:S02]  /*8260*/  LOP3.LUT R5, R5, 0xff00, R4, 0xf8, !PT ;  /* 0x0000ff0005057812 */ /* 0x000fe400078ef804 */
[----:B------:R-:W-:Y:S02]  /*8270*/  LOP3.LUT R7, R7, 0xff0000ff, RZ, 0xc0, !PT ;  /* 0xff0000ff07077812 */ /* 0x000fe400078ec0ff */
[----:B------:R-:W-:Y:S02]  /*8280*/  SHF.L.U32 R4, R40, 0x8, RZ ;  /* 0x0000000828047819 */ /* 0x000fe400000006ff */
[----:B------:R-:W-:-:S02]  /*8290*/  SHF.R.U32.HI R41, RZ, 0x10, R37 ;  /* 0x00000010ff297819 */ /* 0x000fc40000011625 */
[----:B------:R-:W-:Y:S02]  /*82a0*/  LOP3.LUT R35, R39, 0xff0000ff, RZ, 0xc0, !PT ;  /* 0xff0000ff27237812 */ /* 0x000fe400078ec0ff */
[----:B------:R-:W-:Y:S02]  /*82b0*/  LOP3.LUT R38, R33, 0xff00, R10, 0xf8, !PT ;  /* 0x0000ff0021267812 */ /* 0x000fe400078ef80a */
[----:B------:R-:W-:Y:S02]  /*82c0*/  F2FP.F16.E4M3.UNPACK_B R37, R104.H1 ;  /* 0x00000068ff25723e */ /* 0x000fe400030006ff */
[----:B------:R-:W-:Y:S02]  /*82d0*/  F2FP.F16.E4M3.UNPACK_B R14, R32.H1 ;  /* 0x00000020ff0e723e */ /* 0x000fe400030006ff */
[----:B------:R-:W-:Y:S02]  /*82e0*/  F2FP.F16.E4M3.UNPACK_B R10, R8.H1 ;  /* 0x00000008ff0a723e */ /* 0x000fe400030006ff */
[----:B------:R-:W-:Y:S01]  /*82f0*/  LOP3.LUT R7, R7, 0xff00, R4, 0xf8, !PT ;  /* 0x0000ff0007077812 */ /* 0x000fe200078ef804 */
[----:B------:R-:W-:Y:S01]  /*8300*/  IMAD.U32 R4, R42, 0x10000, RZ ;  /* 0x000100002a047824 */ /* 0x000fe200078e00ff */
[----:B------:R-:W-:Y:S01]  /*8310*/  SHF.R.U32.HI R36, RZ, 0x10, R39 ;  /* 0x00000010ff247819 */ /* 0x000fe20000011627 */
[----:B------:R-:W-:Y:S01]  /*8320*/  HADD2.F32 R33, -RZ, R14.H0_H0 ;  /* 0x2000000eff217230 */ /* 0x000fe20000004100 */
[----:B------:R-:W-:Y:S01]  /*8330*/  LOP3.LUT R40, R35, 0xff00, R12, 0xf8, !PT ;  /* 0x0000ff0023287812 */ /* 0x000fe200078ef80c */
[----:B------:R-:W-:Y:S01]  /*8340*/  HADD2.F32 R12, -RZ, R10.H0_H0 ;  /* 0x2000000aff0c7230 */ /* 0x000fe20000004100 */
[----:B------:R-:W-:Y:S01]  /*8350*/  LOP3.LUT R6, R5, 0xff0000, R6, 0xf8, !PT ;  /* 0x00ff000005067812 */ /* 0x000fe200078ef806 */
[----:B------:R-:W-:Y:S01]  /*8360*/  HADD2.F32 R5, -RZ, R37.H0_H0 ;  /* 0x20000025ff057230 */ /* 0x000fe20000004100 */
[----:B------:R-:W-:Y:S01]  /*8370*/  F2FP.F16.E4M3.UNPACK_B R35, R102.H1 ;  /* 0x00000066ff23723e */ /* 0x000fe200030006ff */
[----:B------:R-:W-:Y:S01]  /*8380*/  IMAD.U32 R39, R36, 0x10000, RZ ;  /* 0x0001000024277824 */ /* 0x000fe200078e00ff */
[----:B------:R-:W-:Y:S01]  /*8390*/  LOP3.LUT R4, R7, 0xff0000, R4, 0xf8, !PT ;  /* 0x00ff000007047812 */ /* 0x000fe200078ef804 */
[----:B------:R-:W-:-:S02]  /*83a0*/  IMAD.U32 R7, R41, 0x10000, RZ ;  /* 0x0001000029077824 */ /* 0x000fc400078e00ff */
[CC--:B------:R-:W-:Y:S01]  /*83b0*/  FMUL.FTZ R41, R33.reuse, R5.reuse ;  /* 0x0000000521297220 */ /* 0x0c0fe20000410000 */
[--C-:B------:R-:W-:Y:S02]  /*83c0*/  HADD2.F32 R36, -RZ, R35.reuse.H0_H0 ;  /* 0x20000023ff247230 */ /* 0x100fe40000004100 */
[----:B------:R-:W-:Y:S01]  /*83d0*/  FMUL.FTZ R42, R12, R5 ;  /* 0x000000050c2a7220 */ /* 0x000fe20000410000 */
[----:B------:R-:W-:Y:S01]  /*83e0*/  LOP3.LUT R5, R40, 0xff0000, R39, 0xf8, !PT ;  /* 0x00ff000028057812 */ /* 0x000fe200078ef827 */
[----:B------:R-:W-:Y:S01]  /*83f0*/  HADD2.F32 R35, -RZ, R35.H1_H1 ;  /* 0x30000023ff237230 */ /* 0x000fe20000004100 */
        /* <DEDUP_REMOVED lines=10> */
[CC--:B------:R-:W-:Y:S01]  /*84a0*/  FMUL.FTZ R39, R33.reuse, R36.reuse ;  /* 0x0000002421277220 */ /* 0x0c0fe20000410000 */
[----:B------:R-:W-:Y:S02]  /*84b0*/  HADD2.F32 R14, -RZ, R32.H0_H0 ;  /* 0x20000020ff0e7230 */ /* 0x000fe40000004100 */
[C---:B------:R-:W-:Y:S01]  /*84c0*/  FMUL.FTZ R36, R12.reuse, R36 ;  /* 0x000000240c247220 */ /* 0x040fe20000410000 */
[----:B------:R-:W-:Y:S02]  /*84d0*/  HADD2.F32 R10, -RZ, R8.H0_H0 ;  /* 0x20000008ff0a7230 */ /* 0x000fe40000004100 */
[-C--:B------:R-:W-:Y:S01]  /*84e0*/  FFMA.FTZ R45, R12, R35.reuse, -R39 ;  /* 0x000000230c2d7223 */ /* 0x080fe20000010827 */
[----:B------:R-:W-:Y:S02]  /*84f0*/  HADD2.F32 R32, -RZ, R32.H1_H1 ;  /* 0x30000020ff207230 */ /* 0x000fe40000004100 */
[----:B------:R-:W-:Y:S01]  /*8500*/  FFMA.FTZ R47, R33, R35, R36 ;  /* 0x00000023212f7223 */ /* 0x000fe20000010024 */
[----:B------:R-:W-:-:S02]  /*8510*/  HADD2.F32 R33, -RZ, R102.H0_H0 ;  /* 0x20000066ff217230 */ /* 0x000fc40000004100 */
[-C--:B------:R-:W-:Y:S01]  /*8520*/  FMUL.FTZ R39, R14, R37.reuse ;  /* 0x000000250e277220 */ /* 0x080fe20000410000 */
[----:B------:R-:W-:Y:S01]  /*8530*/  FMUL.FTZ R37, R10, R37 ;  /* 0x000000250a257220 */ /* 0x000fe20000410000 */
[----:B------:R-:W-:Y:S01]  /*8540*/  HADD2.F32 R35, -RZ, R104.H1_H1 ;  /* 0x30000068ff237230 */ /* 0x000fe20000004100 */
[----:B------:R-:W-:Y:S01]  /*8550*/  LOP3.LUT R7, R38, 0xff0000, R7, 0xf8, !PT ;  /* 0x00ff000026077812 */ /* 0x000fe200078ef807 */
[-C--:B------:R-:W-:Y:S01]  /*8560*/  FFMA.FTZ R36, R10, R33.reuse, -R39 ;  /* 0x000000210a247223 */ /* 0x080fe20000010827 */
[----:B------:R-:W-:Y:S01]  /*8570*/  FFMA.FTZ R38, R14, R33, R37 ;  /* 0x000000210e267223 */ /* 0x000fe20000010025 */
[----:B------:R-:W-:Y:S02]  /*8580*/  HADD2.F32 R8, -RZ, R8.H1_H1 ;  /* 0x30000008ff087230 */ /* 0x000fe40000004100 */
[----:B------:R-:W-:Y:S01]  /*8590*/  FMUL.FTZ R37, R32, R35 ;  /* 0x0000002320257220 */ /* 0x000fe20000410000 */
[----:B------:R-:W-:Y:S01]  /*85a0*/  HADD2.F32 R33, -RZ, R102.H1_H1 ;  /* 0x30000066ff217230 */ /* 0x000fe20000004100 */
[----:B------:R-:W-:-:S02]  /*85b0*/  F2FP.F16.E4M3.UNPACK_B R10, R103.H1 ;  /* 0x00000067ff0a723e */ /* 0x000fc400030006ff */
[----:B------:R-:W-:Y:S01]  /*85c0*/  F2FP.F16.E4M3.UNPACK_B R12, R34.H1 ;  /* 0x00000022ff0c723e */ /* 0x000fe200030006ff */
[C---:B------:R-:W-:Y:S01]  /*85d0*/  FMUL.FTZ R39, R8.reuse, R35 ;  /* 0x0000002308277220 */ /* 0x040fe20000410000 */
[----:B------:R-:W-:Y:S01]  /*85e0*/  FFMA.FTZ R41, R8, R33, -R37 ;  /* 0x0000002108297223 */ /* 0x000fe20000010825 */
[----:B------:R-:W-:Y:S01]  /*85f0*/  F2FP.F16.E4M3.UNPACK_B R8, R31.H1 ;  /* 0x0000001fff08723e */ /* 0x000fe200030006ff */
[----:B------:R-:W-:Y:S01]  /*8600*/  HADD2.F32 R37, -RZ, R10.H0_H0 ;  /* 0x2000000aff257230 */ /* 0x000fe20000004100 */
[----:B------:R-:W-:Y:S01]  /*8610*/  F2FP.F16.E4M3.UNPACK_B R35, R100.H1 ;  /* 0x00000064ff23723e */ /* 0x000fe200030006ff */
[----:B------:R-:W-:Y:S01]  /*8620*/  FFMA.FTZ R43, R32, R33, R39 ;  /* 0x00000021202b7223 */ /* 0x000fe20000010027 */
[----:B------:R-:W-:Y:S01]  /*8630*/  HADD2.F32 R14, -RZ, R12.H0_H0 ;  /* 0x2000000cff0e7230 */ /* 0x000fe20000004100 */
[----:B------:R-:W-:Y:S01]  /*8640*/  F2FP.F16.E4M3.UNPACK_B R103, R103 ;  /* 0x00000067ff67723e */ /* 0x000fe200020006ff */
[----:B------:R-:W-:Y:S01]  /*8650*/  HADD2.F32 R39, -RZ, R10.H1_H1 ;  /* 0x3000000aff277230 */ /* 0x000fe20000004100 */
[----:B------:R-:W-:Y:S01]  /*8660*/  F2FP.F16.E4M3.UNPACK_B R34, R34 ;  /* 0x00000022ff22723e */ /* 0x000fe200020006ff */
[----:B------:R-:W-:-:S02]  /*8670*/  HADD2.F32 R10, -RZ, R8.H0_H0 ;  /* 0x20000008ff0a7230 */ /* 0x000fc40000004100 */
[----:B------:R-:W-:Y:S01]  /*8680*/  FMUL.FTZ R95, R14, R37 ;  /* 0x000000250e5f7220 */ /* 0x000fe20000410000 */
[----:B------:R-:W-:Y:S01]  /*8690*/  HADD2.F32 R12, -RZ, R12.H1_H1 ;  /* 0x3000000cff0c7230 */ /* 0x000fe20000004100 */
[----:B------:R-:W-:Y:S01]  /*86a0*/  F2FP.F16.E4M3.UNPACK_B R31, R31 ;  /* 0x0000001fff1f723e */ /* 0x000fe200020006ff */
[----:B------:R-:W-:Y:S02]  /*86b0*/  HADD2.F32 R8, -RZ, R8.H1_H1 ;  /* 0x30000008ff087230 */ /* 0x000fe40000004100 */
[----:B------:R-:W-:Y:S01]  /*86c0*/  FMUL.FTZ R37, R10, R37 ;  /* 0x000000250a257220 */ /* 0x000fe20000410000 */
[--C-:B------:R-:W-:Y:S02]  /*86d0*/  HADD2.F32 R33, -RZ, R35.reuse.H0_H0 ;  /* 0x20000023ff217230 */ /* 0x100fe40000004100 */
[-C--:B--2---:R-:W-:Y:S01]  /*86e0*/  FMUL.FTZ R97, R12, R39.reuse ;  /* 0x000000270c617220 */ /* 0x084fe20000410000 */
[----:B------:R-:W-:Y:S02]  /*86f0*/  HADD2.F32 R35, -RZ, R35.H1_H1 ;  /* 0x30000023ff237230 */ /* 0x000fe40000004100 */
[----:B------:R-:W-:Y:S01]  /*8700*/  FMUL.FTZ R39, R8, R39 ;  /* 0x0000002708277220 */ /* 0x000fe20000410000 */
[----:B------:R-:W-:Y:S01]  /*8710*/  F2FP.F16.E4M3.UNPACK_B R100, R100 ;  /* 0x00000064ff64723e */ /* 0x000fe200020006ff */
[----:B------:R-:W-:Y:S01]  /*8720*/  FFMA.FTZ R95, R10, R33, -R95 ;  /* 0x000000210a5f7223 */ /* 0x000fe2000001085f */
[----:B------:R-:W-:-:S02]  /*8730*/  HADD2.F32 R10, -RZ, R34.H0_H0 ;  /* 0x20000022ff0a7230 */ /* 0x000fc40000004100 */
[-C--:B------:R-:W-:Y:S01]  /*8740*/  FFMA.FTZ R32, R8, R35.reuse, -R97 ;  /* 0x0000002308207223 */ /* 0x080fe20000010861 */
[----:B------:R-:W-:Y:S01]  /*8750*/  FFMA.FTZ R97, R12, R35, R39 ;  /* 0x000000230c617223 */ /* 0x000fe20000010027 */
[----:B------:R-:W-:Y:S02]  /*8760*/  HADD2.F32 R35, -RZ, R103.H0_H0 ;  /* 0x20000067ff237230 */ /* 0x000fe40000004100 */
[----:B------:R-:W-:Y:S01]  /*8770*/  FFMA.FTZ R14, R14, R33, R37 ;  /* 0x000000210e0e7223 */ /* 0x000fe20000010025 */
[----:B------:R-:W-:Y:S01]  /*8780*/  HADD2.F32 R8, -RZ, R31.H0_H0 ;  /* 0x2000001fff087230 */ /* 0x000fe20000004100 */
[----:B------:R-:W-:Y:S01]  /*8790*/  F2FP.SATFINITE.E4M3.F32.PACK_AB_MERGE_C R95, R32, R95, RZ ;  /* 0x0000005f205f723e */ /* 0x000fe200048070ff */
[----:B------:R-:W-:Y:S02]  /*87a0*/  HADD2.F32 R103, -RZ, R103.H1_H1 ;  /* 0x30000067ff677230 */ /* 0x000fe40000004100 */
[----:B------:R-:W-:Y:S01]  /*87b0*/  FMUL.FTZ R37, R10, R35 ;  /* 0x000000230a257220 */ /* 0x000fe20000410000 */
[----:B------:R-:W-:-:S02]  /*87c0*/  HADD2.F32 R34, -RZ, R34.H1_H1 ;  /* 0x30000022ff227230 */ /* 0x000fc40000004100 */
[----:B------:R-:W-:Y:S01]  /*87d0*/  FMUL.FTZ R35, R8, R35 ;  /* 0x0000002308237220 */ /* 0x000fe20000410000 */
[--C-:B------:R-:W-:Y:S01]  /*87e0*/  HADD2.F32 R33, -RZ, R100.reuse.H0_H0 ;  /* 0x20000064ff217230 */ /* 0x100fe20000004100 */
[----:B------:R-:W-:Y:S01]  /*87f0*/  F2FP.SATFINITE.E4M3.F32.PACK_AB_MERGE_C R97, R97, R14, RZ ;  /* 0x0000000e6161723e */ /* 0x000fe200048070ff */
[----:B------:R-:W-:Y:S02]  /*8800*/  HADD2.F32 R31, -RZ, R31.H1_H1 ;  /* 0x3000001fff1f7230 */ /* 0x000fe40000004100 */
[----:B------:R-:W-:Y:S01]  /*8810*/  FMUL.FTZ R12, R34, R103 ;  /* 0x00000067220c7220 */ /* 0x000fe20000410000 */
[----:B------:R-:W-:Y:S02]  /*8820*/  HADD2.F32 R100, -RZ, R100.H1_H1 ;  /* 0x30000064ff647230 */ /* 0x000fe40000004100 */
[----:B------:R-:W-:Y:S01]  /*8830*/  FFMA.FTZ R39, R10, R33, R35 ;  /* 0x000000210a277223 */ /* 0x000fe20000010023 */
[----:B------:R-:W-:Y:S01]  /*8840*/  F2FP.F16.E4M3.UNPACK_B R32, R13 ;  /* 0x0000000dff20723e */ /* 0x000fe200020006ff */
[C---:B------:R-:W-:Y:S01]  /*8850*/  FMUL.FTZ R103, R31.reuse, R103 ;  /* 0x000000671f677220 */ /* 0x040fe20000410000 */
[----:B------:R-:W-:Y:S01]  /*8860*/  F2FP.F16.E4M3.UNPACK_B R35, R7 ;  /* 0x00000007ff23723e */ /* 0x000fe200020006ff */
[----:B------:R-:W-:Y:S01]  /*8870*/  FFMA.FTZ R10, R31, R100, -R12 ;  /* 0x000000641f0a7223 */ /* 0x000fe2000001080c */
[----:B------:R-:W-:Y:S01]  /*8880*/  F2FP.SATFINITE.E4M3.F32.PACK_AB_MERGE_C R12, R47, R42, RZ ;  /* 0x0000002a2f0c723e */ /* 0x000fe200048070ff */
[----:B------:R-:W-:Y:S01]  /*8890*/  FFMA.FTZ R37, R8, R33, -R37 ;  /* 0x0000002108257223 */ /* 0x000fe20000010825 */
[----:B------:R-:W-:Y:S01]  /*88a0*/  F2FP.F16.E4M3.UNPACK_B R14, R9 ;  /* 0x00000009ff0e723e */ /* 0x000fe200020006ff */
[----:B------:R-:W-:Y:S01]  /*88b0*/  FFMA.FTZ R100, R34, R100, R103 ;  /* 0x0000006422647223 */ /* 0x000fe20000010067 */
[----:B------:R-:W-:Y:S01]  /*88c0*/  F2FP.SATFINITE.E4M3.F32.PACK_AB_MERGE_C R8, R45, R40, RZ ;  /* 0x000000282d08723e */ /* 0x000fe200048070ff */
[----:B------:R-:W-:Y:S01]  /*88d0*/  HADD2.F32 R33, -RZ, R32.H0_H0 ;  /* 0x20000020ff217230 */ /* 0x000fe20000004100 */
[----:B------:R-:W-:Y:S01]  /*88e0*/  F2FP.SATFINITE.E4M3.F32.PACK_AB_MERGE_C R12, R43, R38, R12 ;  /* 0x000000262b0c723e */ /* 0x000fe2000480700c */
[----:B------:R-:W-:Y:S01]  /*88f0*/  HADD2.F32 R38, -RZ, R35.H0_H0 ;  /* 0x20000023ff267230 */ /* 0x000fe20000004100 */
[----:B------:R-:W-:Y:S01]  /*8900*/  F2FP.F16.E4M3.UNPACK_B R34, R6 ;  /* 0x00000006ff22723e */ /* 0x000fe200020006ff */
[----:B------:R-:W-:Y:S01]  /*8910*/  HADD2.F32 R31, -RZ, R14.H0_H0 ;  /* 0x2000000eff1f7230 */ /* 0x000fe20000004100 */
[----:B------:R-:W-:Y:S01]  /*8920*/  F2FP.SATFINITE.E4M3.F32.PACK_AB_MERGE_C R8, R41, R36, R8 ;  /* 0x000000242908723e */ /* 0x000fe20004807008 */
[----:B------:R-:W-:-:S02]  /*8930*/  HADD2.F32 R32, -RZ, R32.H1_H1 ;  /* 0x30000020ff207230 */ /* 0x000fc40000004100 */
[-C--:B------:R-:W-:Y:S01]  /*8940*/  FMUL.FTZ R40, R33, R38.reuse ;  /* 0x0000002621287220 */ /* 0x080fe20000410000 */
[----:B------:R-:W-:Y:S02]  /*8950*/  HADD2.F32 R36, -RZ, R34.H0_H0 ;  /* 0x20000022ff247230 */ /* 0x000fe40000004100 */
[C---:B------:R-:W-:Y:S01]  /*8960*/  FMUL.FTZ R38, R31.reuse, R38 ;  /* 0x000000261f267220 */ /* 0x040fe20000410000 */
[----:B------:R-:W-:Y:S01]  /*8970*/  HADD2.F32 R35, -RZ, R35.H1_H1 ;  /* 0x30000023ff237230 */ /* 0x000fe20000004100 */
[----:B------:R-:W-:Y:S01]  /*8980*/  F2FP.SATFINITE.E4M3.F32.PACK_AB_MERGE_C R97, R100, R39, R97 ;  /* 0x000000276461723e */ /* 0x000fe20004807061 */
[----:B------:R-:W-:Y:S02]  /*8990*/  HADD2.F32 R14, -RZ, R14.H1_H1 ;  /* 0x3000000eff0e7230 */ /* 0x000fe40000004100 */
[-C--:B------:R-:W-:Y:S01]  /*89a0*/  FFMA.FTZ R40, R31, R36.reuse, -R40 ;  /* 0x000000241f287223 */ /* 0x080fe20000010828 */
[----:B------:R-:W-:Y:S01]  /*89b0*/  FFMA.FTZ R38, R33, R36, R38 ;  /* 0x0000002421267223 */ /* 0x000fe20000010026 */
[----:B------:R-:W-:-:S02]  /*89c0*/  HADD2.F32 R31, -RZ, R34.H1_H1 ;  /* 0x30000022ff1f7230 */ /* 0x000fc40000004100 */
[----:B------:R-:W-:Y:S01]  /*89d0*/  FMUL.FTZ R33, R32, R35 ;  /* 0x0000002320217220 */ /* 0x000fe20000410000 */
[----:B------:R-:W-:Y:S01]  /*89e0*/  F2FP.F16.E4M3.UNPACK_B R9, R9.H1 ;  /* 0x00000009ff09723e */ /* 0x000fe200030006ff */
[C---:B------:R-:W-:Y:S01]  /*89f0*/  FMUL.FTZ R35, R14.reuse, R35 ;  /* 0x000000230e237220 */ /* 0x040fe20000410000 */
[----:B------:R-:W-:Y:S01]  /*8a00*/  F2FP.F16.E4M3.UNPACK_B R13, R13.H1 ;  /* 0x0000000dff0d723e */ /* 0x000fe200030006ff */
[----:B------:R-:W-:Y:S01]  /*8a10*/  FFMA.FTZ R39, R14, R31, -R33 ;  /* 0x0000001f0e277223 */ /* 0x000fe20000010821 */
[----:B------:R-:W-:Y:S01]  /*8a20*/  F2FP.F16.E4M3.UNPACK_B R33, R7.H1 ;  /* 0x00000007ff21723e */ /* 0x000fe200030006ff */
[----:B------:R-:W-:Y:S01]  /*8a30*/  FFMA.FTZ R41, R32, R31, R35 ;  /* 0x0000001f20297223 */ /* 0x000fe20000010023 */
[----:B------:R-:W-:Y:S01]  /*8a40*/  HADD2.F32 R7, -RZ, R9.H0_H0 ;  /* 0x20000009ff077230 */ /* 0x000fe20000004100 */
[----:B------:R-:W-:Y:S01]  /*8a50*/  F2FP.F16.E4M3.UNPACK_B R6, R6.H1 ;  /* 0x00000006ff06723e */ /* 0x000fe200030006ff */
[----:B------:R-:W-:Y:S01]  /*8a60*/  HADD2.F32 R14, -RZ, R13.H0_H0 ;  /* 0x2000000dff0e7230 */ /* 0x000fe20000004100 */
[----:B------:R-:W-:Y:S01]  /*8a70*/  F2FP.F16.E4M3.UNPACK_B R35, R5.H1 ;  /* 0x00000005ff23723e */ /* 0x000fe200030006ff */
[----:B------:R-:W-:Y:S01]  /*8a80*/  HADD2.F32 R32, -RZ, R33.H0_H0 ;  /* 0x20000021ff207230 */ /* 0x000fe20000004100 */
[----:B------:R-:W-:Y:S01]  /*8a90*/  F2FP.SATFINITE.E4M3.F32.PACK_AB_MERGE_C R10, R10, R37, R95 ;  /* 0x000000250a0a723e */ /* 0x000fe2000480705f */
[----:B------:R-:W-:-:S02]  /*8aa0*/  HADD2.F32 R13, -RZ, R13.H1_H1 ;  /* 0x3000000dff0d7230 */ /* 0x000fc40000004100 */
[----:B------:R-:W-:Y:S02]  /*8ab0*/  HADD2.F32 R34, -RZ, R33.H1_H1 ;  /* 0x30000021ff227230 */ /* 0x000fe40000004100 */
[CC--:B------:R-:W-:Y:S01]  /*8ac0*/  FMUL.FTZ R36, R14.reuse, R32.reuse ;  /* 0x000000200e247220 */ /* 0x0c0fe20000410000 */
[----:B------:R-:W-:Y:S02]  /*8ad0*/  HADD2.F32 R9, -RZ, R9.H1_H1 ;  /* 0x30000009ff097230 */ /* 0x000fe40000004100 */
[----:B------:R-:W-:Y:S01]  /*8ae0*/  FMUL.FTZ R33, R7, R32 ;  /* 0x0000002007217220 */ /* 0x000fe20000410000 */
[--C-:B------:R-:W-:Y:S02]  /*8af0*/  HADD2.F32 R31, -RZ, R6.reuse.H0_H0 ;  /* 0x20000006ff1f7230 */ /* 0x100fe40000004100 */
[----:B------:R-:W-:Y:S02]  /*8b00*/  HADD2.F32 R32, -RZ, R6.H1_H1 ;  /* 0x30000006ff207230 */ /* 0x000fe40000004100 */
[-C--:B------:R-:W-:Y:S01]  /*8b10*/  FMUL.FTZ R6, R13, R34.reuse ;  /* 0x000000220d067220 */ /* 0x080fe20000410000 */
[C---:B------:R-:W-:Y:S01]  /*8b20*/  FMUL.FTZ R34, R9.reuse, R34 ;  /* 0x0000002209227220 */ /* 0x040fe20000410000 */
[----:B------:R-:W-:Y:S01]  /*8b30*/  FFMA.FTZ R43, R14, R31, R33 ;  /* 0x0000001f0e2b7223 */ /* 0x000fe20000010021 */
[----:B------:R-:W-:Y:S01]  /*8b40*/  F2FP.F16.E4M3.UNPACK_B R14, R15 ;  /* 0x0000000fff0e723e */ /* 0x000fe200020006ff */
[-C--:B------:R-:W-:Y:S01]  /*8b50*/  FFMA.FTZ R45, R9, R32.reuse, -R6 ;  /* 0x00000020092d7223 */ /* 0x080fe20000010806 */
[----:B------:R-:W-:Y:S01]  /*8b60*/  FFMA.FTZ R44, R13, R32, R34 ;  /* 0x000000200d2c7223 */ /* 0x000fe20000010022 */
[----:B------:R-:W-:Y:S01]  /*8b70*/  F2FP.F16.E4M3.UNPACK_B R34, R5 ;  /* 0x00000005ff22723e */ /* 0x000fe200020006ff */
[----:B------:R-:W-:Y:S01]  /*8b80*/  FFMA.FTZ R42, R7, R31, -R36 ;  /* 0x0000001f072a7223 */ /* 0x000fe20000010824 */
[----:B------:R-:W-:Y:S01]  /*8b90*/  F2FP.F16.E4M3.UNPACK_B R6, R11 ;  /* 0x0000000bff06723e */ /* 0x000fe200020006ff */
[----:B------:R-:W-:Y:S01]  /*8ba0*/  HADD2.F32 R13, -RZ, R14.H0_H0 ;  /* 0x2000000eff0d7230 */ /* 0x000fe20000004100 */
        /* <DEDUP_REMOVED lines=16> */
[-C--:B------:R-:W-:Y:S01]  /*8cb0*/  FFMA.FTZ R46, R7, R32.reuse, -R46 ;  /* 0x00000020072e7223 */ /* 0x080fe2000001082e */
[----:B------:R-:W-:Y:S01]  /*8cc0*/  FFMA.FTZ R36, R13, R32, R36 ;  /* 0x000000200d247223 */ /* 0x000fe20000010024 */
[----:B------:R-:W-:Y:S02]  /*8cd0*/  HADD2.F32 R32, -RZ, R35.H1_H1 ;  /* 0x30000023ff207230 */ /* 0x000fe40000004100 */
[-C--:B------:R-:W-:Y:S01]  /*8ce0*/  FFMA.FTZ R37, R4, R33.reuse, R37 ;  /* 0x0000002104257223 */ /* 0x080fe20000010025 */
[----:B------:R-:W-:Y:S02]  /*8cf0*/  HADD2.F32 R11, -RZ, R11.H1_H1 ;  /* 0x3000000bff0b7230 */ /* 0x000fe40000004100 */
[----:B------:R-:W-:Y:S01]  /*8d00*/  FFMA.FTZ R94, R9, R33, -R94 ;  /* 0x00000021095e7223 */ /* 0x000fe2000001085e */
[----:B------:R-:W-:Y:S01]  /*8d10*/  HADD2.F32 R14, -RZ, R14.H1_H1 ;  /* 0x3000000eff0e7230 */ /* 0x000fe20000004100 */
[----:B------:R-:W-:Y:S01]  /*8d20*/  F2FP.SATFINITE.E4M3.F32.PACK_AB_MERGE_C R42, R45, R42, RZ ;  /* 0x0000002a2d2a723e */ /* 0x000fe200048070ff */
[----:B------:R-:W-:-:S02]  /*8d30*/  HADD2.F32 R7, -RZ, R34.H1_H1 ;  /* 0x30000022ff077230 */ /* 0x000fc40000004100 */
[-C--:B------:R-:W-:Y:S01]  /*8d40*/  FMUL.FTZ R34, R15, R32.reuse ;  /* 0x000000200f227220 */ /* 0x080fe20000410000 */
[----:B------:R-:W-:Y:S02]  /*8d50*/  HADD2.F32 R4, -RZ, R31.H1_H1 ;  /* 0x3000001fff047230 */ /* 0x000fe40000004100 */
[C---:B------:R-:W-:Y:S01]  /*8d60*/  FMUL.FTZ R32, R11.reuse, R32 ;  /* 0x000000200b207220 */ /* 0x040fe20000410000 */
[----:B------:R-:W-:Y:S02]  /*8d70*/  HADD2.F32 R6, -RZ, R6.H1_H1 ;  /* 0x30000006ff067230 */ /* 0x000fe40000004100 */
[-C--:B------:R-:W-:Y:S01]  /*8d80*/  FMUL.FTZ R9, R14, R7.reuse ;  /* 0x000000070e097220 */ /* 0x080fe20000410000 */
[----:B------:R-:W-:Y:S02]  /*8d90*/  HADD2.F32 R5, -RZ, R5.H1_H1 ;  /* 0x30000005ff057230 */ /* 0x000fe40000004100 */
[-C--:B------:R-:W-:Y:S01]  /*8da0*/  FFMA.FTZ R11, R11, R4.reuse, -R34 ;  /* 0x000000040b0b7223 */ /* 0x080fe20000010822 */
[----:B------:R-:W-:Y:S01]  /*8db0*/  FFMA.FTZ R32, R15, R4, R32 ;  /* 0x000000040f207223 */ /* 0x000fe20000010020 */
[C---:B------:R-:W-:Y:S01]  /*8dc0*/  FMUL.FTZ R7, R6.reuse, R7 ;  /* 0x0000000706077220 */ /* 0x040fe20000410000 */
[----:B------:R-:W-:Y:S01]  /*8dd0*/  F2FP.SATFINITE.E4M3.F32.PACK_AB_MERGE_C R39, R39, R40, R42 ;  /* 0x000000282727723e */ /* 0x000fe2000480702a */
[-C--:B------:R-:W-:Y:S01]  /*8de0*/  FFMA.FTZ R9, R6, R5.reuse, -R9 ;  /* 0x0000000506097223 */ /* 0x080fe20000010809 */
[----:B------:R-:W-:Y:S01]  /*8df0*/  F2FP.SATFINITE.E4M3.F32.PACK_AB_MERGE_C R11, R11, R94, RZ ;  /* 0x0000005e0b0b723e */ /* 0x000fe200048070ff */
[----:B------:R-:W-:Y:S01]  /*8e00*/  FFMA.FTZ R7, R14, R5, R7 ;  /* 0x000000050e077223 */ /* 0x000fe20000010007 */
[----:B------:R-:W-:Y:S01]  /*8e10*/  F2FP.SATFINITE.E4M3.F32.PACK_AB_MERGE_C R43, R44, R43, RZ ;  /* 0x0000002b2c2b723e */ /* 0x000fe200048070ff */
[----:B------:R-:W-:Y:S01]  /*8e20*/  IMAD.MOV.U32 R14, RZ, RZ, R97 ;  /* 0x000000ffff0e7224 */ /* 0x000fe200078e0061 */
[----:B------:R-:W-:-:S02]  /*8e30*/  F2FP.SATFINITE.E4M3.F32.PACK_AB_MERGE_C R32, R32, R37, RZ ;  /* 0x000000252020723e */ /* 0x000fc400048070ff */
[----:B------:R-:W-:Y:S01]  /*8e40*/  F2FP.SATFINITE.E4M3.F32.PACK_AB_MERGE_C R11, R9, R46, R11 ;  /* 0x0000002e090b723e */ /* 0x000fe2000480700b */
[----:B------:R-:W-:Y:S01]  /*8e50*/  IMAD.MOV.U32 R9, RZ, RZ, R39 ;  /* 0x000000ffff097224 */ /* 0x000fe200078e0027 */
[----:B------:R-:W-:Y:S02]  /*8e60*/  F2FP.SATFINITE.E4M3.F32.PACK_AB_MERGE_C R13, R41, R38, R43 ;  /* 0x00000026290d723e */ /* 0x000fe4000480702b */
[----:B------:R-:W-:-:S07]  /*8e70*/  F2FP.SATFINITE.E4M3.F32.PACK_AB_MERGE_C R15, R7, R36, R32 ;  /* 0x00000024070f723e */ /* 0x000fce0004807020 */
.L_x_1625:
[----:B------:R-:W-:Y:S05]  /*8e80*/  BSYNC B1 ;  /* 0x0000000000017941 */ /* 0x000fea0003800000 */
.L_x_1624:
[----:B0-----:R0:W-:Y:S01]  /*8e90*/  ST.E.128 desc[UR38][R28.64], R8 ;  /* 0x000000081c007985 */ /* 0x0011e2000c101d26 */
[----:B------:R-:W-:-:S13]  /*8ea0*/  ISETP.GE.AND P2, PT, R30, R106, PT ;  /* 0x0000006a1e00720c */ /* 0x000fda0003f46270 */
[----:B------:R-:W-:Y:S05]  /*8eb0*/  @P2 BRA `(.L_x_1587) ;  /* 0x0000000400282947 */ /* 0x000fea0003800000 */
[----:B------:R-:W-:-:S04]  /*8ec0*/  IADD3 R4, P2, R101, R30, RZ ;  /* 0x0000001e65047210 */ /* 0x000fc80007f5e0ff */
[----:B------:R-:W-:-:S05]  /*8ed0*/  LEA.HI.X.SX32 R5, R30, R99, 0x1, P2 ;  /* 0x000000631e057211 */ /* 0x000fca00010f0eff */
[----:B---3--:R3:W-:Y:S01]  /*8ee0*/  ST.E.128 desc[UR38][R4.64], R12 ;  /* 0x0000000c04007985 */ /* 0x0087e2000c101d26 */
[----:B------:R-:W-:Y:S05]  /*8ef0*/  BRA `(.L_x_1587) ;  /* 0x0000000400187947 */ /* 0x000fea0003800000 */
.L_x_1579:
[----:B------:R-:W-:-:S06]  /*8f00*/  UISETP.NE.AND UP0, UPT, UR41, 0x3, UPT ;  /* 0x000000032900788c */ /* 0x000fcc000bf05270 */
[----:B------:R-:W-:-:S13]  /*8f10*/  PLOP3.LUT P1, PT, PT, PT, UP0, 0x80, 0x0 ;  /* 0x000000000000781c */ /* 0x000fda0003f2f008 */
[----:B------:R-:W-:Y:S05]  /*8f20*/  @!P1 BRA `(.L_x_1626) ;  /* 0x0000000000049947 */ /* 0x000fea0003800000 */
[----:B------:R-:W-:Y:S01]  /*8f30*/  BPT.TRAP 0x1 ;  /* 0x000000040000795c */ /* 0x000fe20000300000 */
.L_x_1626:
[----:B------:R-:W-:Y:S01]  /*8f40*/  IMAD R84, R17, 0x8, R16 ;  /* 0x0000000811547824 */ /* 0x000fe200078e0210 */
[----:B------:R-:W-:Y:S01]  /*8f50*/  SHF.L.U32 R93, R173, 0x1f, RZ ;  /* 0x0000001fad5d7819 */ /* 0x000fe200000006ff */
[----:B------:R-:W-:Y:S01]  /*8f60*/  BSSY B1, `(.L_x_1627) ;  /* 0x0000004000017945 */ /* 0x000fe20003800000 */
[----:B------:R-:W-:Y:S02]  /*8f70*/  SHF.R.S32.HI R90, RZ, 0x1f, R89 ;  /* 0x0000001fff5a7819 */ /* 0x000fe40000011459 */
[----:B------:R-:W0:Y:S02]  /*8f80*/  SYNCS.PHASECHK.TRANS64.TRYWAIT P2, [R84+URZ+0x22890], R93 ;  /* 0x0228905d540075a7 */ /* 0x000e24000804017f */
[----:B0-----:R-:W-:Y:S05]  /*8f90*/  @!P2 BRA `(.L_x_1628) ;  /* 0x000002080040a947 */ /* 0x001fea0003800000 */
.L_x_1956:
[----:B------:R-:W-:Y:S05]  /*8fa0*/  BSYNC B1 ;  /* 0x0000000000017941 */ /* 0x000fea0003800000 */
.L_x_1627:
[----:B------:R-:W-:Y:S01]  /*8fb0*/  ULDC.64 UR4, c[0x0][0x300] ;  /* 0x0000c00000047ab9 */ /* 0x000fe20000000a00 */
[----:B-----5:R-:W-:Y:S01]  /*8fc0*/  SHF.R.S32.HI R91, RZ, 0x1f, R87 ;  /* 0x0000001fff5b7819 */ /* 0x020fe20000011457 */
[----:B------:R-:W-:Y:S01]  /*8fd0*/  IMAD R6, R90, UR4, RZ ;  /* 0x000000045a067c24 */ /* 0x000fe2000f8e02ff */
[----:B------:R-:W-:Y:S01]  /*8fe0*/  ULDC.64 UR6, c[0x0][0x2e8] ;  /* 0x0000ba0000067ab9 */ /* 0x000fe20000000a00 */
[----:B------:R-:W-:-:S04]  /*8ff0*/  IMAD.WIDE.U32 R4, R89, UR4, RZ ;  /* 0x0000000459047c25 */ /* 0x000fc8000f8e00ff */
        /* <DEDUP_REMOVED lines=15> */
[----:B------:R-:W-:Y:S02]  /*90f0*/  IADD3.X R13, R5, UR7, R7, P2, !PT ;  /* 0x00000007050d7c10 */ /* 0x000fe400097fe407 */
[----:B------:R-:W-:Y:S01]  /*9100*/  ISETP.GT.AND P2, PT, R92, R176, PT ;  /* 0x000000b05c00720c */ /* 0x000fe20003f44270 */
[----:B------:R-:W-:-:S12]  /*9110*/  BRA.DIV UR4, `(.L_x_1629) ;  /* 0x0000020604f47947 */ /* 0x000fd8000b800000 */
[----:B------:R1:W2:Y:S04]  /*9120*/  SHFL.IDX PT, R29, R13, RZ, 0x1e1f ;  /* 0x001e1fff0d1d7589 */ /* 0x0002a800000e0000 */
[----:B------:R1:W3:Y:S02]  /*9130*/  SHFL.IDX PT, R14, R4, RZ, 0x1e1f ;  /* 0x001e1fff040e7589 */ /* 0x0002e400000e0000 */
.L_x_1960:
[----:B------:R-:W-:Y:S05]  /*9140*/  @!P2 BRA `(.L_x_1587) ;  /* 0x000000000084a947 */ /* 0x000fea0003800000 */
[----:B------:R-:W-:Y:S02]  /*9150*/  ULDC UR4, c[0x0][0x2f4] ;  /* 0x0000bd0000047ab9 */ /* 0x000fe40000000800 */
[----:B------:R-:W-:-:S13]  /*9160*/  ISETP.GE.AND P5, PT, R18, UR4, PT ;  /* 0x0000000412007c0c */ /* 0x000fda000bfa6270 */
[----:B-1----:R-:W1:Y:S01]  /*9170*/  @!P5 LDS.128 R4, [R99+0x16400] ;  /* 0x016400006304d984 */ /* 0x002e620000000c00 */
[----:B---3--:R-:W-:-:S04]  /*9180*/  @!P5 IADD3 R12, P2, R18, R14, RZ ;  /* 0x0000000e120cd210 */ /* 0x008fc80007f5e0ff */
[----:B--2---:R-:W-:Y:S02]  /*9190*/  @!P5 IADD3.X R13, R29, R19, RZ, P2, !PT ;  /* 0x000000131d0dd210 */ /* 0x004fe400017fe4ff */
[----:B------:R-:W-:-:S13]  /*91a0*/  ISETP.GE.AND P2, PT, R177, UR4, PT ;  /* 0x00000004b1007c0c */ /* 0x000fda000bf46270 */
[----:B------:R-:W-:-:S05]  /*91b0*/  @!P2 IADD3 R10, P4, R177, R14, RZ ;  /* 0x0000000eb10aa210 */ /* 0x000fca0007f9e0ff */
[----:B------:R-:W-:Y:S01]  /*91c0*/  @!P2 IMAD.X R11, R29, 0x1, R188, P4 ;  /* 0x000000011d0ba824 */ /* 0x000fe200020e06bc */
[----:B------:R-:W-:-:S13]  /*91d0*/  ISETP.GE.AND P4, PT, R185, UR4, PT ;  /* 0x00000004b9007c0c */ /* 0x000fda000bf86270 */
[----:B------:R-:W-:Y:S01]  /*91e0*/  @!P4 IADD3 R8, P6, R185, R14, RZ ;  /* 0x0000000eb908c210 */ /* 0x000fe20007fde0ff */
[----:B-1----:R1:W-:Y:S01]  /*91f0*/  @!P5 ST.E.128 desc[UR38][R12.64], R4 ;  /* 0x000000040c00d985 */ /* 0x0023e2000c101d26 */
[----:B------:R-:W-:-:S03]  /*9200*/  ISETP.GE.AND P5, PT, R82, UR4, PT ;  /* 0x0000000452007c0c */ /* 0x000fc6000bfa6270 */
[----:B------:R-:W-:-:S10]  /*9210*/  @!P4 IMAD.X R9, R29, 0x1, R196, P6 ;  /* 0x000000011d09c824 */ /* 0x000fd400030e06c4 */
[----:B------:R-:W2:Y:S01]  /*9220*/  @!P5 LDS.128 R4, [R96+0x16400] ;  /* 0x016400006004d984 */ /* 0x000ea20000000c00 */
[----:B------:R-:W-:-:S05]  /*9230*/  @!P5 IMAD.SHL.U32 R15, R179, 0x10, RZ ;  /* 0x00000010b30fd824 */ /* 0x000fca00078e00ff */
[----:B-1----:R-:W-:-:S04]  /*9240*/  @!P5 IADD3 R12, P6, R15, R14, RZ ;  /* 0x0000000e0f0cd210 */ /* 0x002fc80007fde0ff */
[----:B------:R-:W-:-:S05]  /*9250*/  @!P5 LEA.HI.X.SX32 R13, R15, R29, 0x1, P6 ;  /* 0x0000001d0f0dd211 */ /* 0x000fca00030f0eff */
[----:B--2---:R1:W-:Y:S01]  /*9260*/  @!P5 ST.E.128 desc[UR38][R12.64], R4 ;  /* 0x000000040c00d985 */ /* 0x0043e2000c101d26 */
[----:B------:R-:W-:-:S13]  /*9270*/  ISETP.GE.AND P5, PT, R81, UR4, PT ;  /* 0x0000000451007c0c */ /* 0x000fda000bfa6270 */
[----:B------:R-:W2:Y:S01]  /*9280*/  @!P5 LDS.128 R4, [R99+0x18400] ;  /* 0x018400006304d984 */ /* 0x000ea20000000c00 */
[----:B------:R-:W-:-:S05]  /*9290*/  @!P5 IMAD.SHL.U32 R15, R180, 0x10, RZ ;  /* 0x00000010b40fd824 */ /* 0x000fca00078e00ff */
[----:B-1----:R-:W-:-:S04]  /*92a0*/  @!P5 IADD3 R12, P6, R15, R14, RZ ;  /* 0x0000000e0f0cd210 */ /* 0x002fc80007fde0ff */
[----:B------:R-:W-:-:S05]  /*92b0*/  @!P5 LEA.HI.X.SX32 R13, R15, R29, 0x1, P6 ;  /* 0x0000001d0f0dd211 */ /* 0x000fca00030f0eff */
[----:B--2---:R1:W-:Y:S01]  /*92c0*/  @!P5 ST.E.128 desc[UR38][R12.64], R4 ;  /* 0x000000040c00d985 */ /* 0x0043e2000c101d26 */
[----:B------:R-:W-:-:S03]  /*92d0*/  ISETP.GE.AND P5, PT, R186, UR4, PT ;  /* 0x00000004ba007c0c */ /* 0x000fc6000bfa6270 */
[----:B------:R-:W2:Y:S10]  /*92e0*/  @!P2 LDS.128 R4, [R96+0x18400] ;  /* 0x018400006004a984 */ /* 0x000eb40000000c00 */
[----:B-1----:R-:W-:-:S05]  /*92f0*/  @!P5 IADD3 R12, P6, R186, R14, RZ ;  /* 0x0000000eba0cd210 */ /* 0x002fca0007fde0ff */
[----:B------:R-:W-:Y:S01]  /*9300*/  @!P5 IMAD.X R13, R29, 0x1, R195, P6 ;  /* 0x000000011d0dd824 */ /* 0x000fe200030e06c3 */
[----:B--2---:R-:W-:Y:S04]  /*9310*/  @!P2 ST.E.128 desc[UR38][R10.64], R4 ;  /* 0x000000040a00a985 */ /* 0x004fe8000c101d26 */
[----:B------:R-:W1:Y:S04]  /*9320*/  @!P4 LDS.128 R4, [R99+0x1a400] ;  /* 0x01a400006304c984 */ /* 0x000e680000000c00 */
[----:B-1----:R-:W-:Y:S04]  /*9330*/  @!P4 ST.E.128 desc[UR38][R8.64], R4 ;  /* 0x000000040800c985 */ /* 0x002fe8000c101d26 */
[----:B------:R-:W1:Y:S04]  /*9340*/  @!P5 LDS.128 R4, [R96+0x1a400] ;  /* 0x01a400006004d984 */ /* 0x000e680000000c00 */
[----:B-1----:R4:W-:Y:S02]  /*9350*/  @!P5 ST.E.128 desc[UR38][R12.64], R4 ;  /* 0x000000040c00d985 */ /* 0x0029e4000c101d26 */
.L_x_1587:
[----:B------:R-:W-:Y:S05]  /*9360*/  BSYNC B0 ;  /* 0x0000000000007941 */ /* 0x000fea0003800000 */
.L_x_1578:
[----:B01-34-:R-:W0:Y:S01]  /*9370*/  S2R R4, SR_TID.X ;  /* 0x0000000000047919 */ /* 0x01be220000002100 */
[----:B------:R-:W-:Y:S01]  /*9380*/  @!PT LDS RZ, [RZ] ;  /* 0x00000000fffff984 */ /* 0x000fe20000000800 */
[----:B------:R-:W-:Y:S01]  /*9390*/  @!PT LDS RZ, [RZ] ;  /* 0x00000000fffff984 */ /* 0x000fe20000000800 */
[----:B------:R-:W-:Y:S01]  /*93a0*/  @!PT LDS RZ, [RZ] ;  /* 0x00000000fffff984 */ /* 0x000fe20000000800 */
[----:B------:R-:W-:Y:S01]  /*93b0*/  @!PT LDS RZ, [RZ] ;  /* 0x00000000fffff984 */ /* 0x000fe20000000800 */
[----:B------:R1:W-:Y:S06]  /*93c0*/  MEMBAR.ALL.CTA ;  /* 0x0000000000007992 */ /* 0x0003ec0000008000 */
[----:B-1----:R-:W1:Y:S01]  /*93d0*/  FENCE.VIEW.ASYNC.S ;  /* 0x00000000000073c6 */ /* 0x002e620000000000 */
[----:B------:R-:W-:Y:S05]  /*93e0*/  WARPSYNC.ALL ;  /* 0x0000000000007948 */ /* 0x000fea0003800000 */
[----:B------:R-:W-:Y:S01]  /*93f0*/  BSSY B0, `(.L_x_1630) ;  /* 0x0000008000007945 */ /* 0x000fe20003800000 */
[----:B-1----:R1:W-:Y:S01]  /*9400*/  BAR.SYNC.DEFER_BLOCKING R66, 0x80 ;  /* 0x000200420000751d */ /* 0x0023e20000010000 */
[----:B0-----:R-:W-:-:S13]  /*9410*/  LOP3.LUT P4, RZ, R4, 0x7f, RZ, 0xc0, !PT ;  /* 0x0000007f04ff7812 */ /* 0x001fda000788c0ff */
[----:B------:R-:W-:-:S05]  /*9420*/  @!P4 VIADD R4, R84, 0x228a0 ;  /* 0x000228a05404c836 */ /* 0x000fca0000000000 */
[----:B------:R-:W-:-:S04]  /*9430*/  @!P4 PRMT R4, RZ, 0x654, R4 ;  /* 0x00000654ff04c816 */ /* 0x000fc80000000004 */
[----:B------:R1:W-:Y:S01]  /*9440*/  @!P4 SYNCS.ARRIVE.TRANS64.RED.A1T0 RZ, [R4+URZ], RZ ;  /* 0x000000ff04ffc9a7 */ /* 0x0003e2000810043f */
[----:B------:R-:W-:Y:S05]  /*9450*/  @!P1 BRA `(.L_x_1631) ;  /* 0x0000000000049947 */ /* 0x000fea0003800000 */
[----:B------:R-:W-:Y:S01]  /*9460*/  BPT.TRAP 0x1 ;  /* 0x000000040000795c */ /* 0x000fe20000300000 */
.L_x_1631:
[----:B------:R-:W-:Y:S05]  /*9470*/  BSYNC B0 ;  /* 0x0000000000007941 */ /* 0x000fea0003800000 */
.L_x_1630:
[----:B------:R-:W0:Y:S01]  /*9480*/  SYNCS.PHASECHK.TRANS64.TRYWAIT P1, [R84+URZ+0x228b0], R93 ;  /* 0x0228b05d540075a7 */ /* 0x000e22000802017f */
[----:B------:R-:W-:Y:S04]  /*9490*/  BSSY B0, `(.L_x_1632) ;  /* 0x0000002000007945 */ /* 0x000fe80003800000 */
[----:B0-----:R-:W-:Y:S05]  /*94a0*/  @!P1 BRA `(.L_x_1633) ;  /* 0x0000020400549947 */ /* 0x001fea0003800000 */
.L_x_1961:
[----:B------:R-:W-:Y:S05]  /*94b0*/  BSYNC B0 ;  /* 0x0000000000007941 */ /* 0x000fea0003800000 */
.L_x_1632:
[----:B------:R-:W-:Y:S01]  /*94c0*/  ULDC.64 UR4, c[0x0][0x328] ;  /* 0x0000ca0000047ab9 */ /* 0x000fe20000000a00 */
[----:B------:R-:W-:Y:S01]  /*94d0*/  ULDC.64 UR6, c[0x0][0x318] ;  /* 0x0000c60000067ab9 */ /* 0x000fe20000000a00 */
[----:B------:R-:W-:Y:S01]  /*94e0*/  IMAD R90, R90, UR4, RZ ;  /* 0x000000045a5a7c24 */ /* 0x000fe2000f8e02ff */
[----:B------:R-:W-:Y:S01]  /*94f0*/  BSSY B0, `(.L_x_1634) ;  /* 0x0000042000007945 */ /* 0x000fe20003800000 */
[----:B-1----:R-:W-:-:S04]  /*9500*/  IMAD.WIDE.U32 R4, R89, UR4, RZ ;  /* 0x0000000459047c25 */ /* 0x002fc8000f8e00ff */
        /* <DEDUP_REMOVED lines=9> */
[----:B------:R-:W-:-:S04]  /*95a0*/  IMAD.WIDE.U32 R4, R22, UR4, R4 ;  /* 0x0000000416047c25 */ /* 0x000fc8000f8e0004 */
[----:B------:R-:W-:Y:S01]  /*95b0*/  IMAD R7, R22, UR5, R7 ;  /* 0x0000000516077c24 */ /* 0x000fe2000f8e0207 */
[----:B------:R-:W-:-:S04]  /*95c0*/  IADD3 R4, P1, R4, UR6, RZ ;  /* 0x0000000604047c10 */ /* 0x000fc8000ff3e0ff */
[----:B------:R-:W-:Y:S01]  /*95d0*/  IADD3.X R5, R5, UR7, R7, P1, !PT ;  /* 0x0000000705057c10 */ /* 0x000fe20008ffe407 */
[----:B------:R1:W3:Y:S01]  /*95e0*/  SHFL.IDX PT, R10, R4, RZ, 0x1e1f ;  /* 0x001e1fff040a7589 */ /* 0x0002e200000e0000 */
[----:B------:R-:W-:-:S03]  /*95f0*/  ISETP.GT.AND P1, PT, R92, R176, PT ;  /* 0x000000b05c00720c */ /* 0x000fc60003f24270 */
[----:B------:R1:W4:Y:S10]  /*9600*/  SHFL.IDX PT, R13, R5, RZ, 0x1e1f ;  /* 0x001e1fff050d7589 */ /* 0x00033400000e0000 */
[----:B-1----:R-:W-:Y:S05]  /*9610*/  @!P1 BRA `(.L_x_1635) ;  /* 0x0000000000bc9947 */ /* 0x002fea0003800000 */
[----:B------:R-:W-:Y:S01]  /*9620*/  LOP3.LUT P1, RZ, R79, 0x1, RZ, 0xc0, !PT ;  /* 0x000000014fff7812 */ /* 0x000fe2000782c0ff */
[----:B------:R-:W-:Y:S01]  /*9630*/  IMAD R11, R17, 0x4000, R201 ;  /* 0x00004000110b7824 */ /* 0x000fe200078e02c9 */
[----:B------:R-:W-:Y:S11]  /*9640*/  BSSY B1, `(.L_x_1636) ;  /* 0x0000011000017945 */ /* 0x000ff60003800000 */
[----:B------:R-:W-:Y:S01]  /*9650*/  @P1 IMAD.IADD R4, R16, 0x1, R11 ;  /* 0x0000000110041824 */ /* 0x000fe200078e020b */
[----:B---3--:R-:W-:-:S05]  /*9660*/  @P1 IADD3 R8, P2, R18, R10, RZ ;  /* 0x0000000a12081210 */ /* 0x008fca0007f5e0ff */
[----:B------:R-:W1:Y:S01]  /*9670*/  @P1 LDS.128 R4, [R4+0x8400] ;  /* 0x0084000004041984 */ /* 0x000e620000000c00 */
[----:B----4-:R-:W-:-:S05]  /*9680*/  @P1 IMAD.X R9, R13, 0x1, R19, P2 ;  /* 0x000000010d091824 */ /* 0x010fca00010e0613 */
[----:B-1----:R1:W-:Y:S01]  /*9690*/  @P1 ST.E.128 desc[UR38][R8.64], R4 ;  /* 0x0000000408001985 */ /* 0x0023e2000c101d26 */
[----:B------:R-:W-:-:S13]  /*96a0*/  LOP3.LUT P1, RZ, R55, 0x2, RZ, 0xc0, !PT ;  /* 0x0000000237ff7812 */ /* 0x000fda000782c0ff */
[----:B------:R-:W-:Y:S05]  /*96b0*/  @!P1 BRA `(.L_x_1637) ;  /* 0x0000000000249947 */ /* 0x000fea0003800000 */
[----:B------:R-:W-:Y:S01]  /*96c0*/  LOP3.LUT P1, RZ, R187, 0x2, RZ, 0xc0, !PT ;  /* 0x00000002bbff7812 */ /* 0x000fe2000782c0ff */
[----:B-1----:R-:W-:Y:S01]  /*96d0*/  IMAD.SHL.U32 R9, R179, 0x10, RZ ;  /* 0x00000010b3097824 */ /* 0x002fe200078e00ff */
[----:B------:R-:W-:-:S11]  /*96e0*/  IADD3 R5, R11, 0x20, RZ ;  /* 0x000000200b057810 */ /* 0x000fd60007ffe0ff */
[----:B------:R-:W-:Y:S01]  /*96f0*/  @P1 VIADD R5, R11, 0xffffffe0 ;  /* 0xffffffe00b051836 */ /* 0x000fe20000000000 */
[----:B------:R-:W-:-:S03]  /*9700*/  IADD3 R8, P1, R9, R10, RZ ;  /* 0x0000000a09087210 */ /* 0x000fc60007f3e0ff */
[----:B------:R-:W-:Y:S01]  /*9710*/  IMAD.IADD R5, R16, 0x1, R5 ;  /* 0x0000000110057824 */ /* 0x000fe200078e0205 */
[----:B------:R-:W-:-:S05]  /*9720*/  LEA.HI.X.SX32 R9, R9, R13, 0x1, P1 ;  /* 0x0000000d09097211 */ /* 0x000fca00008f0eff */
[----:B------:R-:W1:Y:S04]  /*9730*/  LDS.128 R4, [R5+0x8400] ;  /* 0x0084000005047984 */ /* 0x000e680000000c00 */
[----:B-1----:R3:W-:Y:S02]  /*9740*/  ST.E.128 desc[UR38][R8.64], R4 ;  /* 0x0000000408007985 */ /* 0x0027e4000c101d26 */
.L_x_1637:
[----:B------:R-:W-:Y:S05]  /*9750*/  BSYNC B1 ;  /* 0x0000000000017941 */ /* 0x000fea0003800000 */
.L_x_1636:
[----:B------:R-:W-:Y:S01]  /*9760*/  LOP3.LUT P1, RZ, R55, 0x4, RZ, 0xc0, !PT ;  /* 0x0000000437ff7812 */ /* 0x000fe2000782c0ff */
[----:B------:R-:W-:-:S12]  /*9770*/  BSSY B1, `(.L_x_1638) ;  /* 0x000000b000017945 */ /* 0x000fd80003800000 */
[----:B------:R-:W-:Y:S05]  /*9780*/  @!P1 BRA `(.L_x_1639) ;  /* 0x0000000000249947 */ /* 0x000fea0003800000 */
[----:B------:R-:W-:Y:S01]  /*9790*/  LOP3.LUT P1, RZ, R187, 0x4, RZ, 0xc0, !PT ;  /* 0x00000004bbff7812 */ /* 0x000fe2000782c0ff */
[----:B-1-3--:R-:W-:Y:S02]  /*97a0*/  VIADD R5, R11, 0x40 ;  /* 0x000000400b057836 */ /* 0x00afe40000000000 */
[----:B------:R-:W-:-:S10]  /*97b0*/  IMAD.SHL.U32 R9, R180, 0x10, RZ ;  /* 0x00000010b4097824 */ /* 0x000fd400078e00ff */
[----:B------:R-:W-:Y:S01]  /*97c0*/  @P1 VIADD R5, R11, 0xffffffc0 ;  /* 0xffffffc00b051836 */ /* 0x000fe20000000000 */
[----:B------:R-:W-:-:S03]  /*97d0*/  IADD3 R8, P1, R9, R10, RZ ;  /* 0x0000000a09087210 */ /* 0x000fc60007f3e0ff */
[----:B------:R-:W-:Y:S01]  /*97e0*/  IMAD.IADD R5, R16, 0x1, R5 ;  /* 0x0000000110057824 */ /* 0x000fe200078e0205 */
[----:B------:R-:W-:-:S05]  /*97f0*/  LEA.HI.X.SX32 R9, R9, R13, 0x1, P1 ;  /* 0x0000000d09097211 */ /* 0x000fca00008f0eff */
[----:B------:R-:W1:Y:S04]  /*9800*/  LDS.128 R4, [R5+0x8400] ;  /* 0x0084000005047984 */ /* 0x000e680000000c00 */
[----:B-1----:R4:W-:Y:S02]  /*9810*/  ST.E.128 desc[UR38][R8.64], R4 ;  /* 0x0000000408007985 */ /* 0x0029e4000c101d26 */
.L_x_1639:
[----:B------:R-:W-:Y:S05]  /*9820*/  BSYNC B1 ;  /* 0x0000000000017941 */ /* 0x000fea0003800000 */
.L_x_1638:
[----:B------:R-:W-:-:S13]  /*9830*/  LOP3.LUT P1, RZ, R55, 0x8, RZ, 0xc0, !PT ;  /* 0x0000000837ff7812 */ /* 0x000fda000782c0ff */
[----:B------:R-:W-:Y:S05]  /*9840*/  @!P1 BRA `(.L_x_1635) ;  /* 0x0000000000309947 */ /* 0x000fea0003800000 */
[----:B------:R-:W-:Y:S01]  /*9850*/  R2P PR, R187, 0x6 ;  /* 0x00000006bb007804 */ /* 0x000fe20000000000 */
[----:B-1-34-:R-:W-:Y:S02]  /*9860*/  IMAD.MOV.U32 R4, RZ, RZ, -0x40 ;  /* 0xffffffc0ff047424 */ /* 0x01afe400078e00ff */
[----:B------:R-:W-:Y:S02]  /*9870*/  IMAD.MOV.U32 R6, RZ, RZ, 0x40 ;  /* 0x00000040ff067424 */ /* 0x000fe400078e00ff */
[----:B------:R-:W-:Y:S01]  /*9880*/  IMAD.MOV.U32 R5, RZ, RZ, 0x60 ;  /* 0x00000060ff057424 */ /* 0x000fe200078e00ff */
[----:B------:R-:W-:-:S07]  /*9890*/  SEL R4, R4, 0x40, P2 ;  /* 0x0000004004047807 */ /* 0x000fce0001000000 */
[----:B------:R-:W-:Y:S01]  /*98a0*/  @P2 IADD3 R5, -R6, 0x20, RZ ;  /* 0x0000002006052810 */ /* 0x000fe20007ffe1ff */
[----:B------:R-:W-:Y:S01]  /*98b0*/  @P1 VIADD R5, R4, 0xffffffe0 ;  /* 0xffffffe004051836 */ /* 0x000fe20000000000 */
[----:B------:R-:W-:-:S04]  /*98c0*/  IADD3 R8, P1, R177, R10, RZ ;  /* 0x0000000ab1087210 */ /* 0x000fc80007f3e0ff */
[----:B------:R-:W-:Y:S02]  /*98d0*/  IADD3 R5, R16, R11, R5 ;  /* 0x0000000b10057210 */ /* 0x000fe40007ffe005 */
[----:B------:R-:W-:-:S04]  /*98e0*/  IADD3.X R9, R13, R188, RZ, P1, !PT ;  /* 0x000000bc0d097210 */ /* 0x000fc80000ffe4ff */
[----:B------:R-:W1:Y:S04]  /*98f0*/  LDS.128 R4, [R5+0x8400] ;  /* 0x0084000005047984 */ /* 0x000e680000000c00 */
[----:B-1----:R1:W-:Y:S02]  /*9900*/  ST.E.128 desc[UR38][R8.64], R4 ;  /* 0x0000000408007985 */ /* 0x0023e4000c101d26 */
.L_x_1635:
[----:B------:R-:W-:Y:S05]  /*9910*/  BSYNC B0 ;  /* 0x0000000000007941 */ /* 0x000fea0003800000 */
.L_x_1634:
[----:B------:R-:W-:Y:S01]  /*9920*/  @!PT LDS RZ, [RZ] ;  /* 0x00000000fffff984 */ /* 0x000fe20000000800 */
[----:B------:R-:W-:Y:S01]  /*9930*/  @!PT LDS RZ, [RZ] ;  /* 0x00000000fffff984 */ /* 0x000fe20000000800 */
[----:B------:R-:W-:Y:S01]  /*9940*/  @!PT LDS RZ, [RZ] ;  /* 0x00000000fffff984 */ /* 0x000fe20000000800 */
[----:B------:R-:W-:Y:S01]  /*9950*/  @!PT LDS RZ, [RZ] ;  /* 0x00000000fffff984 */ /* 0x000fe20000000800 */
[----:B------:R5:W-:Y:S06]  /*9960*/  MEMBAR.ALL.CTA ;  /* 0x0000000000007992 */ /* 0x000bec0000008000 */
[----:B-----5:R-:W5:Y:S01]  /*9970*/  FENCE.VIEW.ASYNC.S ;  /* 0x00000000000073c6 */ /* 0x020f620000000000 */
[----:B------:R-:W-:Y:S02]  /*9980*/  VIADD R17, R17, 0x1 ;  /* 0x0000000111117836 */ /* 0x000fe40000000000 */
[----:B0-----:R-:W-:Y:S01]  /*9990*/  @!P4 VIADD R84, R84, 0x228c0 ;  /* 0x000228c05454c836 */ /* 0x001fe20000000000 */
[----:B-----5:R0:W-:Y:S02]  /*99a0*/  BAR.SYNC.DEFER_BLOCKING R66, 0x80 ;  /* 0x000200420000751d */ /* 0x0201e40000010000 */
[----:B------:R-:W-:-:S02]  /*99b0*/  ISETP.NE.AND P1, PT, R17, 0x2, PT ;  /* 0x000000021100780c */ /* 0x000fc40003f25270 */
[----:B------:R-:W-:Y:S02]  /*99c0*/  @!P4 PRMT R84, RZ, 0x654, R84 ;  /* 0x00000654ff54c816 */ /* 0x000fe40000000054 */
[----:B-1-34-:R-:W-:Y:S02]  /*99d0*/  SEL R4, RZ, 0x1, P1 ;  /* 0x00000001ff047807 */ /* 0x01afe40000800000 */
[----:B------:R-:W-:Y:S02]  /*99e0*/  SEL R17, R17, RZ, P1 ;  /* 0x000000ff11117207 */ /* 0x000fe40000800000 */
[----:B------:R-:W-:Y:S01]  /*99f0*/  LOP3.LUT R173, R173, R4, RZ, 0x3c, !PT ;  /* 0x00000004adad7212 */ /* 0x000fe200078e3cff */
[----:B------:R0:W-:Y:S01]  /*9a00*/  @!P4 SYNCS.ARRIVE.TRANS64.RED.A1T0 RZ, [R84+URZ], RZ ;  /* 0x000000ff54ffc9a7 */ /* 0x0001e2000810043f */
[----:B------:R-:W-:Y:S05]  /*9a10*/  @P3 BRA `(.L_x_1640) ;  /* 0xffffff8c006c3947 */ /* 0x000fea000383ffff */
[----:B------:R-:W1:Y:S01]  /*9a20*/  S2R R5, SR_TID.X ;  /* 0x0000000000057919 */ /* 0x000e620000002100 */
[----:B------:R-:W-:Y:S02]  /*9a30*/  PLOP3.LUT P0, PT, PT, PT, PT, 0x8, 0x0 ;  /* 0x000000000000781c */ /* 0x000fe40003f0e170 */
[----:B-1----:R-:W-:-:S04]  /*9a40*/  SHF.R.U32.HI R5, RZ, 0x7, R5 ;  /* 0x00000007ff057819 */ /* 0x002fc80000011605 */
[----:B------:R-:W-:-:S13]  /*9a50*/  ISETP.NE.AND P2, PT, R5, 0x1, PT ;  /* 0x000000010500780c */ /* 0x000fda0003f45270 */
[----:B------:R-:W-:Y:S06]  /*9a60*/  @!P2 BAR.ARV 0x9, 0x100 ;  /* 0x024400000000ab1d */ /* 0x000fec0000002000 */
.L_x_1573:
[----:B------:R-:W1:Y:S01]  /*9a70*/  LDC R0, c[0x0][0x448] ;  /* 0x00011200ff007b82 */ /* 0x000e620000000800 */
[----:B------:R-:W-:-:S07]  /*9a80*/  IADD3 R5, R171, 0x1, -R170 ;  /* 0x00000001ab057810 */ /* 0x000fce0007ffe8aa */
[----:B------:R-:W3:Y:S01]  /*9a90*/  LDC.64 R6, c[0x0][0x9e0] ;  /* 0x00027800ff067b82 */ /* 0x000ee20000000a00 */
[----:B-1----:R-:W-:Y:S01]  /*9aa0*/  ISETP.NE.AND P1, PT, R0, 0x1, PT ;  /* 0x000000010000780c */ /* 0x002fe20003f25270 */
[----:B------:R-:W-:Y:S01]  /*9ab0*/  VIADD R0, R178, 0x7f ;  /* 0x0000007fb2007836 */ /* 0x000fe20000000000 */
[----:B---3--:R-:W-:-:S11]  /*9ac0*/  ISETP.GE.AND P2, PT, R7, 0x1, PT ;  /* 0x000000010700780c */ /* 0x008fd60003f46270 */
[----:B------:R-:W1:Y:S08]  /*9ad0*/  @P1 LDC R3, c[0x0][0x44c] ;  /* 0x00011300ff031b82 */ /* 0x000e700000000800 */
[----:B------:R-:W3:Y:S01]  /*9ae0*/  @P1 LDC R2, c[0x0][0x450] ;  /* 0x00011400ff021b82 */ /* 0x000ee20000000800 */
[----:B-1----:R-:W-:-:S05]  /*9af0*/  @P1 IMAD.HI.U32 R3, R0, R3, RZ ;  /* 0x0000000300031227 */ /* 0x002fca00078e00ff */
[----:B---3--:R-:W-:-:S05]  /*9b00*/  @P1 SHF.R.U32.HI R0, RZ, R2, R3 ;  /* 0x00000002ff001219 */ /* 0x008fca0000011603 */
[----:B------:R-:W-:Y:S01]  /*9b10*/  IMAD.IADD R3, R5, 0x1, R0 ;  /* 0x0000000105037824 */ /* 0x000fe200078e0200 */
[----:B------:R-:W-:Y:S06]  /*9b20*/  @P0 BRA `(.L_x_1641) ;  /* 0x00000000000c0947 */ /* 0x000fec0003800000 */
[----:B------:R-:W1:Y:S01]  /*9b30*/  FENCE.VIEW.ASYNC.G ;  /* 0x00000000000073c6 */ /* 0x000e620000000100 */
[----:B------:R-:W-:Y:S05]  /*9b40*/  WARPSYNC.ALL ;  /* 0x0000000000007948 */ /* 0x000fea0003800000 */
[----:B-1----:R-:W-:Y:S06]  /*9b50*/  BAR.ARV 0xc, 0x180 ;  /* 0x0306000000007b1d */ /* 0x002fec0000002000 */
.L_x_1641:
[----:B------:R-:W-:Y:S01]  /*9b60*/  IMAD.IADD R0, R3, 0x1, R6 ;  /* 0x0000000103007824 */ /* 0x000fe200078e0206 */
[----:B------:R-:W-:Y:S06]  /*9b70*/  @!P2 BRA `(.L_x_1642) ;  /* 0x000000000048a947 */ /* 0x000fec0003800000 */
[C---:B------:R-:W-:Y:S01]  /*9b80*/  ISETP.GT.AND P0, PT, R3.reuse, RZ, PT ;  /* 0x000000ff0300720c */ /* 0x040fe20003f04270 */
[----:B------:R-:W-:Y:S01]  /*9b90*/  BSSY B0, `(.L_x_1643) ;  /* 0x000000e000007945 */ /* 0x000fe20003800000 */
[----:B------:R-:W-:-:S11]  /*9ba0*/  VIADD R2, R3, 0xffffffff ;  /* 0xffffffff03027836 */ /* 0x000fd60000000000 */
[----:B------:R-:W-:Y:S05]  /*9bb0*/  @P0 BRA `(.L_x_1644) ;  /* 0x00000000001c0947 */ /* 0x000fea0003800000 */
[----:B------:R-:W-:Y:S01]  /*9bc0*/  ISETP.NE.AND P0, PT, R7, 0x1, PT ;  /* 0x000000010700780c */ /* 0x000fe20003f05270 */
[----:B------:R-:W-:-:S12]  /*9bd0*/  IMAD.MOV R3, RZ, RZ, -R3 ;  /* 0x000000ffff037224 */ /* 0x000fd800078e0a03 */
[----:B------:R-:W1:Y:S02]  /*9be0*/  @P0 LDC.64 R4, c[0x0][0x9e8] ;  /* 0x00027a00ff040b82 */ /* 0x000e640000000a00 */
[----:B-1----:R-:W-:-:S05]  /*9bf0*/  @P0 IMAD.HI.U32 R2, R3, R4, RZ ;  /* 0x0000000403020227 */ /* 0x002fca00078e00ff */
[----:B------:R-:W-:-:S04]  /*9c00*/  @P0 SHF.R.U32.HI R3, RZ, R5, R2 ;  /* 0x00000005ff030219 */ /* 0x000fc80000011602 */
[----:B------:R-:W-:Y:S01]  /*9c10*/  LOP3.LUT R2, RZ, R3, RZ, 0x33, !PT ;  /* 0x00000003ff027212 */ /* 0x000fe200078e33ff */
[----:B------:R-:W-:Y:S06]  /*9c20*/  BRA `(.L_x_1645) ;  /* 0x0000000000107947 */ /* 0x000fec0003800000 */
.L_x_1644:
[----:B------:R-:W-:-:S13]  /*9c30*/  ISETP.NE.AND P0, PT, R7, 0x1, PT ;  /* 0x000000010700780c */ /* 0x000fda0003f05270 */
[----:B------:R-:W1:Y:S02]  /*9c40*/  @P0 LDC.64 R4, c[0x0][0x9e8] ;  /* 0x00027a00ff040b82 */ /* 0x000e640000000a00 */
[----:B-1----:R-:W-:-:S05]  /*9c50*/  @P0 IMAD.HI.U32 R4, R2, R4, RZ ;  /* 0x0000000402040227 */ /* 0x002fca00078e00ff */
[----:B------:R-:W-:-:S07]  /*9c60*/  @P0 SHF.R.U32.HI R2, RZ, R5, R4 ;  /* 0x00000005ff020219 */ /* 0x000fce0000011604 */
.L_x_1645:
[----:B------:R-:W-:Y:S05]  /*9c70*/  BSYNC B0 ;  /* 0x0000000000007941 */ /* 0x000fea0003800000 */
.L_x_1643:
[----:B------:R-:W-:-:S05]  /*9c80*/  IMAD R3, R2, R7, R7 ;  /* 0x0000000702037224 */ /* 0x000fca00078e0207 */
[----:B------:R-:W-:-:S07]  /*9c90*/  VIMNMX R0, R0, R3, PT ;  /* 0x0000000300007248 */ /* 0x000fce0003fe0100 */
.L_x_1642:
[----:B------:R-:W1:Y:S01]  /*9ca0*/  @P1 LDC R5, c[0x0][0x44c] ;  /* 0x00011300ff051b82 */ /* 0x000e620000000800 */
[----:B------:R-:W-:Y:S01]  /*9cb0*/  VIADD R0, R0, 0x7f ;  /* 0x0000007f00007836 */ /* 0x000fe20000000000 */
[----:B------:R-:W-:-:S04]  /*9cc0*/  ULDC UR4, c[0x0][0x9dc] ;  /* 0x0002770000047ab9 */ /* 0x000fc80000000800 */
[----:B------:R-:W-:Y:S02]  /*9cd0*/  SHF.R.S32.HI R3, RZ, 0x1f, R0 ;  /* 0x0000001fff037819 */ /* 0x000fe40000011400 */
[----:B------:R-:W3:Y:S02]  /*9ce0*/  @P1 LDC R9, c[0x0][0x450] ;  /* 0x00011400ff091b82 */ /* 0x000ee40000000800 */
[----:B------:R-:W-:-:S04]  /*9cf0*/  LEA.HI R3, R3, R0, RZ, 0x7 ;  /* 0x0000000003037211 */ /* 0x000fc800078f38ff */
[----:B------:R-:W-:-:S04]  /*9d00*/  SHF.R.S32.HI R0, RZ, 0x7, R3 ;  /* 0x00000007ff007819 */ /* 0x000fc80000011403 */
[----:B------:R-:W-:Y:S01]  /*9d10*/  VIMNMX R89, R27, R0, PT ;  /* 0x000000001b597248 */ /* 0x000fe20003fe0100 */
[----:B-1----:R-:W-:-:S04]  /*9d20*/  @P1 IMAD.HI.U32 R2, R178, R5, RZ ;  /* 0x00000005b2021227 */ /* 0x002fc800078e00ff */
[----:B------:R-:W-:Y:S01]  /*9d30*/  IMAD.MOV.U32 R5, RZ, RZ, R178 ;  /* 0x000000ffff057224 */ /* 0x000fe200078e00b2 */
[----:B---3--:R-:W-:-:S05]  /*9d40*/  @P1 SHF.R.U32.HI R5, RZ, R9, R2 ;  /* 0x00000009ff051219 */ /* 0x008fca0000011602 */
[----:B------:R-:W-:-:S04]  /*9d50*/  IMAD.IADD R2, R88, 0x1, R5 ;  /* 0x0000000158027824 */ /* 0x000fc800078e0205 */
[----:B------:R-:W-:Y:S01]  /*9d60*/  VIADD R0, R2, -UR4 ;  /* 0x8000000402007c36 */ /* 0x000fe20008000000 */
[----:B------:R-:W-:Y:S06]  /*9d70*/  @!P2 BRA `(.L_x_1646) ;  /* 0x000000000044a947 */ /* 0x000fec0003800000 */
[----:B------:R-:W-:Y:S01]  /*9d80*/  ISETP.GT.AND P0, PT, R2, -0x1, PT ;  /* 0xffffffff0200780c */ /* 0x000fe20003f04270 */
[----:B------:R-:W-:-:S12]  /*9d90*/  BSSY B0, `(.L_x_1647) ;  /* 0x000000d000007945 */ /* 0x000fd80003800000 */
[----:B------:R-:W-:Y:S05]  /*9da0*/  @P0 BRA `(.L_x_1648) ;  /* 0x00000000001c0947 */ /* 0x000fea0003800000 */
[----:B------:R-:W-:Y:S02]  /*9db0*/  ISETP.NE.AND P0, PT, R7, 0x1, PT ;  /* 0x000000010700780c */ /* 0x000fe40003f05270 */
[----:B------:R-:W-:-:S11]  /*9dc0*/  LOP3.LUT R3, RZ, R2, RZ, 0x33, !PT ;  /* 0x00000002ff037212 */ /* 0x000fd600078e33ff */
[----:B------:R-:W1:Y:S02]  /*9dd0*/  @P0 LDC.64 R4, c[0x0][0x9e8] ;  /* 0x00027a00ff040b82 */ /* 0x000e640000000a00 */
[----:B-1----:R-:W-:-:S05]  /*9de0*/  @P0 IMAD.HI.U32 R2, R3, R4, RZ ;  /* 0x0000000403020227 */ /* 0x002fca00078e00ff */
[----:B------:R-:W-:-:S04]  /*9df0*/  @P0 SHF.R.U32.HI R3, RZ, R5, R2 ;  /* 0x00000005ff030219 */ /* 0x000fc80000011602 */
[----:B------:R-:W-:Y:S01]  /*9e00*/  LOP3.LUT R2, RZ, R3, RZ, 0x33, !PT ;  /* 0x00000003ff027212 */ /* 0x000fe200078e33ff */
[----:B------:R-:W-:Y:S06]  /*9e10*/  BRA `(.L_x_1649) ;  /* 0x0000000000107947 */ /* 0x000fec0003800000 */
.L_x_1648:
[----:B------:R-:W-:-:S13]  /*9e20*/  ISETP.NE.AND P0, PT, R7, 0x1, PT ;  /* 0x000000010700780c */ /* 0x000fda0003f05270 */
[----:B------:R-:W1:Y:S02]  /*9e30*/  @P0 LDC.64 R4, c[0x0][0x9e8] ;  /* 0x00027a00ff040b82 */ /* 0x000e640000000a00 */
[----:B-1----:R-:W-:-:S05]  /*9e40*/  @P0 IMAD.HI.U32 R4, R2, R4, RZ ;  /* 0x0000000402040227 */ /* 0x002fca00078e00ff */
[----:B------:R-:W-:-:S07]  /*9e50*/  @P0 SHF.R.U32.HI R2, RZ, R5, R4 ;  /* 0x00000005ff020219 */ /* 0x000fce0000011604 */
.L_x_1649:
[----:B------:R-:W-:Y:S05]  /*9e60*/  BSYNC B0 ;  /* 0x0000000000007941 */ /* 0x000fea0003800000 */
.L_x_1647:
[----:B------:R-:W-:-:S05]  /*9e70*/  IMAD R3, R2, R7, RZ ;  /* 0x0000000702037224 */ /* 0x000fca00078e02ff */
[----:B------:R-:W-:-:S07]  /*9e80*/  VIMNMX R0, R0, R3, !PT ;  /* 0x0000000300007248 */ /* 0x000fce0007fe0100 */
.L_x_1646:
[----:B------:R-:W-:Y:S01]  /*9e90*/  SHF.R.S32.HI R3, RZ, 0x1f, R0 ;  /* 0x0000001fff037819 */ /* 0x000fe20000011400 */
[----:B------:R-:W-:Y:S01]  /*9ea0*/  IMAD.MOV.U32 R56, RZ, RZ, RZ ;  /* 0x000000ffff387224 */ /* 0x000fe200078e00ff */
[----:B------:R-:W-:Y:S02]  /*9eb0*/  PLOP3.LUT P0, PT, PT, PT, PT, 0x80, 0x0 ;  /* 0x000000000000781c */ /* 0x000fe40003f0f070 */
[----:B------:R-:W-:Y:S02]  /*9ec0*/  CS2R R150, SRZ ;  /* 0x0000000000967805 */ /* 0x000fe4000001ff00 */
[----:B------:R-:W-:Y:S02]  /*9ed0*/  LEA.HI R3, R3, R0, RZ, 0x7 ;  /* 0x0000000003037211 */ /* 0x000fe400078f38ff */
[----:B------:R-:W-:Y:S02]  /*9ee0*/  CS2R R6, SRZ ;  /* 0x0000000000067805 */ /* 0x000fe4000001ff00 */
[----:B------:R-:W-:-:S02]  /*9ef0*/  MOV R58, RZ ;  /* 0x000000ff003a7202 */ /* 0x000fc40000000f00 */
[----:B------:R-:W-:Y:S02]  /*9f00*/  CS2R R148, SRZ ;  /* 0x0000000000947805 */ /* 0x000fe4000001ff00 */
[----:B------:R-:W-:Y:S02]  /*9f10*/  SHF.R.S32.HI R3, RZ, 0x7, R3 ;  /* 0x00000007ff037819 */ /* 0x000fe40000011403 */
[----:B------:R-:W-:Y:S02]  /*9f20*/  CS2R R8, SRZ ;  /* 0x0000000000087805 */ /* 0x000fe4000001ff00 */
[----:B------:R-:W-:Y:S02]  /*9f30*/  CS2R R4, SRZ ;  /* 0x0000000000047805 */ /* 0x000fe4000001ff00 */
[----:B------:R-:W-:Y:S02]  /*9f40*/  CS2R R142, SRZ ;  /* 0x00000000008e7805 */ /* 0x000fe4000001ff00 */
[----:B------:R-:W-:-:S02]  /*9f50*/  VIMNMX R198, RZ, R3, !PT ;  /* 0x00000003ffc67248 */ /* 0x000fc40007fe0100 */
[----:B------:R-:W-:Y:S02]  /*9f60*/  CS2R R140, SRZ ;  /* 0x00000000008c7805 */ /* 0x000fe4000001ff00 */
[----:B------:R-:W-:Y:S02]  /*9f70*/  CS2R R10, SRZ ;  /* 0x00000000000a7805 */ /* 0x000fe4000001ff00 */
[----:B------:R-:W-:Y:S02]  /*9f80*/  CS2R R134, SRZ ;  /* 0x0000000000867805 */ /* 0x000fe4000001ff00 */
[----:B------:R-:W-:Y:S02]  /*9f90*/  ISETP.GT.AND P1, PT, R89, R198, PT ;  /* 0x000000c65900720c */ /* 0x000fe40003f24270 */
[----:B------:R-:W-:Y:S02]  /*9fa0*/  CS2R R12, SRZ ;  /* 0x00000000000c7805 */ /* 0x000fe4000001ff00 */
[----:B------:R-:W-:-:S02]  /*9fb0*/  CS2R R132, SRZ ;  /* 0x0000000000847805 */ /* 0x000fc4000001ff00 */
[----:B------:R-:W-:Y:S02]  /*9fc0*/  CS2R R14, SRZ ;  /* 0x00000000000e7805 */ /* 0x000fe4000001ff00 */
[----:B------:R-:W-:Y:S02]  /*9fd0*/  CS2R R126, SRZ ;  /* 0x00000000007e7805 */ /* 0x000fe4000001ff00 */
[----:B------:R-:W-:Y:S02]  /*9fe0*/  CS2R R26, SRZ ;  /* 0x00000000001a7805 */ /* 0x000fe4000001ff00 */
[----:B------:R-:W-:Y:S02]  /*9ff0*/  CS2R R124, SRZ ;  /* 0x00000000007c7805 */ /* 0x000fe4000001ff00 */
[----:B--2---:R-:W-:Y:S01]  /*a000*/  CS2R R28, SRZ ;  /* 0x00000000001c7805 */ /* 0x004fe2000001ff00 */
[----:B------:R-:W-:Y:S01]  /*a010*/  IMAD.MOV.U32 R25, RZ, RZ, RZ ;  /* 0x000000ffff197224 */ /* 0x000fe200078e00ff */
        /* <DEDUP_REMOVED lines=11> */
[----:B------:R-:W-:Y:S01]  /*a0d0*/  CS2R R40, SRZ ;  /* 0x0000000000287805 */ /* 0x000fe2000001ff00 */
[----:B------:R-:W-:Y:S01]  /*a0e0*/  IMAD.MOV.U32 R95, RZ, RZ, RZ ;  /* 0x000000ffff5f7224 */ /* 0x000fe200078e00ff */
[----:B------:R-:W-:Y:S01]  /*a0f0*/  CS2R R92, SRZ ;  /* 0x00000000005c7805 */ /* 0x000fe2000001ff00 */
[----:B------:R-:W-:-:S02]  /*a100*/  IMAD.MOV.U32 R42, RZ, RZ, RZ ;  /* 0x000000ffff2a7224 */ /* 0x000fc400078e00ff */
[----:B------:R-:W-:Y:S02]  /*a110*/  IMAD.MOV.U32 R44, RZ, RZ, RZ ;  /* 0x000000ffff2c7224 */ /* 0x000fe400078e00ff */
[----:B------:R-:W-:Y:S02]  /*a120*/  IMAD.MOV.U32 R51, RZ, RZ, RZ ;  /* 0x000000ffff337224 */ /* 0x000fe400078e00ff */
[----:B------:R-:W-:Y:S01]  /*a130*/  IMAD.MOV.U32 R90, RZ, RZ, RZ ;  /* 0x000000ffff5a7224 */ /* 0x000fe200078e00ff */
[----:B------:R-:W-:Y:S06]  /*a140*/  @!P1 BRA `(.L_x_1650) ;  /* 0x0000015400249947 */ /* 0x000fec0003800000 */
[----:B------:R-:W-:-:S03]  /*a150*/  UMOV UR4, 0xffffffff ;  /* 0xffffffff00047882 */ /* 0x000fc60000000000 */
[----:B------:R-:W-:Y:S05]  /*a160*/  BRA.DIV UR4, `(.L_x_1651) ;  /* 0x000001fa04387947 */ /* 0x000fea000b800000 */
[----:B------:R1:W2:Y:S02]  /*a170*/  SHFL.IDX PT, R184, R218, RZ, 0x1f ;  /* 0x00001fffdab87589 */ /* 0x0002a400000e0000 */
.L_x_1964:
[----:B--2---:R-:W-:Y:S01]  /*a180*/  LEA.HI R0, R184, R184, RZ, 0x1 ;  /* 0x000000b8b8007211 */ /* 0x004fe200078f08ff */
        /* <DEDUP_REMOVED lines=12> */
[----:B------:R2:W3:Y:S01]  /*a250*/  LDC.64 R2, c[0x4][R0] ;  /* 0x0100000000027b82 */ /* 0x0004e20000000a00 */
        /* <DEDUP_REMOVED lines=8> */
[----:B--2---:R-:W-:-:S07]  /*a2e0*/  IMAD.MOV.U32 R13, RZ, RZ, RZ ;  /* 0x000000ffff0d7224 */ /* 0x004fce00078e00ff */
[----:B------:R-:W-:-:S07]  /*a2f0*/  LEPC R20, `(.L_x_1652) ;  /* 0x000000001014794e */ /* 0x000fce0000000000 */
[----:B01-3-5:R-:W-:Y:S05]  /*a300*/  CALL.ABS.NOINC R2 ;  /* 0x0000000002007343 */ /* 0x02bfea0003c00000 */
.L_x_1652:
[----:B------:R-:W-:Y:S01]  /*a310*/  ULDC.64 UR4, c[0x0][0x990] ;  /* 0x0002640000047ab9 */ /* 0x000fe20000000a00 */
[----:B------:R-:W-:Y:S01]  /*a320*/  ULDC.64 UR6, c[0x0][0x998] ;  /* 0x0002660000067ab9 */ /* 0x000fe20000000a00 */
[----:B------:R-:W-:Y:S02]  /*a330*/  ISETP.NE.U32.AND P0, PT, RZ, UR4, PT ;  /* 0x00000004ff007c0c */ /* 0x000fe4000bf05070 */
[----:B------:R-:W-:Y:S02]  /*a340*/  ISETP.NE.U32.AND P1, PT, RZ, UR6, PT ;  /* 0x00000006ff007c0c */ /* 0x000fe4000bf25070 */
[----:B------:R-:W-:Y:S02]  /*a350*/  ISETP.NE.AND.EX P0, PT, RZ, UR5, PT, P0 ;  /* 0x00000005ff007c0c */ /* 0x000fe4000bf05300 */
[----:B------:R-:W-:-:S11]  /*a360*/  ISETP.NE.AND.EX P1, PT, RZ, UR7, PT, P1 ;  /* 0x00000007ff007c0c */ /* 0x000fd6000bf25310 */
[----:B------:R-:W2:Y:S01]  /*a370*/  @P0 LDC.64 R6, c[0x0][0x9a8] ;  /* 0x00026a00ff060b82 */ /* 0x000ea20000000a00 */
[--C-:B------:R-:W-:Y:S02]  /*a380*/  @P0 SHF.R.S32.HI R3, RZ, 0x1f, R23.reuse ;  /* 0x0000001fff030819 */ /* 0x100fe40000011417 */
[----:B------:R-:W-:Y:S02]  /*a390*/  @P1 SHF.R.S32.HI R5, RZ, 0x1f, R23 ;  /* 0x0000001fff051819 */ /* 0x000fe40000011417 */
[----:B------:R-:W-:-:S03]  /*a3a0*/  @P0 SHF.R.S32.HI R15, RZ, 0x1f, R22 ;  /* 0x0000001fff0f0819 */ /* 0x000fc60000011416 */
[----:B------:R-:W3:Y:S08]  /*a3b0*/  @P1 LDC.64 R8, c[0x0][0x9b8] ;  /* 0x00026e00ff081b82 */ /* 0x000ef00000000a00 */
[----:B------:R-:W4:Y:S08]  /*a3c0*/  @P0 LDC.64 R10, c[0x0][0x9b0] ;  /* 0x00026c00ff0a0b82 */ /* 0x000f300000000a00 */
[----:B------:R-:W0:Y:S01]  /*a3d0*/  @P1 LDC.64 R12, c[0x0][0x9c0] ;  /* 0x00027000ff0c1b82 */ /* 0x000e220000000a00 */
[----:B--2---:R-:W-:-:S02]  /*a3e0*/  @P0 IMAD R0, R3, R6, RZ ;  /* 0x0000000603000224 */ /* 0x004fc400078e02ff */
[----:B------:R-:W-:-:S04]  /*a3f0*/  @P0 IMAD.WIDE.U32 R2, R23, R6, RZ ;  /* 0x0000000617020225 */ /* 0x000fc800078e00ff */
[----:B------:R-:W-:Y:S02]  /*a400*/  @P0 IMAD R7, R23, R7, R0 ;  /* 0x0000000717070224 */ /* 0x000fe400078e0200 */
[-C--:B---3--:R-:W-:Y:S02]  /*a410*/  @P1 IMAD R4, R5, R8.reuse, RZ ;  /* 0x0000000805041224 */ /* 0x088fe400078e02ff */
[----:B------:R-:W-:Y:S01]  /*a420*/  @P0 IMAD.IADD R3, R3, 0x1, R7 ;  /* 0x0000000103030824 */ /* 0x000fe200078e0207 */
[----:B------:R-:W-:Y:S01]  /*a430*/  @P1 SHF.R.S32.HI R7, RZ, 0x1f, R22 ;  /* 0x0000001fff071819 */ /* 0x000fe20000011416 */
[C---:B------:R-:W-:Y:S02]  /*a440*/  @P1 IMAD R9, R23.reuse, R9, R4 ;  /* 0x0000000917091224 */ /* 0x040fe400078e0204 */
[----:B------:R-:W-:-:S04]  /*a450*/  @P1 IMAD.WIDE.U32 R4, R23, R8, RZ ;  /* 0x0000000817041225 */ /* 0x000fc800078e00ff */
[----:B----4-:R-:W-:Y:S02]  /*a460*/  @P0 IMAD R0, R15, R10, RZ ;  /* 0x0000000a0f000224 */ /* 0x010fe400078e02ff */
[----:B------:R-:W-:Y:S02]  /*a470*/  @P1 IMAD.IADD R5, R5, 0x1, R9 ;  /* 0x0000000105051824 */ /* 0x000fe400078e0209 */
[C---:B------:R-:W-:Y:S02]  /*a480*/  @P0 IMAD R9, R22.reuse, R11, R0 ;  /* 0x0000000b16090224 */ /* 0x040fe400078e0200 */
[----:B0-----:R-:W-:Y:S02]  /*a490*/  @P1 IMAD R6, R7, R12, RZ ;  /* 0x0000000c07061224 */ /* 0x001fe400078e02ff */
        /* <DEDUP_REMOVED lines=10> */
[----:B------:R-:W-:Y:S01]  /*a540*/  @P1 LEA.HI.X R9, R6, UR7, R3, 0x2, P3 ;  /* 0x0000000706091c11 */ /* 0x000fe200098f1403 */
[----:B------:R-:W-:-:S04]  /*a550*/  IMAD.MOV.U32 R3, RZ, RZ, 0x3f800000 ;  /* 0x3f800000ff037424 */ /* 0x000fc800078e00ff */
        /* <DEDUP_REMOVED lines=10> */
[----:B------:R-:W-:-:S04]  /*a600*/  MOV R3, UR4 ;  /* 0x0000000400037c02 */ /* 0x000fc80008000f00 */
[----:B------:R-:W-:-:S04]  /*a610*/  SHF.L.U32 R3, R3, 0x1f, RZ ;  /* 0x0000001f03037819 */ /* 0x000fc800000006ff */
[----:B------:R0:W2:Y:S03]  /*a620*/  SYNCS.PHASECHK.TRANS64.TRYWAIT P0, [R16+URZ+0x22800], R3 ;  /* 0x02280003100075a7 */ /* 0x0000a6000800017f */
[----:B--2---:R-:W-:Y:S05]  /*a630*/  @!P0 NANOSLEEP.SYNCS 0x989680 ;  /* 0x009896800000895d */ /* 0x004fea0003900000 */
[----:B------:R-:W2:Y:S01]  /*a640*/  @!P0 SYNCS.PHASECHK.TRANS64 P0, [R16+URZ+0x22800], R3 ;  /* 0x02280003100085a7 */ /* 0x000ea2000800007f */
[----:B------:R-:W-:Y:S04]  /*a650*/  BSSY B0, `(.L_x_1654) ;  /* 0x0000006000007945 */ /* 0x000fe80003800000 */
[----:B--2---:R-:W-:Y:S05]  /*a660*/  @P0 BRA `(.L_x_1655) ;  /* 0x0000000000100947 */ /* 0x004fea0003800000 */
.L_x_1656:
[----:B--2---:R2:W3:Y:S02]  /*a670*/  SYNCS.PHASECHK.TRANS64.TRYWAIT P0, [R16+URZ+0x22800], R3 ;  /* 0x02280003100075a7 */ /* 0x0044e4000800017f */
[----:B---3--:R-:W-:Y:S05]  /*a680*/  @!P0 NANOSLEEP.SYNCS 0x989680 ;  /* 0x009896800000895d */ /* 0x008fea0003900000 */
[----:B------:R-:W3:Y:S02]  /*a690*/  @!P0 SYNCS.PHASECHK.TRANS64 P0, [R16+URZ+0x22800], R3 ;  /* 0x02280003100085a7 */ /* 0x000ee4000800007f */
[----:B---3--:R-:W-:Y:S05]  /*a6a0*/  @!P0 BRA `(.L_x_1656) ;  /* 0xfffffffc00f08947 */ /* 0x008fea000383ffff */
.L_x_1655:
[----:B------:R-:W-:Y:S05]  /*a6b0*/  BSYNC B0 ;  /* 0x0000000000007941 */ /* 0x000fea0003800000 */
.L_x_1654:
[----:B------:R-:W-:Y:S05]  /*a6c0*/  BRA `(.L_x_1657) ;  /* 0x0000006c009c7947 */ /* 0x000fea0003800000 */
.L_x_1653:
[----:B------:R-:W-:Y:S01]  /*a6d0*/  ULOP3.LUT UP0, URZ, UR42, 0x1bf, URZ, 0xc0, !UPT ;  /* 0x000001bf2a3f7892 */ /* 0x000fe2000f80c03f */
[----:B-----5:R-:W-:Y:S01]  /*a6e0*/  SHF.R.S32.HI R0, RZ, 0x1f, R24 ;  /* 0x0000001fff007819 */ /* 0x020fe20000011418 */
[----:B------:R-:W-:Y:S01]  /*a6f0*/  ULDC.64 UR4, c[0x0][0x3f8] ;  /* 0x0000fe0000047ab9 */ /* 0x000fe20000000a00 */
[----:B------:R-:W-:Y:S01]  /*a700*/  ULDC.64 UR6, c[0x0][0x408] ;  /* 0x0001020000067ab9 */ /* 0x000fe20000000a00 */
[----:B------:R-:W-:Y:S02]  /*a710*/  IMAD.WIDE.U32 R26, R24, UR4, RZ ;  /* 0x00000004181a7c25 */ /* 0x000fe4000f8e00ff */
[----:B------:R-:W-:Y:S02]  /*a720*/  PLOP3.LUT P0, PT, PT, PT, UP0, 0x80, 0x0 ;  /* 0x000000000000781c */ /* 0x000fe40003f0f008 */
[C---:B------:R-:W-:Y:S02]  /*a730*/  IMAD R3, R0.reuse, UR4, RZ ;  /* 0x0000000400037c24 */ /* 0x040fe4000f8e02ff */
[----:B------:R-:W-:-:S02]  /*a740*/  IMAD R5, R0, UR6, RZ ;  /* 0x0000000600057c24 */ /* 0x000fc4000f8e02ff */
[C---:B------:R-:W-:Y:S02]  /*a750*/  IMAD R3, R24.reuse, UR5, R3 ;  /* 0x0000000518037c24 */ /* 0x040fe4000f8e0203 */
[C---:B------:R-:W-:Y:S02]  /*a760*/  IMAD R5, R24.reuse, UR7, R5 ;  /* 0x0000000718057c24 */ /* 0x040fe4000f8e0205 */
[----:B------:R-:W-:-:S04]  /*a770*/  IMAD.WIDE.U32 R24, R24, UR6, RZ ;  /* 0x0000000618187c25 */ /* 0x000fc8000f8e00ff */
[----:B------:R-:W-:Y:S02]  /*a780*/  IMAD.IADD R29, R3, 0x1, R27 ;  /* 0x00000001031d7824 */ /* 0x000fe400078e021b */
[----:B------:R-:W-:Y:S01]  /*a790*/  IMAD.IADD R31, R5, 0x1, R25 ;  /* 0x00000001051f7824 */ /* 0x000fe200078e0219 */
[----:B------:R-:W-:Y:S06]  /*a7a0*/  @!P0 BRA `(.L_x_1658) ;  /* 0x0000000000408947 */ /* 0x000fec0003800000 */
[----:B------:R-:W-:Y:S01]  /*a7b0*/  MOV R0, 0x0 ;  /* 0x0000000000007802 */ /* 0x000fe20000000f00 */
[----:B------:R-:W-:Y:S01]  /*a7c0*/  ULDC.64 UR4, c[0x4][0xc8] ;  /* 0x0100320000047ab9 */ /* 0x000fe20000000a00 */
[----:B------:R-:W-:Y:S01]  /*a7d0*/  ULDC.64 UR6, c[0x4][0xd0] ;  /* 0x0100340000067ab9 */ /* 0x000fe20000000a00 */
[----:B------:R-:W-:Y:S01]  /*a7e0*/  IMAD.U32 R4, RZ, RZ, UR4 ;  /* 0x00000004ff047e24 */ /* 0x000fe2000f8e00ff */
[----:B------:R0:W2:Y:S01]  /*a7f0*/  LDC.64 R14, c[0x4][R0] ;  /* 0x01000000000e7b82 */ /* 0x0000a20000000a00 */
        /* <DEDUP_REMOVED lines=10> */
[----:B-12---:R-:W-:Y:S05]  /*a8a0*/  CALL.ABS.NOINC R14 ;  /* 0x000000000e007343 */ /* 0x006fea0003c00000 */
.L_x_1658:
[----:B------:R-:W-:Y:S01]  /*a8b0*/  ULDC.U8 UR4, c[0x0][0x410] ;  /* 0x0001040000047ab9 */ /* 0x000fe20000000000 */
[----:B------:R-:W-:Y:S01]  /*a8c0*/  BSSY B0, `(.L_x_1659) ;  /* 0x00006bf000007945 */ /* 0x000fe20003800000 */
[----:B------:R-:W-:Y:S02]  /*a8d0*/  ISETP.NE.AND P0, PT, RZ, UR4, PT ;  /* 0x00000004ff007c0c */ /* 0x000fe4000bf05270 */
[----:B------:R-:W-:-:S11]  /*a8e0*/  IADD3 R10, R176, R178, RZ ;  /* 0x000000b2b00a7210 */ /* 0x000fd60007ffe0ff */
[----:B------:R-:W-:Y:S05]  /*a8f0*/  @!P0 BRA `(.L_x_1660) ;  /* 0x0000003400788947 */ /* 0x000fea0003800000 */
[----:B------:R-:W0:Y:S01]  /*a900*/  LDC R45, c[0x0][0x448] ;  /* 0x00011200ff2d7b82 */ /* 0x000e220000000800 */
[----:B------:R-:W-:Y:S01]  /*a910*/  ULDC.64 UR4, c[0x0][0x3f8] ;  /* 0x0000fe0000047ab9 */ /* 0x000fe20000000a00 */
[----:B------:R-:W-:Y:S01]  /*a920*/  IMAD.MOV.U32 R4, RZ, RZ, R26 ;  /* 0x000000ffff047224 */ /* 0x000fe200078e001a */
[----:B------:R-:W-:Y:S01]  /*a930*/  ULDC.64 UR6, c[0x0][0x408] ;  /* 0x0001020000067ab9 */ /* 0x000fe20000000a00 */
[----:B------:R-:W-:Y:S01]  /*a940*/  IMAD.MOV.U32 R6, RZ, RZ, R24 ;  /* 0x000000ffff067224 */ /* 0x000fe200078e0018 */
[----:B------:R-:W-:Y:S01]  /*a950*/  ULDC.64 UR8, c[0x0][0x400] ;  /* 0x0001000000087ab9 */ /* 0x000fe20000000a00 */
[----:B------:R-:W-:Y:S01]  /*a960*/  IMAD.MOV.U32 R7, RZ, RZ, R31 ;  /* 0x000000ffff077224 */ /* 0x000fe200078e001f */
[----:B0-----:R-:W-:-:S13]  /*a970*/  ISETP.NE.AND P0, PT, R45, 0x1, PT ;  /* 0x000000012d00780c */ /* 0x001fda0003f05270 */
[----:B------:R-:W0:Y:S08]  /*a980*/  @P0 LDC R3, c[0x0][0x44c] ;  /* 0x00011300ff030b82 */ /* 0x000e300000000800 */
[----:B------:R-:W2:Y:S01]  /*a990*/  @P0 LDC R5, c[0x0][0x450] ;  /* 0x00011400ff050b82 */ /* 0x000ea20000000800 */
[----:B0-----:R-:W-:-:S04]  /*a9a0*/  @P0 IMAD.HI.U32 R0, R10, R3, RZ ;  /* 0x000000030a000227 */ /* 0x001fc800078e00ff */
[----:B------:R-:W-:Y:S01]  /*a9b0*/  IMAD.MOV.U32 R3, RZ, RZ, R10 ;  /* 0x000000ffff037224 */ /* 0x000fe200078e000a */
[----:B--2---:R-:W-:Y:S01]  /*a9c0*/  @P0 SHF.R.U32.HI R3, RZ, R5, R0 ;  /* 0x00000005ff030219 */ /* 0x004fe20000011600 */
[----:B------:R-:W-:-:S03]  /*a9d0*/  IMAD.MOV.U32 R5, RZ, RZ, R29 ;  /* 0x000000ffff057224 */ /* 0x000fc600078e001d */
[----:B------:R-:W-:Y:S01]  /*a9e0*/  SHF.R.S32.HI R0, RZ, 0x1f, R3 ;  /* 0x0000001fff007819 */ /* 0x000fe20000011403 */
[----:B------:R-:W-:-:S04]  /*a9f0*/  IMAD.WIDE.U32 R4, R3, UR4, R4 ;  /* 0x0000000403047c25 */ /* 0x000fc8000f8e0004 */
[----:B------:R-:W-:Y:S02]  /*aa00*/  IMAD R8, R0, UR4, RZ ;  /* 0x0000000400087c24 */ /* 0x000fe4000f8e02ff */
[----:B------:R-:W-:-:S04]  /*aa10*/  IMAD.WIDE.U32 R6, R3, UR6, R6 ;  /* 0x0000000603067c25 */ /* 0x000fc8000f8e0006 */
[C---:B------:R-:W-:Y:S01]  /*aa20*/  IMAD R13, R3.reuse, UR5, R8 ;  /* 0x00000005030d7c24 */ /* 0x040fe2000f8e0208 */
[----:B------:R-:W-:Y:S01]  /*aa30*/  ULDC.64 UR4, c[0x0][0x3e8] ;  /* 0x0000fa0000047ab9 */ /* 0x000fe20000000a00 */
[----:B------:R-:W-:Y:S01]  /*aa40*/  IMAD R8, R0, UR6, RZ ;  /* 0x0000000600087c24 */ /* 0x000fe2000f8e02ff */
[----:B------:R-:W-:Y:S01]  /*aa50*/  IADD3 R0, P0, R4, UR4, RZ ;  /* 0x0000000404007c10 */ /* 0x000fe2000ff1e0ff */
[----:B------:R-:W-:Y:S01]  /*aa60*/  UMOV UR4, 0xffffffff ;  /* 0xffffffff00047882 */ /* 0x000fe20000000000 */
[----:B------:R-:W-:Y:S01]  /*aa70*/  IADD3 R4, P1, R6, UR8, RZ ;  /* 0x0000000806047c10 */ /* 0x000fe2000ff3e0ff */
[----:B------:R-:W-:Y:S01]  /*aa80*/  IMAD R3, R3, UR7, R8 ;  /* 0x0000000703037c24 */ /* 0x000fe2000f8e0208 */
[----:B------:R-:W-:-:S04]  /*aa90*/  IADD3.X R13, R5, UR5, R13, P0, !PT ;  /* 0x00000005050d7c10 */ /* 0x000fc800087fe40d */
[----:B------:R-:W-:Y:S01]  /*aaa0*/  IADD3.X R5, R7, UR9, R3, P1, !PT ;  /* 0x0000000907057c10 */ /* 0x000fe20008ffe403 */
[----:B------:R-:W-:Y:S06]  /*aab0*/  BRA.DIV UR4, `(.L_x_1661) ;  /* 0x000001f204107947 */ /* 0x000fec000b800000 */
[----:B------:R0:W2:Y:S04]  /*aac0*/  SHFL.IDX PT, R3, R13, RZ, 0x1e1f ;  /* 0x001e1fff0d037589 */ /* 0x0000a800000e0000 */
[----:B------:R-:W3:Y:S04]  /*aad0*/  SHFL.IDX PT, R0, R0, RZ, 0x1e1f ;  /* 0x001e1fff00007589 */ /* 0x000ee800000e0000 */
[----:B------:R-:W4:Y:S04]  /*aae0*/  SHFL.IDX PT, R5, R5, RZ, 0x1e1f ;  /* 0x001e1fff05057589 */ /* 0x000f2800000e0000 */
[----:B------:R0:W0:Y:S02]  /*aaf0*/  SHFL.IDX PT, R14, R4, RZ, 0x1e1f ;  /* 0x001e1fff040e7589 */ /* 0x00002400000e0000 */
.L_x_1970:
[----:B------:R-:W-:Y:S01]  /*ab00*/  IMAD R45, R170, R45, RZ ;  /* 0x0000002daa2d7224 */ /* 0x000fe200078e02ff */
[----:B------:R-:W-:Y:S01]  /*ab10*/  BSSY B1, `(.L_x_1662) ;  /* 0x0000047000017945 */ /* 0x000fe20003800000 */
[----:B------:R-:W-:Y:S02]  /*ab20*/  CS2R R8, SRZ ;  /* 0x0000000000087805 */ /* 0x000fe4000001ff00 */
[----:B0-----:R-:W-:Y:S02]  /*ab30*/  CS2R R12, SRZ ;  /* 0x00000000000c7805 */ /* 0x001fe4000001ff00 */
        /* <DEDUP_REMOVED lines=12> */
[----:B------:R-:W-:Y:S01]  /*ac00*/  ULDC UR4, c[0x0][0x3f4] ;  /* 0x0000fd0000047ab9 */ /* 0x000fe20000000800 */
[----:B------:R-:W-:Y:S02]  /*ac10*/  CS2R R38, SRZ ;  /* 0x0000000000267805 */ /* 0x000fe4000001ff00 */
[----:B------:R-:W-:Y:S02]  /*ac20*/  ISETP.GE.AND P5, PT, R174, UR4, PT ;  /* 0x00000004ae007c0c */ /* 0x000fe4000bfa6270 */
[----:B------:R-:W-:Y:S02]  /*ac30*/  CS2R R36, SRZ ;  /* 0x0000000000247805 */ /* 0x000fe4000001ff00 */
[----:B------:R-:W-:Y:S02]  /*ac40*/  ISETP.GE.AND P2, PT, R190, UR4, PT ;  /* 0x00000004be007c0c */ /* 0x000fe4000bf46270 */
[----:B------:R-:W-:Y:S02]  /*ac50*/  CS2R R32, SRZ ;  /* 0x0000000000207805 */ /* 0x000fe4000001ff00 */
[----:B------:R-:W-:-:S05]  /*ac60*/  ISETP.GE.AND P3, PT, R189, UR4, PT ;  /* 0x00000004bd007c0c */ /* 0x000fca000bf66270 */
[----:B------:R-:W-:Y:S02]  /*ac70*/  @!P5 SHF.R.S32.HI R4, RZ, 0x1f, R174 ;  /* 0x0000001fff04d819 */ /* 0x000fe400000114ae */
[C---:B---3--:R-:W-:Y:S02]  /*ac80*/  @!P5 IADD3 R6, P0, R174.reuse, R0, RZ ;  /* 0x00000000ae06d210 */ /* 0x048fe40007f1e0ff */
[----:B------:R-:W-:Y:S02]  /*ac90*/  @!P5 IADD3 R8, P1, R174, R14, RZ ;  /* 0x0000000eae08d210 */ /* 0x000fe40007f3e0ff */
[----:B------:R-:W-:Y:S01]  /*aca0*/  @!P2 IADD3 R10, P4, R190, R0, RZ ;  /* 0x00000000be0aa210 */ /* 0x000fe20007f9e0ff */
[--C-:B--2---:R-:W-:Y:S02]  /*acb0*/  @!P5 IMAD.X R7, R3, 0x1, R4.reuse, P0 ;  /* 0x000000010307d824 */ /* 0x104fe400000e0604 */
[----:B----4-:R-:W-:Y:S01]  /*acc0*/  @!P5 IMAD.X R9, R5, 0x1, R4, P1 ;  /* 0x000000010509d824 */ /* 0x010fe200008e0604 */
[----:B------:R-:W-:Y:S01]  /*acd0*/  ISETP.GE.AND P1, PT, R192, UR4, PT ;  /* 0x00000004c0007c0c */ /* 0x000fe2000bf26270 */
[----:B------:R-:W-:Y:S01]  /*ace0*/  @!P2 IMAD.X R11, R3, 0x1, R214, P4 ;  /* 0x00000001030ba824 */ /* 0x000fe200020e06d6 */
[----:B------:R-:W-:Y:S01]  /*acf0*/  @!P2 IADD3 R12, P0, R190, R14, RZ ;  /* 0x0000000ebe0ca210 */ /* 0x000fe20007f1e0ff */
[----:B------:R0:W5:Y:S01]  /*ad00*/  @!P5 LD.E.64 R38, desc[UR38][R6.64] ;  /* 0x000000260626d980 */ /* 0x000162000c101b00 */
[----:B------:R-:W-:-:S03]  /*ad10*/  @!P3 IADD3 R20, P4, R189, R0, RZ ;  /* 0x00000000bd14b210 */ /* 0x000fc60007f9e0ff */
[----:B------:R-:W5:Y:S01]  /*ad20*/  @!P5 LD.E.64 R36, desc[UR38][R8.64] ;  /* 0x000000260824d980 */ /* 0x000f62000c101b00 */
[----:B------:R-:W-:Y:S02]  /*ad30*/  @!P3 IADD3 R40, P5, R189, R14, RZ ;  /* 0x0000000ebd28b210 */ /* 0x000fe40007fbe0ff */
[----:B------:R-:W-:Y:S01]  /*ad40*/  CS2R R34, SRZ ;  /* 0x0000000000227805 */ /* 0x000fe2000001ff00 */
[----:B------:R-:W-:Y:S01]  /*ad50*/  @!P2 IMAD.X R13, R5, 0x1, R214, P0 ;  /* 0x00000001050da824 */ /* 0x000fe200000e06d6 */
[----:B------:R-:W-:Y:S02]  /*ad60*/  CS2R R28, SRZ ;  /* 0x00000000001c7805 */ /* 0x000fe4000001ff00 */
[----:B------:R-:W-:Y:S01]  /*ad70*/  CS2R R30, SRZ ;  /* 0x00000000001e7805 */ /* 0x000fe2000001ff00 */
[--C-:B------:R-:W-:Y:S01]  /*ad80*/  @!P3 IMAD.X R21, R3, 0x1, R213.reuse, P4 ;  /* 0x000000010315b824 */ /* 0x100fe200020e06d5 */
[----:B------:R-:W5:Y:S01]  /*ad90*/  @!P2 LD.E.64 R32, desc[UR38][R10.64] ;  /* 0x000000260a20a980 */ /* 0x000f62000c101b00 */
[----:B------:R-:W-:Y:S01]  /*ada0*/  @!P3 IMAD.X R41, R5, 0x1, R213, P5 ;  /* 0x000000010529b824 */ /* 0x000fe200028e06d5 */
[----:B------:R-:W-:-:S02]  /*adb0*/  ISETP.GE.AND P0, PT, R191, UR4, PT ;  /* 0x00000004bf007c0c */ /* 0x000fc4000bf06270 */
[----:B------:R2:W5:Y:S01]  /*adc0*/  @!P2 LD.E.64 R34, desc[UR38][R12.64] ;  /* 0x000000260c22a980 */ /* 0x000562000c101b00 */
[----:B------:R-:W-:Y:S02]  /*add0*/  ISETP.GE.AND P2, PT, R193, UR4, PT ;  /* 0x00000004c1007c0c */ /* 0x000fe4000bf46270 */
[C---:B------:R-:W-:Y:S01]  /*ade0*/  @!P1 IADD3 R42, P4, R192.reuse, R14, RZ ;  /* 0x0000000ec02a9210 */ /* 0x040fe20007f9e0ff */
[----:B------:R3:W5:Y:S04]  /*adf0*/  @!P3 LD.E.64 R28, desc[UR38][R20.64] ;  /* 0x00000026141cb980 */ /* 0x000768000c101b00 */
[----:B------:R4:W5:Y:S01]  /*ae00*/  @!P3 LD.E.64 R30, desc[UR38][R40.64] ;  /* 0x00000026281eb980 */ /* 0x000962000c101b00 */
[----:B0-----:R-:W-:Y:S02]  /*ae10*/  @!P1 IADD3 R6, P3, R192, R0, RZ ;  /* 0x00000000c0069210 */ /* 0x001fe40007f7e0ff */
[----:B------:R-:W-:-:S02]  /*ae20*/  CS2R R24, SRZ ;  /* 0x0000000000187805 */ /* 0x000fc4000001ff00 */
[----:B------:R-:W-:Y:S01]  /*ae30*/  CS2R R26, SRZ ;  /* 0x00000000001a7805 */ /* 0x000fe2000001ff00 */
[----:B------:R-:W-:Y:S01]  /*ae40*/  @!P1 IMAD.X R43, R5, 0x1, R212, P4 ;  /* 0x00000001052b9824 */ /* 0x000fe200020e06d4 */
[----:B------:R-:W-:Y:S02]  /*ae50*/  @!P1 IADD3.X R7, R3, R212, RZ, P3, !PT ;  /* 0x000000d403079210 */ /* 0x000fe40001ffe4ff */
[----:B--2---:R-:W-:Y:S02]  /*ae60*/  CS2R R12, SRZ ;  /* 0x00000000000c7805 */ /* 0x004fe4000001ff00 */
[-C--:B------:R-:W-:Y:S01]  /*ae70*/  @!P0 IADD3 R46, P5, R191, R0.reuse, RZ ;  /* 0x00000000bf2e8210 */ /* 0x080fe20007fbe0ff */
[----:B------:R0:W5:Y:S01]  /*ae80*/  @!P1 LD.E.64 R26, desc[UR38][R42.64] ;  /* 0x000000262a1a9980 */ /* 0x000162000c101b00 */
[----:B------:R-:W-:Y:S02]  /*ae90*/  @!P2 IADD3 R48, P3, R193, R0, RZ ;  /* 0x00000000c130a210 */ /* 0x000fe40007f7e0ff */
[----:B---3--:R-:W-:-:S02]  /*aea0*/  CS2R R20, SRZ ;  /* 0x0000000000147805 */ /* 0x008fc4000001ff00 */
[----:B------:R-:W-:Y:S01]  /*aeb0*/  CS2R R8, SRZ ;  /* 0x0000000000087805 */ /* 0x000fe2000001ff00 */
[----:B------:R0:W5:Y:S01]  /*aec0*/  @!P1 LD.E.64 R24, desc[UR38][R6.64] ;  /* 0x0000002606189980 */ /* 0x000162000c101b00 */
[-C--:B----4-:R-:W-:Y:S02]  /*aed0*/  @!P0 IADD3 R40, P1, R191, R14.reuse, RZ ;  /* 0x0000000ebf288210 */ /* 0x090fe40007f3e0ff */
[----:B------:R-:W-:Y:S02]  /*aee0*/  CS2R R10, SRZ ;  /* 0x00000000000a7805 */ /* 0x000fe4000001ff00 */
[----:B------:R-:W-:Y:S01]  /*aef0*/  @!P2 IADD3 R14, P4, R193, R14, RZ ;  /* 0x0000000ec10ea210 */ /* 0x000fe20007f9e0ff */
[--C-:B------:R-:W-:Y:S02]  /*af00*/  @!P0 IMAD.X R47, R3, 0x1, R211.reuse, P5 ;  /* 0x00000001032f8824 */ /* 0x100fe400028e06d3 */
[----:B------:R-:W-:Y:S02]  /*af10*/  @!P0 IMAD.X R41, R5, 0x1, R211, P1 ;  /* 0x0000000105298824 */ /* 0x000fe400008e06d3 */
[--C-:B------:R-:W-:Y:S01]  /*af20*/  @!P2 IMAD.X R49, R3, 0x1, R210.reuse, P3 ;  /* 0x000000010331a824 */ /* 0x100fe200018e06d2 */
[----:B------:R0:W5:Y:S01]  /*af30*/  @!P0 LD.E.64 R12, desc[UR38][R46.64] ;  /* 0x000000262e0c8980 */ /* 0x000162000c101b00 */
[----:B------:R-:W-:-:S03]  /*af40*/  @!P2 IMAD.X R15, R5, 0x1, R210, P4 ;  /* 0x00000001050fa824 */ /* 0x000fc600020e06d2 */
[----:B------:R0:W5:Y:S04]  /*af50*/  @!P0 LD.E.64 R20, desc[UR38][R40.64] ;  /* 0x0000002628148980 */ /* 0x000168000c101b00 */
[----:B------:R0:W5:Y:S04]  /*af60*/  @!P2 LD.E.64 R8, desc[UR38][R48.64] ;  /* 0x000000263008a980 */ /* 0x000168000c101b00 */
[----:B------:R0:W5:Y:S02]  /*af70*/  @!P2 LD.E.64 R10, desc[UR38][R14.64] ;  /* 0x000000260e0aa980 */ /* 0x000164000c101b00 */
.L_x_1663:
[----:B------:R-:W-:Y:S05]  /*af80*/  BSYNC B1 ;  /* 0x0000000000017941 */ /* 0x000fea0003800000 */
.L_x_1662:
[----:B------:R-:W-:Y:S01]  /*af90*/  ULEA.HI UR4, UR37, UR37, URZ, 0x1 ;  /* 0x0000002525047291 */ /* 0x000fe2000f8f083f */
[----:B--2---:R-:W-:Y:S01]  /*afa0*/  VIADDMNMX R3, R45, -R178, 0x80, PT ;  /* 0x000000802d037446 */ /* 0x004fe200038009b2 */
[----:B------:R-:W-:Y:S02]  /*afb0*/  BSSY B1, `(.L_x_1664) ;  /* 0x0000008000017945 */ /* 0x000fe40003800000 */
[----:B------:R-:W-:Y:S01]  /*afc0*/  ULOP3.LUT UR4, UR4, 0xfffffffe, URZ, 0xc0, !UPT ;  /* 0xfffffffe04047892 */ /* 0x000fe2000f8ec03f */
[----:B------:R-:W-:-:S03]  /*afd0*/  ISETP.GE.AND P1, PT, R176, R3, PT ;  /* 0x00000003b000720c */ /* 0x000fc60003f26270 */
[----:B------:R-:W-:-:S06]  /*afe0*/  UIADD3 UR4, UR37, -UR4, URZ ;  /* 0x8000000425047290 */ /* 0x000fcc000fffe03f */
[----:B----4-:R-:W-:-:S05]  /*aff0*/  IMAD.U32 R5, RZ, RZ, UR4 ;  /* 0x00000004ff057e24 */ /* 0x010fca000f8e00ff */
[----:B------:R-:W-:-:S04]  /*b000*/  SHF.L.U32 R5, R5, 0x1f, RZ ;  /* 0x0000001f05057819 */ /* 0x000fc800000006ff */
[----:B------:R-:W2:Y:S02]  /*b010*/  SYNCS.PHASECHK.TRANS64.TRYWAIT P0, [R16+URZ+0x22800], R5 ;  /* 0x02280005100075a7 */ /* 0x000ea4000800017f */
[----:B--2---:R-:W-:Y:S05]  /*b020*/  @!P0 BRA `(.L_x_1665) ;  /* 0x000001ec00208947 */ /* 0x004fea0003800000 */
.L_x_1971:
[----:B------:R-:W-:Y:S05]  /*b030*/  BSYNC B1 ;  /* 0x0000000000017941 */ /* 0x000fea0003800000 */
.L_x_1664:
[----:B------:R-:W-:Y:S05]  /*b040*/  @P1 BRA `(.L_x_1666) ;  /* 0x0000006400181947 */ /* 0x000fea0003800000 */
[----:B---3--:R-:W3:Y:S01]  /*b050*/  LDC R0, c[0x0][0x3f4] ;  /* 0x0000fd00ff007b82 */ /* 0x008ee20000000800 */
[----:B------:R-:W-:Y:S01]  /*b060*/  BSSY B1, `(.L_x_1667) ;  /* 0x000007f000017945 */ /* 0x000fe20003800000 */
[-C--:B---3--:R-:W-:Y:S02]  /*b070*/  ISETP.GE.AND P0, PT, R174, R0.reuse, PT ;  /* 0x00000000ae00720c */ /* 0x088fe40003f06270 */
[-C--:B------:R-:W-:Y:S02]  /*b080*/  ISETP.GE.AND P1, PT, R190, R0.reuse, PT ;  /* 0x00000000be00720c */ /* 0x080fe40003f26270 */
[-C--:B------:R-:W-:Y:S02]  /*b090*/  ISETP.GE.AND P2, PT, R189, R0.reuse, PT ;  /* 0x00000000bd00720c */ /* 0x080fe40003f46270 */
[-C--:B------:R-:W-:Y:S02]  /*b0a0*/  ISETP.GE.AND P3, PT, R192, R0.reuse, PT ;  /* 0x00000000c000720c */ /* 0x080fe40003f66270 */
[----:B------:R-:W-:-:S02]  /*b0b0*/  ISETP.GE.AND P4, PT, R191, R0, PT ;  /* 0x00000000bf00720c */ /* 0x000fc40003f86270 */
[----:B------:R-:W-:Y:S01]  /*b0c0*/  ISETP.GE.AND P5, PT, R193, R0, PT ;  /* 0x00000000c100720c */ /* 0x000fe20003fa6270 */
[----:B------:R-:W-:Y:S02]  /*b0d0*/  IMAD.IADD R0, R16, 0x1, R199 ;  /* 0x0000000110007824 */ /* 0x000fe400078e02c7 */
[----:B------:R-:W-:Y:S10]  /*b0e0*/  @P0 BRA `(.L_x_1668) ;  /* 0x0000000400d80947 */ /* 0x000ff40003800000 */
[----:B0-2---:R-:W0:Y:S01]  /*b0f0*/  LDS.128 R4, [R0+0x10400] ;  /* 0x0104000000047984 */ /* 0x005e220000000c00 */
[----:B-----5:R-:W-:Y:S02]  /*b100*/  SHF.R.U32.HI R14, RZ, 0x8, R38 ;  /* 0x00000008ff0e7819 */ /* 0x020fe40000011626 */
        /* <DEDUP_REMOVED lines=24> */
[----:B0-----:R-:W-:-:S02]  /*b290*/  F2FP.F16.E4M3.UNPACK_B R3, R6.H1 ;  /* 0x00000006ff03723e */ /* 0x001fc400030006ff */
[----:B------:R-:W-:Y:S02]  /*b2a0*/  F2FP.F16.E4M3.UNPACK_B R42, R45 ;  /* 0x0000002dff2a723e */ /* 0x000fe400020006ff */
[----:B------:R-:W-:Y:S01]  /*b2b0*/  F2FP.F16.E4M3.UNPACK_B R39, R41 ;  /* 0x00000029ff27723e */ /* 0x000fe200020006ff */
[----:B------:R-:W-:Y:S01]  /*b2c0*/  HADD2.F32 R14, -RZ, R3.H1_H1 ;  /* 0x30000003ff0e7230 */ /* 0x000fe20000004100 */
[--C-:B------:R-:W-:Y:S01]  /*b2d0*/  LOP3.LUT R43, R43, 0xff0000, R36.reuse, 0xf8, !PT ;  /* 0x00ff00002b2b7812 */ /* 0x100fe200078ef824 */
[--C-:B------:R-:W-:Y:S01]  /*b2e0*/  HADD2.F32 R46, -RZ, R42.reuse.H1_H1 ;  /* 0x3000002aff2e7230 */ /* 0x100fe20000004100 */
[----:B------:R-:W-:Y:S01]  /*b2f0*/  F2FP.F16.E4M3.UNPACK_B R6, R6 ;  /* 0x00000006ff06723e */ /* 0x000fe200020006ff */
[----:B------:R-:W-:Y:S01]  /*b300*/  HADD2.F32 R40, -RZ, R39.H1_H1 ;  /* 0x30000027ff287230 */ /* 0x000fe20000004100 */
[----:B------:R-:W-:Y:S01]  /*b310*/  LOP3.LUT R43, R43, 0xff000000, R36, 0xf8, !PT ;  /* 0xff0000002b2b7812 */ /* 0x000fe200078ef824 */
[----:B------:R-:W-:Y:S01]  /*b320*/  HADD2.F32 R42, -RZ, R42.H0_H0 ;  /* 0x2000002aff2a7230 */ /* 0x000fe20000004100 */
[----:B------:R-:W-:Y:S01]  /*b330*/  LOP3.LUT R38, R15, 0xff000000, R38, 0xf8, !PT ;  /* 0xff0000000f267812 */ /* 0x000fe200078ef826 */
[C---:B------:R-:W-:Y:S01]  /*b340*/  FMUL.FTZ R48, R14.reuse, R46 ;  /* 0x0000002e0e307220 */ /* 0x040fe20000410000 */
[-C--:B------:R-:W-:Y:S01]  /*b350*/  F2FP.F16.E4M3.UNPACK_B R36, R7.reuse ;  /* 0x00000007ff24723e */ /* 0x080fe200020006ff */
[----:B------:R-:W-:Y:S01]  /*b360*/  FMUL.FTZ R47, R14, R40 ;  /* 0x000000280e2f7220 */ /* 0x000fe20000410000 */
[----:B------:R-:W-:Y:S01]  /*b370*/  F2FP.F16.E4M3.UNPACK_B R37, R7.H1 ;  /* 0x00000007ff25723e */ /* 0x000fe200030006ff */
[----:B------:R-:W-:Y:S01]  /*b380*/  HADD2.F32 R15, -RZ, R3.H0_H0 ;  /* 0x20000003ff0f7230 */ /* 0x000fe20000004100 */
[-C--:B------:R-:W-:Y:S01]  /*b390*/  F2FP.F16.E4M3.UNPACK_B R7, R5.reuse ;  /* 0x00000005ff07723e */ /* 0x080fe200020006ff */
[----:B------:R-:W-:Y:S01]  /*b3a0*/  HADD2.F32 R39, -RZ, R39.H0_H0 ;  /* 0x20000027ff277230 */ /* 0x000fe20000004100 */
[----:B------:R-:W-:Y:S01]  /*b3b0*/  F2FP.F16.E4M3.UNPACK_B R14, R5.H1 ;  /* 0x00000005ff0e723e */ /* 0x000fe200030006ff */
[----:B------:R-:W-:-:S02]  /*b3c0*/  HADD2.F32 R5, -RZ, R6.H1_H1 ;  /* 0x30000006ff057230 */ /* 0x000fc40000004100 */
[C---:B------:R-:W-:Y:S01]  /*b3d0*/  FFMA.FTZ R48, R15.reuse, R40, -R48 ;  /* 0x000000280f307223 */ /* 0x040fe20000010830 */
        /* <DEDUP_REMOVED lines=71> */
.L_x_1668:
[----:B------:R-:W-:Y:S05]  /*b850*/  BSYNC B1 ;  /* 0x0000000000017941 */ /* 0x000fea0003800000 */
.L_x_1667:
[----:B------:R-:W-:Y:S04]  /*b860*/  BSSY B1, `(.L_x_1669) ;  /* 0x000007c000017945 */ /* 0x000fe80003800000 */
[----:B------:R-:W-:Y:S05]  /*b870*/  @P1 BRA `(.L_x_1670) ;  /* 0x0000000400e81947 */ /* 0x000fea0003800000 */
[----:B0-23--:R-:W0:Y:S01]  /*b880*/  LDS.128 R4, [R206] ;  /* 0x00000000ce047984 */ /* 0x00de220000000c00 */
        /* <DEDUP_REMOVED lines=13> */
[----:B------:R-:W-:Y:S02]  /*b960*/  LOP3.LUT R14, R32, 0xff, RZ, 0xc0, !PT ;  /* 0x000000ff200e7812 */ /* 0x000fe400078ec0ff */
        /* <DEDUP_REMOVED lines=107> */
.L_x_1670:
[----:B------:R-:W-:Y:S05]  /*c020*/  BSYNC B1 ;  /* 0x0000000000017941 */ /* 0x000fea0003800000 */
.L_x_1669:
[----:B------:R-:W-:Y:S04]  /*c030*/  BSSY B1, `(.L_x_1671) ;  /* 0x0000078000017945 */ /* 0x000fe80003800000 */
[----:B------:R-:W-:Y:S05]  /*c040*/  @P2 BRA `(.L_x_1672) ;  /* 0x0000000400d82947 */ /* 0x000fea0003800000 */
[----:B0-234-:R-:W0:Y:S01]  /*c050*/  LDS.128 R4, [R0+0x12400] ;  /* 0x0124000000047984 */ /* 0x01de220000000c00 */
        /* <DEDUP_REMOVED lines=117> */
.L_x_1672:
[----:B------:R-:W-:Y:S05]  /*c7b0*/  BSYNC B1 ;  /* 0x0000000000017941 */ /* 0x000fea0003800000 */
.L_x_1671:
        /* <DEDUP_REMOVED lines=124> */
.L_x_1674:
[----:B------:R-:W-:Y:S05]  /*cf80*/  BSYNC B1 ;  /* 0x0000000000017941 */ /* 0x000fea0003800000 */
.L_x_1673:
[----:B------:R-:W-:Y:S04]  /*cf90*/  BSSY B1, `(.L_x_1675) ;  /* 0x0000078000017945 */ /* 0x000fe80003800000 */
[----:B------:R-:W-:Y:S05]  /*cfa0*/  @P4 BRA `(.L_x_1676) ;  /* 0x0000000400d84947 */ /* 0x000fea0003800000 */
[----:B0-234-:R-:W0:Y:S01]  /*cfb0*/  LDS.128 R4, [R0+0x14400] ;  /* 0x0144000000047984 */ /* 0x01de220000000c00 */
[----:B-----5:R-:W-:Y:S02]  /*cfc0*/  SHF.R.U32.HI R14, RZ, 0x8, R12 ;  /* 0x00000008ff0e7819 */ /* 0x020fe4000001160c */
[----:B------:R-:W-:Y:S02]  /*cfd0*/  SHF.R.U32.HI R24, RZ, 0x8, R13 ;  /* 0x00000008ff187819 */ /* 0x000fe4000001160d */
[----:B------:R-:W-:Y:S02]  /*cfe0*/  LOP3.LUT R3, R12, 0xff, RZ, 0xc0, !PT ;  /* 0x000000ff0c037812 */ /* 0x000fe400078ec0ff */
[----:B------:R-:W-:Y:S02]  /*cff0*/  LOP3.LUT R14, R14, 0xff, RZ, 0xc0, !PT ;  /* 0x000000ff0e0e7812 */ /* 0x000fe400078ec0ff */
[----:B------:R-:W-:Y:S02]  /*d000*/  SHF.R.U32.HI R27, RZ, 0x8, R21 ;  /* 0x00000008ff1b7819 */ /* 0x000fe40000011615 */
[----:B------:R-:W-:-:S02]  /*d010*/  LOP3.LUT R15, R13, 0xff, RZ, 0xc0, !PT ;  /* 0x000000ff0d0f7812 */ /* 0x000fc400078ec0ff */
[----:B------:R-:W-:Y:S02]  /*d020*/  LOP3.LUT R24, R24, 0xff, RZ, 0xc0, !PT ;  /* 0x000000ff18187812 */ /* 0x000fe400078ec0ff */
[----:B------:R-:W-:Y:S02]  /*d030*/  PRMT R3, R14, 0x7604, R3 ;  /* 0x000076040e037816 */ /* 0x000fe40000000003 */
[----:B------:R-:W-:Y:S02]  /*d040*/  SHF.R.U32.HI R29, RZ, 0x10, R21 ;  /* 0x00000010ff1d7819 */ /* 0x000fe40000011615 */
[----:B------:R-:W-:Y:S02]  /*d050*/  SHF.R.U32.HI R14, RZ, 0x8, R20 ;  /* 0x00000008ff0e7819 */ /* 0x000fe40000011614 */
[----:B------:R-:W-:Y:S01]  /*d060*/  SHF.R.U32.HI R28, RZ, 0x10, R13 ;  /* 0x00000010ff1c7819 */ /* 0x000fe2000001160d */
[----:B------:R-:W-:Y:S01]  /*d070*/  IMAD.U32 R29, R29, 0x10000, RZ ;  /* 0x000100001d1d7824 */ /* 0x000fe200078e00ff */
[----:B------:R-:W-:-:S02]  /*d080*/  LOP3.LUT R26, R21, 0xff, RZ, 0xc0, !PT ;  /* 0x000000ff151a7812 */ /* 0x000fc400078ec0ff */
[----:B------:R-:W-:Y:S02]  /*d090*/  LOP3.LUT R27, R27, 0xff, RZ, 0xc0, !PT ;  /* 0x000000ff1b1b7812 */ /* 0x000fe400078ec0ff */
[----:B------:R-:W-:Y:S02]  /*d0a0*/  PRMT R15, R24, 0x7604, R15 ;  /* 0x00007604180f7816 */ /* 0x000fe4000000000f */
[----:B------:R-:W-:Y:S02]  /*d0b0*/  LOP3.LUT R24, R20, 0xff, RZ, 0xc0, !PT ;  /* 0x000000ff14187812 */ /* 0x000fe400078ec0ff */
[----:B------:R-:W-:Y:S02]  /*d0c0*/  LOP3.LUT R25, R14, 0xff, RZ, 0xc0, !PT ;  /* 0x000000ff0e197812 */ /* 0x000fe400078ec0ff */
[----:B------:R-:W-:Y:S02]  /*d0d0*/  SHF.L.U32 R14, R28, 0x10, RZ ;  /* 0x000000101c0e7819 */ /* 0x000fe400000006ff */
[----:B------:R-:W-:-:S02]  /*d0e0*/  PRMT R26, R27, 0x7604, R26 ;  /* 0x000076041b1a7816 */ /* 0x000fc4000000001a */
        /* <DEDUP_REMOVED lines=98> */
.L_x_1676:
[----:B------:R-:W-:Y:S05]  /*d710*/  BSYNC B1 ;  /* 0x0000000000017941 */ /* 0x000fea0003800000 */
.L_x_1675:
        /* <DEDUP_REMOVED lines=9> */
[----:B------:R-:W-:Y:S02]  /*d7b0*/  SHF.R.U32.HI R14, RZ, 0x8, R10 ;  /* 0x00000008ff0e7819 */ /* 0x000fe4000001160a */
        /* <DEDUP_REMOVED lines=114> */
.L_x_1660:
[----:B------:R-:W0:Y:S01]  /*dee0*/  LDC R25, c[0x0][0x448] ;  /* 0x00011200ff197b82 */ /* 0x000e220000000800 */
[----:B------:R-:W-:Y:S01]  /*def0*/  IMAD.MOV.U32 R9, RZ, RZ, R10 ;  /* 0x000000ffff097224 */ /* 0x000fe200078e000a */
[----:B------:R-:W-:Y:S01]  /*df00*/  ULDC.64 UR4, c[0x0][0x3f8] ;  /* 0x0000fe0000047ab9 */ /* 0x000fe20000000a00 */
[----:B------:R-:W-:Y:S01]  /*df10*/  IMAD.MOV.U32 R6, RZ, RZ, R24 ;  /* 0x000000ffff067224 */ /* 0x000fe200078e0018 */
[----:B------:R-:W-:Y:S01]  /*df20*/  ULDC.64 UR6, c[0x0][0x408] ;  /* 0x0001020000067ab9 */ /* 0x000fe20000000a00 */
[----:B------:R-:W-:Y:S01]  /*df30*/  IMAD.MOV.U32 R7, RZ, RZ, R31 ;  /* 0x000000ffff077224 */ /* 0x000fe200078e001f */
[----:B------:R-:W-:Y:S01]  /*df40*/  ULDC.64 UR8, c[0x0][0x400] ;  /* 0x0001000000087ab9 */ /* 0x000fe20000000a00 */
[----:B------:R-:W-:Y:S02]  /*df50*/  IMAD.MOV.U32 R4, RZ, RZ, R26 ;  /* 0x000000ffff047224 */ /* 0x000fe400078e001a */
[----:B------:R-:W-:Y:S01]  /*df60*/  IMAD.MOV.U32 R5, RZ, RZ, R29 ;  /* 0x000000ffff057224 */ /* 0x000fe200078e001d */
[----:B0-----:R-:W-:-:S13]  /*df70*/  ISETP.NE.AND P0, PT, R25, 0x1, PT ;  /* 0x000000011900780c */ /* 0x001fda0003f05270 */
[----:B------:R-:W0:Y:S08]  /*df80*/  @P0 LDC R3, c[0x0][0x44c] ;  /* 0x00011300ff030b82 */ /* 0x000e300000000800 */
[----:B------:R-:W2:Y:S01]  /*df90*/  @P0 LDC R0, c[0x0][0x450] ;  /* 0x00011400ff000b82 */ /* 0x000ea20000000800 */
[----:B0-----:R-:W-:-:S05]  /*dfa0*/  @P0 IMAD.HI.U32 R3, R10, R3, RZ ;  /* 0x000000030a030227 */ /* 0x001fca00078e00ff */
[----:B--2---:R-:W-:-:S04]  /*dfb0*/  @P0 SHF.R.U32.HI R9, RZ, R0, R3 ;  /* 0x00000000ff090219 */ /* 0x004fc80000011603 */
[----:B------:R-:W-:Y:S01]  /*dfc0*/  SHF.R.S32.HI R0, RZ, 0x1f, R9 ;  /* 0x0000001fff007819 */ /* 0x000fe20000011409 */
[----:B------:R-:W-:-:S04]  /*dfd0*/  IMAD.WIDE.U32 R6, R9, UR6, R6 ;  /* 0x0000000609067c25 */ /* 0x000fc8000f8e0006 */
[----:B------:R-:W-:Y:S01]  /*dfe0*/  IMAD R8, R0, UR4, RZ ;  /* 0x0000000400087c24 */ /* 0x000fe2000f8e02ff */
[----:B------:R-:W-:Y:S01]  /*dff0*/  IADD3 R21, P1, R6, UR8, RZ ;  /* 0x0000000806157c10 */ /* 0x000fe2000ff3e0ff */
[----:B------:R-:W-:-:S04]  /*e000*/  IMAD.WIDE.U32 R4, R9, UR4, R4 ;  /* 0x0000000409047c25 */ /* 0x000fc8000f8e0004 */
[----:B------:R-:W-:Y:S02]  /*e010*/  IMAD R0, R0, UR6, RZ ;  /* 0x0000000600007c24 */ /* 0x000fe4000f8e02ff */
[C---:B------:R-:W-:Y:S01]  /*e020*/  IMAD R13, R9.reuse, UR5, R8 ;  /* 0x00000005090d7c24 */ /* 0x040fe2000f8e0208 */
[----:B------:R-:W-:Y:S01]  /*e030*/  ULDC.64 UR4, c[0x0][0x3e8] ;  /* 0x0000fa0000047ab9 */ /* 0x000fe20000000a00 */
[----:B------:R-:W-:Y:S01]  /*e040*/  IMAD R6, R9, UR7, R0 ;  /* 0x0000000709067c24 */ /* 0x000fe2000f8e0200 */
[----:B------:R-:W-:Y:S01]  /*e050*/  IADD3 R3, P0, R4, UR4, RZ ;  /* 0x0000000404037c10 */ /* 0x000fe2000ff1e0ff */
[----:B------:R-:W-:-:S03]  /*e060*/  UMOV UR4, 0xffffffff ;  /* 0xffffffff00047882 */ /* 0x000fc60000000000 */
[----:B------:R-:W-:Y:S02]  /*e070*/  IADD3.X R13, R5, UR5, R13, P0, !PT ;  /* 0x00000005050d7c10 */ /* 0x000fe400087fe40d */
[----:B------:R-:W-:Y:S01]  /*e080*/  IADD3.X R20, R7, UR9, R6, P1, !PT ;  /* 0x0000000907147c10 */ /* 0x000fe20008ffe406 */
[----:B------:R-:W-:Y:S06]  /*e090*/  BRA.DIV UR4, `(.L_x_1677) ;  /* 0x000001be04187947 */ /* 0x000fec000b800000 */
[----:B------:R0:W2:Y:S04]  /*e0a0*/  SHFL.IDX PT, R0, R13, RZ, 0x1e1f ;  /* 0x001e1fff0d007589 */ /* 0x0000a800000e0000 */
[----:B------:R-:W3:Y:S04]  /*e0b0*/  SHFL.IDX PT, R3, R3, RZ, 0x1e1f ;  /* 0x001e1fff03037589 */ /* 0x000ee800000e0000 */
[----:B------:R-:W4:Y:S04]  /*e0c0*/  SHFL.IDX PT, R20, R20, RZ, 0x1e1f ;  /* 0x001e1fff14147589 */ /* 0x000f2800000e0000 */
[----:B------:R-:W0:Y:S02]  /*e0d0*/  SHFL.IDX PT, R21, R21, RZ, 0x1e1f ;  /* 0x001e1fff15157589 */ /* 0x000e2400000e0000 */
.L_x_1977:
[----:B------:R-:W-:Y:S01]  /*e0e0*/  IMAD R45, R170, R25, RZ ;  /* 0x00000019aa2d7224 */ /* 0x000fe200078e02ff */
[----:B------:R-:W-:Y:S01]  /*e0f0*/  BSSY B1, `(.L_x_1678) ;  /* 0x0000038000017945 */ /* 0x000fe20003800000 */
[----:B------:R-:W-:Y:S02]  /*e100*/  CS2R R4, SRZ ;  /* 0x0000000000047805 */ /* 0x000fe4000001ff00 */
[----:B------:R-:W-:Y:S02]  /*e110*/  CS2R R6, SRZ ;  /* 0x0000000000067805 */ /* 0x000fe4000001ff00 */
[----:B------:R-:W-:Y:S02]  /*e120*/  CS2R R8, SRZ ;  /* 0x0000000000087805 */ /* 0x000fe4000001ff00 */
[----:B------:R-:W-:Y:S02]  /*e130*/  ISETP.GE.AND P0, PT, R10, R45, PT ;  /* 0x0000002d0a00720c */ /* 0x000fe40003f06270 */
[----:B------:R-:W-:-:S02]  /*e140*/  CS2R R10, SRZ ;  /* 0x00000000000a7805 */ /* 0x000fc4000001ff00 */
[----:B0-----:R-:W-:Y:S02]  /*e150*/  CS2R R12, SRZ ;  /* 0x00000000000c7805 */ /* 0x001fe4000001ff00 */
        /* <DEDUP_REMOVED lines=10> */
[C---:B------:R-:W-:Y:S01]  /*e200*/  VIADD R5, R18.reuse, 0x40 ;  /* 0x0000004012057836 */ /* 0x040fe20000000000 */
[----:B------:R-:W-:Y:S02]  /*e210*/  ISETP.GE.AND P2, PT, R18, UR4, PT ;  /* 0x0000000412007c0c */ /* 0x000fe4000bf46270 */
[----:B------:R-:W-:Y:S02]  /*e220*/  CS2R R24, SRZ ;  /* 0x0000000000187805 */ /* 0x000fe4000001ff00 */
[----:B------:R-:W-:Y:S02]  /*e230*/  ISETP.GE.AND P1, PT, R4, UR4, PT ;  /* 0x0000000404007c0c */ /* 0x000fe4000bf26270 */
[----:B------:R-:W-:Y:S02]  /*e240*/  CS2R R26, SRZ ;  /* 0x00000000001a7805 */ /* 0x000fe4000001ff00 */
[----:B------:R-:W-:-:S02]  /*e250*/  ISETP.GE.AND P0, PT, R5, UR4, PT ;  /* 0x0000000405007c0c */ /* 0x000fc4000bf06270 */
[----:B------:R-:W-:Y:S02]  /*e260*/  CS2R R6, SRZ ;  /* 0x0000000000067805 */ /* 0x000fe4000001ff00 */
[----:B------:R-:W-:Y:S02]  /*e270*/  CS2R R28, SRZ ;  /* 0x00000000001c7805 */ /* 0x000fe4000001ff00 */
[----:B------:R-:W-:Y:S02]  /*e280*/  CS2R R30, SRZ ;  /* 0x00000000001e7805 */ /* 0x000fe4000001ff00 */
[----:B------:R-:W-:Y:S02]  /*e290*/  @!P2 SHF.R.S32.HI R5, RZ, 0x1f, R18 ;  /* 0x0000001fff05a819 */ /* 0x000fe40000011412 */
[C---:B---3--:R-:W-:Y:S01]  /*e2a0*/  @!P2 IADD3 R36, P3, R18.reuse, R3, RZ ;  /* 0x000000031224a210 */ /* 0x048fe20007f7e0ff */
[----:B------:R-:W-:Y:S01]  /*e2b0*/  @!P1 IMAD.SHL.U32 R42, R179, 0x10, RZ ;  /* 0x00000010b32a9824 */ /* 0x000fe200078e00ff */
[----:B------:R-:W-:Y:S01]  /*e2c0*/  @!P2 IADD3 R38, P4, R18, R21, RZ ;  /* 0x000000151226a210 */ /* 0x000fe20007f9e0ff */
[----:B------:R-:W-:-:S02]  /*e2d0*/  @!P0 IMAD.SHL.U32 R48, R180, 0x10, RZ ;  /* 0x00000010b4308824 */ /* 0x000fc400078e00ff */
[----:B--2---:R-:W-:Y:S01]  /*e2e0*/  @!P2 IMAD.X R37, R0, 0x1, R5, P3 ;  /* 0x000000010025a824 */ /* 0x004fe200018e0605 */
[----:B----4-:R-:W-:Y:S02]  /*e2f0*/  @!P2 IADD3.X R39, R20, R5, RZ, P4, !PT ;  /* 0x000000051427a210 */ /* 0x010fe400027fe4ff */
[----:B------:R-:W-:Y:S02]  /*e300*/  @!P1 SHF.R.S32.HI R5, RZ, 0x1f, R42 ;  /* 0x0000001fff059819 */ /* 0x000fe4000001142a */
[C---:B------:R-:W-:Y:S02]  /*e310*/  @!P1 IADD3 R40, P5, R42.reuse, R3, RZ ;  /* 0x000000032a289210 */ /* 0x040fe40007fbe0ff */
[----:B------:R-:W-:Y:S02]  /*e320*/  CS2R R8, SRZ ;  /* 0x0000000000087805 */ /* 0x000fe4000001ff00 */
[----:B------:R-:W-:Y:S02]  /*e330*/  @!P1 IADD3 R42, P4, R42, R21, RZ ;  /* 0x000000152a2a9210 */ /* 0x000fe40007f9e0ff */
[----:B------:R-:W-:-:S02]  /*e340*/  CS2R R10, SRZ ;  /* 0x00000000000a7805 */ /* 0x000fc4000001ff00 */
[----:B------:R-:W-:Y:S01]  /*e350*/  @!P0 IADD3 R46, P3, R48, R3, RZ ;  /* 0x00000003302e8210 */ /* 0x000fe20007f7e0ff */
[--C-:B------:R-:W-:Y:S01]  /*e360*/  @!P1 IMAD.X R41, R0, 0x1, R5.reuse, P5 ;  /* 0x0000000100299824 */ /* 0x100fe200028e0605 */
[----:B------:R-:W-:Y:S01]  /*e370*/  @!P0 SHF.R.S32.HI R3, RZ, 0x1f, R48 ;  /* 0x0000001fff038819 */ /* 0x000fe20000011430 */
[----:B------:R-:W-:Y:S01]  /*e380*/  @!P1 IMAD.X R43, R20, 0x1, R5, P4 ;  /* 0x00000001142b9824 */ /* 0x000fe200020e0605 */
[----:B------:R-:W-:Y:S02]  /*e390*/  @!P0 IADD3 R48, P5, R48, R21, RZ ;  /* 0x0000001530308210 */ /* 0x000fe40007fbe0ff */
[----:B------:R-:W-:Y:S02]  /*e3a0*/  CS2R R4, SRZ ;  /* 0x0000000000047805 */ /* 0x000fe4000001ff00 */
[----:B------:R-:W-:Y:S02]  /*e3b0*/  CS2R R32, SRZ ;  /* 0x0000000000207805 */ /* 0x000fe4000001ff00 */
[----:B------:R-:W-:-:S02]  /*e3c0*/  CS2R R34, SRZ ;  /* 0x0000000000227805 */ /* 0x000fc4000001ff00 */
[----:B------:R-:W-:Y:S02]  /*e3d0*/  CS2R R12, SRZ ;  /* 0x00000000000c7805 */ /* 0x000fe4000001ff00 */
[----:B------:R-:W-:Y:S01]  /*e3e0*/  CS2R R14, SRZ ;  /* 0x00000000000e7805 */ /* 0x000fe2000001ff00 */
[--C-:B------:R-:W-:Y:S01]  /*e3f0*/  @!P0 IMAD.X R47, R0, 0x1, R3.reuse, P3 ;  /* 0x00000001002f8824 */ /* 0x100fe200018e0603 */
[----:B------:R0:W5:Y:S01]  /*e400*/  @!P2 LD.E.128 R24, desc[UR38][R36.64] ;  /* 0x000000262418a980 */ /* 0x000162000c101d00 */
[----:B------:R-:W-:-:S03]  /*e410*/  @!P0 IMAD.X R49, R20, 0x1, R3, P5 ;  /* 0x0000000114318824 */ /* 0x000fc600028e0603 */
[----:B------:R0:W5:Y:S04]  /*e420*/  @!P2 LD.E.128 R4, desc[UR38][R38.64] ;  /* 0x000000262604a980 */ /* 0x000168000c101d00 */
[----:B------:R0:W5:Y:S04]  /*e430*/  @!P1 LD.E.128 R28, desc[UR38][R40.64] ;  /* 0x00000026281c9980 */ /* 0x000168000c101d00 */
[----:B------:R0:W5:Y:S04]  /*e440*/  @!P1 LD.E.128 R8, desc[UR38][R42.64] ;  /* 0x000000262a089980 */ /* 0x000168000c101d00 */
[----:B------:R0:W5:Y:S04]  /*e450*/  @!P0 LD.E.128 R32, desc[UR38][R46.64] ;  /* 0x000000262e208980 */ /* 0x000168000c101d00 */
[----:B------:R0:W5:Y:S02]  /*e460*/  @!P0 LD.E.128 R12, desc[UR38][R48.64] ;  /* 0x00000026300c8980 */ /* 0x000164000c101d00 */
.L_x_1679:
[----:B------:R-:W-:Y:S05]  /*e470*/  BSYNC B1 ;  /* 0x0000000000017941 */ /* 0x000fea0003800000 */
.L_x_1678:
[----:B------:R-:W-:Y:S01]  /*e480*/  ULEA.HI UR4, UR37, UR37, URZ, 0x1 ;  /* 0x0000002525047291 */ /* 0x000fe2000f8f083f */
[----:B---3--:R-:W-:Y:S01]  /*e490*/  VIADDMNMX R3, R45, -R178, 0x80, PT ;  /* 0x000000802d037446 */ /* 0x008fe200038009b2 */
[----:B------:R-:W-:Y:S02]  /*e4a0*/  BSSY B1, `(.L_x_1680) ;  /* 0x0000008000017945 */ /* 0x000fe40003800000 */
[----:B------:R-:W-:Y:S01]  /*e4b0*/  ULOP3.LUT UR4, UR4, 0xfffffffe, URZ, 0xc0, !UPT ;  /* 0xfffffffe04047892 */ /* 0x000fe2000f8ec03f */
[----:B------:R-:W-:-:S03]  /*e4c0*/  ISETP.GE.AND P1, PT, R176, R3, PT ;  /* 0x00000003b000720c */ /* 0x000fc60003f26270 */
[----:B------:R-:W-:-:S06]  /*e4d0*/  UIADD3 UR4, UR37, -UR4, URZ ;  /* 0x8000000425047290 */ /* 0x000fcc000fffe03f */
[----:B------:R-:W-:-:S05]  /*e4e0*/  IMAD.U32 R21, RZ, RZ, UR4 ;  /* 0x00000004ff157e24 */ /* 0x000fca000f8e00ff */
[----:B------:R-:W-:-:S04]  /*e4f0*/  SHF.L.U32 R21, R21, 0x1f, RZ ;  /* 0x0000001f15157819 */ /* 0x000fc800000006ff */
[----:B------:R-:W3:Y:S02]  /*e500*/  SYNCS.PHASECHK.TRANS64.TRYWAIT P0, [R16+URZ+0x22800], R21 ;  /* 0x02280015100075a7 */ /* 0x000ee4000800017f */
[----:B---3--:R-:W-:Y:S05]  /*e510*/  @!P0 BRA `(.L_x_1681) ;  /* 0x000001b800688947 */ /* 0x008fea0003800000 */
.L_x_1978:
[----:B------:R-:W-:Y:S05]  /*e520*/  BSYNC B1 ;  /* 0x0000000000017941 */ /* 0x000fea0003800000 */
.L_x_1680:
[----:B------:R-:W-:Y:S05]  /*e530*/  @P1 BRA `(.L_x_1666) ;  /* 0x0000002c00dc1947 */ /* 0x000fea0003800000 */
[----:B------:R-:W0:Y:S01]  /*e540*/  LDC R3, c[0x0][0x3f4] ;  /* 0x0000fd00ff037b82 */ /* 0x000e220000000800 */
[C---:B--2---:R-:W-:Y:S01]  /*e550*/  VIADD R0, R18.reuse, 0x20 ;  /* 0x0000002012007836 */ /* 0x044fe20000000000 */
[----:B------:R-:W-:Y:S01]  /*e560*/  BSSY B1, `(.L_x_1682) ;  /* 0x00000fc000017945 */ /* 0x000fe20003800000 */
[C---:B----4-:R-:W-:Y:S01]  /*e570*/  VIADD R20, R18.reuse, 0x40 ;  /* 0x0000004012147836 */ /* 0x050fe20000000000 */
[-C--:B0-----:R-:W-:Y:S02]  /*e580*/  ISETP.GE.AND P0, PT, R18, R3.reuse, PT ;  /* 0x000000031200720c */ /* 0x081fe40003f06270 */
[-C--:B------:R-:W-:Y:S02]  /*e590*/  ISETP.GE.AND P1, PT, R0, R3.reuse, PT ;  /* 0x000000030000720c */ /* 0x080fe40003f26270 */
[----:B------:R-:W-:-:S09]  /*e5a0*/  ISETP.GE.AND P2, PT, R20, R3, PT ;  /* 0x000000031400720c */ /* 0x000fd20003f46270 */
[----:B------:R-:W-:Y:S05]  /*e5b0*/  @P0 BRA `(.L_x_1683) ;  /* 0x0000000c00d80947 */ /* 0x000fea0003800000 */
[----:B-----5:R-:W-:Y:S02]  /*e5c0*/  SHF.R.U32.HI R0, RZ, 0x8, R24 ;  /* 0x00000008ff007819 */ /* 0x020fe40000011618 */
[----:B------:R-:W-:Y:S02]  /*e5d0*/  LOP3.LUT R20, R24, 0xff, RZ, 0xc0, !PT ;  /* 0x000000ff18147812 */ /* 0x000fe400078ec0ff */
[----:B---3--:R-:W-:Y:S02]  /*e5e0*/  LOP3.LUT R21, R0, 0xff, RZ, 0xc0, !PT ;  /* 0x000000ff00157812 */ /* 0x008fe400078ec0ff */
[----:B------:R-:W-:Y:S02]  /*e5f0*/  LEA.HI R0, R3, R208, RZ, 0x1c ;  /* 0x000000d003007211 */ /* 0x000fe400078fe0ff */
[----:B------:R-:W-:Y:S02]  /*e600*/  PRMT R45, R21, 0x7604, R20 ;  /* 0x00007604152d7816 */ /* 0x000fe40000000014 */
[----:B------:R-:W-:-:S02]  /*e610*/  SHF.R.S32.HI R21, RZ, 0x1f, R0 ;  /* 0x0000001fff157819 */ /* 0x000fc40000011400 */
[----:B------:R-:W-:Y:S02]  /*e620*/  SHF.R.U32.HI R37, RZ, 0x8, R25 ;  /* 0x00000008ff257819 */ /* 0x000fe40000011619 */
[----:B------:R-:W-:Y:S01]  /*e630*/  LEA.HI R20, R21, R0, RZ, 0x2 ;  /* 0x0000000015147211 */ /* 0x000fe200078f10ff */
[----:B------:R-:W-:Y:S01]  /*e640*/  IMAD.SHL.U32 R0, R0, 0x10, RZ ;  /* 0x0000001000007824 */ /* 0x000fe200078e00ff */
[----:B------:R-:W-:Y:S02]  /*e650*/  SHF.R.U32.HI R39, RZ, 0x8, R26 ;  /* 0x00000008ff277819 */ /* 0x000fe4000001161a */
[----:B------:R-:W-:Y:S01]  /*e660*/  LOP3.LUT R36, R25, 0xff, RZ, 0xc0, !PT ;  /* 0x000000ff19247812 */ /* 0x000fe200078ec0ff */
[----:B------:R-:W-:Y:S01]  /*e670*/  IMAD.SHL.U32 R20, R20, 0x800, RZ ;  /* 0x0000080014147824 */ /* 0x000fe200078e00ff */
[----:B------:R-:W-:Y:S02]  /*e680*/  LOP3.LUT R21, R181, 0x30, R0, 0xf8, !PT ;  /* 0x00000030b5157812 */ /* 0x000fe400078ef800 */
[----:B------:R-:W-:-:S02]  /*e690*/  LOP3.LUT R38, R26, 0xff, RZ, 0xc0, !PT ;  /* 0x000000ff1a267812 */ /* 0x000fc400078ec0ff */
[----:B------:R-:W-:Y:S02]  /*e6a0*/  LOP3.LUT R21, R21, R182, RZ, 0x3c, !PT ;  /* 0x000000b615157212 */ /* 0x000fe400078e3cff */
[----:B------:R-:W-:Y:S02]  /*e6b0*/  LOP3.LUT R20, R20, 0xffffe000, RZ, 0xc0, !PT ;  /* 0xffffe00014147812 */ /* 0x000fe400078ec0ff */
[----:B------:R-:W-:Y:S02]  /*e6c0*/  LOP3.LUT R37, R37, 0xff, RZ, 0xc0, !PT ;  /* 0x000000ff25257812 */ /* 0x000fe400078ec0ff */
[----:B------:R-:W-:Y:S02]  /*e6d0*/  LOP3.LUT R39, R39, 0xff, RZ, 0xc0, !PT ;  /* 0x000000ff27277812 */ /* 0x000fe400078ec0ff */
[----:B------:R-:W-:Y:S02]  /*e6e0*/  IADD3 R21, R21, R183, R20 ;  /* 0x000000b715157210 */ /* 0x000fe40007ffe014 */
[----:B------:R-:W-:-:S02]  /*e6f0*/  PRMT R46, R37, 0x7604, R36 ;  /* 0x00007604252e7816 */ /* 0x000fc40000000024 */
[----:B------:R-:W-:Y:S01]  /*e700*/  PRMT R47, R39, 0x7604, R38 ;  /* 0x00007604272f7816 */ /* 0x000fe20000000026 */
[----:B------:R-:W-:Y:S01]  /*e710*/  IMAD.IADD R0, R16, 0x1, R21 ;  /* 0x0000000110007824 */ /* 0x000fe200078e0215 */
[----:B------:R-:W-:Y:S02]  /*e720*/  SHF.R.U32.HI R37, RZ, 0x8, R27 ;  /* 0x00000008ff257819 */ /* 0x000fe4000001161b */
[----:B------:R-:W-:Y:S02]  /*e730*/  SHF.R.U32.HI R39, RZ, 0x8, R4 ;  /* 0x00000008ff277819 */ /* 0x000fe40000011604 */
[----:B------:R-:W-:Y:S02]  /*e740*/  SHF.R.U32.HI R40, RZ, 0x8, R5 ;  /* 0x00000008ff287819 */ /* 0x000fe40000011605 */
[----:B------:R-:W-:Y:S02]  /*e750*/  LOP3.LUT R36, R27, 0xff, RZ, 0xc0, !PT ;  /* 0x000000ff1b247812 */ /* 0x000fe400078ec0ff */
[----:B------:R-:W-:-:S02]  /*e760*/  LOP3.LUT R38, R4, 0xff, RZ, 0xc0, !PT ;  /* 0x000000ff04267812 */ /* 0x000fc400078ec0ff */
[----:B------:R-:W-:Y:S02]  /*e770*/  LOP3.LUT R37, R37, 0xff, RZ, 0xc0, !PT ;  /* 0x000000ff25257812 */ /* 0x000fe400078ec0ff */
[----:B------:R-:W-:Y:S02]  /*e780*/  LOP3.LUT R39, R39, 0xff, RZ, 0xc0, !PT ;  /* 0x000000ff27277812 */ /* 0x000fe400078ec0ff */
[----:B------:R-:W-:Y:S02]  /*e790*/  LOP3.LUT R21, R40, 0xff, RZ, 0xc0, !PT ;  /* 0x000000ff28157812 */ /* 0x000fe400078ec0ff */
[----:B------:R-:W0:Y:S01]  /*e7a0*/  LDS.128 R40, [R0+0x10400] ;  /* 0x0104000000287984 */ /* 0x000e220000000c00 */
[----:B------:R-:W-:Y:S02]  /*e7b0*/  PRMT R48, R37, 0x7604, R36 ;  /* 0x0000760425307816 */ /* 0x000fe40000000024 */
[----:B------:R-:W-:Y:S02]  /*e7c0*/  PRMT R53, R39, 0x7604, R38 ;  /* 0x0000760427357816 */ /* 0x000fe40000000026 */
[----:B------:R-:W2:Y:S01]  /*e7d0*/  LDS.128 R36, [R217+0x10400] ;  /* 0x01040000d9247984 */ /* 0x000ea20000000c00 */
[----:B------:R-:W-:-:S02]  /*e7e0*/  SHF.R.U32.HI R52, RZ, 0x8, R7 ;  /* 0x00000008ff347819 */ /* 0x000fc40000011607 */
[----:B------:R-:W-:Y:S02]  /*e7f0*/  LOP3.LUT R51, R7, 0xff, RZ, 0xc0, !PT ;  /* 0x000000ff07337812 */ /* 0x000fe400078ec0ff */
[----:B------:R-:W-:Y:S02]  /*e800*/  LOP3.LUT R52, R52, 0xff, RZ, 0xc0, !PT ;  /* 0x000000ff34347812 */ /* 0x000fe400078ec0ff */
[----:B------:R-:W-:Y:S02]  /*e810*/  LOP3.LUT R20, R5, 0xff, RZ, 0xc0, !PT ;  /* 0x000000ff05147812 */ /* 0x000fe400078ec0ff */
[----:B------:R-:W-:Y:S02]  /*e820*/  SHF.R.U32.HI R50, RZ, 0x8, R6 ;  /* 0x00000008ff327819 */ /* 0x000fe40000011606 */
[----:B------:R-:W-:Y:S02]  /*e830*/  PRMT R52, R52, 0x7604, R51 ;  /* 0x0000760434347816 */ /* 0x000fe40000000033 */
[----:B------:R-:W-:-:S02]  /*e840*/  LOP3.LUT R49, R6, 0xff, RZ, 0xc0, !PT ;  /* 0x000000ff06317812 */ /* 0x000fc400078ec0ff */
        /* <DEDUP_REMOVED lines=24> */
[----:B0-----:R-:W-:Y:S02]  /*e9d0*/  F2FP.F16.E4M3.UNPACK_B R24, R41 ;  /* 0x00000029ff18723e */ /* 0x001fe400020006ff */
[----:B------:R-:W-:Y:S01]  /*e9e0*/  F2FP.F16.E4M3.UNPACK_B R26, R52 ;  /* 0x00000034ff1a723e */ /* 0x000fe200020006ff */
[----:B------:R-:W-:Y:S01]  /*e9f0*/  HADD2.F32 R58, -RZ, R27.H0_H0 ;  /* 0x2000001bff3a7230 */ /* 0x000fe20000004100 */
[----:B------:R-:W-:Y:S01]  /*ea00*/  LOP3.LUT R56, R21, 0xff000000, R4, 0xf8, !PT ;  /* 0xff00000015387812 */ /* 0x000fe200078ef804 */
[----:B------:R-:W-:Y:S01]  /*ea10*/  HADD2.F32 R5, -RZ, R24.H0_H0 ;  /* 0x20000018ff057230 */ /* 0x000fe20000004100 */
[----:B--2---:R-:W-:Y:S01]  /*ea20*/  F2FP.F16.E4M3.UNPACK_B R21, R37 ;  /* 0x00000025ff15723e */ /* 0x004fe200020006ff */
[----:B------:R-:W-:Y:S01]  /*ea30*/  HADD2.F32 R54, -RZ, R26.H0_H0 ;  /* 0x2000001aff367230 */ /* 0x000fe20000004100 */
[----:B------:R-:W-:Y:S01]  /*ea40*/  LOP3.LUT R57, R57, 0xff0000, R6, 0xf8, !PT ;  /* 0x00ff000039397812 */ /* 0x000fe200078ef806 */
[----:B------:R-:W-:Y:S01]  /*ea50*/  HADD2.F32 R24, -RZ, R24.H1_H1 ;  /* 0x30000018ff187230 */ /* 0x000fe20000004100 */
[----:B------:R-:W-:Y:S01]  /*ea60*/  F2FP.F16.E4M3.UNPACK_B R47, R41.H1 ;  /* 0x00000029ff2f723e */ /* 0x000fe200030006ff */
[--C-:B------:R-:W-:Y:S01]  /*ea70*/  HADD2.F32 R25, -RZ, R21.reuse.H0_H0 ;  /* 0x20000015ff197230 */ /* 0x100fe20000004100 */
[-C--:B------:R-:W-:Y:S01]  /*ea80*/  F2FP.F16.E4M3.UNPACK_B R49, R43.reuse ;  /* 0x0000002bff31723e */ /* 0x080fe200020006ff */
[----:B------:R-:W-:Y:S01]  /*ea90*/  HADD2.F32 R21, -RZ, R21.H1_H1 ;  /* 0x30000015ff157230 */ /* 0x000fe20000004100 */
[----:B------:R-:W-:-:S02]  /*eaa0*/  F2FP.F16.E4M3.UNPACK_B R50, R43.H1 ;  /* 0x0000002bff32723e */ /* 0x000fc400030006ff */
[-C--:B------:R-:W-:Y:S02]  /*eab0*/  F2FP.F16.E4M3.UNPACK_B R41, R40.reuse ;  /* 0x00000028ff29723e */ /* 0x080fe400020006ff */
[----:B------:R-:W-:Y:S01]  /*eac0*/  F2FP.F16.E4M3.UNPACK_B R43, R40.H1 ;  /* 0x00000028ff2b723e */ /* 0x000fe200030006ff */
[----:B------:R-:W-:Y:S01]  /*ead0*/  FMUL.FTZ R40, R5, R58 ;  /* 0x0000003a05287220 */ /* 0x000fe20000410000 */
[----:B------:R-:W-:Y:S01]  /*eae0*/  LOP3.LUT R6, R57, 0xff000000, R6, 0xf8, !PT ;  /* 0xff00000039067812 */ /* 0x000fe200078ef806 */
[-C--:B------:R-:W-:Y:S01]  /*eaf0*/  FMUL.FTZ R57, R5, R54.reuse ;  /* 0x0000003605397220 */ /* 0x080fe20000410000 */
[----:B------:R-:W-:Y:S01]  /*eb00*/  F2FP.F16.E4M3.UNPACK_B R55, R55.H1 ;  /* 0x00000037ff37723e */ /* 0x000fe200030006ff */
[C---:B------:R-:W-:Y:S01]  /*eb10*/  FFMA.FTZ R5, R25.reuse, R54, -R40 ;  /* 0x0000003619057223 */ /* 0x040fe20000010828 */
[----:B------:R-:W-:Y:S01]  /*eb20*/  F2FP.F16.E4M3.UNPACK_B R52, R52.H1 ;  /* 0x00000034ff34723e */ /* 0x000fe200030006ff */
[----:B------:R-:W-:Y:S01]  /*eb30*/  FFMA.FTZ R25, R25, R58, R57 ;  /* 0x0000003a19197223 */ /* 0x000fe20000010039 */
[----:B------:R-:W-:Y:S01]  /*eb40*/  LOP3.LUT R59, R59, 0xff000000, R7, 0xf8, !PT ;  /* 0xff0000003b3b7812 */ /* 0x000fe200078ef807 */
[----:B------:R-:W-:Y:S01]  /*eb50*/  HADD2.F32 R40, -RZ, R26.H1_H1 ;  /* 0x3000001aff287230 */ /* 0x000fe20000004100 */
[----:B------:R-:W-:Y:S01]  /*eb60*/  F2FP.F16.E4M3.UNPACK_B R45, R37.H1 ;  /* 0x00000025ff2d723e */ /* 0x000fe200030006ff */
[----:B------:R-:W-:Y:S01]  /*eb70*/  HADD2.F32 R54, -RZ, R27.H1_H1 ;  /* 0x3000001bff367230 */ /* 0x000fe20000004100 */
[-C--:B------:R-:W-:Y:S01]  /*eb80*/  F2FP.F16.E4M3.UNPACK_B R7, R42.reuse ;  /* 0x0000002aff07723e */ /* 0x080fe200020006ff */
[----:B------:R-:W-:Y:S01]  /*eb90*/  HADD2.F32 R57, -RZ, R55.H0_H0 ;  /* 0x20000037ff397230 */ /* 0x000fe20000004100 */
[----:B------:R-:W-:Y:S01]  /*eba0*/  F2FP.F16.E4M3.UNPACK_B R48, R42.H1 ;  /* 0x0000002aff30723e */ /* 0x000fe200030006ff */
[----:B------:R-:W-:-:S02]  /*ebb0*/  HADD2.F32 R26, -RZ, R47.H0_H0 ;  /* 0x2000002fff1a7230 */ /* 0x000fc40000004100 */
[C---:B------:R-:W-:Y:S01]  /*ebc0*/  FMUL.FTZ R58, R24.reuse, R54 ;  /* 0x00000036183a7220 */ /* 0x040fe20000410000 */
[----:B------:R-:W-:Y:S02]  /*ebd0*/  HADD2.F32 R42, -RZ, R52.H0_H0 ;  /* 0x20000034ff2a7230 */ /* 0x000fe40000004100 */
[-C--:B------:R-:W-:Y:S01]  /*ebe0*/  FMUL.FTZ R61, R24, R40.reuse ;  /* 0x00000028183d7220 */ /* 0x080fe20000410000 */
[----:B------:R-:W-:Y:S02]  /*ebf0*/  HADD2.F32 R27, -RZ, R45.H0_H0 ;  /* 0x2000002dff1b7230 */ /* 0x000fe40000004100 */
[C---:B------:R-:W-:Y:S01]  /*ec00*/  FMUL.FTZ R60, R26.reuse, R57 ;  /* 0x000000391a3c7220 */ /* 0x040fe20000410000 */
[C---:B------:R-:W-:Y:S01]  /*ec10*/  FFMA.FTZ R24, R21.reuse, R40, -R58 ;  /* 0x0000002815187223 */ /* 0x040fe2000001083a */
[----:B------:R-:W-:Y:S01]  /*ec20*/  FMUL.FTZ R62, R26, R42 ;  /* 0x0000002a1a3e7220 */ /* 0x000fe20000410000 */
[----:B------:R-:W-:Y:S01]  /*ec30*/  FFMA.FTZ R26, R21, R54, R61 ;  /* 0x00000036151a7223 */ /* 0x000fe2000001003d */
[C---:B------:R-:W-:Y:S01]  /*ec40*/  FFMA.FTZ R21, R27.reuse, R42, -R60 ;  /* 0x0000002a1b157223 */ /* 0x040fe2000001083c */
[----:B------:R-:W-:Y:S01]  /*ec50*/  F2FP.F16.E4M3.UNPACK_B R54, R53 ;  /* 0x00000035ff36723e */ /* 0x000fe200020006ff */
[----:B------:R-:W-:Y:S01]  /*ec60*/  FFMA.FTZ R27, R27, R57, R62 ;  /* 0x000000391b1b7223 */ /* 0x000fe2000001003e */
[----:B------:R-:W-:Y:S01]  /*ec70*/  F2FP.F16.E4M3.UNPACK_B R57, R59 ;  /* 0x0000003bff39723e */ /* 0x000fe200020006ff */
[----:B------:R-:W-:Y:S01]  /*ec80*/  HADD2.F32 R58, -RZ, R55.H1_H1 ;  /* 0x30000037ff3a7230 */ /* 0x000fe20000004100 */
[----:B------:R-:W-:Y:S01]  /*ec90*/  F2FP.F16.E4M3.UNPACK_B R46, R39 ;  /* 0x00000027ff2e723e */ /* 0x000fe200020006ff */
[----:B------:R-:W-:Y:S01]  /*eca0*/  HADD2.F32 R47, -RZ, R47.H1_H1 ;  /* 0x3000002fff2f7230 */ /* 0x000fe20000004100 */
[----:B------:R-:W-:Y:S01]  /*ecb0*/  F2FP.F16.E4M3.UNPACK_B R59, R59.H1 ;  /* 0x0000003bff3b723e */ /* 0x000fe200030006ff */
[----:B------:R-:W-:Y:S01]  /*ecc0*/  HADD2.F32 R61, -RZ, R57.H0_H0 ;  /* 0x20000039ff3d7230 */ /* 0x000fe20000004100 */
[----:B------:R-:W-:Y:S01]  /*ecd0*/  F2FP.F16.E4M3.UNPACK_B R53, R53.H1 ;  /* 0x00000035ff35723e */ /* 0x000fe200030006ff */
[----:B------:R-:W-:-:S02]  /*ece0*/  HADD2.F32 R42, -RZ, R49.H0_H0 ;  /* 0x20000031ff2a7230 */ /* 0x000fc40000004100 */
[C---:B------:R-:W-:Y:S01]  /*ecf0*/  FMUL.FTZ R60, R47.reuse, R58 ;  /* 0x0000003a2f3c7220 */ /* 0x040fe20000410000 */
[----:B------:R-:W-:Y:S01]  /*ed00*/  HADD2.F32 R52, -RZ, R52.H1_H1 ;  /* 0x30000034ff347230 */ /* 0x000fe20000004100 */
[----:B------:R-:W-:Y:S01]  /*ed10*/  F2FP.F16.E4M3.UNPACK_B R39, R39.H1 ;  /* 0x00000027ff27723e */ /* 0x000fe200030006ff */
[----:B------:R-:W-:Y:S02]  /*ed20*/  HADD2.F32 R55, -RZ, R54.H0_H0 ;  /* 0x20000036ff377230 */ /* 0x000fe40000004100 */
[C---:B------:R-:W-:Y:S01]  /*ed30*/  FMUL.FTZ R63, R42.reuse, R61 ;  /* 0x0000003d2a3f7220 */ /* 0x040fe20000410000 */
[----:B------:R-:W-:Y:S02]  /*ed40*/  HADD2.F32 R45, -RZ, R45.H1_H1 ;  /* 0x3000002dff2d7230 */ /* 0x000fe40000004100 */
[----:B------:R-:W-:Y:S01]  /*ed50*/  FMUL.FTZ R47, R47, R52 ;  /* 0x000000342f2f7220 */ /* 0x000fe20000410000 */
[----:B------:R-:W-:Y:S02]  /*ed60*/  HADD2.F32 R40, -RZ, R46.H0_H0 ;  /* 0x2000002eff287230 */ /* 0x000fe40000004100 */
[----:B------:R-:W-:Y:S01]  /*ed70*/  FMUL.FTZ R42, R42, R55 ;  /* 0x000000372a2a7220 */ /* 0x000fe20000410000 */
[----:B------:R-:W-:-:S02]  /*ed80*/  HADD2.F32 R54, -RZ, R54.H1_H1 ;  /* 0x30000036ff367230 */ /* 0x000fc40000004100 */
[C---:B------:R-:W-:Y:S01]  /*ed90*/  FFMA.FTZ R58, R45.reuse, R58, R47 ;  /* 0x0000003a2d3a7223 */ /* 0x040fe2000001002f */
[----:B------:R-:W-:Y:S02]  /*eda0*/  HADD2.F32 R57, -RZ, R57.H1_H1 ;  /* 0x30000039ff397230 */ /* 0x000fe40000004100 */
[C---:B------:R-:W-:Y:S01]  /*edb0*/  FFMA.FTZ R61, R40.reuse, R61, R42 ;  /* 0x0000003d283d7223 */ /* 0x040fe2000001002a */
[----:B------:R-:W-:Y:S02]  /*edc0*/  HADD2.F32 R49, -RZ, R49.H1_H1 ;  /* 0x30000031ff317230 */ /* 0x000fe40000004100 */
[----:B------:R-:W-:Y:S01]  /*edd0*/  FFMA.FTZ R60, R45, R52, -R60 ;  /* 0x000000342d3c7223 */ /* 0x000fe2000001083c */
[----:B------:R-:W-:Y:S02]  /*ede0*/  HADD2.F32 R47, -RZ, R59.H0_H0 ;  /* 0x2000003bff2f7230 */ /* 0x000fe40000004100 */
[----:B------:R-:W-:Y:S01]  /*edf0*/  FFMA.FTZ R63, R40, R55, -R63 ;  /* 0x00000037283f7223 */ /* 0x000fe2000001083f */
        /* <DEDUP_REMOVED lines=8> */
[----:B------:R-:W-:Y:S01]  /*ee80*/  F2FP.F16.E4M3.UNPACK_B R37, R36 ;  /* 0x00000024ff25723e */ /* 0x000fe200020006ff */
[----:B------:R-:W-:Y:S01]  /*ee90*/  FFMA.FTZ R64, R46, R57, R52 ;  /* 0x000000392e407223 */ /* 0x000fe20000010034 */
[----:B------:R-:W-:-:S02]  /*eea0*/  HADD2.F32 R53, -RZ, R53.H1_H1 ;  /* 0x30000035ff357230 */ /* 0x000fc40000004100 */
[C---:B------:R-:W-:Y:S01]  /*eeb0*/  FFMA.FTZ R65, R40.reuse, R47, R42 ;  /* 0x0000002f28417223 */ /* 0x040fe2000001002a */
[----:B------:R-:W-:Y:S01]  /*eec0*/  FFMA.FTZ R57, R40, R45, -R49 ;  /* 0x0000002d28397223 */ /* 0x000fe20000010831 */
[----:B------:R-:W-:Y:S01]  /*eed0*/  F2FP.F16.E4M3.UNPACK_B R47, R56.H1 ;  /* 0x00000038ff2f723e */ /* 0x000fe200030006ff */
[----:B------:R-:W-:Y:S01]  /*eee0*/  HADD2.F32 R59, -RZ, R59.H1_H1 ;  /* 0x3000003bff3b7230 */ /* 0x000fe20000004100 */
[----:B------:R-:W-:Y:S01]  /*eef0*/  F2FP.F16.E4M3.UNPACK_B R45, R51.H1 ;  /* 0x00000033ff2d723e */ /* 0x000fe200030006ff */
[----:B------:R-:W-:Y:S01]  /*ef00*/  HADD2.F32 R50, -RZ, R50.H1_H1 ;  /* 0x30000032ff327230 */ /* 0x000fe20000004100 */
[----:B------:R-:W-:Y:S01]  /*ef10*/  F2FP.F16.E4M3.UNPACK_B R36, R36.H1 ;  /* 0x00000024ff24723e */ /* 0x000fe200030006ff */
[----:B------:R-:W-:Y:S01]  /*ef20*/  FFMA.FTZ R62, R46, R54, -R55 ;  /* 0x000000362e3e7223 */ /* 0x000fe20000010837 */
[----:B------:R-:W-:Y:S01]  /*ef30*/  HADD2.F32 R49, -RZ, R47.H0_H0 ;  /* 0x2000002fff317230 */ /* 0x000fe20000004100 */
[----:B------:R-:W-:Y:S01]  /*ef40*/  F2FP.F16.E4M3.UNPACK_B R56, R56 ;  /* 0x00000038ff38723e */ /* 0x000fe200020006ff */
        /* <DEDUP_REMOVED lines=9> */
[C---:B------:R-:W-:Y:S01]  /*efe0*/  FFMA.FTZ R66, R40.reuse, R53, -R55 ;  /* 0x0000003528427223 */ /* 0x040fe20000010837 */
[----:B------:R-:W-:Y:S02]  /*eff0*/  HADD2.F32 R43, -RZ, R43.H1_H1 ;  /* 0x3000002bff2b7230 */ /* 0x000fe40000004100 */
        /* <DEDUP_REMOVED lines=9> */
[----:B------:R-:W-:Y:S01]  /*f090*/  F2FP.F16.E4M3.UNPACK_B R4, R38 ;  /* 0x00000026ff04723e */ /* 0x000fe200020006ff */
[----:B------:R-:W-:-:S02]  /*f0a0*/  HADD2.F32 R39, -RZ, R41.H0_H0 ;  /* 0x20000029ff277230 */ /* 0x000fc40000004100 */
[C---:B------:R-:W-:Y:S01]  /*f0b0*/  FFMA.FTZ R53, R36.reuse, R45, -R53 ;  /* 0x0000002d24357223 */ /* 0x040fe20000010835 */
[----:B------:R-:W-:Y:S01]  /*f0c0*/  FFMA.FTZ R52, R36, R47, R40 ;  /* 0x0000002f24347223 */ /* 0x000fe20000010028 */
[----:B------:R-:W-:Y:S01]  /*f0d0*/  HADD2.F32 R40, -RZ, R51.H0_H0 ;  /* 0x20000033ff287230 */ /* 0x000fe20000004100 */
[----:B------:R-:W-:Y:S01]  /*f0e0*/  F2FP.F16.E4M3.UNPACK_B R38, R38.H1 ;  /* 0x00000026ff26723e */ /* 0x000fe200030006ff */
        /* <DEDUP_REMOVED lines=34> */
[----:B------:R-:W-:Y:S01]  /*f310*/  F2FP.SATFINITE.E4M3.F32.PACK_AB_MERGE_C R27, R58, R27, RZ ;  /* 0x0000001b3a1b723e */ /* 0x000fe200048070ff */
[----:B------:R-:W-:Y:S01]  /*f320*/  FFMA.FTZ R48, R38, R41, -R37 ;  /* 0x0000002926307223 */ /* 0x000fe20000010825 */
[----:B------:R-:W-:-:S02]  /*f330*/  HADD2.F32 R37, -RZ, R20.H0_H0 ;  /* 0x20000014ff257230 */ /* 0x000fc40000004100 */
[----:B------:R-:W-:Y:S01]  /*f340*/  FFMA.FTZ R55, R38, R43, R54 ;  /* 0x0000002b26377223 */ /* 0x000fe20000010036 */
[--C-:B------:R-:W-:Y:S01]  /*f350*/  HADD2.F32 R20, -RZ, R7.reuse.H0_H0 ;  /* 0x20000007ff147230 */ /* 0x100fe20000004100 */
[----:B------:R-:W-:Y:S01]  /*f360*/  F2FP.SATFINITE.E4M3.F32.PACK_AB_MERGE_C R65, R68, R65, RZ ;  /* 0x000000414441723e */ /* 0x000fe200048070ff */
        /* <DEDUP_REMOVED lines=16> */
[----:B------:R-:W-:Y:S02]  /*f470*/  F2FP.SATFINITE.E4M3.F32.PACK_AB_MERGE_C R40, R55, R40, RZ ;  /* 0x000000283728723e */ /* 0x000fe400048070ff */
[----:B------:R-:W-:Y:S02]  /*f480*/  F2FP.SATFINITE.E4M3.F32.PACK_AB_MERGE_C R5, R24, R5, R21 ;  /* 0x000000051805723e */ /* 0x000fe40004807015 */
[----:B------:R-:W-:Y:S02]  /*f490*/  F2FP.SATFINITE.E4M3.F32.PACK_AB_MERGE_C R7, R62, R63, R7 ;  /* 0x0000003f3e07723e */ /* 0x000fe40004807007 */
        /* <DEDUP_REMOVED lines=8> */
.L_x_1683:
[----:B------:R-:W-:Y:S05]  /*f520*/  BSYNC B1 ;  /* 0x0000000000017941 */ /* 0x000fea0003800000 */
.L_x_1682:
[----:B------:R-:W-:Y:S04]  /*f530*/  BSSY B1, `(.L_x_1684) ;  /* 0x0000100000017945 */ /* 0x000fe80003800000 */
[----:B------:R-:W-:Y:S05]  /*f540*/  @P1 BRA `(.L_x_1685) ;  /* 0x0000000c00f81947 */ /* 0x000fea0003800000 */
[----:B0----5:R-:W-:Y:S02]  /*f550*/  SHF.R.U32.HI R0, RZ, 0x8, R28 ;  /* 0x00000008ff007819 */ /* 0x021fe4000001161c */
[----:B------:R-:W-:Y:S02]  /*f560*/  LOP3.LUT R5, R28, 0xff, RZ, 0xc0, !PT ;  /* 0x000000ff1c057812 */ /* 0x000fe400078ec0ff */
[----:B------:R-:W-:Y:S02]  /*f570*/  LOP3.LUT R4, R0, 0xff, RZ, 0xc0, !PT ;  /* 0x000000ff00047812 */ /* 0x000fe400078ec0ff */
[----:B------:R-:W-:Y:S02]  /*f580*/  LEA.HI R0, R3, R179, RZ, 0x1c ;  /* 0x000000b303007211 */ /* 0x000fe400078fe0ff */
[----:B------:R-:W-:Y:S02]  /*f590*/  PRMT R37, R4, 0x7604, R5 ;  /* 0x0000760404257816 */ /* 0x000fe40000000005 */
[----:B------:R-:W-:-:S02]  /*f5a0*/  SHF.R.S32.HI R5, RZ, 0x1f, R0 ;  /* 0x0000001fff057819 */ /* 0x000fc40000011400 */
[----:B------:R-:W-:Y:S02]  /*f5b0*/  SHF.R.U32.HI R24, RZ, 0x8, R31 ;  /* 0x00000008ff187819 */ /* 0x000fe4000001161f */
[----:B------:R-:W-:Y:S01]  /*f5c0*/  LEA.HI R4, R5, R0, RZ, 0x2 ;  /* 0x0000000005047211 */ /* 0x000fe200078f10ff */
[----:B------:R-:W-:Y:S01]  /*f5d0*/  IMAD.SHL.U32 R0, R0, 0x10, RZ ;  /* 0x0000001000007824 */ /* 0x000fe200078e00ff */
[----:B---3--:R-:W-:Y:S02]  /*f5e0*/  LOP3.LUT R21, R31, 0xff, RZ, 0xc0, !PT ;  /* 0x000000ff1f157812 */ /* 0x008fe400078ec0ff */
[----:B------:R-:W-:Y:S01]  /*f5f0*/  SHF.R.U32.HI R20, RZ, 0x8, R8 ;  /* 0x00000008ff147819 */ /* 0x000fe20000011608 */
[----:B------:R-:W-:Y:S01]  /*f600*/  IMAD.SHL.U32 R4, R4, 0x800, RZ ;  /* 0x0000080004047824 */ /* 0x000fe200078e00ff */
[----:B------:R-:W-:Y:S02]  /*f610*/  LOP3.LUT R5, R181, 0x30, R0, 0xf8, !PT ;  /* 0x00000030b5057812 */ /* 0x000fe400078ef800 */
[----:B------:R-:W-:-:S02]  /*f620*/  LOP3.LUT R0, R24, 0xff, RZ, 0xc0, !PT ;  /* 0x000000ff18007812 */ /* 0x000fc400078ec0ff */
[----:B------:R-:W-:Y:S02]  /*f630*/  SHF.R.U32.HI R6, RZ, 0x8, R29 ;  /* 0x00000008ff067819 */ /* 0x000fe4000001161d */
[----:B------:R-:W-:Y:S02]  /*f640*/  LOP3.LUT R25, R8, 0xff, RZ, 0xc0, !PT ;  /* 0x000000ff08197812 */ /* 0x000fe400078ec0ff */
[----:B------:R-:W-:Y:S02]  /*f650*/  LOP3.LUT R20, R20, 0xff, RZ, 0xc0, !PT ;  /* 0x000000ff14147812 */ /* 0x000fe400078ec0ff */
[----:B------:R-:W-:Y:S02]  /*f660*/  PRMT R41, R0, 0x7604, R21 ;  /* 0x0000760400297816 */ /* 0x000fe40000000015 */
[----:B------:R-:W-:Y:S02]  /*f670*/  LOP3.LUT R5, R5, R182, RZ, 0x3c, !PT ;  /* 0x000000b605057212 */ /* 0x000fe400078e3cff */
[----:B------:R-:W-:-:S02]  /*f680*/  LOP3.LUT R4, R4, 0xffffe000, RZ, 0xc0, !PT ;  /* 0xffffe00004047812 */ /* 0x000fc400078ec0ff */
[----:B------:R-:W-:Y:S02]  /*f690*/  SHF.R.U32.HI R0, RZ, 0x8, R9 ;  /* 0x00000008ff007819 */ /* 0x000fe40000011609 */
[----:B------:R-:W-:Y:S02]  /*f6a0*/  LOP3.LUT R7, R29, 0xff, RZ, 0xc0, !PT ;  /* 0x000000ff1d077812 */ /* 0x000fe400078ec0ff */
[----:B------:R-:W-:Y:S02]  /*f6b0*/  LOP3.LUT R6, R6, 0xff, RZ, 0xc0, !PT ;  /* 0x000000ff06067812 */ /* 0x000fe400078ec0ff */
[----:B------:R-:W-:Y:S02]  /*f6c0*/  PRMT R45, R20, 0x7604, R25 ;  /* 0x00007604142d7816 */ /* 0x000fe40000000019 */
[----:B------:R-:W-:Y:S02]  /*f6d0*/  IADD3 R21, R5, R183, R4 ;  /* 0x000000b705157210 */ /* 0x000fe40007ffe004 */
[----:B------:R-:W-:-:S02]  /*f6e0*/  LOP3.LUT R25, R9, 0xff, RZ, 0xc0, !PT ;  /* 0x000000ff09197812 */ /* 0x000fc400078ec0ff */
[----:B------:R-:W-:Y:S02]  /*f6f0*/  SHF.R.U32.HI R24, RZ, 0x8, R11 ;  /* 0x00000008ff187819 */ /* 0x000fe4000001160b */
[----:B------:R-:W-:Y:S02]  /*f700*/  LOP3.LUT R0, R0, 0xff, RZ, 0xc0, !PT ;  /* 0x000000ff00007812 */ /* 0x000fe400078ec0ff */
[----:B------:R-:W-:Y:S02]  /*f710*/  SHF.R.U32.HI R20, RZ, 0x8, R10 ;  /* 0x00000008ff147819 */ /* 0x000fe4000001160a */
[----:B------:R-:W-:Y:S02]  /*f720*/  PRMT R36, R6, 0x7604, R7 ;  /* 0x0000760406247816 */ /* 0x000fe40000000007 */
[----:B------:R-:W-:Y:S02]  /*f730*/  SHF.R.U32.HI R6, RZ, 0x8, R30 ;  /* 0x00000008ff067819 */ /* 0x000fe4000001161e */
[----:B------:R-:W-:-:S02]  /*f740*/  LOP3.LUT R27, R10, 0xff, RZ, 0xc0, !PT ;  /* 0x000000ff0a1b7812 */ /* 0x000fc400078ec0ff */
[----:B------:R-:W-:Y:S02]  /*f750*/  LOP3.LUT R24, R24, 0xff, RZ, 0xc0, !PT ;  /* 0x000000ff18187812 */ /* 0x000fe400078ec0ff */
[----:B------:R-:W-:Y:S01]  /*f760*/  PRMT R49, R0, 0x7604, R25 ;  /* 0x0000760400317816 */ /* 0x000fe20000000019 */
[----:B------:R-:W-:Y:S01]  /*f770*/  IMAD.IADD R0, R16, 0x1, R21 ;  /* 0x0000000110007824 */ /* 0x000fe200078e0215 */
[----:B------:R-:W-:Y:S02]  /*f780*/  LOP3.LUT R20, R20, 0xff, RZ, 0xc0, !PT ;  /* 0x000000ff14147812 */ /* 0x000fe400078ec0ff */
[----:B------:R-:W-:Y:S02]  /*f790*/  LOP3.LUT R43, R11, 0xff, RZ, 0xc0, !PT ;  /* 0x000000ff0b2b7812 */ /* 0x000fe400078ec0ff */
[----:B------:R-:W-:Y:S02]  /*f7a0*/  LOP3.LUT R7, R30, 0xff, RZ, 0xc0, !PT ;  /* 0x000000ff1e077812 */ /* 0x000fe400078ec0ff */
[----:B------:R-:W-:-:S02]  /*f7b0*/  LOP3.LUT R6, R6, 0xff, RZ, 0xc0, !PT ;  /* 0x000000ff06067812 */ /* 0x000fc400078ec0ff */
[----:B------:R-:W-:Y:S02]  /*f7c0*/  PRMT R51, R20, 0x7604, R27 ;  /* 0x0000760414337816 */ /* 0x000fe4000000001b */
[----:B------:R-:W-:Y:S02]  /*f7d0*/  PRMT R53, R24, 0x7604, R43 ;  /* 0x0000760418357816 */ /* 0x000fe4000000002b */
[----:B------:R-:W0:Y:S01]  /*f7e0*/  LDS.128 R24, [R0+0x10400] ;  /* 0x0104000000187984 */ /* 0x000e220000000c00 */
[----:B------:R-:W-:Y:S02]  /*f7f0*/  PRMT R39, R6, 0x7604, R7 ;  /* 0x0000760406277816 */ /* 0x000fe40000000007 */
[----:B------:R-:W-:Y:S01]  /*f800*/  SHF.R.U32.HI R21, RZ, 0x10, R29 ;  /* 0x00000010ff157819 */ /* 0x000fe2000001161d */
[----:B------:R-:W2:Y:S01]  /*f810*/  LDS.128 R4, [R216+0x10400] ;  /* 0x01040000d8047984 */ /* 0x000ea20000000c00 */
[----:B------:R-:W-:Y:S02]  /*f820*/  SHF.R.U32.HI R20, RZ, 0x10, R28 ;  /* 0x00000010ff147819 */ /* 0x000fe4000001161c */
[----:B------:R-:W-:-:S02]  /*f830*/  LOP3.LUT R21, R21, 0xff, RZ, 0xc0, !PT ;  /* 0x000000ff15157812 */ /* 0x000fc400078ec0ff */
[----:B------:R-:W-:Y:S02]  /*f840*/  SHF.R.U32.HI R38, RZ, 0x10, R30 ;  /* 0x00000010ff267819 */ /* 0x000fe4000001161e */
[----:B------:R-:W-:Y:S02]  /*f850*/  PRMT R21, R21, 0x7054, R36 ;  /* 0x0000705415157816 */ /* 0x000fe40000000024 */
[----:B------:R-:W-:Y:S02]  /*f860*/  SHF.R.U32.HI R36, RZ, 0x10, R9 ;  /* 0x00000010ff247819 */ /* 0x000fe40000011609 */
[----:B------:R-:W-:Y:S02]  /*f870*/  LOP3.LUT R20, R20, 0xff, RZ, 0xc0, !PT ;  /* 0x000000ff14147812 */ /* 0x000fe400078ec0ff */
[----:B------:R-:W-:Y:S02]  /*f880*/  LOP3.LUT R38, R38, 0xff, RZ, 0xc0, !PT ;  /* 0x000000ff26267812 */ /* 0x000fe400078ec0ff */
[----:B------:R-:W-:-:S02]  /*f890*/  LOP3.LUT R36, R36, 0xff, RZ, 0xc0, !PT ;  /* 0x000000ff24247812 */ /* 0x000fc400078ec0ff */
[----:B------:R-:W-:Y:S02]  /*f8a0*/  PRMT R37, R20, 0x7054, R37 ;  /* 0x0000705414257816 */ /* 0x000fe40000000025 */
[----:B------:R-:W-:Y:S02]  /*f8b0*/  SHF.R.U32.HI R40, RZ, 0x10, R31 ;  /* 0x00000010ff287819 */ /* 0x000fe4000001161f */
[----:B------:R-:W-:Y:S02]  /*f8c0*/  PRMT R39, R38, 0x7054, R39 ;  /* 0x0000705426277816 */ /* 0x000fe40000000027 */
[----:B------:R-:W-:Y:S02]  /*f8d0*/  SHF.R.U32.HI R20, RZ, 0x10, R8 ;  /* 0x00000010ff147819 */ /* 0x000fe40000011608 */
[----:B------:R-:W-:Y:S02]  /*f8e0*/  SHF.R.U32.HI R38, RZ, 0x10, R10 ;  /* 0x00000010ff267819 */ /* 0x000fe4000001160a */
[----:B------:R-:W-:-:S02]  /*f8f0*/  PRMT R49, R36, 0x7054, R49 ;  /* 0x0000705424317816 */ /* 0x000fc40000000031 */
[----:B------:R-:W-:Y:S02]  /*f900*/  LOP3.LUT R40, R40, 0xff, RZ, 0xc0, !PT ;  /* 0x000000ff28287812 */ /* 0x000fe400078ec0ff */
[----:B------:R-:W-:Y:S02]  /*f910*/  LOP3.LUT R20, R20, 0xff, RZ, 0xc0, !PT ;  /* 0x000000ff14147812 */ /* 0x000fe400078ec0ff */
[----:B------:R-:W-:Y:S02]  /*f920*/  LOP3.LUT R38, R38, 0xff, RZ, 0xc0, !PT ;  /* 0x000000ff26267812 */ /* 0x000fe400078ec0ff */
[----:B------:R-:W-:Y:S02]  /*f930*/  LOP3.LUT R49, R49, 0xff000000, R9, 0xf8, !PT ;  /* 0xff00000031317812 */ /* 0x000fe400078ef809 */
[----:B------:R-:W-:Y:S02]  /*f940*/  PRMT R43, R40, 0x7054, R41 ;  /* 0x00007054282b7816 */ /* 0x000fe40000000029 */
[----:B------:R-:W-:-:S02]  /*f950*/  PRMT R47, R20, 0x7054, R45 ;  /* 0x00007054142f7816 */ /* 0x000fc4000000002d */
        /* <DEDUP_REMOVED lines=10> */
[-C--:B--2---:R-:W-:Y:S02]  /*fa00*/  F2FP.F16.E4M3.UNPACK_B R10, R5.reuse ;  /* 0x00000005ff0a723e */ /* 0x084fe400020006ff */
[----:B------:R-:W-:Y:S01]  /*fa10*/  F2FP.F16.E4M3.UNPACK_B R21, R5.H1 ;  /* 0x00000005ff15723e */ /* 0x000fe200030006ff */
[----:B------:R-:W-:Y:S01]  /*fa20*/  HADD2.F32 R5, -RZ, R36.H0_H0 ;  /* 0x20000024ff057230 */ /* 0x000fe20000004100 */
[----:B------:R-:W-:Y:S01]  /*fa30*/  LOP3.LUT R40, R40, 0xff, RZ, 0xc0, !PT ;  /* 0x000000ff28287812 */ /* 0x000fe200078ec0ff */
[----:B------:R-:W-:Y:S01]  /*fa40*/  HADD2.F32 R46, -RZ, R42.H0_H0 ;  /* 0x2000002aff2e7230 */ /* 0x000fe20000004100 */
[----:B------:R-:W-:Y:S01]  /*fa50*/  LOP3.LUT R20, R39, 0xff000000, R30, 0xf8, !PT ;  /* 0xff00000027147812 */ /* 0x000fe200078ef81e */
[----:B------:R-:W-:Y:S01]  /*fa60*/  HADD2.F32 R9, -RZ, R10.H0_H0 ;  /* 0x2000000aff097230 */ /* 0x000fe20000004100 */
[----:B------:R-:W-:Y:S01]  /*fa70*/  LOP3.LUT R45, R43, 0xff000000, R31, 0xf8, !PT ;  /* 0xff0000002b2d7812 */ /* 0x000fe200078ef81f */
[----:B------:R-:W-:Y:S01]  /*fa80*/  HADD2.F32 R36, -RZ, R36.H1_H1 ;  /* 0x30000024ff247230 */ /* 0x000fe20000004100 */
[-C--:B------:R-:W-:Y:S01]  /*fa90*/  F2FP.F16.E4M3.UNPACK_B R38, R27.reuse ;  /* 0x0000001bff26723e */ /* 0x080fe200020006ff */
[----:B------:R-:W-:Y:S01]  /*faa0*/  HADD2.F32 R43, -RZ, R42.H1_H1 ;  /* 0x3000002aff2b7230 */ /* 0x000fe20000004100 */
[----:B------:R-:W-:-:S02]  /*fab0*/  F2FP.F16.E4M3.UNPACK_B R39, R27.H1 ;  /* 0x0000001bff27723e */ /* 0x000fc400030006ff */
[----:B------:R-:W-:Y:S01]  /*fac0*/  PRMT R53, R40, 0x7054, R53 ;  /* 0x0000705428357816 */ /* 0x000fe20000000035 */
[C---:B------:R-:W-:Y:S01]  /*fad0*/  FMUL.FTZ R55, R36.reuse, R51 ;  /* 0x0000003324377220 */ /* 0x040fe20000410000 */
[-C--:B------:R-:W-:Y:S01]  /*fae0*/  F2FP.F16.E4M3.UNPACK_B R27, R24.reuse ;  /* 0x00000018ff1b723e */ /* 0x080fe200020006ff */
[----:B------:R-:W-:Y:S01]  /*faf0*/  FMUL.FTZ R36, R36, R43 ;  /* 0x0000002b24247220 */ /* 0x000fe20000410000 */
[----:B------:R-:W-:Y:S01]  /*fb00*/  F2FP.F16.E4M3.UNPACK_B R31, R24.H1 ;  /* 0x00000018ff1f723e */ /* 0x000fe200030006ff */
[----:B------:R-:W-:Y:S01]  /*fb10*/  FMUL.FTZ R24, R5, R50 ;  /* 0x0000003205187220 */ /* 0x000fe20000410000 */
[----:B------:R-:W-:Y:S02]  /*fb20*/  LOP3.LUT R40, R37, 0xff000000, R28, 0xf8, !PT ;  /* 0xff00000025287812 */ /* 0x000fe400078ef81c */
[----:B------:R-:W-:Y:S01]  /*fb30*/  F2FP.F16.E4M3.UNPACK_B R37, R25.H1 ;  /* 0x00000019ff25723e */ /* 0x000fe200030006ff */
[-C--:B------:R-:W-:Y:S01]  /*fb40*/  FMUL.FTZ R25, R5, R46.reuse ;  /* 0x0000002e05197220 */ /* 0x080fe20000410000 */
[----:B------:R-:W-:Y:S01]  /*fb50*/  F2FP.F16.E4M3.UNPACK_B R49, R49.H1 ;  /* 0x00000031ff31723e */ /* 0x000fe200030006ff */
[----:B------:R-:W-:Y:S01]  /*fb60*/  FFMA.FTZ R5, R9, R46, -R24 ;  /* 0x0000002e09057223 */ /* 0x000fe20000010818 */
[----:B------:R-:W-:Y:S01]  /*fb70*/  F2FP.F16.E4M3.UNPACK_B R41, R41.H1 ;  /* 0x00000029ff29723e */ /* 0x000fe200030006ff */
[----:B------:R-:W-:-:S02]  /*fb80*/  HADD2.F32 R24, -RZ, R10.H1_H1 ;  /* 0x3000000aff187230 */ /* 0x000fc40000004100 */
[----:B------:R-:W-:Y:S01]  /*fb90*/  FFMA.FTZ R9, R9, R50, R25 ;  /* 0x0000003209097223 */ /* 0x000fe20000010019 */
[----:B------:R-:W-:Y:S01]  /*fba0*/  HADD2.F32 R46, -RZ, R49.H0_H0 ;  /* 0x20000031ff2e7230 */ /* 0x000fe20000004100 */
[----:B------:R-:W-:Y:S01]  /*fbb0*/  LOP3.LUT R53, R53, 0xff000000, R11, 0xf8, !PT ;  /* 0xff00000035357812 */ /* 0x000fe200078ef80b */
[----:B------:R-:W-:Y:S01]  /*fbc0*/  HADD2.F32 R10, -RZ, R37.H0_H0 ;  /* 0x20000025ff0a7230 */ /* 0x000fe20000004100 */
[-C--:B------:R-:W-:Y:S01]  /*fbd0*/  F2FP.F16.E4M3.UNPACK_B R29, R7.reuse ;  /* 0x00000007ff1d723e */ /* 0x080fe200020006ff */
[----:B------:R-:W-:Y:S01]  /*fbe0*/  HADD2.F32 R42, -RZ, R41.H0_H0 ;  /* 0x20000029ff2a7230 */ /* 0x000fe20000004100 */
[----:B------:R-:W-:Y:S01]  /*fbf0*/  F2FP.F16.E4M3.UNPACK_B R30, R7.H1 ;  /* 0x00000007ff1e723e */ /* 0x000fe200030006ff */
[----:B------:R-:W-:Y:S02]  /*fc00*/  HADD2.F32 R25, -RZ, R21.H0_H0 ;  /* 0x20000015ff197230 */ /* 0x000fe40000004100 */
[----:B------:R-:W-:Y:S01]  /*fc10*/  FMUL.FTZ R48, R10, R46 ;  /* 0x0000002e0a307220 */ /* 0x000fe20000410000 */
[----:B------:R-:W-:-:S02]  /*fc20*/  HADD2.F32 R37, -RZ, R37.H1_H1 ;  /* 0x30000025ff257230 */ /* 0x000fc40000004100 */
        /* <DEDUP_REMOVED lines=37> */
[-C--:B------:R-:W-:Y:S01]  /*fe80*/  F2FP.F16.E4M3.UNPACK_B R37, R47.reuse.H1 ;  /* 0x0000002fff25723e */ /* 0x080fe200030006ff */
[----:B------:R-:W-:Y:S01]  /*fe90*/  FMUL.FTZ R25, R25, R36 ;  /* 0x0000002419197220 */ /* 0x000fe20000410000 */
[----:B------:R-:W-:Y:S01]  /*fea0*/  F2FP.F16.E4M3.UNPACK_B R29, R40.H1 ;  /* 0x00000028ff1d723e */ /* 0x000fe200030006ff */
[C---:B------:R-:W-:Y:S01]  /*feb0*/  FFMA.FTZ R59, R21.reuse, R36, -R38 ;  /* 0x00000024153b7223 */ /* 0x040fe20000010826 */
[----:B------:R-:W-:Y:S01]  /*fec0*/  F2FP.F16.E4M3.UNPACK_B R11, R4.H1 ;  /* 0x00000004ff0b723e */ /* 0x000fe200030006ff */
[----:B------:R-:W-:Y:S01]  /*fed0*/  FFMA.FTZ R60, R21, R42, R25 ;  /* 0x0000002a153c7223 */ /* 0x000fe20000010019 */
[----:B------:R-:W-:Y:S01]  /*fee0*/  HADD2.F32 R53, -RZ, R53.H1_H1 ;  /* 0x30000035ff357230 */ /* 0x000fe20000004100 */
[----:B------:R-:W-:Y:S01]  /*fef0*/  F2FP.F16.E4M3.UNPACK_B R47, R47 ;  /* 0x0000002fff2f723e */ /* 0x000fe200020006ff */
[----:B------:R-:W-:Y:S01]  /*ff00*/  HADD2.F32 R39, -RZ, R39.H1_H1 ;  /* 0x30000027ff277230 */ /* 0x000fe20000004100 */
[----:B------:R-:W-:Y:S01]  /*ff10*/  F2FP.F16.E4M3.UNPACK_B R7, R4 ;  /* 0x00000004ff07723e */ /* 0x000fe200020006ff */
[----:B------:R-:W-:Y:S01]  /*ff20*/  HADD2.F32 R38, -RZ, R37.H0_H0 ;  /* 0x20000025ff267230 */ /* 0x000fe20000004100 */
[----:B------:R-:W-:Y:S01]  /*ff30*/  F2FP.F16.E4M3.UNPACK_B R40, R40 ;  /* 0x00000028ff28723e */ /* 0x000fe200020006ff */
[----:B------:R-:W-:-:S02]  /*ff40*/  HADD2.F32 R25, -RZ, R31.H0_H0 ;  /* 0x2000001fff197230 */ /* 0x000fc40000004100 */
[----:B------:R-:W-:Y:S01]  /*ff50*/  FMUL.FTZ R41, R39, R53 ;  /* 0x0000003527297220 */ /* 0x000fe20000410000 */
[----:B------:R-:W-:Y:S01]  /*ff60*/  HADD2.F32 R36, -RZ, R29.H0_H0 ;  /* 0x2000001dff247230 */ /* 0x000fe20000004100 */
[----:B------:R-:W-:Y:S01]  /*ff70*/  F2FP.F16.E4M3.UNPACK_B R4, R6 ;  /* 0x00000006ff04723e */ /* 0x000fe200020006ff */
[----:B------:R-:W-:Y:S02]  /*ff80*/  HADD2.F32 R45, -RZ, R45.H1_H1 ;  /* 0x3000002dff2d7230 */ /* 0x000fe40000004100 */
[C---:B------:R-:W-:Y:S01]  /*ff90*/  FMUL.FTZ R42, R25.reuse, R38 ;  /* 0x00000026192a7220 */ /* 0x040fe20000410000 */
[----:B------:R-:W-:Y:S02]  /*ffa0*/  HADD2.F32 R30, -RZ, R30.H1_H1 ;  /* 0x3000001eff1e7230 */ /* 0x000fe40000004100 */
[----:B------:R-:W-:Y:S01]  /*ffb0*/  FMUL.FTZ R25, R25, R36 ;  /* 0x0000002419197220 */ /* 0x000fe20000410000 */
[----:B------:R-:W-:Y:S02]  /*ffc0*/  HADD2.F32 R21, -RZ, R11.H0_H0 ;  /* 0x2000000bff157230 */ /* 0x000fe40000004100 */
[----:B------:R-:W-:Y:S01]  /*ffd0*/  FMUL.FTZ R46, R39, R45 ;  /* 0x0000002d272e7220 */ /* 0x000fe20000410000 */
[----:B------:R-:W-:-:S02]  /*ffe0*/  HADD2.F32 R31, -RZ, R31.H1_H1 ;  /* 0x3000001fff1f7230 */ /* 0x000fc40000004100 */
[C---:B------:R-:W-:Y:S01]  /*fff0*/  FFMA.FTZ R62, R30.reuse, R45, -R41 ;  /* 0x0000002d1e3e7223 */ /* 0x040fe20000010829 */
[----:B------:R-:W-:Y:S02]  /*10000*/  HADD2.F32 R11, -RZ, R11.H1_H1 ;  /* 0x3000000bff0b7230 */ /* 0x000fe40000004100 */
[C---:B------:R-:W-:Y:S01]  /*10010*/  FFMA.FTZ R41, R21.reuse, R38, R25 ;  /* 0x0000002615297223 */ /* 0x040fe20000010019 */
[----:B------:R-:W-:Y:S01]  /*10020*/  FFMA.FTZ R53, R30, R53, R46 ;  /* 0x000000351e357223 */ /* 0x000fe2000001002e */
[----:B------:R-:W-:Y:S02]  /*10030*/  HADD2.F32 R38, -RZ, R37.H1_H1 ;  /* 0x30000025ff267230 */ /* 0x000fe40000004100 */
[----:B------:R-:W-:Y:S01]  /*10040*/  FFMA.FTZ R39, R21, R36, -R42 ;  /* 0x0000002415277223 */ /* 0x000fe2000001082a */
[----:B------:R-:W-:Y:S01]  /*10050*/  HADD2.F32 R30, -RZ, R29.H1_H1 ;  /* 0x3000001dff1e7230 */ /* 0x000fe20000004100 */
[----:B------:R-:W-:Y:S01]  /*10060*/  F2FP.F16.E4M3.UNPACK_B R28, R6.H1 ;  /* 0x00000006ff1c723e */ /* 0x000fe200030006ff */
[----:B------:R-:W-:-:S02]  /*10070*/  HADD2.F32 R36, -RZ, R47.H0_H0 ;  /* 0x2000002fff247230 */ /* 0x000fc40000004100 */
[C---:B------:R-:W-:Y:S01]  /*10080*/  FMUL.FTZ R42, R31.reuse, R38 ;  /* 0x000000261f2a7220 */ /* 0x040fe20000410000 */
[--C-:B------:R-:W-:Y:S02]  /*10090*/  HADD2.F32 R21, -RZ, R27.reuse.H0_H0 ;  /* 0x2000001bff157230 */ /* 0x100fe40000004100 */
[-C--:B------:R-:W-:Y:S01]  /*100a0*/  FMUL.FTZ R31, R31, R30.reuse ;  /* 0x0000001e1f1f7220 */ /* 0x080fe20000410000 */
[----:B------:R-:W-:Y:S02]  /*100b0*/  HADD2.F32 R27, -RZ, R27.H1_H1 ;  /* 0x3000001bff1b7230 */ /* 0x000fe40000004100 */
[C---:B------:R-:W-:Y:S01]  /*100c0*/  FFMA.FTZ R48, R11.reuse, R30, -R42 ;  /* 0x0000001e0b307223 */ /* 0x040fe2000001082a */
[----:B------:R-:W-:Y:S02]  /*100d0*/  HADD2.F32 R30, -RZ, R40.H0_H0 ;  /* 0x20000028ff1e7230 */ /* 0x000fe40000004100 */
[----:B------:R-:W-:Y:S01]  /*100e0*/  FFMA.FTZ R50, R11, R38, R31 ;  /* 0x000000260b327223 */ /* 0x000fe2000001001f */
[----:B------:R-:W-:-:S02]  /*100f0*/  HADD2.F32 R11, -RZ, R7.H0_H0 ;  /* 0x20000007ff0b7230 */ /* 0x000fc40000004100 */
[C---:B------:R-:W-:Y:S01]  /*10100*/  FMUL.FTZ R42, R21.reuse, R36 ;  /* 0x00000024152a7220 */ /* 0x040fe20000410000 */
[----:B------:R-:W-:Y:S01]  /*10110*/  HADD2.F32 R38, -RZ, R47.H1_H1 ;  /* 0x3000002fff267230 */ /* 0x000fe20000004100 */
[----:B------:R-:W-:Y:S01]  /*10120*/  F2FP.F16.E4M3.UNPACK_B R6, R26 ;  /* 0x0000001aff06723e */ /* 0x000fe200020006ff */
[----:B------:R-:W-:Y:S02]  /*10130*/  HADD2.F32 R40, -RZ, R40.H1_H1 ;  /* 0x30000028ff287230 */ /* 0x000fe40000004100 */
        /* <DEDUP_REMOVED lines=63> */
.L_x_1685:
[----:B------:R-:W-:Y:S05]  /*10530*/  BSYNC B1 ;  /* 0x0000000000017941 */ /* 0x000fea0003800000 */
.L_x_1684:
[----:B------:R-:W-:Y:S05]  /*10540*/  @P2 BRA `(.L_x_1666) ;  /* 0x0000000c00d82947 */ /* 0x000fea0003800000 */
[----:B0-2--5:R-:W-:Y:S02]  /*10550*/  SHF.R.U32.HI R4, RZ, 0x8, R32 ;  /* 0x00000008ff047819 */ /* 0x025fe40000011620 */
[----:B------:R-:W-:Y:S02]  /*10560*/  LOP3.LUT R0, R32, 0xff, RZ, 0xc0, !PT ;  /* 0x000000ff20007812 */ /* 0x000fe400078ec0ff */
[----:B------:R-:W-:Y:S02]  /*10570*/  SHF.R.U32.HI R8, RZ, 0x8, R34 ;  /* 0x00000008ff087819 */ /* 0x000fe40000011622 */
[----:B------:R-:W-:Y:S02]  /*10580*/  LOP3.LUT R5, R4, 0xff, RZ, 0xc0, !PT ;  /* 0x000000ff04057812 */ /* 0x000fe400078ec0ff */
[----:B------:R-:W-:Y:S02]  /*10590*/  LEA.HI R3, R3, R180, RZ, 0x1c ;  /* 0x000000b403037211 */ /* 0x000fe400078fe0ff */
[----:B------:R-:W-:-:S02]  /*105a0*/  LOP3.LUT R4, R34, 0xff, RZ, 0xc0, !PT ;  /* 0x000000ff22047812 */ /* 0x000fc400078ec0ff */
[----:B------:R-:W-:Y:S02]  /*105b0*/  LOP3.LUT R9, R8, 0xff, RZ, 0xc0, !PT ;  /* 0x000000ff08097812 */ /* 0x000fe400078ec0ff */
[----:B---3--:R-:W-:Y:S02]  /*105c0*/  PRMT R21, R5, 0x7604, R0 ;  /* 0x0000760405157816 */ /* 0x008fe40000000000 */
        /* <DEDUP_REMOVED lines=13> */
[----:B------:R-:W-:Y:S02]  /*106a0*/  LOP3.LUT R7, R12, 0xff, RZ, 0xc0, !PT ;  /* 0x000000ff0c077812 */ /* 0x000fe400078ec0ff */
[----:B------:R-:W-:Y:S02]  /*106b0*/  LOP3.LUT R8, R8, 0xff, RZ, 0xc0, !PT ;  /* 0x000000ff08087812 */ /* 0x000fe400078ec0ff */
[----:B------:R-:W-:Y:S02]  /*106c0*/  IADD3 R3, R3, R183, R0 ;  /* 0x000000b703037210 */ /* 0x000fe40007ffe000 */
[----:B------:R-:W-:Y:S02]  /*106d0*/  PRMT R29, R8, 0x7604, R7 ;  /* 0x00007604081d7816 */ /* 0x000fe40000000007 */
[----:B------:R-:W-:Y:S01]  /*106e0*/  SHF.R.U32.HI R6, RZ, 0x8, R35 ;  /* 0x00000008ff067819 */ /* 0x000fe20000011623 */
[----:B------:R-:W-:Y:S01]  /*106f0*/  IMAD.IADD R0, R16, 0x1, R3 ;  /* 0x0000000110007824 */ /* 0x000fe200078e0203 */
[----:B------:R-:W-:-:S02]  /*10700*/  SHF.R.U32.HI R8, RZ, 0x8, R13 ;  /* 0x00000008ff087819 */ /* 0x000fc4000001160d */
[----:B------:R-:W-:Y:S02]  /*10710*/  LOP3.LUT R5, R35, 0xff, RZ, 0xc0, !PT ;  /* 0x000000ff23057812 */ /* 0x000fe400078ec0ff */
[----:B------:R-:W-:Y:S02]  /*10720*/  LOP3.LUT R6, R6, 0xff, RZ, 0xc0, !PT ;  /* 0x000000ff06067812 */ /* 0x000fe400078ec0ff */
[----:B------:R-:W-:Y:S02]  /*10730*/  LOP3.LUT R3, R8, 0xff, RZ, 0xc0, !PT ;  /* 0x000000ff08037812 */ /* 0x000fe400078ec0ff */
[----:B------:R-:W0:Y:S01]  /*10740*/  LDS.128 R8, [R0+0x10400] ;  /* 0x0104000000087984 */ /* 0x000e220000000c00 */
[----:B------:R-:W-:Y:S02]  /*10750*/  PRMT R24, R6, 0x7604, R5 ;  /* 0x0000760406187816 */ /* 0x000fe40000000005 */
[----:B------:R-:W-:Y:S01]  /*10760*/  SHF.R.U32.HI R31, RZ, 0x8, R15 ;  /* 0x00000008ff1f7819 */ /* 0x000fe2000001160f */
[----:B------:R-:W2:Y:S01]  /*10770*/  LDS.128 R4, [R215+0x10400] ;  /* 0x01040000d7047984 */ /* 0x000ea20000000c00 */
[----:B------:R-:W-:-:S02]  /*10780*/  LOP3.LUT R30, R15, 0xff, RZ, 0xc0, !PT ;  /* 0x000000ff0f1e7812 */ /* 0x000fc400078ec0ff */
[----:B------:R-:W-:Y:S02]  /*10790*/  LOP3.LUT R31, R31, 0xff, RZ, 0xc0, !PT ;  /* 0x000000ff1f1f7812 */ /* 0x000fe400078ec0ff */
[----:B------:R-:W-:Y:S02]  /*107a0*/  LOP3.LUT R26, R13, 0xff, RZ, 0xc0, !PT ;  /* 0x000000ff0d1a7812 */ /* 0x000fe400078ec0ff */
[----:B------:R-:W-:Y:S02]  /*107b0*/  SHF.R.U32.HI R28, RZ, 0x8, R14 ;  /* 0x00000008ff1c7819 */ /* 0x000fe4000001160e */
[----:B------:R-:W-:Y:S02]  /*107c0*/  PRMT R30, R31, 0x7604, R30 ;  /* 0x000076041f1e7816 */ /* 0x000fe4000000001e */
[----:B------:R-:W-:Y:S02]  /*107d0*/  PRMT R26, R3, 0x7604, R26 ;  /* 0x00007604031a7816 */ /* 0x000fe4000000001a */
[----:B------:R-:W-:-:S02]  /*107e0*/  SHF.R.U32.HI R31, RZ, 0x10, R13 ;  /* 0x00000010ff1f7819 */ /* 0x000fc4000001160d */
[----:B------:R-:W-:Y:S02]  /*107f0*/  LOP3.LUT R27, R14, 0xff, RZ, 0xc0, !PT ;  /* 0x000000ff0e1b7812 */ /* 0x000fe400078ec0ff */
[----:B------:R-:W-:Y:S01]  /*10800*/  LOP3.LUT R28, R28, 0xff, RZ, 0xc0, !PT ;  /* 0x000000ff1c1c7812 */ /* 0x000fe200078ec0ff */
[----:B------:R-:W-:Y:S01]  /*10810*/  IMAD.U32 R31, R31, 0x10000, RZ ;  /* 0x000100001f1f7824 */ /* 0x000fe200078e00ff */
[----:B------:R-:W-:Y:S02]  /*10820*/  SHF.R.U32.HI R3, RZ, 0x10, R33 ;  /* 0x00000010ff037819 */ /* 0x000fe40000011621 */
[----:B------:R-:W-:Y:S02]  /*10830*/  PRMT R37, R28, 0x7604, R27 ;  /* 0x000076041c257816 */ /* 0x000fe4000000001b */
[----:B------:R-:W-:Y:S01]  /*10840*/  SHF.R.U32.HI R39, RZ, 0x10, R15 ;  /* 0x00000010ff277819 */ /* 0x000fe2000001160f */
[----:B------:R-:W-:Y:S01]  /*10850*/  IMAD.U32 R3, R3, 0x10000, RZ ;  /* 0x0001000003037824 */ /* 0x000fe200078e00ff */
[----:B------:R-:W-:-:S02]  /*10860*/  SHF.R.U32.HI R27, RZ, 0x10, R35 ;  /* 0x00000010ff1b7819 */ /* 0x000fc40000011623 */
[----:B------:R-:W-:Y:S02]  /*10870*/  SHF.L.U32 R39, R39, 0x10, RZ ;  /* 0x0000001027277819 */ /* 0x000fe400000006ff */
[----:B------:R-:W-:Y:S01]  /*10880*/  LOP3.LUT R21, R21, 0xff0000, R32, 0xf8, !PT ;  /* 0x00ff000015157812 */ /* 0x000fe200078ef820 */
[----:B------:R-:W-:Y:S01]  /*10890*/  IMAD.U32 R27, R27, 0x10000, RZ ;  /* 0x000100001b1b7824 */ /* 0x000fe200078e00ff */
        /* <DEDUP_REMOVED lines=13> */
[----:B------:R-:W-:Y:S01]  /*10970*/  LOP3.LUT R20, R25, 0xff000000, R34, 0xf8, !PT ;  /* 0xff00000019147812 */ /* 0x000fe200078ef822 */
[--C-:B------:R-:W-:Y:S01]  /*10980*/  HADD2.F32 R38, -RZ, R37.reuse.H0_H0 ;  /* 0x20000025ff267230 */ /* 0x100fe20000004100 */
[----:B------:R-:W-:Y:S01]  /*10990*/  F2FP.F16.E4M3.UNPACK_B R31, R32 ;  /* 0x00000020ff1f723e */ /* 0x000fe200020006ff */
[----:B------:R-:W-:Y:S01]  /*109a0*/  HADD2.F32 R37, -RZ, R37.H1_H1 ;  /* 0x30000025ff257230 */ /* 0x000fe20000004100 */
[----:B------:R-:W-:-:S02]  /*109b0*/  LOP3.LUT R34, R27, 0xff000000, R35, 0xf8, !PT ;  /* 0xff0000001b227812 */ /* 0x000fc400078ef823 */
[----:B------:R-:W-:Y:S01]  /*109c0*/  LOP3.LUT R35, R29, 0xff000000, R12, 0xf8, !PT ;  /* 0xff0000001d237812 */ /* 0x000fe200078ef80c */
[--C-:B------:R-:W-:Y:S01]  /*109d0*/  HADD2.F32 R33, -RZ, R31.reuse.H0_H0 ;  /* 0x2000001fff217230 */ /* 0x100fe20000004100 */
[-C--:B--2---:R-:W-:Y:S01]  /*109e0*/  F2FP.F16.E4M3.UNPACK_B R12, R5.reuse ;  /* 0x00000005ff0c723e */ /* 0x084fe200020006ff */
[----:B------:R-:W-:Y:S01]  /*109f0*/  HADD2.F32 R31, -RZ, R31.H1_H1 ;  /* 0x3000001fff1f7230 */ /* 0x000fe20000004100 */
[----:B------:R-:W-:Y:S01]  /*10a00*/  F2FP.F16.E4M3.UNPACK_B R13, R5.H1 ;  /* 0x00000005ff0d723e */ /* 0x000fe200030006ff */
[--C-:B------:R-:W-:Y:S01]  /*10a10*/  HADD2.F32 R5, -RZ, R24.reuse.H0_H0 ;  /* 0x20000018ff057230 */ /* 0x100fe20000004100 */
[-C--:B------:R-:W-:Y:S01]  /*10a20*/  F2FP.F16.E4M3.UNPACK_B R3, R6.reuse ;  /* 0x00000006ff03723e */ /* 0x080fe200020006ff */
[----:B------:R-:W-:Y:S01]  /*10a30*/  HADD2.F32 R24, -RZ, R24.H1_H1 ;  /* 0x30000018ff187230 */ /* 0x000fe20000004100 */
[----:B------:R-:W-:Y:S01]  /*10a40*/  F2FP.F16.E4M3.UNPACK_B R14, R6.H1 ;  /* 0x00000006ff0e723e */ /* 0x000fe200030006ff */
[--C-:B------:R-:W-:Y:S01]  /*10a50*/  HADD2.F32 R6, -RZ, R12.reuse.H0_H0 ;  /* 0x2000000cff067230 */ /* 0x100fe20000004100 */
        /* <DEDUP_REMOVED lines=8> */
[-C--:B------:R-:W-:Y:S01]  /*10ae0*/  F2FP.F16.E4M3.UNPACK_B R26, R10.reuse ;  /* 0x0000000aff1a723e */ /* 0x080fe200020006ff */
[----:B------:R-:W-:Y:S01]  /*10af0*/  HADD2.F32 R12, -RZ, R12.H1_H1 ;  /* 0x3000000cff0c7230 */ /* 0x000fe20000004100 */
[----:B------:R-:W-:Y:S01]  /*10b00*/  F2FP.F16.E4M3.UNPACK_B R27, R10.H1 ;  /* 0x0000000aff1b723e */ /* 0x000fe200030006ff */
[----:B------:R-:W-:-:S02]  /*10b10*/  HADD2.F32 R39, -RZ, R36.H0_H0 ;  /* 0x20000024ff277230 */ /* 0x000fc40000004100 */
[C---:B------:R-:W-:Y:S01]  /*10b20*/  FMUL.FTZ R43, R24.reuse, R37 ;  /* 0x00000025182b7220 */ /* 0x040fe20000410000 */
[----:B------:R-:W-:Y:S02]  /*10b30*/  HADD2.F32 R10, -RZ, R25.H0_H0 ;  /* 0x20000019ff0a7230 */ /* 0x000fe40000004100 */
[----:B------:R-:W-:Y:S01]  /*10b40*/  FMUL.FTZ R24, R24, R31 ;  /* 0x0000001f18187220 */ /* 0x000fe20000410000 */
[----:B------:R-:W-:Y:S01]  /*10b50*/  HADD2.F32 R33, -RZ, R32.H0_H0 ;  /* 0x20000020ff217230 */ /* 0x000fe20000004100 */
[----:B------:R-:W-:Y:S01]  /*10b60*/  F2FP.F16.E4M3.UNPACK_B R28, R11 ;  /* 0x0000000bff1c723e */ /* 0x000fe200020006ff */
[----:B------:R-:W-:Y:S02]  /*10b70*/  HADD2.F32 R6, -RZ, R13.H0_H0 ;  /* 0x2000000dff067230 */ /* 0x000fe40000004100 */
[----:B------:R-:W-:Y:S01]  /*10b80*/  FMUL.FTZ R45, R10, R39 ;  /* 0x000000270a2d7220 */ /* 0x000fe20000410000 */
[----:B------:R-:W-:Y:S01]  /*10b90*/  FFMA.FTZ R42, R12, R37, R24 ;  /* 0x000000250c2a7223 */ /* 0x000fe20000010018 */
[----:B------:R-:W-:Y:S01]  /*10ba0*/  FMUL.FTZ R10, R10, R33 ;  /* 0x000000210a0a7220 */ /* 0x000fe20000410000 */
[----:B------:R-:W-:Y:S01]  /*10bb0*/  FFMA.FTZ R38, R12, R31, -R43 ;  /* 0x0000001f0c267223 */ /* 0x000fe2000001082b */
[----:B------:R-:W-:Y:S01]  /*10bc0*/  F2FP.F16.E4M3.UNPACK_B R24, R41 ;  /* 0x00000029ff18723e */ /* 0x000fe200020006ff */
[C---:B------:R-:W-:Y:S01]  /*10bd0*/  FFMA.FTZ R45, R6.reuse, R33, -R45 ;  /* 0x00000021062d7223 */ /* 0x040fe2000001082d */
[-C--:B------:R-:W-:Y:S01]  /*10be0*/  F2FP.F16.E4M3.UNPACK_B R12, R34.reuse ;  /* 0x00000022ff0c723e */ /* 0x080fe200020006ff */
[----:B------:R-:W-:Y:S01]  /*10bf0*/  FFMA.FTZ R39, R6, R39, R10 ;  /* 0x0000002706277223 */ /* 0x000fe2000001000a */
[----:B------:R-:W-:Y:S01]  /*10c00*/  F2FP.F16.E4M3.UNPACK_B R15, R7 ;  /* 0x00000007ff0f723e */ /* 0x000fe200020006ff */
[----:B------:R-:W-:Y:S01]  /*10c10*/  HADD2.F32 R36, -RZ, R36.H1_H1 ;  /* 0x30000024ff247230 */ /* 0x000fe20000004100 */
[----:B------:R-:W-:Y:S01]  /*10c20*/  F2FP.F16.E4M3.UNPACK_B R29, R11.H1 ;  /* 0x0000000bff1d723e */ /* 0x000fe200030006ff */
        /* <DEDUP_REMOVED lines=8> */
[--C-:B------:R-:W-:Y:S02]  /*10cb0*/  HADD2.F32 R31, -RZ, R12.reuse.H0_H0 ;  /* 0x2000000cff1f7230 */ /* 0x100fe40000004100 */
        /* <DEDUP_REMOVED lines=11> */
[----:B------:R-:W-:Y:S01]  /*10d70*/  FFMA.FTZ R37, R6, R31, -R37 ;  /* 0x0000001f06257223 */ /* 0x000fe20000010825 */
[----:B------:R-:W-:Y:S01]  /*10d80*/  HADD2.F32 R15, -RZ, R15.H1_H1 ;  /* 0x3000000fff0f7230 */ /* 0x000fe20000004100 */
[----:B------:R-:W-:Y:S01]  /*10d90*/  F2FP.F16.E4M3.UNPACK_B R11, R8 ;  /* 0x00000008ff0b723e */ /* 0x000fe200020006ff */
[----:B------:R-:W-:-:S02]  /*10da0*/  HADD2.F32 R25, -RZ, R41.H0_H0 ;  /* 0x20000029ff197230 */ /* 0x000fc40000004100 */
[C---:B------:R-:W-:Y:S01]  /*10db0*/  FMUL.FTZ R32, R28.reuse, R24 ;  /* 0x000000181c207220 */ /* 0x040fe20000410000 */
[----:B------:R-:W-:Y:S02]  /*10dc0*/  HADD2.F32 R10, -RZ, R29.H0_H0 ;  /* 0x2000001dff0a7230 */ /* 0x000fe40000004100 */
[-C--:B------:R-:W-:Y:S01]  /*10dd0*/  FMUL.FTZ R31, R28, R12.reuse ;  /* 0x0000000c1c1f7220 */ /* 0x080fe20000410000 */
[--C-:B------:R-:W-:Y:S02]  /*10de0*/  HADD2.F32 R13, -RZ, R34.reuse.H0_H0 ;  /* 0x20000022ff0d7230 */ /* 0x100fe40000004100 */
[C---:B------:R-:W-:Y:S01]  /*10df0*/  FFMA.FTZ R48, R15.reuse, R12, -R32 ;  /* 0x0000000c0f307223 */ /* 0x040fe20000010820 */
[----:B------:R-:W-:Y:S02]  /*10e00*/  HADD2.F32 R6, -RZ, R21.H0_H0 ;  /* 0x20000015ff067230 */ /* 0x000fe40000004100 */
[C---:B------:R-:W-:Y:S01]  /*10e10*/  FMUL.FTZ R33, R10.reuse, R25 ;  /* 0x000000190a217220 */ /* 0x040fe20000410000 */
[----:B------:R-:W-:Y:S01]  /*10e20*/  FFMA.FTZ R50, R15, R24, R31 ;  /* 0x000000180f327223 */ /* 0x000fe2000001001f */
[----:B------:R-:W-:Y:S01]  /*10e30*/  F2FP.F16.E4M3.UNPACK_B R8, R8.H1 ;  /* 0x00000008ff08723e */ /* 0x000fe200030006ff */
[----:B------:R-:W-:Y:S01]  /*10e40*/  FMUL.FTZ R10, R10, R13 ;  /* 0x0000000d0a0a7220 */ /* 0x000fe20000410000 */
[----:B------:R-:W-:Y:S01]  /*10e50*/  F2FP.F16.E4M3.UNPACK_B R15, R35.H1 ;  /* 0x00000023ff0f723e */ /* 0x000fe200030006ff */
[----:B------:R-:W-:Y:S01]  /*10e60*/  HADD2.F32 R34, -RZ, R34.H1_H1 ;  /* 0x30000022ff227230 */ /* 0x000fe20000004100 */
[----:B------:R-:W-:Y:S01]  /*10e70*/  F2FP.F16.E4M3.UNPACK_B R7, R4 ;  /* 0x00000004ff07723e */ /* 0x000fe200020006ff */
[----:B------:R-:W-:Y:S01]  /*10e80*/  HADD2.F32 R24, -RZ, R41.H1_H1 ;  /* 0x30000029ff187230 */ /* 0x000fe20000004100 */
[----:B------:R-:W-:Y:S01]  /*10e90*/  F2FP.F16.E4M3.UNPACK_B R12, R30.H1 ;  /* 0x0000001eff0c723e */ /* 0x000fe200030006ff */
[----:B------:R-:W-:Y:S01]  /*10ea0*/  HADD2.F32 R29, -RZ, R29.H1_H1 ;  /* 0x3000001dff1d7230 */ /* 0x000fe20000004100 */
[----:B------:R-:W-:Y:S01]  /*10eb0*/  F2FP.F16.E4M3.UNPACK_B R4, R4.H1 ;  /* 0x00000004ff04723e */ /* 0x000fe200030006ff */
[----:B------:R-:W-:Y:S01]  /*10ec0*/  FFMA.FTZ R49, R6, R25, R10 ;  /* 0x0000001906317223 */ /* 0x000fe2000001000a */
[----:B------:R-:W-:-:S02]  /*10ed0*/  HADD2.F32 R25, -RZ, R15.H0_H0 ;  /* 0x2000000fff197230 */ /* 0x000fc40000004100 */
[----:B------:R-:W-:Y:S01]  /*10ee0*/  FFMA.FTZ R47, R6, R13, -R33 ;  /* 0x0000000d062f7223 */ /* 0x000fe20000010821 */
[----:B------:R-:W-:Y:S02]  /*10ef0*/  HADD2.F32 R10, -RZ, R8.H0_H0 ;  /* 0x20000008ff0a7230 */ /* 0x000fe40000004100 */
[C---:B------:R-:W-:Y:S01]  /*10f00*/  FMUL.FTZ R28, R29.reuse, R24 ;  /* 0x000000181d1c7220 */ /* 0x040fe20000410000 */
[----:B------:R-:W-:Y:S02]  /*10f10*/  HADD2.F32 R21, -RZ, R21.H1_H1 ;  /* 0x30000015ff157230 */ /* 0x000fe40000004100 */
[----:B------:R-:W-:Y:S01]  /*10f20*/  FMUL.FTZ R31, R29, R34 ;  /* 0x000000221d1f7220 */ /* 0x000fe20000410000 */
[----:B------:R-:W-:Y:S02]  /*10f30*/  HADD2.F32 R13, -RZ, R12.H0_H0 ;  /* 0x2000000cff0d7230 */ /* 0x000fe40000004100 */
[----:B------:R-:W-:Y:S01]  /*10f40*/  FMUL.FTZ R29, R10, R25 ;  /* 0x000000190a1d7220 */ /* 0x000fe20000410000 */
[----:B------:R-:W-:-:S02]  /*10f50*/  HADD2.F32 R6, -RZ, R4.H0_H0 ;  /* 0x20000004ff067230 */ /* 0x000fc40000004100 */
[C---:B------:R-:W-:Y:S01]  /*10f60*/  FFMA.FTZ R52, R21.reuse, R34, -R28 ;  /* 0x0000002215347223 */ /* 0x040fe2000001081c */
[----:B------:R-:W-:Y:S01]  /*10f70*/  FFMA.FTZ R54, R21, R24, R31 ;  /* 0x0000001815367223 */ /* 0x000fe2000001001f */
[-C--:B------:R-:W-:Y:S01]  /*10f80*/  FMUL.FTZ R10, R10, R13.reuse ;  /* 0x0000000d0a0a7220 */ /* 0x080fe20000410000 */
[----:B------:R-:W-:Y:S02]  /*10f90*/  HADD2.F32 R21, -RZ, R15.H1_H1 ;  /* 0x3000000fff157230 */ /* 0x000fe40000004100 */
[C---:B------:R-:W-:Y:S01]  /*10fa0*/  FFMA.FTZ R29, R6.reuse, R13, -R29 ;  /* 0x0000000d061d7223 */ /* 0x040fe2000001081d */
[----:B------:R-:W-:Y:S02]  /*10fb0*/  HADD2.F32 R8, -RZ, R8.H1_H1 ;  /* 0x30000008ff087230 */ /* 0x000fe40000004100 */
[----:B------:R-:W-:Y:S01]  /*10fc0*/  FFMA.FTZ R24, R6, R25, R10 ;  /* 0x0000001906187223 */ /* 0x000fe2000001000a */
[----:B------:R-:W-:Y:S01]  /*10fd0*/  HADD2.F32 R13, -RZ, R12.H1_H1 ;  /* 0x3000000cff0d7230 */ /* 0x000fe20000004100 */
[----:B------:R-:W-:Y:S01]  /*10fe0*/  F2FP.F16.E4M3.UNPACK_B R35, R35 ;  /* 0x00000023ff23723e */ /* 0x000fe200020006ff */
[----:B------:R-:W-:Y:S01]  /*10ff0*/  HADD2.F32 R4, -RZ, R4.H1_H1 ;  /* 0x30000004ff047230 */ /* 0x000fe20000004100 */
[----:B------:R-:W-:Y:S01]  /*11000*/  F2FP.F16.E4M3.UNPACK_B R30, R30 ;  /* 0x0000001eff1e723e */ /* 0x000fe200020006ff */
[C---:B------:R-:W-:Y:S01]  /*11010*/  FMUL.FTZ R25, R8.reuse, R21 ;  /* 0x0000001508197220 */ /* 0x040fe20000410000 */
[-C--:B------:R-:W-:Y:S01]  /*11020*/  FMUL.FTZ R8, R8, R13.reuse ;  /* 0x0000000d08087220 */ /* 0x080fe20000410000 */
[----:B------:R-:W-:Y:S01]  /*11030*/  HADD2.F32 R15, -RZ, R35.H0_H0 ;  /* 0x20000023ff0f7230 */ /* 0x000fe20000004100 */
[----:B------:R-:W-:Y:S01]  /*11040*/  F2FP.F16.E4M3.UNPACK_B R10, R40.H1 ;  /* 0x00000028ff0a723e */ /* 0x000fe200030006ff */
[----:B------:R-:W-:Y:S01]  /*11050*/  FFMA.FTZ R28, R4, R13, -R25 ;  /* 0x0000000d041c7223 */ /* 0x000fe20000010819 */
[----:B------:R-:W-:-:S02]  /*11060*/  HADD2.F32 R6, -RZ, R11.H0_H0 ;  /* 0x2000000bff067230 */ /* 0x000fc40000004100 */
[----:B------:R-:W-:Y:S01]  /*11070*/  FFMA.FTZ R31, R4, R21, R8 ;  /* 0x00000015041f7223 */ /* 0x000fe20000010008 */
[--C-:B------:R-:W-:Y:S01]  /*11080*/  HADD2.F32 R13, -RZ, R30.reuse.H0_H0 ;  /* 0x2000001eff0d7230 */ /* 0x100fe20000004100 */
[----:B------:R-:W-:Y:S01]  /*11090*/  F2FP.F16.E4M3.UNPACK_B R40, R40 ;  /* 0x00000028ff28723e */ /* 0x000fe200020006ff */
[----:B------:R-:W-:Y:S02]  /*110a0*/  HADD2.F32 R8, -RZ, R35.H1_H1 ;  /* 0x30000023ff087230 */ /* 0x000fe40000004100 */
[C---:B------:R-:W-:Y:S01]  /*110b0*/  FMUL.FTZ R21, R6.reuse, R15 ;  /* 0x0000000f06157220 */ /* 0x040fe20000410000 */
[----:B------:R-:W-:Y:S02]  /*110c0*/  HADD2.F32 R11, -RZ, R11.H1_H1 ;  /* 0x3000000bff0b7230 */ /* 0x000fe40000004100 */
[----:B------:R-:W-:Y:S01]  /*110d0*/  FMUL.FTZ R25, R6, R13 ;  /* 0x0000000d06197220 */ /* 0x000fe20000410000 */
[----:B------:R-:W-:Y:S01]  /*110e0*/  HADD2.F32 R4, -RZ, R7.H0_H0 ;  /* 0x20000007ff047230 */ /* 0x000fe20000004100 */
[----:B------:R-:W-:Y:S01]  /*110f0*/  F2FP.SATFINITE.E4M3.F32.PACK_AB_MERGE_C R45, R46, R45, RZ ;  /* 0x0000002d2e2d723e */ /* 0x000fe200048070ff */
[----:B------:R-:W-:-:S02]  /*11100*/  HADD2.F32 R30, -RZ, R30.H1_H1 ;  /* 0x3000001eff1e7230 */ /* 0x000fc40000004100 */
[C---:B------:R-:W-:Y:S01]  /*11110*/  FMUL.FTZ R6, R11.reuse, R8 ;  /* 0x000000080b067220 */ /* 0x040fe20000410000 */
[----:B------:R-:W-:Y:S02]  /*11120*/  HADD2.F32 R7, -RZ, R7.H1_H1 ;  /* 0x30000007ff077230 */ /* 0x000fe40000004100 */
[C---:B------:R-:W-:Y:S01]  /*11130*/  FFMA.FTZ R21, R4.reuse, R13, -R21 ;  /* 0x0000000d04157223 */ /* 0x040fe20000010815 */
        /* <DEDUP_REMOVED lines=9> */
[----:B------:R-:W-:Y:S01]  /*111d0*/  F2FP.SATFINITE.E4M3.F32.PACK_AB_MERGE_C R36, R36, R39, RZ ;  /* 0x000000272424723e */ /* 0x000fe200048070ff */
[----:B------:R-:W-:Y:S02]  /*111e0*/  HADD2.F32 R8, -RZ, R4.H1_H1 ;  /* 0x30000004ff087230 */ /* 0x000fe40000004100 */
[C---:B------:R-:W-:Y:S01]  /*111f0*/  FMUL.FTZ R13, R6.reuse, R11 ;  /* 0x0000000b060d7220 */ /* 0x040fe20000410000 */
[----:B------:R-:W-:Y:S02]  /*11200*/  HADD2.F32 R4, -RZ, R14.H0_H0 ;  /* 0x2000000eff047230 */ /* 0x000fe40000004100 */
[----:B------:R-:W-:Y:S01]  /*11210*/  FMUL.FTZ R15, R6, R7 ;  /* 0x00000007060f7220 */ /* 0x000fe20000410000 */
[----:B------:R-:W-:Y:S01]  /*11220*/  HADD2.F32 R10, -RZ, R10.H1_H1 ;  /* 0x3000000aff0a7230 */ /* 0x000fe20000004100 */
[----:B------:R-:W-:Y:S01]  /*11230*/  F2FP.SATFINITE.E4M3.F32.PACK_AB_MERGE_C R5, R38, R5, R45 ;  /* 0x000000052605723e */ /* 0x000fe2000480702d */
[----:B------:R-:W-:-:S02]  /*11240*/  HADD2.F32 R27, -RZ, R27.H1_H1 ;  /* 0x3000001bff1b7230 */ /* 0x000fc40000004100 */
[----:B------:R-:W-:Y:S01]  /*11250*/  FFMA.FTZ R32, R4, R7, -R13 ;  /* 0x0000000704207223 */ /* 0x000fe2000001080d */
[----:B------:R-:W-:Y:S01]  /*11260*/  HADD2.F32 R14, -RZ, R14.H1_H1 ;  /* 0x3000000eff0e7230 */ /* 0x000fe20000004100 */
[----:B------:R-:W-:Y:S01]  /*11270*/  F2FP.SATFINITE.E4M3.F32.PACK_AB_MERGE_C R9, R42, R9, R36 ;  /* 0x000000092a09723e */ /* 0x000fe20004807024 */
[----:B------:R-:W-:Y:S02]  /*11280*/  HADD2.F32 R6, -RZ, R26.H0_H0 ;  /* 0x2000001aff067230 */ /* 0x000fe40000004100 */
[C---:B------:R-:W-:Y:S01]  /*11290*/  FMUL.FTZ R7, R27.reuse, R10 ;  /* 0x0000000a1b077220 */ /* 0x040fe20000410000 */
[-C--:B------:R-:W-:Y:S01]  /*112a0*/  FMUL.FTZ R13, R27, R8.reuse ;  /* 0x000000081b0d7220 */ /* 0x080fe20000410000 */
[----:B------:R-:W-:Y:S01]  /*112b0*/  FFMA.FTZ R27, R4, R11, R15 ;  /* 0x0000000b041b7223 */ /* 0x000fe2000001000f */
[----:B------:R-:W-:Y:S02]  /*112c0*/  HADD2.F32 R11, -RZ, R40.H0_H0 ;  /* 0x20000028ff0b7230 */ /* 0x000fe40000004100 */
[----:B------:R-:W-:Y:S01]  /*112d0*/  FFMA.FTZ R33, R14, R8, -R7 ;  /* 0x000000080e217223 */ /* 0x000fe20000010807 */
[----:B------:R-:W-:-:S02]  /*112e0*/  HADD2.F32 R7, -RZ, R20.H0_H0 ;  /* 0x20000014ff077230 */ /* 0x000fc40000004100 */
[----:B------:R-:W-:Y:S01]  /*112f0*/  FFMA.FTZ R34, R14, R10, R13 ;  /* 0x0000000a0e227223 */ /* 0x000fe2000001000d */
[----:B------:R-:W-:Y:S02]  /*11300*/  HADD2.F32 R40, -RZ, R40.H1_H1 ;  /* 0x30000028ff287230 */ /* 0x000fe40000004100 */
[C---:B------:R-:W-:Y:S01]  /*11310*/  FMUL.FTZ R13, R6.reuse, R11 ;  /* 0x0000000b060d7220 */ /* 0x040fe20000410000 */
[----:B------:R-:W-:Y:S02]  /*11320*/  HADD2.F32 R26, -RZ, R26.H1_H1 ;  /* 0x3000001aff1a7230 */ /* 0x000fe40000004100 */
[----:B------:R-:W-:Y:S01]  /*11330*/  FMUL.FTZ R8, R6, R7 ;  /* 0x0000000706087220 */ /* 0x000fe20000410000 */
[----:B------:R-:W-:Y:S01]  /*11340*/  HADD2.F32 R20, -RZ, R20.H1_H1 ;  /* 0x30000014ff147230 */ /* 0x000fe20000004100 */
[----:B------:R-:W-:Y:S01]  /*11350*/  F2FP.SATFINITE.E4M3.F32.PACK_AB_MERGE_C R32, R33, R32, RZ ;  /* 0x000000202120723e */ /* 0x000fe200048070ff */
[--C-:B------:R-:W-:Y:S02]  /*11360*/  HADD2.F32 R4, -RZ, R3.reuse.H0_H0 ;  /* 0x20000003ff047230 */ /* 0x100fe40000004100 */
[----:B------:R-:W-:Y:S01]  /*11370*/  FMUL.FTZ R14, R26, R40 ;  /* 0x000000281a0e7220 */ /* 0x000fe20000410000 */
[----:B------:R-:W-:-:S02]  /*11380*/  HADD2.F32 R3, -RZ, R3.H1_H1 ;  /* 0x30000003ff037230 */ /* 0x000fc40000004100 */
[-C--:B------:R-:W-:Y:S01]  /*11390*/  FMUL.FTZ R15, R26, R20.reuse ;  /* 0x000000141a0f7220 */ /* 0x080fe20000410000 */
[----:B------:R-:W-:Y:S01]  /*113a0*/  F2FP.SATFINITE.E4M3.F32.PACK_AB_MERGE_C R27, R34, R27, RZ ;  /* 0x0000001b221b723e */ /* 0x000fe200048070ff */
        /* <DEDUP_REMOVED lines=16> */
.L_x_1666:
[----:B------:R-:W-:Y:S05]  /*114b0*/  BSYNC B0 ;  /* 0x0000000000007941 */ /* 0x000fea0003800000 */
.L_x_1659:
        /* <DEDUP_REMOVED lines=8> */
.L_x_1657:
[----:B0-23--:R-:W-:-:S05]  /*11540*/  IMAD.U32 R0, RZ, RZ, UR41 ;  /* 0x00000029ff007e24 */ /* 0x00dfca000f8e00ff */
[----:B------:R-:W-:-:S13]  /*11550*/  ISETP.NE.AND P0, PT, R0, 0x3, PT ;  /* 0x000000030000780c */ /* 0x000fda0003f05270 */
[----:B------:R-:W-:Y:S05]  /*11560*/  @!P0 BRA `(.L_x_1686) ;  /* 0x0000000000048947 */ /* 0x000fea0003800000 */
[----:B------:R-:W-:Y:S01]  /*11570*/  BPT.TRAP 0x1 ;  /* 0x000000040000795c */ /* 0x000fe20000300000 */
.L_x_1686:
[----:B-----5:R-:W-:Y:S01]  /*11580*/  IMAD R8, R168, 0x8, R16 ;  /* 0x00000008a8087824 */ /* 0x020fe200078e0210 */
[----:B------:R-:W-:-:S04]  /*11590*/  SHF.L.U32 R3, R169, 0x1f, RZ ;  /* 0x0000001fa9037819 */ /* 0x000fc800000006ff */
[----:B------:R0:W2:Y:S01]  /*115a0*/  SYNCS.PHASECHK.TRANS64.TRYWAIT P1, [R8+URZ+0x22830], R3 ;  /* 0x02283003080075a7 */ /* 0x0000a2000802017f */
[----:B------:R-:W-:Y:S05]  /*115b0*/  @!P0 BRA `(.L_x_1687) ;  /* 0x0000000000048947 */ /* 0x000fea0003800000 */
[----:B------:R-:W-:Y:S01]  /*115c0*/  BPT.TRAP 0x1 ;  /* 0x000000040000795c */ /* 0x000fe20000300000 */
.L_x_1687:
[----:B--2---:R-:W-:Y:S05]  /*115d0*/  @P1 BRA `(.L_x_1688) ;  /* 0x0000000000081947 */ /* 0x004fea0003800000 */
[----:B------:R-:W2:Y:S02]  /*115e0*/  SYNCS.PHASECHK.TRANS64.TRYWAIT P1, [R8+URZ+0x22830], R3 ;  /* 0x02283003080075a7 */ /* 0x000ea4000802017f */
[----:B--2---:R-:W-:Y:S05]  /*115f0*/  @!P1 BRA `(.L_x_1689) ;  /* 0x0000018800449947 */ /* 0x004fea0003800000 */
.L_x_1688:
[----:B------:R-:W-:Y:S05]  /*11600*/  WARPSYNC.ALL ;  /* 0x0000000000007948 */ /* 0x000fea0003800000 */
[----:B------:R-:W-:Y:S01]  /*11610*/  VIADD R0, R16, 0x16400 ;  /* 0x0001640010007836 */ /* 0x000fe20000000000 */
[----:B------:R-:W-:Y:S01]  /*11620*/  R2UR UR28, R44 ;  /* 0x000000002c1c72ca */ /* 0x000fe200000e0000 */
[----:B----4-:R-:W-:Y:S01]  /*11630*/  IMAD.MOV.U32 R7, RZ, RZ, -0x7fffffe0 ;  /* 0x80000020ff077424 */ /* 0x010fe200078e00ff */
[----:B------:R-:W-:Y:S01]  /*11640*/  WARPGROUP.ARRIVE ;  /* 0x00000000000079c5 */ /* 0x000fe20000000000 */
[----:B------:R-:W-:Y:S01]  /*11650*/  UMOV UR29, 0x80000020 ;  /* 0x80000020001d7882 */ /* 0x000fe20000000000 */
[----:B------:R-:W-:Y:S01]  /*11660*/  SHF.R.U32.HI R0, RZ, 0x4, R0 ;  /* 0x00000004ff007819 */ /* 0x000fe20000011600 */
[----:B------:R-:W-:Y:S01]  /*11670*/  IMAD.MOV.U32 R11, RZ, RZ, -0x7fffffe0 ;  /* 0x80000020ff0b7424 */ /* 0x000fe200078e00ff */
[----:B------:R-:W-:Y:S01]  /*11680*/  R2UR UR31, R7 ;  /* 0x00000000071f72ca */ /* 0x000fe200000e0000 */
[----:B------:R-:W-:Y:S01]  /*11690*/  UMOV UR9, 0x80000020 ;  /* 0x8000002000097882 */ /* 0x000fe20000000000 */
[----:B------:R-:W-:Y:S01]  /*116a0*/  LOP3.LUT R0, R0, 0x3fff, RZ, 0xc0, !PT ;  /* 0x00003fff00007812 */ /* 0x000fe200078ec0ff */
[----:B------:R-:W-:Y:S01]  /*116b0*/  UMOV UR13, 0x80000020 ;  /* 0x80000020000d7882 */ /* 0x000fe20000000000 */
[----:B------:R-:W-:Y:S01]  /*116c0*/  R2UR UR11, R11 ;  /* 0x000000000b0b72ca */ /* 0x000fe200000e0000 */
[----:B------:R-:W-:Y:S01]  /*116d0*/  IMAD.MOV.U32 R11, RZ, RZ, -0x7fffffe0 ;  /* 0x80000020ff0b7424 */ /* 0x000fe200078e00ff */
[----:B------:R-:W-:Y:S01]  /*116e0*/  LOP3.LUT R5, R0, 0x10000, RZ, 0xfc, !PT ;  /* 0x0001000000057812 */ /* 0x000fe200078efcff */
[----:B------:R-:W-:Y:S01]  /*116f0*/  ULOP3.LUT UR28, UR28, 0x10000, URZ, 0xfc, !UPT ;  /* 0x000100001c1c7892 */ /* 0x000fe2000f8efc3f */
[----:B------:R-:W-:Y:S01]  /*11700*/  IMAD.MOV.U32 R7, RZ, RZ, -0x7fffffe0 ;  /* 0x80000020ff077424 */ /* 0x000fe200078e00ff */
[----:B------:R-:W-:Y:S01]  /*11710*/  UMOV UR17, 0x80000020 ;  /* 0x8000002000117882 */ /* 0x000fe20000000000 */
[----:B------:R-:W-:Y:S01]  /*11720*/  R2UR UR15, R11 ;  /* 0x000000000b0f72ca */ /* 0x000fe200000e0000 */
[----:B------:R-:W-:Y:S01]  /*11730*/  IMAD R6, R168, 0x600, R5 ;  /* 0x00000600a8067824 */ /* 0x000fe200078e0205 */
[----:B------:R-:W-:Y:S01]  /*11740*/  UIADD3 UR8, UR28, 0x2, URZ ;  /* 0x000000021c087890 */ /* 0x000fe2000fffe03f */
[----:B------:R-:W-:Y:S01]  /*11750*/  IMAD.MOV.U32 R11, RZ, RZ, -0x7fffffe0 ;  /* 0x80000020ff0b7424 */ /* 0x000fe200078e00ff */
[----:B------:R-:W-:Y:S01]  /*11760*/  UIADD3 UR12, UR28, 0x200, URZ ;  /* 0x000002001c0c7890 */ /* 0x000fe2000fffe03f */
[C---:B------:R-:W-:Y:S01]  /*11770*/  VIADD R10, R6.reuse, 0x2 ;  /* 0x00000002060a7836 */ /* 0x040fe20000000000 */
[----:B------:R-:W-:Y:S01]  /*11780*/  R2UR UR30, R6 ;  /* 0x00000000061e72ca */ /* 0x000fe200000e0000 */
[----:B------:R-:W-:Y:S01]  /*11790*/  UIADD3 UR16, UR28, 0x202, URZ ;  /* 0x000002021c107890 */ /* 0x000fe2000fffe03f */
[----:B------:R-:W-:Y:S01]  /*117a0*/  R2UR UR19, R11 ;  /* 0x000000000b1372ca */ /* 0x000fe200000e0000 */
[----:B------:R-:W-:Y:S01]  /*117b0*/  UIADD3 UR20, UR28, 0x400, URZ ;  /* 0x000004001c147890 */ /* 0x000fe2000fffe03f */
[----:B------:R-:W-:Y:S01]  /*117c0*/  R2UR UR10, R10 ;  /* 0x000000000a0a72ca */ /* 0x000fe200000e0000 */
[----:B------:R-:W-:Y:S01]  /*117d0*/  VIADD R10, R6, 0x200 ;  /* 0x00000200060a7836 */ /* 0x000fe20000000000 */
[----:B------:R-:W-:Y:S01]  /*117e0*/  MOV R11, 0x80000020 ;  /* 0x80000020000b7802 */ /* 0x000fe20000000f00 */
[----:B------:R-:W-:Y:S01]  /*117f0*/  UMOV UR21, 0x80000020 ;  /* 0x8000002000157882 */ /* 0x000fe20000000000 */
[----:B------:R-:W-:Y:S01]  /*11800*/  R2UR UR27, R7 ;  /* 0x00000000071b72ca */ /* 0x000fe200000e0000 */
[----:B------:R-:W-:Y:S01]  /*11810*/  UIADD3 UR24, UR28, 0x402, URZ ;  /* 0x000004021c187890 */ /* 0x000fe2000fffe03f */
[----:B------:R-:W-:Y:S01]  /*11820*/  R2UR UR14, R10 ;  /* 0x000000000a0e72ca */ /* 0x000fe200000e0000 */
[----:B------:R-:W-:Y:S01]  /*11830*/  VIADD R10, R6, 0x202 ;  /* 0x00000202060a7836 */ /* 0x000fe20000000000 */
[----:B------:R-:W-:Y:S01]  /*11840*/  R2UR UR23, R11 ;  /* 0x000000000b1772ca */ /* 0x000fe200000e0000 */
[----:B------:R-:W-:Y:S01]  /*11850*/  QGMMA.64x128x32.F32.E4M3.E4M3 R24, gdesc[UR28], RZ, !UPT, gsb0 ;  /* 0x01e000001c1879f3 */ /* 0x000fe2000c0008ff */
[----:B------:R-:W-:-:S02]  /*11860*/  UMOV UR25, 0x80000020 ;  /* 0x8000002000197882 */ /* 0x000fc40000000000 */
[----:B------:R-:W-:Y:S01]  /*11870*/  R2UR UR18, R10 ;  /* 0x000000000a1272ca */ /* 0x000fe200000e0000 */
[C---:B------:R-:W-:Y:S02]  /*11880*/  VIADD R10, R6.reuse, 0x400 ;  /* 0x00000400060a7836 */ /* 0x040fe40000000000 */
[----:B------:R-:W-:-:S03]  /*11890*/  VIADD R6, R6, 0x402 ;  /* 0x0000040206067836 */ /* 0x000fc60000000000 */
[----:B------:R-:W-:Y:S02]  /*118a0*/  R2UR UR22, R10 ;  /* 0x000000000a1672ca */ /* 0x000fe400000e0000 */
[----:B------:R-:W-:Y:S01]  /*118b0*/  R2UR UR26, R6 ;  /* 0x00000000061a72ca */ /* 0x000fe200000e0000 */
        /* <DEDUP_REMOVED lines=18> */
.L_x_1690:
[----:B------:R-:W3:Y:S01]  /*119e0*/  LDC R6, c[0x0][0x448] ;  /* 0x00011200ff067b82 */ /* 0x000ee20000000800 */
[C---:B------:R-:W-:Y:S01]  /*119f0*/  FMUL.FTZ R10, R2.reuse, R30 ;  /* 0x0000001e020a7220 */ /* 0x040fe20000410000 */
[C---:B------:R-:W-:Y:S01]  /*11a00*/  FMUL.FTZ R30, R2.reuse, R54 ;  /* 0x00000036021e7220 */ /* 0x040fe20000410000 */
[----:B------:R-:W-:Y:S01]  /*11a10*/  FMUL.FTZ R54, R2, R78 ;  /* 0x0000004e02367220 */ /* 0x000fe20000410000 */
[----:B------:R-:W-:Y:S02]  /*11a20*/  IMAD.IADD R78, R194, 0x1, R178 ;  /* 0x00000001c24e7824 */ /* 0x000fe400078e02b2 */
[C---:B------:R-:W-:Y:S01]  /*11a30*/  FMUL.FTZ R92, R2.reuse, R52 ;  /* 0x00000034025c7220 */ /* 0x040fe20000410000 */
[----:B------:R-:W-:Y:S02]  /*11a40*/  IMAD.MOV.U32 R52, RZ, RZ, -0x80 ;  /* 0xffffff80ff347424 */ /* 0x000fe400078e00ff */
[----:B------:R-:W-:Y:S01]  /*11a50*/  FMUL.FTZ R94, R2, R60 ;  /* 0x0000003c025e7220 */ /* 0x000fe20000410000 */
[----:B0-2---:R-:W-:-:S02]  /*11a60*/  VIADD R8, R8, 0x22840 ;  /* 0x0002284008087836 */ /* 0x005fc40000000000 */
[C---:B------:R-:W-:Y:S01]  /*11a70*/  FMUL.FTZ R3, R2.reuse, R27 ;  /* 0x0000001b02037220 */ /* 0x040fe20000410000 */
[----:B------:R-:W-:Y:S02]  /*11a80*/  IMAD R100, R89, R52, 0x80 ;  /* 0x0000008059647424 */ /* 0x000fe400078e0234 */
        /* <DEDUP_REMOVED lines=13> */
[----:B---3--:R-:W-:Y:S01]  /*11b60*/  ISETP.NE.AND P1, PT, R6, 0x1, PT ;  /* 0x000000010600780c */ /* 0x008fe20003f25270 */
        /* <DEDUP_REMOVED lines=20> */
[----:B------:R-:W2:Y:S01]  /*11cb0*/  @P1 LDC R9, c[0x0][0x450] ;  /* 0x00011400ff091b82 */ /* 0x000ea20000000800 */
        /* <DEDUP_REMOVED lines=23> */
[----:B--2---:R-:W-:Y:S01]  /*11e30*/  @P1 SHF.R.U32.HI R78, RZ, R9, R6 ;  /* 0x00000009ff4e1219 */ /* 0x004fe20000011606 */
[----:B------:R-:W-:Y:S01]  /*11e40*/  IMAD.U32 R9, RZ, RZ, UR40 ;  /* 0x00000028ff097e24 */ /* 0x000fe2000f8e00ff */
[----:B------:R-:W0:Y:S01]  /*11e50*/  LDC.64 R6, c[0x0][0x9e0] ;  /* 0x00027800ff067b82 */ /* 0x000e220000000a00 */
[C---:B------:R-:W-:Y:S01]  /*11e60*/  FMUL.FTZ R84, R2.reuse, R84 ;  /* 0x0000005402547220 */ /* 0x040fe20000410000 */
[----:B------:R-:W-:Y:S01]  /*11e70*/  FMUL.FTZ R85, R2, R85 ;  /* 0x0000005502557220 */ /* 0x000fe20000410000 */
[----:B------:R-:W2:Y:S01]  /*11e80*/  SHFL.IDX PT, R60, R78, RZ, 0x1c1f ;  /* 0x001c1fff4e3c7589 */ /* 0x000ea200000e0000 */
[----:B------:R-:W-:Y:S01]  /*11e90*/  PRMT R8, R9, 0x654, R8 ;  /* 0x0000065409087816 */ /* 0x000fe20000000008 */
[----:B------:R-:W-:-:S02]  /*11ea0*/  VIADD R9, R100, 0x1 ;  /* 0x0000000164097836 */ /* 0x000fc40000000000 */
[C---:B------:R-:W-:Y:S01]  /*11eb0*/  FMUL.FTZ R52, R2.reuse, R86 ;  /* 0x0000005602347220 */ /* 0x040fe20000410000 */
[----:B------:R-:W-:Y:S01]  /*11ec0*/  FMUL.FTZ R53, R2, R87 ;  /* 0x0000005702357220 */ /* 0x000fe20000410000 */
[----:B------:R3:W-:Y:S01]  /*11ed0*/  SYNCS.ARRIVE.TRANS64.RED.A1T0 RZ, [R8+URZ], RZ ;  /* 0x000000ff08ff79a7 */ /* 0x0007e2000810043f */
[----:B------:R-:W4:Y:S01]  /*11ee0*/  MUFU.TANH R13, R13 ;  /* 0x0000000d000d7308 */ /* 0x000f220000002400 */
[----:B------:R-:W-:Y:S01]  /*11ef0*/  ULDC UR43, c[0x0][0x9dc] ;  /* 0x00027700002b7ab9 */ /* 0x000fe20000000800 */
[----:B------:R-:W-:Y:S01]  /*11f00*/  LEA R82, R89, 0xffffff80, 0x7 ;  /* 0xffffff8059527811 */ /* 0x000fe200078e38ff */
[----:B------:R-:W-:Y:S01]  /*11f10*/  ULOP3.LUT UR43, URZ, UR43, URZ, 0x33, !UPT ;  /* 0x0000002b3f2b7292 */ /* 0x000fe2000f8e333f */
[----:B---3--:R-:W-:-:S04]  /*11f20*/  IMAD R8, R172, -0x2, R9 ;  /* 0xfffffffeac087824 */ /* 0x008fc800078e0209 */
[----:B------:R-:W3:Y:S01]  /*11f30*/  MUFU.TANH R90, R90 ;  /* 0x0000005a005a7308 */ /* 0x000ee20000002400 */
[----:B------:R-:W-:Y:S01]  /*11f40*/  IMAD.IADD R9, R171, 0x1, R100 ;  /* 0x00000001ab097824 */ /* 0x000fe200078e0264 */
[----:B------:R-:W-:-:S03]  /*11f50*/  IADD3 R59, -R170, R8, R171 ;  /* 0x00000008aa3b7210 */ /* 0x000fc60007ffe1ab */
[----:B------:R-:W-:Y:S01]  /*11f60*/  IMAD R81, R172, -0x2, R9 ;  /* 0xfffffffeac517824 */ /* 0x000fe200078e0209 */
[----:B0-----:R-:W-:Y:S02]  /*11f70*/  ISETP.GE.AND P2, PT, R7, 0x1, PT ;  /* 0x000000010700780c */ /* 0x001fe40003f46270 */
[----:B------:R-:W0:Y:S01]  /*11f80*/  MUFU.TANH R0, R0 ;  /* 0x0000000000007308 */ /* 0x000e220000002400 */
[C---:B------:R-:W-:Y:S02]  /*11f90*/  IMAD.IADD R86, R59.reuse, 0x1, R6 ;  /* 0x000000013b567824 */ /* 0x040fe400078e0206 */
[----:B------:R-:W-:-:S03]  /*11fa0*/  VIADD R83, R59, UR43 ;  /* 0x0000002b3b537c36 */ /* 0x000fc60008000000 */
[----:B--2---:R-:W-:Y:S01]  /*11fb0*/  VIADDMNMX R80, R60, R86, R81, PT ;  /* 0x000000563c507246 */ /* 0x004fe20003800151 */
[----:B------:R-:W-:Y:S01]  /*11fc0*/  IMAD.IADD R79, R83, 0x1, R60 ;  /* 0x00000001534f7824 */ /* 0x000fe200078e023c */
        /* <DEDUP_REMOVED lines=61> */
[----:B--234-:R-:W-:Y:S05]  /*123a0*/  @!P2 BRA `(.L_x_1691) ;  /* 0x000000000050a947 */ /* 0x01cfea0003800000 */
[----:B------:R-:W-:Y:S01]  /*123b0*/  IADD3 R59, -R170, R171, R60 ;  /* 0x000000abaa3b7210 */ /* 0x000fe20007ffe13c */
[----:B------:R-:W-:Y:S03]  /*123c0*/  BSSY B0, `(.L_x_1692) ;  /* 0x000000e000007945 */ /* 0x000fe60003800000 */
[----:B------:R-:W-:-:S13]  /*123d0*/  ISETP.GT.AND P3, PT, R59, -0x1, PT ;  /* 0xffffffff3b00780c */ /* 0x000fda0003f64270 */
[----:B------:R-:W-:Y:S05]  /*123e0*/  @P3 BRA `(.L_x_1693) ;  /* 0x00000000001c3947 */ /* 0x000fea0003800000 */
[----:B------:R-:W-:Y:S02]  /*123f0*/  ISETP.NE.AND P3, PT, R7, 0x1, PT ;  /* 0x000000010700780c */ /* 0x000fe40003f65270 */
[----:B------:R-:W-:-:S11]  /*12400*/  LOP3.LUT R59, RZ, R59, RZ, 0x33, !PT ;  /* 0x0000003bff3b7212 */ /* 0x000fd600078e33ff */
[----:B------:R-:W2:Y:S02]  /*12410*/  @P3 LDC.64 R8, c[0x0][0x9e8] ;  /* 0x00027a00ff083b82 */ /* 0x000ea40000000a00 */
[----:B--2---:R-:W-:-:S05]  /*12420*/  @P3 IMAD.HI.U32 R8, R59, R8, RZ ;  /* 0x000000083b083227 */ /* 0x004fca00078e00ff */
[----:B------:R-:W-:-:S04]  /*12430*/  @P3 SHF.R.U32.HI R59, RZ, R9, R8 ;  /* 0x00000009ff3b3219 */ /* 0x000fc80000011608 */
[----:B------:R-:W-:Y:S01]  /*12440*/  LOP3.LUT R59, RZ, R59, RZ, 0x33, !PT ;  /* 0x0000003bff3b7212 */ /* 0x000fe200078e33ff */
[----:B------:R-:W-:Y:S06]  /*12450*/  BRA `(.L_x_1694) ;  /* 0x0000000000107947 */ /* 0x000fec0003800000 */
.L_x_1693:
[----:B------:R-:W-:-:S13]  /*12460*/  ISETP.NE.AND P3, PT, R7, 0x1, PT ;  /* 0x000000010700780c */ /* 0x000fda0003f65270 */
[----:B------:R-:W2:Y:S02]  /*12470*/  @P3 LDC.64 R8, c[0x0][0x9e8] ;  /* 0x00027a00ff083b82 */ /* 0x000ea40000000a00 */
[----:B--2---:R-:W-:-:S05]  /*12480*/  @P3 IMAD.HI.U32 R8, R59, R8, RZ ;  /* 0x000000083b083227 */ /* 0x004fca00078e00ff */
[----:B------:R-:W-:-:S07]  /*12490*/  @P3 SHF.R.U32.HI R59, RZ, R9, R8 ;  /* 0x00000009ff3b3219 */ /* 0x000fce0000011608 */
.L_x_1694:
[----:B------:R-:W-:Y:S05]  /*124a0*/  BSYNC B0 ;  /* 0x0000000000007941 */ /* 0x000fea0003800000 */
.L_x_1692:
[----:B------:R-:W-:-:S04]  /*124b0*/  IMAD R59, R59, R7, -R82 ;  /* 0x000000073b3b7224 */ /* 0x000fc800078e0a52 */
[----:B------:R-:W-:-:S05]  /*124c0*/  IMAD R8, R172, -0x2, R59 ;  /* 0xfffffffeac087824 */ /* 0x000fca00078e023b */
[----:B------:R-:W-:Y:S02]  /*124d0*/  VIMNMX R79, R79, R8, !PT ;  /* 0x000000084f4f7248 */ /* 0x000fe40007fe0100 */
[----:B------:R-:W-:-:S07]  /*124e0*/  VIADDMNMX R80, R8, R7, R80, PT ;  /* 0x0000000708507246 */ /* 0x000fce0003800150 */
.L_x_1691:
[C---:B------:R-:W-:Y:S02]  /*124f0*/  ISETP.GE.AND P3, PT, R100.reuse, 0x2, PT ;  /* 0x000000026400780c */ /* 0x040fe40003f66270 */
[----:B------:R-:W-:Y:S02]  /*12500*/  ISETP.GE.AND P5, PT, R100, 0x9, PT ;  /* 0x000000096400780c */ /* 0x000fe40003fa6270 */
[----:B------:R-:W-:Y:S02]  /*12510*/  ISETP.GT.AND P4, PT, R79, 0x1, !P3 ;  /* 0x000000014f00780c */ /* 0x000fe40005f84270 */
[----:B------:R-:W-:Y:S02]  /*12520*/  P2R R87, PR, RZ, 0x20 ;  /* 0x00000020ff577803 */ /* 0x000fe40000000000 */
[----:B------:R-:W-:-:S04]  /*12530*/  ISETP.LT.OR P4, PT, R80, 0x2, P4 ;  /* 0x000000025000780c */ /* 0x000fc80002781670 */
[----:B------:R-:W-:Y:S02]  /*12540*/  FSEL R90, R90, -INF , !P4 ;  /* 0xff8000005a5a7808 */ /* 0x000fe40006000000 */
[----:B------:R-:W-:Y:S02]  /*12550*/  ISETP.GT.AND P4, PT, R79, 0x8, !P5 ;  /* 0x000000084f00780c */ /* 0x000fe40006f84270 */
[----:B------:R-:W-:Y:S02]  /*12560*/  ISETP.GE.AND P5, PT, R100, 0xa, PT ;  /* 0x0000000a6400780c */ /* 0x000fe40003fa6270 */
[----:B------:R-:W-:Y:S02]  /*12570*/  ISETP.LT.OR P4, PT, R80, 0x9, P4 ;  /* 0x000000095000780c */ /* 0x000fe40002781670 */
[----:B------:R-:W-:Y:S02]  /*12580*/  P2R R101, PR, RZ, 0x20 ;  /* 0x00000020ff657803 */ /* 0x000fe40000000000 */
[----:B0-----:R-:W-:-:S02]  /*12590*/  FSEL R91, R91, -INF , !P4 ;  /* 0xff8000005b5b7808 */ /* 0x001fc40006000000 */
[----:B------:R-:W-:Y:S02]  /*125a0*/  ISETP.GT.AND P4, PT, R79, 0x9, !P5 ;  /* 0x000000094f00780c */ /* 0x000fe40006f84270 */
[----:B------:R-:W-:Y:S02]  /*125b0*/  ISETP.GE.AND P5, PT, R100, 0x11, PT ;  /* 0x000000116400780c */ /* 0x000fe40003fa6270 */
[----:B------:R-:W-:Y:S02]  /*125c0*/  ISETP.LT.OR P4, PT, R80, 0xa, P4 ;  /* 0x0000000a5000780c */ /* 0x000fe40002781670 */
[----:B------:R-:W-:Y:S02]  /*125d0*/  P2R R102, PR, RZ, 0x20 ;  /* 0x00000020ff667803 */ /* 0x000fe40000000000 */
[----:B------:R-:W-:Y:S02]  /*125e0*/  FSEL R73, R29, -INF , !P4 ;  /* 0xff8000001d497808 */ /* 0x000fe40006000000 */
[----:B------:R-:W-:-:S02]  /*125f0*/  ISETP.GT.AND P4, PT, R79, 0x10, !P5 ;  /* 0x000000104f00780c */ /* 0x000fc40006f84270 */
[----:B------:R-:W-:Y:S02]  /*12600*/  ISETP.GE.AND P5, PT, R100, 0x12, PT ;  /* 0x000000126400780c */ /* 0x000fe40003fa6270 */
[----:B------:R-:W-:Y:S02]  /*12610*/  ISETP.LT.OR P4, PT, R80, 0x11, P4 ;  /* 0x000000115000780c */ /* 0x000fe40002781670 */
[----:B------:R-:W-:Y:S02]  /*12620*/  P2R R103, PR, RZ, 0x20 ;  /* 0x00000020ff677803 */ /* 0x000fe40000000000 */
[----:B------:R-:W-:Y:S02]  /*12630*/  FSEL R72, R32, -INF , !P4 ;  /* 0xff80000020487808 */ /* 0x000fe40006000000 */
[----:B------:R-:W-:Y:S02]  /*12640*/  ISETP.GT.AND P4, PT, R79, 0x11, !P5 ;  /* 0x000000114f00780c */ /* 0x000fe40006f84270 */
[----:B------:R-:W-:-:S02]  /*12650*/  ISETP.GE.AND P5, PT, R100, 0x19, PT ;  /* 0x000000196400780c */ /* 0x000fc40003fa6270 */
[----:B------:R-:W-:Y:S02]  /*12660*/  ISETP.LT.OR P4, PT, R80, 0x12, P4 ;  /* 0x000000125000780c */ /* 0x000fe40002781670 */
[----:B------:R-:W-:Y:S02]  /*12670*/  P2R R104, PR, RZ, 0x20 ;  /* 0x00000020ff687803 */ /* 0x000fe40000000000 */
[----:B------:R-:W-:Y:S02]  /*12680*/  FSEL R69, R33, -INF , !P4 ;  /* 0xff80000021457808 */ /* 0x000fe40006000000 */
[----:B------:R-:W-:Y:S02]  /*12690*/  ISETP.GT.AND P4, PT, R79, 0x18, !P5 ;  /* 0x000000184f00780c */ /* 0x000fe40006f84270 */
[----:B------:R-:W-:Y:S02]  /*126a0*/  ISETP.GE.AND P5, PT, R100, 0x1a, PT ;  /* 0x0000001a6400780c */ /* 0x000fe40003fa6270 */
[----:B------:R-:W-:-:S02]  /*126b0*/  ISETP.LT.OR P4, PT, R80, 0x19, P4 ;  /* 0x000000195000780c */ /* 0x000fc40002781670 */
[----:B------:R-:W-:Y:S02]  /*126c0*/  P2R R105, PR, RZ, 0x20 ;  /* 0x00000020ff697803 */ /* 0x000fe40000000000 */
[----:B------:R-:W-:Y:S02]  /*126d0*/  FSEL R68, R36, -INF , !P4 ;  /* 0xff80000024447808 */ /* 0x000fe40006000000 */
[----:B------:R-:W-:Y:S02]  /*126e0*/  ISETP.GT.AND P4, PT, R79, 0x19, !P5 ;  /* 0x000000194f00780c */ /* 0x000fe40006f84270 */
[----:B------:R-:W-:Y:S02]  /*126f0*/  ISETP.GE.AND P5, PT, R100, 0x21, PT ;  /* 0x000000216400780c */ /* 0x000fe40003fa6270 */
[----:B------:R-:W-:Y:S02]  /*12700*/  ISETP.LT.OR P4, PT, R80, 0x1a, P4 ;  /* 0x0000001a5000780c */ /* 0x000fe40002781670 */
[----:B------:R-:W-:-:S02]  /*12710*/  P2R R106, PR, RZ, 0x20 ;  /* 0x00000020ff6a7803 */ /* 0x000fc40000000000 */
[----:B------:R-:W-:Y:S02]  /*12720*/  FSEL R67, R37, -INF , !P4 ;  /* 0xff80000025437808 */ /* 0x000fe40006000000 */
[----:B------:R-:W-:Y:S02]  /*12730*/  ISETP.GT.AND P4, PT, R79, 0x20, !P5 ;  /* 0x000000204f00780c */ /* 0x000fe40006f84270 */
[----:B------:R-:W-:Y:S02]  /*12740*/  ISETP.GE.AND P5, PT, R100, 0x22, PT ;  /* 0x000000226400780c */ /* 0x000fe40003fa6270 */
[----:B------:R-:W-:Y:S02]  /*12750*/  ISETP.LT.OR P4, PT, R80, 0x21, P4 ;  /* 0x000000215000780c */ /* 0x000fe40002781670 */
[----:B------:R-:W-:Y:S02]  /*12760*/  P2R R107, PR, RZ, 0x20 ;  /* 0x00000020ff6b7803 */ /* 0x000fe40000000000 */
[----:B------:R-:W-:-:S02]  /*12770*/  FSEL R66, R40, -INF , !P4 ;  /* 0xff80000028427808 */ /* 0x000fc40006000000 */
        /* <DEDUP_REMOVED lines=47> */
[----:B------:R-:W-:-:S04]  /*12a70*/  ISETP.LT.OR P4, PT, R80, 0x49, P4 ;  /* 0x000000495000780c */ /* 0x000fc80002781670 */
[----:B------:R-:W-:Y:S02]  /*12a80*/  FSEL R57, R94, -INF , !P4 ;  /* 0xff8000005e397808 */ /* 0x000fe40006000000 */
[----:B------:R-:W-:Y:S02]  /*12a90*/  ISETP.GT.AND P4, PT, R79, 0x49, !P5 ;  /* 0x000000494f00780c */ /* 0x000fe40006f84270 */
[----:B------:R-:W-:Y:S02]  /*12aa0*/  P2R R94, PR, RZ, 0x20 ;  /* 0x00000020ff5e7803 */ /* 0x000fe40000000000 */
[----:B------:R-:W-:Y:S02]  /*12ab0*/  ISETP.LT.OR P4, PT, R80, 0x4a, P4 ;  /* 0x0000004a5000780c */ /* 0x000fe40002781670 */
[----:B------:R-:W-:Y:S02]  /*12ac0*/  ISETP.GE.AND P5, PT, R100, 0x51, PT ;  /* 0x000000516400780c */ /* 0x000fe40003fa6270 */
[----:B------:R-:W-:-:S02]  /*12ad0*/  FSEL R40, R95, -INF , !P4 ;  /* 0xff8000005f287808 */ /* 0x000fc40006000000 */
[C---:B------:R-:W-:Y:S02]  /*12ae0*/  ISETP.GT.AND P4, PT, R79.reuse, 0x50, !P5 ;  /* 0x000000504f00780c */ /* 0x040fe40006f84270 */
        /* <DEDUP_REMOVED lines=34> */
[----:B------:R-:W-:Y:S01]  /*12d10*/  ISETP.GT.AND P4, PT, R79, 0x69, !P5 ;  /* 0x000000694f00780c */ /* 0x000fe20006f84270 */
[----:B------:R-:W0:Y:S01]  /*12d20*/  SHFL.IDX PT, R74, R78, 0x1, 0x1c1f ;  /* 0x003c1f004e4a7f89 */ /* 0x000e2200000e0000 */
[----:B------:R-:W-:-:S02]  /*12d30*/  P2R R119, PR, RZ, 0x20 ;  /* 0x00000020ff777803 */ /* 0x000fc40000000000 */
[----:B------:R-:W-:Y:S02]  /*12d40*/  ISETP.LT.OR P4, PT, R80, 0x6a, P4 ;  /* 0x0000006a5000780c */ /* 0x000fe40002781670 */
[----:B------:R-:W-:Y:S02]  /*12d50*/  ISETP.GE.AND P5, PT, R100, 0x71, PT ;  /* 0x000000716400780c */ /* 0x000fe40003fa6270 */
[----:B------:R-:W-:Y:S02]  /*12d60*/  FSEL R41, R75, -INF , !P4 ;  /* 0xff8000004b297808 */ /* 0x000fe40006000000 */
[----:B------:R-:W-:Y:S02]  /*12d70*/  ISETP.GT.AND P4, PT, R79, 0x70, !P5 ;  /* 0x000000704f00780c */ /* 0x000fe40006f84270 */
[----:B------:R-:W-:Y:S02]  /*12d80*/  P2R R120, PR, RZ, 0x20 ;  /* 0x00000020ff787803 */ /* 0x000fe40000000000 */
[----:B------:R-:W-:-:S04]  /*12d90*/  ISETP.LT.OR P4, PT, R80, 0x71, P4 ;  /* 0x000000715000780c */ /* 0x000fc80002781670 */
[----:B------:R-:W-:Y:S02]  /*12da0*/  FSEL R36, R76, -INF , !P4 ;  /* 0xff8000004c247808 */ /* 0x000fe40006000000 */
[----:B------:R-:W-:-:S04]  /*12db0*/  ISETP.GE.AND P4, PT, R100, 0x72, PT ;  /* 0x000000726400780c */ /* 0x000fc80003f86270 */
[----:B------:R-:W-:Y:S02]  /*12dc0*/  ISETP.GT.AND P5, PT, R79, 0x71, !P4 ;  /* 0x000000714f00780c */ /* 0x000fe400067a4270 */
[----:B0-----:R-:W-:Y:S02]  /*12dd0*/  VIADDMNMX R70, R74, R86, R81, PT ;  /* 0x000000564a467246 */ /* 0x001fe40003800151 */
[----:B------:R-:W-:Y:S02]  /*12de0*/  ISETP.LT.OR P5, PT, R80, 0x72, P5 ;  /* 0x000000725000780c */ /* 0x000fe40002fa1670 */
[----:B------:R-:W-:Y:S02]  /*12df0*/  IADD3 R71, R83, R74, RZ ;  /* 0x0000004a53477210 */ /* 0x000fe40007ffe0ff */
        /* <DEDUP_REMOVED lines=10> */
[----:B------:R-:W-:-:S04]  /*12ea0*/  ISETP.GE.AND P6, PT, R100, 0x7a, PT ;  /* 0x0000007a6400780c */ /* 0x000fc80003fc6270 */
[----:B------:R-:W-:Y:S02]  /*12eb0*/  P2R R76, PR, RZ, 0x40 ;  /* 0x00000040ff4c7803 */ /* 0x000fe40000000000 */
[----:B------:R-:W-:-:S04]  /*12ec0*/  ISETP.GT.AND P6, PT, R79, 0x79, !P6 ;  /* 0x000000794f00780c */ /* 0x000fc800077c4270 */
[----:B------:R-:W-:-:S04]  /*12ed0*/  ISETP.LT.OR P6, PT, R80, 0x7a, P6 ;  /* 0x0000007a5000780c */ /* 0x000fc800037c1670 */
[----:B------:R-:W-:Y:S01]  /*12ee0*/  FSEL R13, R85, -INF , !P6 ;  /* 0xff800000550d7808 */ /* 0x000fe20007000000 */
[----:B------:R-:W-:Y:S08]  /*12ef0*/  @!P2 BRA `(.L_x_1695) ;  /* 0x000000000050a947 */ /* 0x000ff00003800000 */
[----:B------:R-:W-:Y:S01]  /*12f00*/  IADD3 R74, -R170, R171, R74 ;  /* 0x000000abaa4a7210 */ /* 0x000fe20007ffe14a */
[----:B------:R-:W-:Y:S03]  /*12f10*/  BSSY B0, `(.L_x_1696) ;  /* 0x000000e000007945 */ /* 0x000fe60003800000 */
        /* <DEDUP_REMOVED lines=9> */
.L_x_1697:
[----:B------:R-:W-:-:S13]  /*12fb0*/  ISETP.NE.AND P6, PT, R7, 0x1, PT ;  /* 0x000000010700780c */ /* 0x000fda0003fc5270 */
[----:B------:R-:W0:Y:S02]  /*12fc0*/  @P6 LDC.64 R8, c[0x0][0x9e8] ;  /* 0x00027a00ff086b82 */ /* 0x000e240000000a00 */
[----:B0-----:R-:W-:-:S05]  /*12fd0*/  @P6 IMAD.HI.U32 R8, R74, R8, RZ ;  /* 0x000000084a086227 */ /* 0x001fca00078e00ff */
[----:B------:R-:W-:-:S07]  /*12fe0*/  @P6 SHF.R.U32.HI R74, RZ, R9, R8 ;  /* 0x00000009ff4a6219 */ /* 0x000fce0000011608 */
.L_x_1698:
[----:B------:R-:W-:Y:S05]  /*12ff0*/  BSYNC B0 ;  /* 0x0000000000007941 */ /* 0x000fea0003800000 */
.L_x_1696:
[----:B------:R-:W-:-:S04]  /*13000*/  IMAD R9, R74, R7, -R82 ;  /* 0x000000074a097224 */ /* 0x000fc800078e0a52 */
[----:B------:R-:W-:-:S05]  /*13010*/  IMAD R8, R172, -0x2, R9 ;  /* 0xfffffffeac087824 */ /* 0x000fca00078e0209 */
[----:B------:R-:W-:Y:S02]  /*13020*/  VIMNMX R71, R71, R8, !PT ;  /* 0x0000000847477248 */ /* 0x000fe40007fe0100 */
[----:B------:R-:W-:-:S07]  /*13030*/  VIADDMNMX R70, R8, R7, R70, PT ;  /* 0x0000000708467246 */ /* 0x000fce0003800146 */
.L_x_1695:
[C---:B------:R-:W-:Y:S01]  /*13040*/  ISETP.GT.AND P3, PT, R71.reuse, 0x1, !P3 ;  /* 0x000000014700780c */ /* 0x040fe20005f64270 */
[----:B------:R-:W-:Y:S01]  /*13050*/  ULDC UR35, c[0x0][0x988] ;  /* 0x0002620000237ab9 */ /* 0x000fe20000000800 */
[----:B------:R-:W-:Y:S01]  /*13060*/  ISETP.NE.AND P6, PT, R104, RZ, PT ;  /* 0x000000ff6800720c */ /* 0x000fe20003fc5270 */
[----:B------:R-:W-:Y:S01]  /*13070*/  IMAD.U32 R78, RZ, RZ, UR35 ;  /* 0x00000023ff4e7e24 */ /* 0x000fe2000f8e00ff */
[----:B------:R-:W-:Y:S02]  /*13080*/  ISETP.LT.OR P3, PT, R70, 0x2, P3 ;  /* 0x000000024600780c */ /* 0x000fe40001f61670 */
[----:B------:R-:W-:Y:S02]  /*13090*/  ISETP.GT.AND P4, PT, R71, 0x71, !P4 ;  /* 0x000000714700780c */ /* 0x000fe40006784270 */
[----:B------:R-:W-:Y:S02]  /*130a0*/  FSEL R9, R3, -INF , !P3 ;  /* 0xff80000003097808 */ /* 0x000fe40005800000 */
[----:B------:R-:W-:-:S02]  /*130b0*/  ISETP.NE.AND P3, PT, R87, RZ, PT ;  /* 0x000000ff5700720c */ /* 0x000fc40003f65270 */
[C---:B------:R-:W-:Y:S02]  /*130c0*/  ISETP.GT.AND P5, PT, R71.reuse, 0x78, !P5 ;  /* 0x000000784700780c */ /* 0x040fe40006fa4270 */
[----:B------:R-:W-:Y:S02]  /*130d0*/  ISETP.GT.AND P3, PT, R71, 0x8, !P3 ;  /* 0x000000084700780c */ /* 0x000fe40005f64270 */
[C---:B------:R-:W-:Y:S02]  /*130e0*/  ISETP.LT.OR P4, PT, R70.reuse, 0x72, P4 ;  /* 0x000000724600780c */ /* 0x040fe40002781670 */
[C---:B------:R-:W-:Y:S02]  /*130f0*/  ISETP.LT.OR P3, PT, R70.reuse, 0x9, P3 ;  /* 0x000000094600780c */ /* 0x040fe40001f61670 */
[----:B------:R-:W-:Y:S02]  /*13100*/  ISETP.LT.OR P5, PT, R70, 0x79, P5 ;  /* 0x000000794600780c */ /* 0x000fe40002fa1670 */
[----:B------:R-:W-:-:S02]  /*13110*/  FSEL R8, R10, -INF , !P3 ;  /* 0xff8000000a087808 */ /* 0x000fc40005800000 */
[----:B------:R-:W-:Y:S02]  /*13120*/  ISETP.NE.AND P3, PT, R101, RZ, PT ;  /* 0x000000ff6500720c */ /* 0x000fe40003f65270 */
[----:B------:R-:W-:Y:S02]  /*13130*/  FMNMX.FTZ R10, R75, R90, !PT ;  /* 0x0000005a4b0a7209 */ /* 0x000fe40007810000 */
[----:B------:R-:W-:Y:S02]  /*13140*/  ISETP.GT.AND P3, PT, R71, 0x9, !P3 ;  /* 0x000000094700780c */ /* 0x000fe40005f64270 */
[----:B------:R-:W-:Y:S02]  /*13150*/  FMNMX.FTZ R10, R91, R10, !PT ;  /* 0x0000000a5b0a7209 */ /* 0x000fe40007810000 */
[----:B------:R-:W-:Y:S02]  /*13160*/  ISETP.LT.OR P3, PT, R70, 0xa, P3 ;  /* 0x0000000a4600780c */ /* 0x000fe40001f61670 */
[----:B------:R-:W-:-:S02]  /*13170*/  FSEL R24, R24, -INF , !P4 ;  /* 0xff80000018187808 */ /* 0x000fc40006000000 */
[----:B------:R-:W-:Y:S02]  /*13180*/  FSEL R4, R4, -INF , !P3 ;  /* 0xff80000004047808 */ /* 0x000fe40005800000 */
[----:B------:R-:W-:Y:S02]  /*13190*/  ISETP.NE.AND P3, PT, R102, RZ, PT ;  /* 0x000000ff6600720c */ /* 0x000fe40003f65270 */
[----:B------:R-:W-:Y:S02]  /*131a0*/  FSEL R52, R52, -INF , !P5 ;  /* 0xff80000034347808 */ /* 0x000fe40006800000 */
        /* <DEDUP_REMOVED lines=22> */
[----:B------:R-:W-:Y:S02]  /*13310*/  ISETP.NE.AND P6, PT, R115, RZ, PT ;  /* 0x000000ff7300720c */ /* 0x000fe40003fc5270 */
        /* <DEDUP_REMOVED lines=54> */
[----:B------:R-:W-:-:S03]  /*13680*/  ISETP.GT.AND P3, PT, R71, 0x40, !P3 ;  /* 0x000000404700780c */ /* 0x000fc60005f64270 */
[----:B------:R-:W0:Y:S01]  /*13690*/  SHFL.BFLY PT, R11, R10, 0x2, 0x1f ;  /* 0x0c401f000a0b7f89 */ /* 0x000e2200000e0000 */
[----:B------:R-:W-:-:S04]  /*136a0*/  ISETP.LT.OR P3, PT, R70, 0x41, P3 ;  /* 0x000000414600780c */ /* 0x000fc80001f61670 */
[----:B------:R-:W-:Y:S02]  /*136b0*/  FSEL R34, R34, -INF , !P3 ;  /* 0xff80000022227808 */ /* 0x000fe40005800000 */
[----:B------:R-:W-:Y:S02]  /*136c0*/  ISETP.GT.AND P3, PT, R71, 0x41, !P6 ;  /* 0x000000414700780c */ /* 0x000fe40007764270 */
[----:B------:R-:W-:Y:S02]  /*136d0*/  ISETP.NE.AND P6, PT, R120, RZ, PT ;  /* 0x000000ff7800720c */ /* 0x000fe40003fc5270 */
[----:B------:R-:W-:-:S04]  /*136e0*/  ISETP.LT.OR P3, PT, R70, 0x42, P3 ;  /* 0x000000424600780c */ /* 0x000fc80001f61670 */
[----:B------:R-:W-:Y:S02]  /*136f0*/  FSEL R35, R35, -INF , !P3 ;  /* 0xff80000023237808 */ /* 0x000fe40005800000 */
[----:B------:R-:W-:-:S04]  /*13700*/  ISETP.NE.AND P3, PT, R116, RZ, PT ;  /* 0x000000ff7400720c */ /* 0x000fc80003f65270 */
[----:B------:R-:W-:Y:S02]  /*13710*/  ISETP.GT.AND P3, PT, R71, 0x48, !P3 ;  /* 0x000000484700780c */ /* 0x000fe40005f64270 */
[----:B0-----:R-:W-:Y:S02]  /*13720*/  FMNMX.FTZ R74, R10, R11, !PT ;  /* 0x0000000b0a4a7209 */ /* 0x001fe40007810000 */
[----:B------:R-:W-:-:S03]  /*13730*/  ISETP.LT.OR P3, PT, R70, 0x49, P3 ;  /* 0x000000494600780c */ /* 0x000fc60001f61670 */
[----:B------:R-:W0:Y:S01]  /*13740*/  SHFL.BFLY PT, R11, R74, 0x1, 0x1f ;  /* 0x0c201f004a0b7f89 */ /* 0x000e2200000e0000 */
[----:B------:R-:W-:Y:S02]  /*13750*/  FSEL R38, R38, -INF , !P3 ;  /* 0xff80000026267808 */ /* 0x000fe40005800000 */
[----:B------:R-:W-:-:S04]  /*13760*/  ISETP.NE.AND P3, PT, R94, RZ, PT ;  /* 0x000000ff5e00720c */ /* 0x000fc80003f65270 */
[----:B------:R-:W-:-:S04]  /*13770*/  ISETP.GT.AND P3, PT, R71, 0x49, !P3 ;  /* 0x000000494700780c */ /* 0x000fc80005f64270 */
[----:B------:R-:W-:-:S04]  /*13780*/  ISETP.LT.OR P3, PT, R70, 0x4a, P3 ;  /* 0x0000004a4600780c */ /* 0x000fc80001f61670 */
[----:B------:R-:W-:Y:S02]  /*13790*/  FSEL R39, R39, -INF , !P3 ;  /* 0xff80000027277808 */ /* 0x000fe40005800000 */
[----:B------:R-:W-:-:S04]  /*137a0*/  ISETP.NE.AND P3, PT, R95, RZ, PT ;  /* 0x000000ff5f00720c */ /* 0x000fc80003f65270 */
[----:B------:R-:W-:Y:S02]  /*137b0*/  ISETP.GT.AND P3, PT, R71, 0x50, !P3 ;  /* 0x000000504700780c */ /* 0x000fe40005f64270 */
[----:B0-----:R-:W-:Y:S02]  /*137c0*/  FMNMX.FTZ R11, R74, R11, !PT ;  /* 0x0000000b4a0b7209 */ /* 0x001fe40007810000 */
[----:B------:R-:W-:-:S03]  /*137d0*/  ISETP.LT.OR P3, PT, R70, 0x51, P3 ;  /* 0x000000514600780c */ /* 0x000fc60001f61670 */
[----:B------:R-:W-:Y:S01]  /*137e0*/  FFMA.FTZ R78, R11, R78, -8 ;  /* 0xc10000000b4e7423 */ /* 0x000fe2000001004e */
        /* <DEDUP_REMOVED lines=33> */
[----:B------:R-:W-:-:S04]  /*13a00*/  FSETP.NEU.FTZ.AND P3, PT, R11, -INF , PT ;  /* 0xff8000000b00780b */ /* 0x000fc80003f7d000 */
[----:B------:R-:W-:Y:S02]  /*13a10*/  FSEL R78, R78, RZ, P3 ;  /* 0x000000ff4e4e7208 */ /* 0x000fe40001800000 */
[----:B------:R-:W-:Y:S02]  /*13a20*/  ISETP.GT.AND P3, PT, R71, RZ, !P6 ;  /* 0x000000ff4700720c */ /* 0x000fe40007764270 */
[----:B------:R-:W-:Y:S01]  /*13a30*/  ISETP.NE.AND P6, PT, R76, RZ, PT ;  /* 0x000000ff4c00720c */ /* 0x000fe20003fc5270 */
[----:B------:R-:W-:-:S01]  /*13a40*/  FFMA.FTZ R59, R59, UR35, -R78 ;  /* 0x000000233b3b7c23 */ /* 0x000fc2000801084e */
[----:B------:R-:W-:Y:S01]  /*13a50*/  ISETP.LT.OR P3, PT, R70, 0x1, P3 ;  /* 0x000000014600780c */ /* 0x000fe20001f61670 */
[----:B------:R-:W-:-:S01]  /*13a60*/  FFMA.FTZ R74, R91, UR35, -R78 ;  /* 0x000000235b4a7c23 */ /* 0x000fc2000801084e */
[--C-:B------:R-:W-:Y:S01]  /*13a70*/  FFMA.FTZ R73, R73, UR35, -R78.reuse ;  /* 0x0000002349497c23 */ /* 0x100fe2000801084e */
[----:B------:R-:W-:-:S01]  /*13a80*/  FFMA.FTZ R72, R72, UR35, -R78 ;  /* 0x0000002348487c23 */ /* 0x000fc2000801084e */
[----:B------:R-:W-:Y:S01]  /*13a90*/  FSEL R76, R0, -INF , !P3 ;  /* 0xff800000004c7808 */ /* 0x000fe20005800000 */
[----:B------:R-:W-:-:S01]  /*13aa0*/  FFMA.FTZ R0, R75, UR35, -R78 ;  /* 0x000000234b007c23 */ /* 0x000fc2000801084e */
[----:B------:R-:W-:Y:S01]  /*13ab0*/  ISETP.GT.AND P3, PT, R71, 0x79, !P6 ;  /* 0x000000794700780c */ /* 0x000fe20007764270 */
[----:B------:R-:W-:-:S01]  /*13ac0*/  FFMA.FTZ R75, R90, UR35, -R78 ;  /* 0x000000235a4b7c23 */ /* 0x000fc2000801084e */
[----:B------:R-:W-:Y:S01]  /*13ad0*/  FMNMX.FTZ R77, R76, R9, !PT ;  /* 0x000000094c4d7209 */ /* 0x000fe20007810000 */
[----:B------:R-:W-:Y:S01]  /*13ae0*/  MUFU.EX2 R74, R74 ;  /* 0x0000004a004a7308 */ /* 0x000fe20000000800 */
[----:B------:R-:W-:Y:S01]  /*13af0*/  ISETP.LT.OR P3, PT, R70, 0x7a, P3 ;  /* 0x0000007a4600780c */ /* 0x000fe20001f61670 */
[--C-:B------:R-:W-:Y:S01]  /*13b00*/  FFMA.FTZ R69, R69, UR35, -R78.reuse ;  /* 0x0000002345457c23 */ /* 0x100fe2000801084e */
[----:B------:R-:W-:Y:S01]  /*13b10*/  FMNMX.FTZ R77, R8, R77, !PT ;  /* 0x0000004d084d7209 */ /* 0x000fe20007810000 */
[--C-:B------:R-:W-:Y:S01]  /*13b20*/  FFMA.FTZ R68, R68, UR35, -R78.reuse ;  /* 0x0000002344447c23 */ /* 0x100fe2000801084e */
[----:B------:R-:W-:Y:S01]  /*13b30*/  FSEL R53, R53, -INF , !P3 ;  /* 0xff80000035357808 */ /* 0x000fe20005800000 */
[--C-:B------:R-:W-:Y:S01]  /*13b40*/  FFMA.FTZ R67, R67, UR35, -R78.reuse ;  /* 0x0000002343437c23 */ /* 0x100fe2000801084e */
[----:B------:R-:W-:Y:S01]  /*13b50*/  FMNMX.FTZ R77, R4, R77, !PT ;  /* 0x0000004d044d7209 */ /* 0x000fe20007810000 */
[----:B------:R0:W-:Y:S01]  /*13b60*/  MUFU.EX2 R70, R59 ;  /* 0x0000003b00467308 */ /* 0x0001e20000000800 */
[----:B------:R-:W-:-:S01]  /*13b70*/  FFMA.FTZ R66, R66, UR35, -R78 ;  /* 0x0000002342427c23 */ /* 0x000fc2000801084e */
[--C-:B------:R-:W-:Y:S01]  /*13b80*/  FFMA.FTZ R63, R63, UR35, -R78.reuse ;  /* 0x000000233f3f7c23 */ /* 0x100fe2000801084e */
[----:B------:R-:W-:Y:S01]  /*13b90*/  FMNMX.FTZ R10, R12, R77, !PT ;  /* 0x0000004d0c0a7209 */ /* 0x000fe20007810000 */
[--C-:B------:R-:W-:Y:S01]  /*13ba0*/  FFMA.FTZ R60, R60, UR35, -R78.reuse ;  /* 0x000000233c3c7c23 */ /* 0x100fe2000801084e */
[----:B------:R-:W-:-:S01]  /*13bb0*/  FFMA.FTZ R64, R64, UR35, -R78 ;  /* 0x0000002340407c23 */ /* 0x000fc2000801084e */
[--C-:B------:R-:W-:Y:S01]  /*13bc0*/  FFMA.FTZ R61, R61, UR35, -R78.reuse ;  /* 0x000000233d3d7c23 */ /* 0x100fe2000801084e */
[----:B------:R-:W-:Y:S01]  /*13bd0*/  FMNMX.FTZ R10, R3, R10, !PT ;  /* 0x0000000a030a7209 */ /* 0x000fe20007810000 */
[----:B------:R-:W-:Y:S01]  /*13be0*/  MUFU.EX2 R0, R0 ;  /* 0x0000000000007308 */ /* 0x000fe20000000800 */
[----:B0-----:R-:W-:-:S01]  /*13bf0*/  FFMA.FTZ R59, R56, UR35, -R78 ;  /* 0x00000023383b7c23 */ /* 0x001fc2000801084e */
[--C-:B------:R-:W-:Y:S01]  /*13c00*/  FFMA.FTZ R56, R33, UR35, -R78.reuse ;  /* 0x0000002321387c23 */ /* 0x100fe2000801084e */
[----:B------:R-:W-:Y:S01]  /*13c10*/  FMNMX.FTZ R77, R15, R10, !PT ;  /* 0x0000000a0f4d7209 */ /* 0x000fe20007810000 */
[--C-:B------:R-:W-:Y:S01]  /*13c20*/  FFMA.FTZ R33, R44, UR35, -R78.reuse ;  /* 0x000000232c217c23 */ /* 0x100fe2000801084e */
[----:B------:R-:W-:-:S01]  /*13c30*/  FFMA.FTZ R44, R41, UR35, -R78 ;  /* 0x00000023292c7c23 */ /* 0x000fc2000801084e */
[----:B------:R-:W-:Y:S01]  /*13c40*/  IMAD.U32 R41, RZ, RZ, UR35 ;  /* 0x00000023ff297e24 */ /* 0x000fe2000f8e00ff */
[----:B------:R-:W-:Y:S01]  /*13c50*/  FMNMX.FTZ R77, R14, R77, !PT ;  /* 0x0000004d0e4d7209 */ /* 0x000fe20007810000 */
[----:B------:R-:W-:Y:S01]  /*13c60*/  MUFU.EX2 R75, R75 ;  /* 0x0000004b004b7308 */ /* 0x000fe20000000800 */
        /* <DEDUP_REMOVED lines=17> */
[----:B------:R-:W-:Y:S01]  /*13d80*/  FFMA.FTZ R78, R13, UR35, -R78 ;  /* 0x000000230d4e7c23 */ /* 0x000fe2000801084e */
[----:B------:R-:W-:Y:S01]  /*13d90*/  FMNMX.FTZ R77, R27, R10, !PT ;  /* 0x0000000a1b4d7209 */ /* 0x000fe20007810000 */
[----:B------:R-:W0:Y:S03]  /*13da0*/  MUFU.EX2 R73, R73 ;  /* 0x0000004900497308 */ /* 0x000e260000000800 */
[----:B------:R-:W-:-:S04]  /*13db0*/  FMNMX.FTZ R77, R28, R77, !PT ;  /* 0x0000004d1c4d7209 */ /* 0x000fc80007810000 */
[----:B------:R-:W-:Y:S01]  /*13dc0*/  FMNMX.FTZ R10, R30, R77, !PT ;  /* 0x0000004d1e0a7209 */ /* 0x000fe20007810000 */
[----:B------:R-:W-:Y:S03]  /*13dd0*/  MUFU.EX2 R72, R72 ;  /* 0x0000004800487308 */ /* 0x000fe60000000800 */
[----:B------:R-:W-:-:S04]  /*13de0*/  FMNMX.FTZ R77, R31, R10, !PT ;  /* 0x0000000a1f4d7209 */ /* 0x000fc80007810000 */
[----:B------:R-:W-:Y:S01]  /*13df0*/  FMNMX.FTZ R10, R34, R77, !PT ;  /* 0x0000004d220a7209 */ /* 0x000fe20007810000 */
[----:B------:R-:W-:Y:S01]  /*13e00*/  MUFU.EX2 R69, R69 ;  /* 0x0000004500457308 */ /* 0x000fe20000000800 */
[----:B0-----:R-:W-:Y:S02]  /*13e10*/  F2FP.SATFINITE.E4M3.F32.PACK_AB_MERGE_C R164, R73, R74, RZ ;  /* 0x0000004a49a4723e */ /* 0x001fe400048070ff */
[----:B------:R-:W-:Y:S02]  /*13e20*/  FMNMX.FTZ R79, R35, R10, !PT ;  /* 0x0000000a234f7209 */ /* 0x000fe40007810000 */
[----:B------:R-:W-:Y:S02]  /*13e30*/  F2FP.SATFINITE.E4M3.F32.PACK_AB_MERGE_C R164, R75, R0, R164 ;  /* 0x000000004ba4723e */ /* 0x000fe400048070a4 */
[----:B------:R-:W-:Y:S01]  /*13e40*/  FMNMX.FTZ R10, R38, R79, !PT ;  /* 0x0000004f260a7209 */ /* 0x000fe20007810000 */
[----:B------:R-:W-:Y:S03]  /*13e50*/  MUFU.EX2 R68, R68 ;  /* 0x0000004400447308 */ /* 0x000fe60000000800 */
[----:B------:R-:W-:-:S04]  /*13e60*/  FMNMX.FTZ R79, R39, R10, !PT ;  /* 0x0000000a274f7209 */ /* 0x000fc80007810000 */
        /* <DEDUP_REMOVED lines=19> */
[----:B------:R-:W-:-:S05]  /*13fa0*/  FMNMX.FTZ R10, R53, R10, !PT ;  /* 0x0000000a350a7209 */ /* 0x000fca0007810000 */
[----:B------:R-:W0:Y:S01]  /*13fb0*/  SHFL.BFLY PT, R71, R10, 0x2, 0x1f ;  /* 0x0c401f000a477f89 */ /* 0x000e2200000e0000 */
[----:B------:R-:W-:Y:S08]  /*13fc0*/  MUFU.EX2 R62, R62 ;  /* 0x0000003e003e7308 */ /* 0x000ff00000000800 */
[----:B------:R-:W-:Y:S08]  /*13fd0*/  MUFU.EX2 R64, R92 ;  /* 0x0000005c00407308 */ /* 0x000ff00000000800 */
[----:B------:R-:W-:Y:S01]  /*13fe0*/  MUFU.EX2 R79, R93 ;  /* 0x0000005d004f7308 */ /* 0x000fe20000000800 */
[----:B0-----:R-:W-:-:S07]  /*13ff0*/  FMNMX.FTZ R71, R10, R71, !PT ;  /* 0x000000470a477209 */ /* 0x001fce0007810000 */
[----:B------:R-:W-:Y:S01]  /*14000*/  MUFU.EX2 R57, R57 ;  /* 0x0000003900397308 */ /* 0x000fe20000000800 */
[----:B------:R-:W0:Y:S07]  /*14010*/  SHFL.BFLY PT, R10, R71, 0x1, 0x1f ;  /* 0x0c201f00470a7f89 */ /* 0x000e2e00000e0000 */
[----:B------:R-:W-:Y:S08]  /*14020*/  MUFU.EX2 R40, R40 ;  /* 0x0000002800287308 */ /* 0x000ff00000000800 */
[----:B------:R-:W-:Y:S08]  /*14030*/  MUFU.EX2 R65, R65 ;  /* 0x0000004100417308 */ /* 0x000ff00000000800 */
[----:B------:R-:W-:Y:S01]  /*14040*/  MUFU.EX2 R49, R49 ;  /* 0x0000003100317308 */ /* 0x000fe20000000800 */
[----:B0-----:R-:W-:-:S04]  /*14050*/  FMNMX.FTZ R10, R71, R10, !PT ;  /* 0x0000000a470a7209 */ /* 0x001fc80007810000 */
[C---:B------:R-:W-:Y:S01]  /*14060*/  FSETP.NEU.FTZ.AND P3, PT, R10.reuse, -INF , PT ;  /* 0xff8000000a00780b */ /* 0x040fe20003f7d000 */
[----:B------:R-:W-:-:S02]  /*14070*/  FFMA.FTZ R41, R10, R41, -8 ;  /* 0xc10000000a297423 */ /* 0x000fc40000010029 */
[----:B------:R-:W-:Y:S03]  /*14080*/  MUFU.EX2 R48, R48 ;  /* 0x0000003000307308 */ /* 0x000fe60000000800 */
[----:B------:R-:W-:-:S05]  /*14090*/  FSEL R41, R41, RZ, P3 ;  /* 0x000000ff29297208 */ /* 0x000fca0001800000 */
[----:B------:R-:W-:Y:S01]  /*140a0*/  MUFU.EX2 R32, R32 ;  /* 0x0000002000207308 */ /* 0x000fe20000000800 */
[----:B------:R-:W-:-:S01]  /*140b0*/  FFMA.FTZ R13, R76, UR35, -R41 ;  /* 0x000000234c0d7c23 */ /* 0x000fc20008010829 */
[--C-:B------:R-:W-:Y:S01]  /*140c0*/  FFMA.FTZ R76, R9, UR35, -R41.reuse ;  /* 0x00000023094c7c23 */ /* 0x100fe20008010829 */
[----:B------:R-:W-:-:S01]  /*140d0*/  FFMA.FTZ R71, R8, UR35, -R41 ;  /* 0x0000002308477c23 */ /* 0x000fc20008010829 */
[--C-:B------:R-:W-:Y:S01]  /*140e0*/  FFMA.FTZ R80, R4, UR35, -R41.reuse ;  /* 0x0000002304507c23 */ /* 0x100fe20008010829 */
[----:B------:R-:W-:-:S01]  /*140f0*/  FFMA.FTZ R4, R12, UR35, -R41 ;  /* 0x000000230c047c23 */ /* 0x000fc20008010829 */
[----:B------:R-:W-:Y:S01]  /*14100*/  FFMA.FTZ R12, R27, UR35, -R41 ;  /* 0x000000231b0c7c23 */ /* 0x000fe20008010829 */
[----:B------:R-:W-:-:S01]  /*14110*/  FADD.FTZ R27, R0, R75 ;  /* 0x0000004b001b7221 */ /* 0x000fc20000010000 */
[----:B------:R-:W-:Y:S01]  /*14120*/  MUFU.EX2 R13, R13 ;  /* 0x0000000d000d7308 */ /* 0x000fe20000000800 */
[----:B------:R-:W-:-:S01]  /*14130*/  FFMA.FTZ R8, R20, UR35, -R41 ;  /* 0x0000002314087c23 */ /* 0x000fc20008010829 */
[----:B------:R-:W-:Y:S01]  /*14140*/  FFMA.FTZ R3, R3, UR35, -R41 ;  /* 0x0000002303037c23 */ /* 0x000fe20008010829 */
[----:B------:R-:W-:-:S01]  /*14150*/  FADD.FTZ R20, R74, R27 ;  /* 0x0000001b4a147221 */ /* 0x000fc20000010000 */
[--C-:B------:R-:W-:Y:S01]  /*14160*/  FFMA.FTZ R15, R15, UR35, -R41.reuse ;  /* 0x000000230f0f7c23 */ /* 0x100fe20008010829 */
[----:B------:R-:W-:-:S01]  /*14170*/  FFMA.FTZ R9, R21, UR35, -R41 ;  /* 0x0000002315097c23 */ /* 0x000fc20008010829 */
[----:B------:R-:W-:Y:S01]  /*14180*/  FFMA.FTZ R21, R35, UR35, -R41 ;  /* 0x0000002323157c23 */ /* 0x000fe20008010829 */
[----:B------:R-:W-:-:S01]  /*14190*/  FADD.FTZ R27, R73, R20 ;  /* 0x00000014491b7221 */ /* 0x000fc20000010000 */
        /* <DEDUP_REMOVED lines=9> */
[----:B------:R-:W-:-:S01]  /*14230*/  FFMA.FTZ R42, R42, UR35, -R41 ;  /* 0x000000232a2a7c23 */ /* 0x000fc20008010829 */
[--C-:B------:R-:W-:Y:S01]  /*14240*/  FFMA.FTZ R43, R43, UR35, -R41.reuse ;  /* 0x000000232b2b7c23 */ /* 0x100fe20008010829 */
[----:B------:R-:W-:-:S01]  /*14250*/  FFMA.FTZ R46, R46, UR35, -R41 ;  /* 0x000000232e2e7c23 */ /* 0x000fc20008010829 */
[--C-:B------:R-:W-:Y:S01]  /*14260*/  FFMA.FTZ R47, R47, UR35, -R41.reuse ;  /* 0x000000232f2f7c23 */ /* 0x100fe20008010829 */
[----:B------:R-:W-:-:S01]  /*14270*/  FFMA.FTZ R50, R50, UR35, -R41 ;  /* 0x0000002332327c23 */ /* 0x000fc20008010829 */
[--C-:B------:R-:W-:Y:S01]  /*14280*/  FFMA.FTZ R51, R51, UR35, -R41.reuse ;  /* 0x0000002333337c23 */ /* 0x100fe20008010829 */
[----:B------:R-:W-:-:S01]  /*14290*/  FFMA.FTZ R54, R54, UR35, -R41 ;  /* 0x0000002336367c23 */ /* 0x000fc20008010829 */
[----:B------:R-:W3:Y:S01]  /*142a0*/  MUFU.EX2 R80, R80 ;  /* 0x0000005000507308 */ /* 0x000ee20000000800 */
[----:B0-----:R-:W-:-:S01]  /*142b0*/  FADD.FTZ R20, R13, R76 ;  /* 0x0000004c0d147221 */ /* 0x001fc20000010000 */
[--C-:B------:R-:W-:Y:S01]  /*142c0*/  FFMA.FTZ R55, R55, UR35, -R41.reuse ;  /* 0x0000002337377c23 */ /* 0x100fe20008010829 */
[----:B------:R-:W-:-:S01]  /*142d0*/  FFMA.FTZ R58, R58, UR35, -R41 ;  /* 0x000000233a3a7c23 */ /* 0x000fc20008010829 */
[--C-:B------:R-:W-:Y:S01]  /*142e0*/  FFMA.FTZ R24, R24, UR35, -R41.reuse ;  /* 0x0000002318187c23 */ /* 0x100fe20008010829 */
[----:B------:R-:W-:-:S03]  /*142f0*/  FFMA.FTZ R52, R52, UR35, -R41 ;  /* 0x0000002334347c23 */ /* 0x000fc60008010829 */
[----:B------:R-:W0:Y:S08]  /*14300*/  MUFU.EX2 R4, R4 ;  /* 0x0000000400047308 */ /* 0x000e300000000800 */
[----:B------:R4:W-:Y:S08]  /*14310*/  MUFU.EX2 R81, R15 ;  /* 0x0000000f00517308 */ /* 0x0009f00000000800 */
[----:B------:R-:W5:Y:S01]  /*14320*/  MUFU.EX2 R3, R3 ;  /* 0x0000000300037308 */ /* 0x000f620000000800 */
[----:B----4-:R-:W-:-:S01]  /*14330*/  FFMA.FTZ R15, R28, UR35, -R41 ;  /* 0x000000231c0f7c23 */ /* 0x010fc20008010829 */
[----:B------:R-:W-:Y:S01]  /*14340*/  FADD.FTZ R28, R72, R27 ;  /* 0x0000001b481c7221 */ /* 0x000fe20000010000 */
[----:B--2---:R-:W-:-:S01]  /*14350*/  FADD.FTZ R27, R71, R20 ;  /* 0x00000014471b7221 */ /* 0x004fc20000010000 */
[----:B---3--:R-:W-:-:S02]  /*14360*/  F2FP.SATFINITE.E4M3.F32.PACK_AB_MERGE_C R71, R80, R71, RZ ;  /* 0x000000475047723e */ /* 0x008fc400048070ff */
[----:B------:R-:W-:-:S01]  /*14370*/  FADD.FTZ R35, R69, R28 ;  /* 0x0000001c45237221 */ /* 0x000fc20000010000 */
[----:B------:R-:W-:Y:S01]  /*14380*/  FADD.FTZ R27, R80, R27 ;  /* 0x0000001b501b7221 */ /* 0x000fe20000010000 */
[----:B------:R2:W3:Y:S01]  /*14390*/  MUFU.EX2 R82, R14 ;  /* 0x0000000e00527308 */ /* 0x0004e20000000800 */
[----:B------:R-:W-:Y:S01]  /*143a0*/  F2FP.SATFINITE.E4M3.F32.PACK_AB_MERGE_C R165, R76, R13, R71 ;  /* 0x0000000d4ca5723e */ /* 0x000fe20004807047 */
[----:B------:R-:W-:-:S04]  /*143b0*/  FADD.FTZ R20, R68, R35 ;  /* 0x0000002344147221 */ /* 0x000fc80000010000 */
[----:B------:R-:W-:Y:S01]  /*143c0*/  FADD.FTZ R35, R67, R20 ;  /* 0x0000001443237221 */ /* 0x000fe20000010000 */
[----:B0-----:R-:W-:-:S01]  /*143d0*/  FADD.FTZ R20, R4, R27 ;  /* 0x0000001b04147221 */ /* 0x001fc20000010000 */
[----:B------:R-:W0:Y:S01]  /*143e0*/  MUFU.EX2 R8, R8 ;  /* 0x0000000800087308 */ /* 0x000e220000000800 */
[----:B--2---:R-:W-:-:S01]  /*143f0*/  FFMA.FTZ R14, R34, UR35, -R41 ;  /* 0x00000023220e7c23 */ /* 0x004fc20008010829 */
[----:B------:R-:W-:Y:S01]  /*14400*/  FADD.FTZ R28, R66, R35 ;  /* 0x00000023421c7221 */ /* 0x000fe20000010000 */
[----:B-----5:R-:W-:-:S01]  /*14410*/  FADD.FTZ R20, R3, R20 ;  /* 0x0000001403147221 */ /* 0x020fc20000010000 */
[----:B------:R-:W-:Y:S02]  /*14420*/  FFMA.FTZ R41, R53, UR35, -R41 ;  /* 0x0000002335297c23 */ /* 0x000fe40008010829 */
[----:B------:R-:W-:-:S01]  /*14430*/  FADD.FTZ R35, R63, R28 ;  /* 0x0000001c3f237221 */ /* 0x000fc20000010000 */
[----:B------:R-:W-:Y:S01]  /*14440*/  FADD.FTZ R27, R81, R20 ;  /* 0x00000014511b7221 */ /* 0x000fe20000010000 */
[----:B------:R-:W2:Y:S01]  /*14450*/  MUFU.EX2 R9, R9 ;  /* 0x0000000900097308 */ /* 0x000ea20000000800 */
[----:B---3--:R-:W-:Y:S01]  /*14460*/  F2FP.SATFINITE.E4M3.F32.PACK_AB_MERGE_C R81, R82, R81, RZ ;  /* 0x000000515251723e */ /* 0x008fe200048070ff */
[----:B------:R-:W-:Y:S01]  /*14470*/  FADD.FTZ R0, R60, R35 ;  /* 0x000000233c007221 */ /* 0x000fe20000010000 */
[----:B------:R-:W-:-:S01]  /*14480*/  FADD.FTZ R27, R82, R27 ;  /* 0x0000001b521b7221 */ /* 0x000fc20000010000 */
[----:B------:R-:W-:-:S02]  /*14490*/  F2FP.SATFINITE.E4M3.F32.PACK_AB_MERGE_C R60, R77, R60, RZ ;  /* 0x0000003c4d3c723e */ /* 0x000fc400048070ff */
[----:B------:R-:W-:-:S01]  /*144a0*/  FADD.FTZ R20, R77, R0 ;  /* 0x000000004d147221 */ /* 0x000fc20000010000 */
[----:B------:R-:W-:Y:S01]  /*144b0*/  F2FP.SATFINITE.E4M3.F32.PACK_AB_MERGE_C R167, R3, R4, R81 ;  /* 0x0000000403a7723e */ /* 0x000fe20004807051 */
[----:B------:R-:W3:Y:S01]  /*144c0*/  MUFU.EX2 R25, R25 ;  /* 0x0000001900197308 */ /* 0x000ee20000000800 */
[----:B0-----:R-:W-:-:S01]  /*144d0*/  FADD.FTZ R0, R8, R27 ;  /* 0x0000001b08007221 */ /* 0x001fc20000010000 */
[----:B------:R-:W-:Y:S01]  /*144e0*/  FADD.FTZ R27, R61, R20 ;  /* 0x000000143d1b7221 */ /* 0x000fe20000010000 */
[----:B------:R-:W-:Y:S02]  /*144f0*/  F2FP.SATFINITE.E4M3.F32.PACK_AB_MERGE_C R20, R79, R64, RZ ;  /* 0x000000404f14723e */ /* 0x000fe400048070ff */
[----:B------:R-:W-:Y:S01]  /*14500*/  F2FP.SATFINITE.E4M3.F32.PACK_AB_MERGE_C R160, R63, R66, R60 ;  /* 0x000000423fa0723e */ /* 0x000fe2000480703c */
[----:B------:R-:W-:-:S01]  /*14510*/  FADD.FTZ R35, R62, R27 ;  /* 0x0000001b3e237221 */ /* 0x000fc20000010000 */
[----:B------:R-:W-:Y:S01]  /*14520*/  F2FP.SATFINITE.E4M3.F32.PACK_AB_MERGE_C R162, R62, R61, R20 ;  /* 0x0000003d3ea2723e */ /* 0x000fe20004807014 */
[----:B------:R-:W0:Y:S01]  /*14530*/  MUFU.EX2 R26, R26 ;  /* 0x0000001a001a7308 */ /* 0x000e220000000800 */
[----:B--2---:R-:W-:-:S01]  /*14540*/  FADD.FTZ R0, R9, R0 ;  /* 0x0000000009007221 */ /* 0x004fc20000010000 */
[----:B------:R-:W-:Y:S01]  /*14550*/  FADD.FTZ R64, R64, R35 ;  /* 0x0000002340407221 */ /* 0x000fe20000010000 */
[----:B------:R-:W-:-:S03]  /*14560*/  F2FP.SATFINITE.E4M3.F32.PACK_AB_MERGE_C R20, R40, R57, RZ ;  /* 0x000000392814723e */ /* 0x000fc600048070ff */
[----:B------:R-:W-:Y:S01]  /*14570*/  FADD.FTZ R64, R79, R64 ;  /* 0x000000404f407221 */ /* 0x000fe20000010000 */
[----:B------:R-:W-:Y:S01]  /*14580*/  F2FP.SATFINITE.E4M3.F32.PACK_AB_MERGE_C R156, R70, R65, R20 ;  /* 0x00000041469c723e */ /* 0x000fe20004807014 */
[----:B------:R-:W2:Y:S01]  /*14590*/  MUFU.EX2 R12, R12 ;  /* 0x0000000c000c7308 */ /* 0x000ea20000000800 */
[----:B---3--:R-:W-:-:S01]  /*145a0*/  FADD.FTZ R27, R25, R0 ;  /* 0x00000000191b7221 */ /* 0x008fc20000010000 */
[----:B------:R-:W-:Y:S01]  /*145b0*/  FADD.FTZ R65, R65, R64 ;  /* 0x0000004041417221 */ /* 0x000fe20000010000 */
[----:B------:R-:W-:-:S03]  /*145c0*/  F2FP.SATFINITE.E4M3.F32.PACK_AB_MERGE_C R20, R48, R49, RZ ;  /* 0x000000313014723e */ /* 0x000fc600048070ff */
[----:B------:R-:W-:Y:S02]  /*145d0*/  FADD.FTZ R70, R70, R65 ;  /* 0x0000004146467221 */ /* 0x000fe40000010000 */
[----:B------:R-:W3:Y:S01]  /*145e0*/  MUFU.EX2 R15, R15 ;  /* 0x0000000f000f7308 */ /* 0x000ee20000000800 */
[----:B0-----:R-:W-:-:S01]  /*145f0*/  FADD.FTZ R27, R26, R27 ;  /* 0x0000001b1a1b7221 */ /* 0x001fc20000010000 */
[----:B------:R-:W-:Y:S01]  /*14600*/  F2FP.SATFINITE.E4M3.F32.PACK_AB_MERGE_C R26, R26, R25, RZ ;  /* 0x000000191a1a723e */ /* 0x000fe200048070ff */
[----:B------:R-:W-:-:S03]  /*14610*/  FADD.FTZ R57, R57, R70 ;  /* 0x0000004639397221 */ /* 0x000fc60000010000 */
[----:B------:R-:W-:Y:S01]  /*14620*/  F2FP.SATFINITE.E4M3.F32.PACK_AB_MERGE_C R161, R9, R8, R26 ;  /* 0x0000000809a1723e */ /* 0x000fe2000480701a */
[----:B------:R-:W-:-:S01]  /*14630*/  FADD.FTZ R57, R40, R57 ;  /* 0x0000003928397221 */ /* 0x000fc20000010000 */
[----:B------:R-:W0:Y:S01]  /*14640*/  MUFU.EX2 R30, R30 ;  /* 0x0000001e001e7308 */ /* 0x000e220000000800 */
[----:B--2---:R-:W-:-:S01]  /*14650*/  FADD.FTZ R0, R12, R27 ;  /* 0x0000001b0c007221 */ /* 0x004fc20000010000 */
[----:B------:R-:W-:-:S06]  /*14660*/  IMAD.MOV.U32 R9, RZ, RZ, R178 ;  /* 0x000000ffff097224 */ /* 0x000fcc00078e00b2 */
[----:B------:R-:W2:Y:S01]  /*14670*/  MUFU.EX2 R31, R31 ;  /* 0x0000001f001f7308 */ /* 0x000ea20000000800 */
[----:B---3--:R-:W-:-:S07]  /*14680*/  FADD.FTZ R27, R15, R0 ;  /* 0x000000000f1b7221 */ /* 0x008fce0000010000 */
[----:B------:R-:W3:Y:S01]  /*14690*/  MUFU.EX2 R14, R14 ;  /* 0x0000000e000e7308 */ /* 0x000ee20000000800 */
[----:B0-----:R-:W-:-:S07]  /*146a0*/  FADD.FTZ R0, R30, R27 ;  /* 0x0000001b1e007221 */ /* 0x001fce0000010000 */
[----:B------:R-:W0:Y:S01]  /*146b0*/  MUFU.EX2 R21, R21 ;  /* 0x0000001500157308 */ /* 0x000e220000000800 */
[----:B--2---:R-:W-:-:S01]  /*146c0*/  FADD.FTZ R27, R31, R0 ;  /* 0x000000001f1b7221 */ /* 0x004fc20000010000 */
[----:B------:R-:W-:-:S04]  /*146d0*/  F2FP.SATFINITE.E4M3.F32.PACK_AB_MERGE_C R30, R31, R30, RZ ;  /* 0x0000001e1f1e723e */ /* 0x000fc800048070ff */
[----:B------:R-:W-:Y:S02]  /*146e0*/  F2FP.SATFINITE.E4M3.F32.PACK_AB_MERGE_C R163, R15, R12, R30 ;  /* 0x0000000c0fa3723e */ /* 0x000fe4000480701e */
[----:B------:R-:W2:Y:S01]  /*146f0*/  MUFU.EX2 R38, R38 ;  /* 0x0000002600267308 */ /* 0x000ea20000000800 */
[----:B---3--:R-:W-:-:S07]  /*14700*/  FADD.FTZ R0, R14, R27 ;  /* 0x0000001b0e007221 */ /* 0x008fce0000010000 */
[----:B------:R-:W3:Y:S01]  /*14710*/  MUFU.EX2 R39, R39 ;  /* 0x0000002700277308 */ /* 0x000ee20000000800 */
[----:B0-----:R-:W-:-:S07]  /*14720*/  FADD.FTZ R27, R21, R0 ;  /* 0x00000000151b7221 */ /* 0x001fce0000010000 */
[----:B------:R-:W0:Y:S01]  /*14730*/  MUFU.EX2 R42, R42 ;  /* 0x0000002a002a7308 */ /* 0x000e220000000800 */
[----:B--2---:R-:W-:-:S07]  /*14740*/  FADD.FTZ R0, R38, R27 ;  /* 0x0000001b26007221 */ /* 0x004fce0000010000 */
[----:B------:R-:W2:Y:S01]  /*14750*/  MUFU.EX2 R59, R59 ;  /* 0x0000003b003b7308 */ /* 0x000ea20000000800 */
[----:B---3--:R-:W-:-:S01]  /*14760*/  FADD.FTZ R25, R39, R0 ;  /* 0x0000000027197221 */ /* 0x008fc20000010000 */
[----:B------:R-:W-:-:S04]  /*14770*/  F2FP.SATFINITE.E4M3.F32.PACK_AB_MERGE_C R38, R39, R38, RZ ;  /* 0x000000262726723e */ /* 0x000fc800048070ff */
[----:B------:R-:W-:Y:S02]  /*14780*/  F2FP.SATFINITE.E4M3.F32.PACK_AB_MERGE_C R157, R21, R14, R38 ;  /* 0x0000000e159d723e */ /* 0x000fe40004807026 */
[----:B------:R-:W3:Y:S01]  /*14790*/  MUFU.EX2 R43, R43 ;  /* 0x0000002b002b7308 */ /* 0x000ee20000000800 */
[----:B0-----:R-:W-:-:S07]  /*147a0*/  FADD.FTZ R0, R42, R25 ;  /* 0x000000192a007221 */ /* 0x001fce0000010000 */
[----:B------:R-:W0:Y:S01]  /*147b0*/  MUFU.EX2 R46, R46 ;  /* 0x0000002e002e7308 */ /* 0x000e220000000800 */
[C---:B--2---:R-:W-:Y:S01]  /*147c0*/  F2FP.SATFINITE.E4M3.F32.PACK_AB_MERGE_C R158, R59.reuse, R32, R20 ;  /* 0x000000203b9e723e */ /* 0x044fe20004807014 */
[----:B------:R-:W-:Y:S01]  /*147d0*/  FADD.FTZ R32, R32, R57 ;  /* 0x0000003920207221 */ /* 0x000fe20000010000 */
[----:B------:R-:W2:Y:S03]  /*147e0*/  @P1 LDC R20, c[0x0][0x450] ;  /* 0x00011400ff141b82 */ /* 0x000ea60000000800 */
[----:B------:R-:W-:-:S02]  /*147f0*/  FADD.FTZ R32, R59, R32 ;  /* 0x000000203b207221 */ /* 0x000fc40000010000 */
[----:B------:R-:W-:Y:S01]  /*14800*/  MUFU.EX2 R33, R33 ;  /* 0x0000002100217308 */ /* 0x000fe20000000800 */
[----:B---3--:R-:W-:-:S01]  /*14810*/  FADD.FTZ R25, R43, R0 ;  /* 0x000000002b197221 */ /* 0x008fc20000010000 */
[----:B------:R-:W-:-:S04]  /*14820*/  FADD.FTZ R49, R49, R32 ;  /* 0x0000002031317221 */ /* 0x000fc80000010000 */
[----:B------:R-:W-:Y:S02]  /*14830*/  FADD.FTZ R48, R48, R49 ;  /* 0x0000003130307221 */ /* 0x000fe40000010000 */
[----:B------:R-:W3:Y:S01]  /*14840*/  MUFU.EX2 R44, R44 ;  /* 0x0000002c002c7308 */ /* 0x000ee20000000800 */
[----:B0-----:R-:W-:-:S02]  /*14850*/  FADD.FTZ R0, R46, R25 ;  /* 0x000000192e007221 */ /* 0x001fc40000010000 */
[----:B------:R-:W0:Y:S05]  /*14860*/  @P1 LDC R25, c[0x0][0x44c] ;  /* 0x00011300ff191b82 */ /* 0x000e2a0000000800 */
[----:B------:R-:W4:Y:S08]  /*14870*/  MUFU.EX2 R47, R47 ;  /* 0x0000002f002f7308 */ /* 0x000f300000000800 */
[----:B------:R-:W-:Y:S01]  /*14880*/  MUFU.EX2 R45, R45 ;  /* 0x0000002d002d7308 */ /* 0x000fe20000000800 */
[----:B---3--:R-:W-:-:S07]  /*14890*/  F2FP.SATFINITE.E4M3.F32.PACK_AB_MERGE_C R3, R44, R33, RZ ;  /* 0x000000212c03723e */ /* 0x008fce00048070ff */
[----:B------:R-:W3:Y:S01]  /*148a0*/  MUFU.EX2 R56, R56 ;  /* 0x0000003800387308 */ /* 0x000ee20000000800 */
[C---:B----4-:R-:W-:Y:S01]  /*148b0*/  F2FP.SATFINITE.E4M3.F32.PACK_AB_MERGE_C R46, R47.reuse, R46, RZ ;  /* 0x0000002e2f2e723e */ /* 0x050fe200048070ff */
[----:B------:R-:W-:Y:S01]  /*148c0*/  FADD.FTZ R47, R47, R0 ;  /* 0x000000002f2f7221 */ /* 0x000fe20000010000 */
[----:B0-----:R-:W-:Y:S02]  /*148d0*/  @P1 IMAD.HI.U32 R25, R178, R25, RZ ;  /* 0x00000019b2191227 */ /* 0x001fe400078e00ff */
[----:B------:R-:W-:-:S03]  /*148e0*/  F2FP.SATFINITE.E4M3.F32.PACK_AB_MERGE_C R159, R43, R42, R46 ;  /* 0x0000002a2b9f723e */ /* 0x000fc6000480702e */
[----:B------:R-:W0:Y:S01]  /*148f0*/  MUFU.EX2 R50, R50 ;  /* 0x0000003200327308 */ /* 0x000e220000000800 */
[----:B--2---:R-:W-:-:S05]  /*14900*/  @P1 SHF.R.U32.HI R9, RZ, R20, R25 ;  /* 0x00000014ff091219 */ /* 0x004fca0000011619 */
[----:B------:R-:W-:Y:S02]  /*14910*/  IMAD.IADD R9, R88, 0x1, R9 ;  /* 0x0000000158097824 */ /* 0x000fe400078e0209 */
[----:B------:R-:W2:Y:S01]  /*14920*/  MUFU.EX2 R51, R51 ;  /* 0x0000003300337308 */ /* 0x000ea20000000800 */
[----:B---3--:R-:W-:Y:S01]  /*14930*/  F2FP.SATFINITE.E4M3.F32.PACK_AB_MERGE_C R152, R56, R45, R3 ;  /* 0x0000002d3898723e */ /* 0x008fe20004807003 */
[----:B------:R-:W-:Y:S01]  /*14940*/  FADD.FTZ R45, R45, R48 ;  /* 0x000000302d2d7221 */ /* 0x000fe20000010000 */
[----:B------:R-:W-:-:S03]  /*14950*/  IMAD.IADD R6, R9, 0x1, R6 ;  /* 0x0000000109067824 */ /* 0x000fc600078e0206 */
[----:B------:R-:W-:Y:S02]  /*14960*/  FADD.FTZ R56, R56, R45 ;  /* 0x0000002d38387221 */ /* 0x000fe40000010000 */
[----:B------:R-:W3:Y:S01]  /*14970*/  MUFU.EX2 R54, R54 ;  /* 0x0000003600367308 */ /* 0x000ee20000000800 */
[----:B0-----:R-:W-:-:S01]  /*14980*/  FADD.FTZ R0, R50, R47 ;  /* 0x0000002f32007221 */ /* 0x001fc20000010000 */
[----:B------:R-:W-:-:S04]  /*14990*/  FADD.FTZ R33, R33, R56 ;  /* 0x0000003821217221 */ /* 0x000fc80000010000 */
[----:B------:R-:W-:Y:S02]  /*149a0*/  FADD.FTZ R33, R44, R33 ;  /* 0x000000212c217221 */ /* 0x000fe40000010000 */
[----:B------:R-:W-:Y:S01]  /*149b0*/  MUFU.EX2 R29, R29 ;  /* 0x0000001d001d7308 */ /* 0x000fe20000000800 */
[----:B--2---:R-:W-:-:S07]  /*149c0*/  FADD.FTZ R3, R51, R0 ;  /* 0x0000000033037221 */ /* 0x004fce0000010000 */
[----:B------:R-:W0:Y:S01]  /*149d0*/  MUFU.EX2 R78, R78 ;  /* 0x0000004e004e7308 */ /* 0x000e220000000800 */
[----:B---3--:R-:W-:-:S07]  /*149e0*/  FADD.FTZ R0, R54, R3 ;  /* 0x0000000336007221 */ /* 0x008fce0000010000 */
[----:B------:R-:W2:Y:S08]  /*149f0*/  MUFU.EX2 R55, R55 ;  /* 0x0000003700377308 */ /* 0x000eb00000000800 */
[----:B------:R-:W-:Y:S01]  /*14a00*/  MUFU.EX2 R36, R36 ;  /* 0x0000002400247308 */ /* 0x000fe20000000800 */
[----:B0-----:R-:W-:-:S07]  /*14a10*/  F2FP.SATFINITE.E4M3.F32.PACK_AB_MERGE_C R3, R78, R29, RZ ;  /* 0x0000001d4e03723e */ /* 0x001fce00048070ff */
[----:B------:R-:W0:Y:S01]  /*14a20*/  MUFU.EX2 R37, R37 ;  /* 0x0000002500257308 */ /* 0x000e220000000800 */
[C---:B--2---:R-:W-:Y:S01]  /*14a30*/  F2FP.SATFINITE.E4M3.F32.PACK_AB_MERGE_C R54, R55.reuse, R54, RZ ;  /* 0x000000363736723e */ /* 0x044fe200048070ff */
[----:B------:R-:W-:-:S03]  /*14a40*/  FADD.FTZ R55, R55, R0 ;  /* 0x0000000037377221 */ /* 0x000fc60000010000 */
[----:B------:R-:W-:-:S03]  /*14a50*/  F2FP.SATFINITE.E4M3.F32.PACK_AB_MERGE_C R153, R51, R50, R54 ;  /* 0x000000323399723e */ /* 0x000fc60004807036 */
[----:B------:R-:W2:Y:S08]  /*14a60*/  MUFU.EX2 R58, R58 ;  /* 0x0000003a003a7308 */ /* 0x000eb00000000800 */
[----:B------:R-:W3:Y:S01]  /*14a70*/  MUFU.EX2 R13, R24 ;  /* 0x00000018000d7308 */ /* 0x000ee20000000800 */
[----:B0-----:R-:W-:Y:S01]  /*14a80*/  F2FP.SATFINITE.E4M3.F32.PACK_AB_MERGE_C R154, R37, R36, R3 ;  /* 0x00000024259a723e */ /* 0x001fe20004807003 */
[----:B------:R-:W-:-:S04]  /*14a90*/  FADD.FTZ R36, R36, R33 ;  /* 0x0000002124247221 */ /* 0x000fc80000010000 */
[----:B------:R-:W-:Y:S02]  /*14aa0*/  FADD.FTZ R36, R37, R36 ;  /* 0x0000002425247221 */ /* 0x000fe40000010000 */
[----:B------:R-:W0:Y:S01]  /*14ab0*/  MUFU.EX2 R52, R52 ;  /* 0x0000003400347308 */ /* 0x000e220000000800 */
[----:B--2---:R-:W-:-:S01]  /*14ac0*/  FADD.FTZ R0, R58, R55 ;  /* 0x000000373a007221 */ /* 0x004fc20000010000 */
[----:B------:R-:W-:-:S06]  /*14ad0*/  FADD.FTZ R29, R29, R36 ;  /* 0x000000241d1d7221 */ /* 0x000fcc0000010000 */
[----:B------:R-:W2:Y:S01]  /*14ae0*/  MUFU.EX2 R41, R41 ;  /* 0x0000002900297308 */ /* 0x000ea20000000800 */
[----:B---3--:R-:W-:-:S04]  /*14af0*/  FADD.FTZ R3, R13, R0 ;  /* 0x000000000d037221 */ /* 0x008fc80000010000 */
[----:B0-----:R-:W-:Y:S01]  /*14b00*/  FADD.FTZ R0, R52, R3 ;  /* 0x0000000334007221 */ /* 0x001fe20000010000 */
[----:B------:R-:W-:-:S01]  /*14b10*/  FADD.FTZ R3, R78, R29 ;  /* 0x0000001d4e037221 */ /* 0x000fc20000010000 */
[C---:B--2---:R-:W-:Y:S02]  /*14b20*/  F2FP.SATFINITE.E4M3.F32.PACK_AB_MERGE_C R4, R41.reuse, R52, RZ ;  /* 0x000000342904723e */ /* 0x044fe400048070ff */
[----:B------:R-:W-:-:S02]  /*14b30*/  FADD.FTZ R0, R41, R0 ;  /* 0x0000000029007221 */ /* 0x000fc40000010000 */
[----:B------:R-:W-:Y:S01]  /*14b40*/  F2FP.SATFINITE.E4M3.F32.PACK_AB_MERGE_C R155, R13, R58, R4 ;  /* 0x0000003a0d9b723e */ /* 0x000fe20004807004 */
[----:B------:R-:W-:Y:S01]  /*14b50*/  VIADD R4, R89, 0xfffffffe ;  /* 0xfffffffe59047836 */ /* 0x000fe20000000000 */
        /* <DEDUP_REMOVED lines=12> */
.L_x_1701:
[----:B------:R-:W-:-:S13]  /*14c20*/  ISETP.NE.AND P3, PT, R7, 0x1, PT ;  /* 0x000000010700780c */ /* 0x000fda0003f65270 */
[----:B------:R-:W0:Y:S02]  /*14c30*/  @P3 LDC.64 R12, c[0x0][0x9e8] ;  /* 0x00027a00ff0c3b82 */ /* 0x000e240000000a00 */
[----:B0-----:R-:W-:-:S05]  /*14c40*/  @P3 IMAD.HI.U32 R12, R8, R12, RZ ;  /* 0x0000000c080c3227 */ /* 0x001fca00078e00ff */
[----:B------:R-:W-:-:S07]  /*14c50*/  @P3 SHF.R.U32.HI R8, RZ, R13, R12 ;  /* 0x0000000dff083219 */ /* 0x000fce000001160c */
.L_x_1702:
[----:B------:R-:W-:Y:S05]  /*14c60*/  BSYNC B0 ;  /* 0x0000000000007941 */ /* 0x000fea0003800000 */
.L_x_1700:
[----:B------:R-:W-:-:S05]  /*14c70*/  IMAD R7, R8, R7, R7 ;  /* 0x0000000708077224 */ /* 0x000fca00078e0207 */
[----:B------:R-:W-:-:S07]  /*14c80*/  VIMNMX R6, R6, R7, PT ;  /* 0x0000000706067248 */ /* 0x000fce0003fe0100 */
.L_x_1699:
[----:B------:R-:W-:Y:S01]  /*14c90*/  SHF.R.S32.HI R7, RZ, 0x1f, R6 ;  /* 0x0000001fff077819 */ /* 0x000fe20000011406 */
[----:B------:R-:W-:Y:S01]  /*14ca0*/  ULDC UR32, c[0x0][0x9e4] ;  /* 0x0002790000207ab9 */ /* 0x000fe20000000800 */
[----:B------:R-:W-:Y:S01]  /*14cb0*/  ULDC UR4, c[0x0][0x9e4] ;  /* 0x0002790000047ab9 */ /* 0x000fe20000000800 */
[----:B------:R-:W-:Y:S01]  /*14cc0*/  ULDC UR5, c[0x0][0x988] ;  /* 0x0002620000057ab9 */ /* 0x000fe20000000800 */
[----:B------:R-:W-:Y:S01]  /*14cd0*/  LEA.HI R7, R7, R6, RZ, 0x7 ;  /* 0x0000000607077211 */ /* 0x000fe200078f38ff */
[----:B------:R-:W-:Y:S01]  /*14ce0*/  ULDC UR7, c[0x0][0x988] ;  /* 0x0002620000077ab9 */ /* 0x000fe20000000800 */
[----:B------:R-:W-:Y:S01]  /*14cf0*/  ULDC UR6, c[0x0][0x988] ;  /* 0x0002620000067ab9 */ /* 0x000fe20000000800 */
[----:B------:R-:W-:Y:S01]  /*14d00*/  ULDC UR34, c[0x0][0x9e0] ;  /* 0x0002780000227ab9 */ /* 0x000fe20000000800 */
[----:B------:R-:W-:Y:S01]  /*14d10*/  SHF.R.S32.HI R7, RZ, 0x7, R7 ;  /* 0x00000007ff077819 */ /* 0x000fe20000011407 */
[----:B------:R-:W-:Y:S01]  /*14d20*/  ULDC UR33, c[0x0][0x9e0] ;  /* 0x0002780000217ab9 */ /* 0x000fe20000000800 */
[----:B------:R-:W-:-:S02]  /*14d30*/  CS2R R150, SRZ ;  /* 0x0000000000967805 */ /* 0x000fc4000001ff00 */
[----:B------:R-:W-:Y:S02]  /*14d40*/  CS2R R148, SRZ ;  /* 0x0000000000947805 */ /* 0x000fe4000001ff00 */
[----:B------:R-:W-:Y:S02]  /*14d50*/  VIMNMX R12, R198, R7, !PT ;  /* 0x00000007c60c7248 */ /* 0x000fe40007fe0100 */
[----:B------:R-:W-:Y:S02]  /*14d60*/  CS2R R146, SRZ ;  /* 0x0000000000927805 */ /* 0x000fe4000001ff00 */
[----:B------:R-:W-:Y:S02]  /*14d70*/  CS2R R144, SRZ ;  /* 0x0000000000907805 */ /* 0x000fe4000001ff00 */
        /* <DEDUP_REMOVED lines=29> */
[----:B------:R-:W-:Y:S06]  /*14f50*/  @!P3 BRA `(.L_x_1703) ;  /* 0x000000380018b947 */ /* 0x000fec0003800000 */
[----:B------:R-:W-:-:S07]  /*14f60*/  IMAD.MOV.U32 R151, RZ, RZ, RZ ;  /* 0x000000ffff977224 */ /* 0x000fce00078e00ff */
.L_x_1723:
[----:B------:R-:W-:Y:S01]  /*14f70*/  ISETP.NE.AND P3, PT, R184, RZ, PT ;  /* 0x000000ffb800720c */ /* 0x000fe20003f65270 */
[----:B------:R-:W-:Y:S01]  /*14f80*/  VIADD R13, R168, 0x1 ;  /* 0x00000001a80d7836 */ /* 0x000fe20000000000 */
[----:B------:R-:W-:Y:S05]  /*14f90*/  YIELD ;  /* 0x0000000000007946 */ /* 0x000fea0003800000 */
[----:B------:R-:W-:-:S04]  /*14fa0*/  ISETP.NE.AND P4, PT, R13, 0x2, PT ;  /* 0x000000020d00780c */ /* 0x000fc80003f85270 */
[----:B------:R-:W-:Y:S02]  /*14fb0*/  SEL R14, RZ, 0x1, P4 ;  /* 0x00000001ff0e7807 */ /* 0x000fe40002000000 */
[----:B------:R-:W-:Y:S02]  /*14fc0*/  SEL R13, R13, RZ, P4 ;  /* 0x000000ff0d0d7207 */ /* 0x000fe40002000000 */
[----:B------:R-:W-:Y:S01]  /*14fd0*/  LOP3.LUT R14, R169, R14, RZ, 0x3c, !PT ;  /* 0x0000000ea90e7212 */ /* 0x000fe200078e3cff */
[----:B------:R-:W-:Y:S06]  /*14fe0*/  @P3 BRA `(.L_x_1704) ;  /* 0x0000000000303947 */ /* 0x000fec0003800000 */
[----:B------:R-:W-:Y:S05]  /*14ff0*/  @!P0 BRA `(.L_x_1705) ;  /* 0x0000000000048947 */ /* 0x000fea0003800000 */
[----:B------:R-:W-:Y:S01]  /*15000*/  BPT.TRAP 0x1 ;  /* 0x000000040000795c */ /* 0x000fe20000300000 */
.L_x_1705:
[----:B------:R-:W-:Y:S01]  /*15010*/  IMAD R7, R13, 0x8, R16 ;  /* 0x000000080d077824 */ /* 0x000fe200078e0210 */
[----:B------:R-:W-:-:S04]  /*15020*/  SHF.L.U32 R6, R14, 0x1f, RZ ;  /* 0x0000001f0e067819 */ /* 0x000fc800000006ff */
[----:B------:R0:W2:Y:S01]  /*15030*/  SYNCS.PHASECHK.TRANS64.TRYWAIT P4, [R7+URZ+0x22830], R6 ;  /* 0x02283006070075a7 */ /* 0x0000a2000808017f */
[----:B------:R-:W-:Y:S05]  /*15040*/  @!P0 BRA `(.L_x_1706) ;  /* 0x0000000000048947 */ /* 0x000fea0003800000 */
[----:B------:R-:W-:Y:S01]  /*15050*/  BPT.TRAP 0x1 ;  /* 0x000000040000795c */ /* 0x000fe20000300000 */
.L_x_1706:
[----:B------:R-:W-:Y:S04]  /*15060*/  BSSY B0, `(.L_x_1704) ;  /* 0x0000004000007945 */ /* 0x000fe80003800000 */
[----:B--2---:R-:W-:Y:S05]  /*15070*/  @P4 BRA `(.L_x_1707) ;  /* 0x0000000000084947 */ /* 0x004fea0003800000 */
[----:B------:R-:W2:Y:S02]  /*15080*/  SYNCS.PHASECHK.TRANS64.TRYWAIT P4, [R7+URZ+0x22830], R6 ;  /* 0x02283006070075a7 */ /* 0x000ea4000808017f */
[----:B--2---:R-:W-:Y:S05]  /*15090*/  @!P4 BRA `(.L_x_1708) ;  /* 0x0000014c00b0c947 */ /* 0x004fea0003800000 */
.L_x_1707:
[----:B------:R-:W-:Y:S05]  /*150a0*/  BSYNC B0 ;  /* 0x0000000000007941 */ /* 0x000fea0003800000 */
.L_x_1704:
[----:B------:R-:W3:Y:S01]  /*150b0*/  S2R R8, SR_TID.X ;  /* 0x0000000000087919 */ /* 0x000ee20000002100 */
[----:B0-2---:R-:W-:Y:S01]  /*150c0*/  MOV R7, 0x80000020 ;  /* 0x8000002000077802 */ /* 0x005fe20000000f00 */
[----:B------:R-:W-:Y:S05]  /*150d0*/  WARPSYNC.ALL ;  /* 0x0000000000007948 */ /* 0x000fea0003800000 */
[----:B------:R-:W-:Y:S01]  /*150e0*/  R2UR UR31, R7 ;  /* 0x00000000071f72ca */ /* 0x000fe200000e0000 */
[----:B------:R-:W-:Y:S02]  /*150f0*/  IMAD R6, R13, 0x600, R5 ;  /* 0x000006000d067824 */ /* 0x000fe400078e0205 */
[----:B------:R-:W-:-:S03]  /*15100*/  IMAD.MOV.U32 R9, RZ, RZ, -0x7fffffe0 ;  /* 0x80000020ff097424 */ /* 0x000fc600078e00ff */
[----:B------:R-:W-:Y:S02]  /*15110*/  R2UR UR30, R6 ;  /* 0x00000000061e72ca */ /* 0x000fe400000e0000 */
[----:B------:R-:W-:Y:S01]  /*15120*/  R2UR UR11, R9 ;  /* 0x00000000090b72ca */ /* 0x000fe200000e0000 */
[----:B------:R-:W-:-:S05]  /*15130*/  IMAD.MOV.U32 R9, RZ, RZ, -0x7fffffe0 ;  /* 0x80000020ff097424 */ /* 0x000fca00078e00ff */
[----:B------:R-:W-:Y:S01]  /*15140*/  R2UR UR15, R9 ;  /* 0x00000000090f72ca */ /* 0x000fe200000e0000 */
[----:B------:R-:W-:-:S05]  /*15150*/  IMAD.MOV.U32 R9, RZ, RZ, -0x7fffffe0 ;  /* 0x80000020ff097424 */ /* 0x000fca00078e00ff */
[----:B------:R-:W-:Y:S01]  /*15160*/  R2UR UR19, R9 ;  /* 0x00000000091372ca */ /* 0x000fe200000e0000 */
[----:B------:R-:W-:Y:S01]  /*15170*/  IMAD.MOV.U32 R9, RZ, RZ, -0x7fffffe0 ;  /* 0x80000020ff097424 */ /* 0x000fe200078e00ff */
[----:B---3--:R-:W-:-:S04]  /*15180*/  SHF.R.U32.HI R8, RZ, 0x7, R8 ;  /* 0x00000007ff087819 */ /* 0x008fc80000011608 */
[----:B------:R-:W-:Y:S01]  /*15190*/  R2UR UR23, R9 ;  /* 0x00000000091772ca */ /* 0x000fe200000e0000 */
[----:B------:R-:W-:Y:S02]  /*151a0*/  VIADD R7, R8, 0x8 ;  /* 0x0000000808077836 */ /* 0x000fe40000000000 */
[----:B------:R-:W-:-:S03]  /*151b0*/  VIADD R8, R6, 0x2 ;  /* 0x0000000206087836 */ /* 0x000fc60000000000 */
[----:B------:R0:W-:Y:S02]  /*151c0*/  BAR.SYNC.DEFER_BLOCKING R7, 0x100 ;  /* 0x000400070000751d */ /* 0x0001e40000010000 */
[----:B------:R-:W-:Y:S01]  /*151d0*/  R2UR UR10, R8 ;  /* 0x00000000080a72ca */ /* 0x000fe200000e0000 */
[----:B------:R-:W-:-:S05]  /*151e0*/  VIADD R8, R6, 0x200 ;  /* 0x0000020006087836 */ /* 0x000fca0000000000 */
[----:B------:R-:W-:Y:S01]  /*151f0*/  R2UR UR14, R8 ;  /* 0x00000000080e72ca */ /* 0x000fe200000e0000 */
[----:B------:R-:W-:Y:S02]  /*15200*/  VIADD R8, R6, 0x202 ;  /* 0x0000020206087836 */ /* 0x000fe40000000000 */
[----:B0-----:R-:W-:-:S03]  /*15210*/  IMAD.MOV.U32 R7, RZ, RZ, -0x7fffffe0 ;  /* 0x80000020ff077424 */ /* 0x001fc600078e00ff */
[----:B------:R-:W-:Y:S01]  /*15220*/  R2UR UR18, R8 ;  /* 0x00000000081272ca */ /* 0x000fe200000e0000 */
[C---:B------:R-:W-:Y:S01]  /*15230*/  VIADD R8, R6.reuse, 0x400 ;  /* 0x0000040006087836 */ /* 0x040fe20000000000 */
[----:B------:R-:W-:Y:S01]  /*15240*/  R2UR UR27, R7 ;  /* 0x00000000071b72ca */ /* 0x000fe200000e0000 */
[----:B------:R-:W-:-:S03]  /*15250*/  VIADD R6, R6, 0x402 ;  /* 0x0000040206067836 */ /* 0x000fc60000000000 */
[----:B------:R-:W-:Y:S02]  /*15260*/  R2UR UR22, R8 ;  /* 0x00000000081672ca */ /* 0x000fe400000e0000 */
[----:B------:R-:W-:Y:S01]  /*15270*/  R2UR UR26, R6 ;  /* 0x00000000061a72ca */ /* 0x000fe200000e0000 */
        /* <DEDUP_REMOVED lines=18> */
[----:B------:R-:W-:Y:S05]  /*153a0*/  @P3 BRA `(.L_x_1709) ;  /* 0x0000000000283947 */ /* 0x000fea0003800000 */
[----:B------:R-:W-:Y:S05]  /*153b0*/  @!P0 BRA `(.L_x_1710) ;  /* 0x0000000000048947 */ /* 0x000fea0003800000 */
[----:B------:R-:W-:Y:S01]  /*153c0*/  BPT.TRAP 0x1 ;  /* 0x000000040000795c */ /* 0x000fe20000300000 */
.L_x_1710:
[----:B------:R-:W-:Y:S02]  /*153d0*/  SHF.L.U32 R6, R169, 0x1f, RZ ;  /* 0x0000001fa9067819 */ /* 0x000fe400000006ff */
[----:B------:R-:W-:-:S04]  /*153e0*/  LEA R7, R168, R16, 0x3 ;  /* 0x00000010a8077211 */ /* 0x000fc800078e18ff */
[----:B------:R0:W2:Y:S01]  /*153f0*/  SYNCS.PHASECHK.TRANS64.TRYWAIT P3, [R7+URZ+0x22850], R6 ;  /* 0x02285006070075a7 */ /* 0x0000a2000806017f */
[----:B------:R-:W-:Y:S05]  /*15400*/  @!P0 BRA `(.L_x_1711) ;  /* 0x0000000000048947 */ /* 0x000fea0003800000 */
[----:B------:R-:W-:Y:S01]  /*15410*/  BPT.TRAP 0x1 ;  /* 0x000000040000795c */ /* 0x000fe20000300000 */
.L_x_1711:
[----:B--2---:R-:W-:Y:S05]  /*15420*/  @P3 BRA `(.L_x_1709) ;  /* 0x0000000000083947 */ /* 0x004fea0003800000 */
[----:B------:R-:W2:Y:S02]  /*15430*/  SYNCS.PHASECHK.TRANS64.TRYWAIT P3, [R7+URZ+0x22850], R6 ;  /* 0x02285006070075a7 */ /* 0x000ea4000806017f */
[----:B--2---:R-:W-:Y:S05]  /*15440*/  @!P3 BRA `(.L_x_1712) ;  /* 0x0000014800d8b947 */ /* 0x004fea0003800000 */
.L_x_1709:
[----:B0-2---:R-:W-:Y:S01]  /*15450*/  VIADD R6, R16, 0x400 ;  /* 0x0000040010067836 */ /* 0x005fe20000000000 */
[----:B------:R-:W-:Y:S05]  /*15460*/  WARPSYNC.ALL ;  /* 0x0000000000007948 */ /* 0x000fea0003800000 */
[----:B------:R-:W-:Y:S01]  /*15470*/  SHF.R.U32.HI R6, RZ, 0x4, R6 ;  /* 0x00000004ff067819 */ /* 0x000fe20000011606 */
[----:B------:R-:W-:Y:S01]  /*15480*/  WARPGROUP.ARRIVE ;  /* 0x00000000000079c5 */ /* 0x000fe20000000000 */
[----:B------:R-:W-:-:S05]  /*15490*/  IMAD.MOV.U32 R9, RZ, RZ, 0x40000040 ;  /* 0x40000040ff097424 */ /* 0x000fca00078e00ff */
[----:B------:R-:W0:Y:S01]  /*154a0*/  S2R R15, SR_TID.X ;  /* 0x00000000000f7919 */ /* 0x000e220000002100 */
[----:B------:R-:W-:-:S04]  /*154b0*/  LOP3.LUT R6, R6, 0x3fff, RZ, 0xc0, !PT ;  /* 0x00003fff06067812 */ /* 0x000fc800078ec0ff */
[----:B------:R-:W-:-:S05]  /*154c0*/  LOP3.LUT R7, R6, 0x10000, RZ, 0xfc, !PT ;  /* 0x0001000006077812 */ /* 0x000fca00078efcff */
[----:B------:R-:W-:Y:S02]  /*154d0*/  IMAD R6, R168, 0x400, R7 ;  /* 0x00000400a8067824 */ /* 0x000fe400078e0207 */
[----:B------:R-:W-:Y:S02]  /*154e0*/  IMAD.MOV.U32 R7, RZ, RZ, 0x40000040 ;  /* 0x40000040ff077424 */ /* 0x000fe400078e00ff */
[C---:B------:R-:W-:Y:S01]  /*154f0*/  VIADD R8, R6.reuse, 0x2 ;  /* 0x0000000206087836 */ /* 0x040fe20000000000 */
[----:B------:R-:W-:Y:S02]  /*15500*/  R2UR UR10, R6 ;  /* 0x00000000060a72ca */ /* 0x000fe400000e0000 */
[----:B------:R-:W-:Y:S01]  /*15510*/  R2UR UR11, R7 ;  /* 0x00000000070b72ca */ /* 0x000fe200000e0000 */
[----:B------:R-:W-:-:S12]  /*15520*/  IMAD.MOV.U32 R7, RZ, RZ, 0x40000040 ;  /* 0x40000040ff077424 */ /* 0x000fd800078e00ff */
[----:B------:R-:W-:Y:S01]  /*15530*/  QGMMA.64x128x32.F32.E4M3.E4M3 R88, R164, gdesc[UR8], R88, gsb0 ;  /* 0x01e00008a4587df3 */ /* 0x000fe20008000858 */
[----:B------:R-:W-:Y:S01]  /*15540*/  R2UR UR10, R8 ;  /* 0x00000000080a72ca */ /* 0x000fe200000e0000 */
[C---:B------:R-:W-:Y:S01]  /*15550*/  VIADD R8, R6.reuse, 0x4 ;  /* 0x0000000406087836 */ /* 0x040fe20000000000 */
[----:B------:R-:W-:Y:S01]  /*15560*/  R2UR UR11, R9 ;  /* 0x00000000090b72ca */ /* 0x000fe200000e0000 */
[----:B------:R-:W-:Y:S01]  /*15570*/  IMAD.MOV.U32 R9, RZ, RZ, 0x40000040 ;  /* 0x40000040ff097424 */ /* 0x000fe200078e00ff */
[----:B0-----:R-:W-:Y:S01]  /*15580*/  SHF.R.U32.HI R15, RZ, 0x7, R15 ;  /* 0x00000007ff0f7819 */ /* 0x001fe2000001160f */
[----:B------:R-:W-:Y:S01]  /*15590*/  VIADD R6, R6, 0x6 ;  /* 0x0000000606067836 */ /* 0x000fe20000000000 */
[----:B------:R-:W-:Y:S02]  /*155a0*/  WARPGROUP.DEPBAR.LE gsb0, 0x0 ;  /* 0x00008000000079c5 */ /* 0x000fe40000010000 */
[----:B------:R-:W-:-:S07]  /*155b0*/  WARPGROUP.ARRIVE ;  /* 0x00000000000079c5 */ /* 0x000fce0000000000 */
[----:B------:R-:W-:Y:S01]  /*155c0*/  QGMMA.64x128x32.F32.E4M3.E4M3 R88, R160, gdesc[UR8], R88, gsb0 ;  /* 0x01e00008a0587df3 */ /* 0x000fe20008000858 */
[----:B------:R-:W-:Y:S02]  /*155d0*/  R2UR UR10, R8 ;  /* 0x00000000080a72ca */ /* 0x000fe400000e0000 */
[----:B------:R-:W-:Y:S01]  /*155e0*/  R2UR UR11, R9 ;  /* 0x00000000090b72ca */ /* 0x000fe200000e0000 */
[----:B------:R-:W-:Y:S02]  /*155f0*/  WARPGROUP.DEPBAR.LE gsb0, 0x0 ;  /* 0x00008000000079c5 */ /* 0x000fe40000010000 */
[----:B------:R-:W-:-:S10]  /*15600*/  WARPGROUP.ARRIVE ;  /* 0x00000000000079c5 */ /* 0x000fd40000000000 */
[----:B------:R-:W-:Y:S01]  /*15610*/  QGMMA.64x128x32.F32.E4M3.E4M3 R88, R156, gdesc[UR8], R88, gsb0 ;  /* 0x01e000089c587df3 */ /* 0x000fe20008000858 */
[----:B------:R-:W-:Y:S02]  /*15620*/  R2UR UR10, R6 ;  /* 0x00000000060a72ca */ /* 0x000fe400000e0000 */
[----:B------:R-:W-:Y:S02]  /*15630*/  R2UR UR11, R7 ;  /* 0x00000000070b72ca */ /* 0x000fe400000e0000 */
[----:B------:R-:W-:Y:S01]  /*15640*/  IADD3 R6, -R15, 0xb, RZ ;  /* 0x0000000b0f067810 */ /* 0x000fe20007ffe1ff */
[----:B------:R-:W-:Y:S02]  /*15650*/  WARPGROUP.DEPBAR.LE gsb0, 0x0 ;  /* 0x00008000000079c5 */ /* 0x000fe40000010000 */
[----:B------:R-:W-:-:S08]  /*15660*/  WARPGROUP.ARRIVE ;  /* 0x00000000000079c5 */ /* 0x000fd00000000000 */
[----:B------:R-:W-:Y:S03]  /*15670*/  QGMMA.64x128x32.F32.E4M3.E4M3 R88, R152, gdesc[UR8], R88, gsb0 ;  /* 0x01e0000898587df3 */ /* 0x000fe60008000858 */
[----:B------:R-:W-:Y:S02]  /*15680*/  WARPGROUP.DEPBAR.LE gsb0, 0x0 ;  /* 0x00008000000079c5 */ /* 0x000fe40000010000 */
[----:B------:R0:W-:Y:S06]  /*15690*/  BAR.ARV R6, 0x100 ;  /* 0x000400060000751d */ /* 0x0001ec0000002000 */
[----:B------:R-:W-:Y:S05]  /*156a0*/  @!P0 BRA `(.L_x_1713) ;  /* 0x0000000000048947 */ /* 0x000fea0003800000 */
[----:B------:R-:W-:Y:S01]  /*156b0*/  BPT.TRAP 0x1 ;  /* 0x000000040000795c */ /* 0x000fe20000300000 */
.L_x_1713:
[----:B0-----:R-:W0:Y:S01]  /*156c0*/  @P1 LDC R6, c[0x0][0x44c] ;  /* 0x00011300ff061b82 */ /* 0x001e220000000800 */
        /* <DEDUP_REMOVED lines=12> */
[----:B------:R-:W-:Y:S01]  /*15790*/  FMUL.FTZ R76, R2, R83 ;  /* 0x00000053024c7220 */ /* 0x000fe20000410000 */
[----:B------:R-:W-:-:S02]  /*157a0*/  IMAD.IADD R83, R194, 0x1, R178 ;  /* 0x00000001c2537824 */ /* 0x000fc400078e02b2 */
        /* <DEDUP_REMOVED lines=18> */
[----:B------:R-:W-:Y:S02]  /*158d0*/  IMAD R6, R13, 0x8, R16 ;  /* 0x000000080d067824 */ /* 0x000fe400078e0210 */
        /* <DEDUP_REMOVED lines=15> */
[----:B------:R-:W-:-:S02]  /*159d0*/  VIADD R6, R6, 0x22840 ;  /* 0x0002284006067836 */ /* 0x000fc40000000000 */
[C---:B------:R-:W-:Y:S01]  /*159e0*/  FMUL.FTZ R54, R2.reuse, R57 ;  /* 0x0000003902367220 */ /* 0x040fe20000410000 */
[C---:B------:R-:W-:Y:S01]  /*159f0*/  FMUL.FTZ R52, R2.reuse, R59 ;  /* 0x0000003b02347220 */ /* 0x040fe20000410000 */
[----:B------:R-:W-:Y:S01]  /*15a00*/  FMUL.FTZ R55, R2, R62 ;  /* 0x0000003e02377220 */ /* 0x000fe20000410000 */
[----:B------:R-:W-:Y:S01]  /*15a10*/  MOV R7, UR40 ;  /* 0x0000002800077c02 */ /* 0x000fe20008000f00 */
[----:B------:R-:W0:Y:S01]  /*15a20*/  SHFL.IDX PT, R153, R83, RZ, 0x1c1f ;  /* 0x001c1fff53997589 */ /* 0x000e2200000e0000 */
[----:B------:R-:W-:Y:S02]  /*15a30*/  IMAD.SHL.U32 R78, R4, 0x80, RZ ;  /* 0x00000080044e7824 */ /* 0x000fe400078e00ff */
        /* <DEDUP_REMOVED lines=12> */
[----:B------:R-:W-:Y:S01]  /*15b00*/  PRMT R6, R7, 0x654, R6 ;  /* 0x0000065407067816 */ /* 0x000fe20000000006 */
[C---:B------:R-:W-:Y:S01]  /*15b10*/  FMUL.FTZ R77, R2.reuse, R80 ;  /* 0x00000050024d7220 */ /* 0x040fe20000410000 */
[C---:B------:R-:W-:Y:S01]  /*15b20*/  FMUL.FTZ R79, R2.reuse, R81 ;  /* 0x00000051024f7220 */ /* 0x040fe20000410000 */
[----:B------:R-:W-:Y:S01]  /*15b30*/  FMUL.FTZ R82, R2, R84 ;  /* 0x0000005402527220 */ /* 0x000fe20000410000 */
[----:B------:R-:W-:Y:S01]  /*15b40*/  IADD3 R7, -R78, 0x1, RZ ;  /* 0x000000014e077810 */ /* 0x000fe20007ffe1ff */
[C---:B------:R-:W-:Y:S01]  /*15b50*/  FMUL.FTZ R84, R2.reuse, R85 ;  /* 0x0000005502547220 */ /* 0x040fe20000410000 */
[C---:B------:R-:W-:Y:S01]  /*15b60*/  FMUL.FTZ R80, R2.reuse, R86 ;  /* 0x0000005602507220 */ /* 0x040fe20000410000 */
[----:B------:R-:W-:Y:S01]  /*15b70*/  FMUL.FTZ R81, R2, R87 ;  /* 0x0000005702517220 */ /* 0x000fe20000410000 */
[----:B------:R-:W2:Y:S01]  /*15b80*/  MUFU.TANH R15, R15 ;  /* 0x0000000f000f7308 */ /* 0x000ea20000002400 */
[----:B------:R-:W-:Y:S01]  /*15b90*/  IMAD R7, R172, -0x2, R7 ;  /* 0xfffffffeac077824 */ /* 0x000fe200078e0207 */
[----:B------:R3:W-:Y:S04]  /*15ba0*/  SYNCS.ARRIVE.TRANS64.RED.A1T0 RZ, [R6+URZ], RZ ;  /* 0x000000ff06ff79a7 */ /* 0x0007e8000810043f */
[----:B------:R-:W-:-:S02]  /*15bb0*/  IADD3 R7, -R170, R7, R171 ;  /* 0x00000007aa077210 */ /* 0x000fc40007ffe1ab */
[----:B------:R-:W4:Y:S03]  /*15bc0*/  MUFU.TANH R20, R20 ;  /* 0x0000001400147308 */ /* 0x000f260000002400 */
[C---:B------:R-:W-:Y:S02]  /*15bd0*/  VIADD R152, R7.reuse, UR34 ;  /* 0x0000002207987c36 */ /* 0x040fe40008000000 */
[----:B------:R-:W-:Y:S02]  /*15be0*/  VIADD R87, R7, UR43 ;  /* 0x0000002b07577c36 */ /* 0x000fe40008000000 */
[--C-:B0-----:R-:W-:Y:S01]  /*15bf0*/  IMAD.IADD R86, R152, 0x1, R153.reuse ;  /* 0x0000000198567824 */ /* 0x101fe200078e0299 */
        /* <DEDUP_REMOVED lines=68> */
[----:B------:R-:W-:Y:S01]  /*16040*/  IMAD.U32 R154, RZ, RZ, UR32 ;  /* 0x00000020ff9a7e24 */ /* 0x000fe2000f8e00ff */
[----:B------:R-:W-:-:S04]  /*16050*/  LOP3.LUT R153, RZ, R153, RZ, 0x33, !PT ;  /* 0x00000099ff997212 */ /* 0x000fc800078e33ff */
[----:B------:R-:W-:-:S13]  /*16060*/  ISETP.NE.AND P3, PT, R154, 0x1, PT ;  /* 0x000000019a00780c */ /* 0x000fda0003f65270 */
[----:B------:R-:W2:Y:S02]  /*16070*/  @P3 LDC.64 R6, c[0x0][0x9e8] ;  /* 0x00027a00ff063b82 */ /* 0x000ea40000000a00 */
[----:B--2---:R-:W-:-:S05]  /*16080*/  @P3 IMAD.HI.U32 R6, R153, R6, RZ ;  /* 0x0000000699063227 */ /* 0x004fca00078e00ff */
[----:B------:R-:W-:-:S04]  /*16090*/  @P3 SHF.R.U32.HI R153, RZ, R7, R6 ;  /* 0x00000007ff993219 */ /* 0x000fc80000011606 */
[----:B------:R-:W-:Y:S01]  /*160a0*/  LOP3.LUT R153, RZ, R153, RZ, 0x33, !PT ;  /* 0x00000099ff997212 */ /* 0x000fe200078e33ff */
[----:B------:R-:W-:Y:S06]  /*160b0*/  BRA `(.L_x_1717) ;  /* 0x0000000000147947 */ /* 0x000fec0003800000 */
.L_x_1716:
[----:B------:R-:W-:-:S05]  /*160c0*/  IMAD.U32 R154, RZ, RZ, UR32 ;  /* 0x00000020ff9a7e24 */ /* 0x000fca000f8e00ff */
[----:B------:R-:W-:-:S13]  /*160d0*/  ISETP.NE.AND P3, PT, R154, 0x1, PT ;  /* 0x000000019a00780c */ /* 0x000fda0003f65270 */
[----:B------:R-:W2:Y:S02]  /*160e0*/  @P3 LDC.64 R6, c[0x0][0x9e8] ;  /* 0x00027a00ff063b82 */ /* 0x000ea40000000a00 */
[----:B--2---:R-:W-:-:S05]  /*160f0*/  @P3 IMAD.HI.U32 R6, R153, R6, RZ ;  /* 0x0000000699063227 */ /* 0x004fca00078e00ff */
[----:B------:R-:W-:-:S07]  /*16100*/  @P3 SHF.R.U32.HI R153, RZ, R7, R6 ;  /* 0x00000007ff993219 */ /* 0x000fce0000011606 */
.L_x_1717:
[----:B------:R-:W-:Y:S05]  /*16110*/  BSYNC B0 ;  /* 0x0000000000007941 */ /* 0x000fea0003800000 */
.L_x_1715:
[----:B------:R-:W-:-:S04]  /*16120*/  IMAD R153, R153, R154, -R78 ;  /* 0x0000009a99997224 */ /* 0x000fc800078e0a4e */
[----:B------:R-:W-:-:S05]  /*16130*/  IMAD R153, R172, -0x2, R153 ;  /* 0xfffffffeac997824 */ /* 0x000fca00078e0299 */
[----:B------:R-:W-:Y:S02]  /*16140*/  VIADDMNMX R86, R153, R154, R86, PT ;  /* 0x0000009a99567246 */ /* 0x000fe40003800156 */
[----:B------:R-:W-:-:S07]  /*16150*/  VIMNMX R85, R85, R153, !PT ;  /* 0x0000009955557248 */ /* 0x000fce0007fe0100 */
.L_x_1714:
[----:B------:R-:W-:-:S04]  /*16160*/  ISETP.GT.AND P3, PT, R4, -0x1, PT ;  /* 0xffffffff0400780c */ /* 0x000fc80003f64270 */
[C---:B------:R-:W-:Y:S02]  /*16170*/  ISETP.GT.AND P5, PT, R85.reuse, RZ, P3 ;  /* 0x000000ff5500720c */ /* 0x040fe40001fa4270 */
[----:B------:R-:W-:Y:S02]  /*16180*/  ISETP.GT.AND P4, PT, R85, 0x1, P3 ;  /* 0x000000015500780c */ /* 0x000fe40001f84270 */
[C---:B------:R-:W-:Y:S02]  /*16190*/  ISETP.LT.OR P5, PT, R86.reuse, 0x1, P5 ;  /* 0x000000015600780c */ /* 0x040fe40002fa1670 */
[----:B------:R-:W-:Y:S02]  /*161a0*/  ISETP.LT.OR P4, PT, R86, 0x2, P4 ;  /* 0x000000025600780c */ /* 0x000fe40002781670 */
[----:B------:R-:W-:Y:S02]  /*161b0*/  FSEL R154, R15, -INF , !P5 ;  /* 0xff8000000f9a7808 */ /* 0x000fe40006800000 */
[----:B------:R-:W-:Y:S01]  /*161c0*/  FSEL R20, R20, -INF , !P4 ;  /* 0xff80000014147808 */ /* 0x000fe20006000000 */
[----:B------:R-:W2:Y:S01]  /*161d0*/  SHFL.IDX PT, R15, R83, 0x1, 0x1c1f ;  /* 0x003c1f00530f7f89 */ /* 0x000ea200000e0000 */
[----:B------:R-:W-:-:S02]  /*161e0*/  ISETP.GT.AND P5, PT, R85, 0x8, P3 ;  /* 0x000000085500780c */ /* 0x000fc40001fa4270 */
[----:B------:R-:W-:Y:S02]  /*161f0*/  ISETP.GT.AND P4, PT, R85, 0x9, P3 ;  /* 0x000000095500780c */ /* 0x000fe40001f84270 */
[C---:B------:R-:W-:Y:S02]  /*16200*/  ISETP.LT.OR P5, PT, R86.reuse, 0x9, P5 ;  /* 0x000000095600780c */ /* 0x040fe40002fa1670 */
[----:B------:R-:W-:Y:S02]  /*16210*/  ISETP.LT.OR P4, PT, R86, 0xa, P4 ;  /* 0x0000000a5600780c */ /* 0x000fe40002781670 */
[----:B0-----:R-:W-:Y:S02]  /*16220*/  FSEL R25, R25, -INF , !P5 ;  /* 0xff80000019197808 */ /* 0x001fe40006800000 */
[----:B------:R-:W-:Y:S02]  /*16230*/  FSEL R26, R26, -INF , !P4 ;  /* 0xff8000001a1a7808 */ /* 0x000fe40006000000 */
[----:B------:R-:W-:-:S02]  /*16240*/  ISETP.GT.AND P5, PT, R85, 0x10, P3 ;  /* 0x000000105500780c */ /* 0x000fc40001fa4270 */
[----:B------:R-:W-:Y:S02]  /*16250*/  ISETP.GT.AND P4, PT, R85, 0x11, P3 ;  /* 0x000000115500780c */ /* 0x000fe40001f84270 */
[C---:B------:R-:W-:Y:S02]  /*16260*/  ISETP.LT.OR P5, PT, R86.reuse, 0x11, P5 ;  /* 0x000000115600780c */ /* 0x040fe40002fa1670 */
[----:B------:R-:W-:Y:S02]  /*16270*/  ISETP.LT.OR P4, PT, R86, 0x12, P4 ;  /* 0x000000125600780c */ /* 0x000fe40002781670 */
[----:B------:R-:W-:Y:S02]  /*16280*/  FSEL R29, R29, -INF , !P5 ;  /* 0xff8000001d1d7808 */ /* 0x000fe40006800000 */
[----:B------:R-:W-:Y:S01]  /*16290*/  FSEL R30, R30, -INF , !P4 ;  /* 0xff8000001e1e7808 */ /* 0x000fe20006000000 */
[--C-:B--2---:R-:W-:Y:S01]  /*162a0*/  IMAD.IADD R152, R152, 0x1, R15.reuse ;  /* 0x0000000198987824 */ /* 0x104fe200078e020f */
[----:B------:R-:W-:Y:S01]  /*162b0*/  ISETP.GT.AND P5, PT, R85, 0x18, P3 ;  /* 0x000000185500780c */ /* 0x000fe20001fa4270 */
[----:B------:R-:W-:Y:S01]  /*162c0*/  IMAD.IADD R87, R87, 0x1, R15 ;  /* 0x0000000157577824 */ /* 0x000fe200078e020f */
[----:B------:R-:W-:-:S02]  /*162d0*/  ISETP.GT.AND P4, PT, R85, 0x19, P3 ;  /* 0x000000195500780c */ /* 0x000fc40001f84270 */
[C---:B------:R-:W-:Y:S02]  /*162e0*/  ISETP.LT.OR P5, PT, R86.reuse, 0x19, P5 ;  /* 0x000000195600780c */ /* 0x040fe40002fa1670 */
[----:B------:R-:W-:Y:S02]  /*162f0*/  ISETP.LT.OR P4, PT, R86, 0x1a, P4 ;  /* 0x0000001a5600780c */ /* 0x000fe40002781670 */
[----:B------:R-:W-:Y:S02]  /*16300*/  FSEL R33, R33, -INF , !P5 ;  /* 0xff80000021217808 */ /* 0x000fe40006800000 */
[----:B------:R-:W-:Y:S02]  /*16310*/  FSEL R34, R34, -INF , !P4 ;  /* 0xff80000022227808 */ /* 0x000fe40006000000 */
[C---:B------:R-:W-:Y:S02]  /*16320*/  ISETP.GT.AND P5, PT, R85.reuse, 0x20, P3 ;  /* 0x000000205500780c */ /* 0x040fe40001fa4270 */
        /* <DEDUP_REMOVED lines=70> */
[----:B------:R-:W-:Y:S01]  /*16790*/  FSEL R84, R84, -INF , !P4 ;  /* 0xff80000054547808 */ /* 0x000fe20006000000 */
[----:B------:R-:W-:Y:S08]  /*167a0*/  @!P2 BRA `(.L_x_1718) ;  /* 0x000000000058a947 */ /* 0x000ff00003800000 */
        /* <DEDUP_REMOVED lines=12> */
.L_x_1720:
[----:B------:R-:W-:-:S04]  /*16870*/  MOV R83, UR32 ;  /* 0x0000002000537c02 */ /* 0x000fc80008000f00 */
[----:B------:R-:W-:-:S13]  /*16880*/  ISETP.NE.AND P4, PT, R83, 0x1, PT ;  /* 0x000000015300780c */ /* 0x000fda0003f85270 */
[----:B------:R-:W0:Y:S02]  /*16890*/  @P4 LDC.64 R6, c[0x0][0x9e8] ;  /* 0x00027a00ff064b82 */ /* 0x000e240000000a00 */
[----:B0-----:R-:W-:-:S05]  /*168a0*/  @P4 IMAD.HI.U32 R6, R15, R6, RZ ;  /* 0x000000060f064227 */ /* 0x001fca00078e00ff */
[----:B------:R-:W-:-:S07]  /*168b0*/  @P4 SHF.R.U32.HI R15, RZ, R7, R6 ;  /* 0x00000007ff0f4219 */ /* 0x000fce0000011606 */
.L_x_1721:
[----:B------:R-:W-:Y:S05]  /*168c0*/  BSYNC B0 ;  /* 0x0000000000007941 */ /* 0x000fea0003800000 */
.L_x_1719:
[----:B------:R-:W-:-:S04]  /*168d0*/  IMAD R15, R15, R83, -R78 ;  /* 0x000000530f0f7224 */ /* 0x000fc800078e0a4e */
[----:B------:R-:W-:-:S05]  /*168e0*/  IMAD R15, R172, -0x2, R15 ;  /* 0xfffffffeac0f7824 */ /* 0x000fca00078e020f */
[----:B------:R-:W-:Y:S02]  /*168f0*/  VIADDMNMX R152, R15, R83, R152, PT ;  /* 0x000000530f987246 */ /* 0x000fe40003800198 */
[----:B------:R-:W-:-:S07]  /*16900*/  VIMNMX R87, R87, R15, !PT ;  /* 0x0000000f57577248 */ /* 0x000fce0007fe0100 */
.L_x_1718:
[----:B------:R-:W-:Y:S01]  /*16910*/  FMNMX.FTZ R7, R154, R11, !PT ;  /* 0x0000000b9a077209 */ /* 0x000fe20007810000 */
[----:B------:R-:W-:Y:S01]  /*16920*/  UMOV UR35, UR7 ;  /* 0x0000000700237c82 */ /* 0x000fe20008000000 */
        /* <DEDUP_REMOVED lines=63> */
[C---:B------:R-:W-:Y:S01]  /*16d20*/  ISETP.LT.OR P4, PT, R152.reuse, 0x22, P4 ;  /* 0x000000229800780c */ /* 0x040fe20002781670 */
[----:B------:R-:W0:Y:S01]  /*16d30*/  SHFL.BFLY PT, R6, R7, 0x2, 0x1f ;  /* 0x0c401f0007067f89 */ /* 0x000e2200000e0000 */
[----:B------:R-:W-:-:S02]  /*16d40*/  ISETP.LT.OR P5, PT, R152, 0x39, P5 ;  /* 0x000000399800780c */ /* 0x000fc40002fa1670 */
[----:B------:R-:W-:Y:S02]  /*16d50*/  FSEL R36, R36, -INF , !P4 ;  /* 0xff80000024247808 */ /* 0x000fe40006000000 */
[----:B------:R-:W-:Y:S02]  /*16d60*/  ISETP.GT.AND P4, PT, R87, 0x29, P3 ;  /* 0x000000295700780c */ /* 0x000fe40001f84270 */
[----:B------:R-:W-:Y:S02]  /*16d70*/  FSEL R47, R47, -INF , !P5 ;  /* 0xff8000002f2f7808 */ /* 0x000fe40006800000 */
[----:B------:R-:W-:Y:S02]  /*16d80*/  ISETP.GT.AND P5, PT, R87, 0x40, P3 ;  /* 0x000000405700780c */ /* 0x000fe40001fa4270 */
[C---:B------:R-:W-:Y:S02]  /*16d90*/  ISETP.LT.OR P4, PT, R152.reuse, 0x2a, P4 ;  /* 0x0000002a9800780c */ /* 0x040fe40002781670 */
[----:B------:R-:W-:-:S02]  /*16da0*/  ISETP.LT.OR P5, PT, R152, 0x41, P5 ;  /* 0x000000419800780c */ /* 0x000fc40002fa1670 */
[----:B------:R-:W-:Y:S02]  /*16db0*/  FSEL R40, R40, -INF , !P4 ;  /* 0xff80000028287808 */ /* 0x000fe40006000000 */
[----:B------:R-:W-:Y:S02]  /*16dc0*/  ISETP.GT.AND P4, PT, R87, 0x31, P3 ;  /* 0x000000315700780c */ /* 0x000fe40001f84270 */
[----:B------:R-:W-:Y:S02]  /*16dd0*/  FSEL R51, R51, -INF , !P5 ;  /* 0xff80000033337808 */ /* 0x000fe40006800000 */
[----:B------:R-:W-:Y:S02]  /*16de0*/  ISETP.GT.AND P5, PT, R87, 0x41, P3 ;  /* 0x000000415700780c */ /* 0x000fe40001fa4270 */
[----:B------:R-:W-:Y:S02]  /*16df0*/  ISETP.LT.OR P4, PT, R152, 0x32, P4 ;  /* 0x000000329800780c */ /* 0x000fe40002781670 */
[----:B0-----:R-:W-:-:S02]  /*16e00*/  FMNMX.FTZ R6, R7, R6, !PT ;  /* 0x0000000607067209 */ /* 0x001fc40007810000 */
[----:B------:R-:W-:Y:S02]  /*16e10*/  ISETP.LT.OR P5, PT, R152, 0x42, P5 ;  /* 0x000000429800780c */ /* 0x000fe40002fa1670 */
[----:B------:R-:W-:Y:S01]  /*16e20*/  FSEL R44, R44, -INF , !P4 ;  /* 0xff8000002c2c7808 */ /* 0x000fe20006000000 */
[----:B------:R-:W0:Y:S01]  /*16e30*/  SHFL.BFLY PT, R7, R6, 0x1, 0x1f ;  /* 0x0c201f0006077f89 */ /* 0x000e2200000e0000 */
[C---:B------:R-:W-:Y:S02]  /*16e40*/  ISETP.GT.AND P4, PT, R87.reuse, 0x39, P3 ;  /* 0x000000395700780c */ /* 0x040fe40001f84270 */
[----:B------:R-:W-:Y:S02]  /*16e50*/  FSEL R52, R52, -INF , !P5 ;  /* 0xff80000034347808 */ /* 0x000fe40006800000 */
[----:B------:R-:W-:Y:S02]  /*16e60*/  ISETP.GT.AND P5, PT, R87, 0x48, P3 ;  /* 0x000000485700780c */ /* 0x000fe40001fa4270 */
[----:B------:R-:W-:-:S02]  /*16e70*/  ISETP.LT.OR P4, PT, R152, 0x3a, P4 ;  /* 0x0000003a9800780c */ /* 0x000fc40002781670 */
[----:B------:R-:W-:Y:S02]  /*16e80*/  ISETP.LT.OR P5, PT, R152, 0x49, P5 ;  /* 0x000000499800780c */ /* 0x000fe40002fa1670 */
[----:B------:R-:W-:Y:S02]  /*16e90*/  FSEL R48, R48, -INF , !P4 ;  /* 0xff80000030307808 */ /* 0x000fe40006000000 */
[----:B------:R-:W-:Y:S02]  /*16ea0*/  FSEL R55, R55, -INF , !P5 ;  /* 0xff80000037377808 */ /* 0x000fe40006800000 */
[----:B------:R-:W-:-:S04]  /*16eb0*/  ISETP.GT.AND P5, PT, R87, RZ, P3 ;  /* 0x000000ff5700720c */ /* 0x000fc80001fa4270 */
[----:B------:R-:W-:Y:S02]  /*16ec0*/  ISETP.LT.OR P5, PT, R152, 0x1, P5 ;  /* 0x000000019800780c */ /* 0x000fe40002fa1670 */
[----:B0-----:R-:W-:Y:S01]  /*16ed0*/  FMNMX.FTZ R6, R6, R7, !PT ;  /* 0x0000000706067209 */ /* 0x001fe20007810000 */
[----:B------:R-:W-:-:S03]  /*16ee0*/  IMAD.U32 R7, RZ, RZ, UR35 ;  /* 0x00000023ff077e24 */ /* 0x000fc6000f8e00ff */
[C---:B------:R-:W-:Y:S01]  /*16ef0*/  FSETP.NEU.FTZ.AND P4, PT, R6.reuse, -INF , PT ;  /* 0xff8000000600780b */ /* 0x040fe20003f9d000 */
[----:B------:R-:W-:-:S05]  /*16f00*/  FFMA.FTZ R7, R6, R7, -8 ;  /* 0xc100000006077423 */ /* 0x000fca0000010007 */
[----:B------:R-:W-:-:S05]  /*16f10*/  FSEL R7, R7, RZ, P4 ;  /* 0x000000ff07077208 */ /* 0x000fca0002000000 */
[--C-:B------:R-:W-:Y:S01]  /*16f20*/  FFMA.FTZ R86, R29, UR35, -R7.reuse ;  /* 0x000000231d567c23 */ /* 0x100fe20008010807 */
[----:B------:R-:W-:Y:S01]  /*16f30*/  FSEL R29, R8, -INF , !P5 ;  /* 0xff800000081d7808 */ /* 0x000fe20006800000 */
[--C-:B------:R-:W-:Y:S01]  /*16f40*/  FFMA.FTZ R15, R20, UR35, -R7.reuse ;  /* 0x00000023140f7c23 */ /* 0x100fe20008010807 */
[----:B------:R-:W-:-:S01]  /*16f50*/  FFMA.FTZ R20, R25, UR35, -R7 ;  /* 0x0000002319147c23 */ /* 0x000fc20008010807 */
[--C-:B------:R-:W-:Y:S01]  /*16f60*/  FFMA.FTZ R25, R26, UR35, -R7.reuse ;  /* 0x000000231a197c23 */ /* 0x100fe20008010807 */
[----:B------:R-:W-:Y:S01]  /*16f70*/  FMNMX.FTZ R26, R29, R10, !PT ;  /* 0x0000000a1d1a7209 */ /* 0x000fe20007810000 */
[--C-:B------:R-:W-:Y:S01]  /*16f80*/  FFMA.FTZ R83, R30, UR35, -R7.reuse ;  /* 0x000000231e537c23 */ /* 0x100fe20008010807 */
[----:B------:R-:W-:Y:S01]  /*16f90*/  ISETP.GT.AND P5, PT, R87, 0x49, P3 ;  /* 0x000000495700780c */ /* 0x000fe20001fa4270 */
[----:B------:R0:W-:Y:S01]  /*16fa0*/  MUFU.EX2 R8, R86 ;  /* 0x0000005600087308 */ /* 0x0001e20000000800 */
[----:B------:R-:W-:Y:S01]  /*16fb0*/  FMNMX.FTZ R26, R9, R26, !PT ;  /* 0x0000001a091a7209 */ /* 0x000fe20007810000 */
[--C-:B------:R-:W-:Y:S01]  /*16fc0*/  FFMA.FTZ R153, R38, UR35, -R7.reuse ;  /* 0x0000002326997c23 */ /* 0x100fe20008010807 */
[----:B------:R-:W-:Y:S01]  /*16fd0*/  ISETP.LT.OR P5, PT, R152, 0x4a, P5 ;  /* 0x0000004a9800780c */ /* 0x000fe20002fa1670 */
[--C-:B------:R-:W-:Y:S01]  /*16fe0*/  FFMA.FTZ R78, R154, UR35, -R7.reuse ;  /* 0x000000239a4e7c23 */ /* 0x100fe20008010807 */
[----:B------:R-:W-:Y:S01]  /*16ff0*/  FMNMX.FTZ R85, R21, R26, !PT ;  /* 0x0000001a15557209 */ /* 0x000fe20007810000 */
[--C-:B------:R-:W-:Y:S01]  /*17000*/  FFMA.FTZ R26, R33, UR35, -R7.reuse ;  /* 0x00000023211a7c23 */ /* 0x100fe20008010807 */
[----:B------:R-:W-:Y:S01]  /*17010*/  FSEL R56, R56, -INF , !P5 ;  /* 0xff80000038387808 */ /* 0x000fe20006800000 */
[----:B------:R-:W-:Y:S01]  /*17020*/  MUFU.EX2 R15, R15 ;  /* 0x0000000f000f7308 */ /* 0x000fe20000000800 */
[----:B------:R-:W-:Y:S01]  /*17030*/  FMNMX.FTZ R30, R24, R85, !PT ;  /* 0x00000055181e7209 */ /* 0x000fe20007810000 */
[----:B0-----:R-:W-:Y:S01]  /*17040*/  FFMA.FTZ R86, R34, UR35, -R7 ;  /* 0x0000002322567c23 */ /* 0x001fe20008010807 */
[----:B------:R-:W-:-:S02]  /*17050*/  ISETP.GT.AND P5, PT, R87, 0x50, P3 ;  /* 0x000000505700780c */ /* 0x000fc40001fa4270 */
[----:B------:R-:W-:Y:S02]  /*17060*/  FMNMX.FTZ R33, R27, R30, !PT ;  /* 0x0000001e1b217209 */ /* 0x000fe40007810000 */
[----:B------:R-:W-:Y:S01]  /*17070*/  ISETP.LT.OR P5, PT, R152, 0x51, P5 ;  /* 0x000000519800780c */ /* 0x000fe20002fa1670 */
[----:B------:R-:W-:Y:S01]  /*17080*/  MUFU.EX2 R78, R78 ;  /* 0x0000004e004e7308 */ /* 0x000fe20000000800 */
[----:B------:R-:W-:Y:S02]  /*17090*/  FMNMX.FTZ R30, R28, R33, !PT ;  /* 0x000000211c1e7209 */ /* 0x000fe40007810000 */
[----:B------:R-:W-:Y:S02]  /*170a0*/  FSEL R59, R59, -INF , !P5 ;  /* 0xff8000003b3b7808 */ /* 0x000fe40006800000 */
[----:B------:R-:W-:Y:S01]  /*170b0*/  FMNMX.FTZ R85, R31, R30, !PT ;  /* 0x0000001e1f557209 */ /* 0x000fe20007810000 */
[----:B------:R-:W-:Y:S01]  /*170c0*/  FFMA.FTZ R30, R37, UR35, -R7 ;  /* 0x00000023251e7c23 */ /* 0x000fe20008010807 */
[----:B------:R-:W-:Y:S01]  /*170d0*/  ISETP.GT.AND P5, PT, R87, 0x51, P3 ;  /* 0x000000515700780c */ /* 0x000fe20001fa4270 */
[----:B------:R0:W-:Y:S01]  /*170e0*/  MUFU.EX2 R33, R86 ;  /* 0x0000005600217308 */ /* 0x0001e20000000800 */
[----:B------:R-:W-:-:S02]  /*170f0*/  FMNMX.FTZ R34, R32, R85, !PT ;  /* 0x0000005520227209 */ /* 0x000fc40007810000 */
[----:B------:R-:W-:Y:S02]  /*17100*/  ISETP.LT.OR P5, PT, R152, 0x52, P5 ;  /* 0x000000529800780c */ /* 0x000fe40002fa1670 */
[----:B------:R-:W-:Y:S02]  /*17110*/  FMNMX.FTZ R37, R35, R34, !PT ;  /* 0x0000002223257209 */ /* 0x000fe40007810000 */
[----:B------:R-:W-:Y:S01]  /*17120*/  FSEL R60, R60, -INF , !P5 ;  /* 0xff8000003c3c7808 */ /* 0x000fe20006800000 */
[----:B------:R-:W-:Y:S01]  /*17130*/  MUFU.EX2 R20, R20 ;  /* 0x0000001400147308 */ /* 0x000fe20000000800 */
[----:B------:R-:W-:Y:S01]  /*17140*/  ISETP.GT.AND P5, PT, R87, 0x58, P3 ;  /* 0x000000585700780c */ /* 0x000fe20001fa4270 */
[----:B0-----:R-:W-:Y:S01]  /*17150*/  FFMA.FTZ R86, R42, UR35, -R7 ;  /* 0x000000232a567c23 */ /* 0x001fe20008010807 */
[----:B------:R-:W-:Y:S02]  /*17160*/  FMNMX.FTZ R34, R36, R37, !PT ;  /* 0x0000002524227209 */ /* 0x000fe40007810000 */
[----:B------:R-:W-:-:S02]  /*17170*/  ISETP.LT.OR P5, PT, R152, 0x59, P5 ;  /* 0x000000599800780c */ /* 0x000fc40002fa1670 */
[----:B------:R-:W-:Y:S01]  /*17180*/  FMNMX.FTZ R85, R39, R34, !PT ;  /* 0x0000002227557209 */ /* 0x000fe20007810000 */
[--C-:B------:R-:W-:Y:S01]  /*17190*/  FFMA.FTZ R34, R41, UR35, -R7.reuse ;  /* 0x0000002329227c23 */ /* 0x100fe20008010807 */
[----:B------:R-:W-:Y:S01]  /*171a0*/  FSEL R63, R63, -INF , !P5 ;  /* 0xff8000003f3f7808 */ /* 0x000fe20006800000 */
[----:B------:R0:W-:Y:S01]  /*171b0*/  MUFU.EX2 R37, R153 ;  /* 0x0000009900257308 */ /* 0x0001e20000000800 */
[----:B------:R-:W-:Y:S02]  /*171c0*/  FMNMX.FTZ R38, R40, R85, !PT ;  /* 0x0000005528267209 */ /* 0x000fe40007810000 */
[----:B------:R-:W-:Y:S02]  /*171d0*/  ISETP.GT.AND P5, PT, R87, 0x59, P3 ;  /* 0x000000595700780c */ /* 0x000fe40001fa4270 */
[----:B------:R-:W-:Y:S02]  /*171e0*/  FMNMX.FTZ R41, R43, R38, !PT ;  /* 0x000000262b297209 */ /* 0x000fe40007810000 */
[----:B------:R-:W-:Y:S01]  /*171f0*/  ISETP.LT.OR P5, PT, R152, 0x5a, P5 ;  /* 0x0000005a9800780c */ /* 0x000fe20002fa1670 */
[----:B------:R-:W-:Y:S01]  /*17200*/  MUFU.EX2 R25, R25 ;  /* 0x0000001900197308 */ /* 0x000fe20000000800 */
[----:B------:R-:W-:Y:S01]  /*17210*/  FMNMX.FTZ R38, R44, R41, !PT ;  /* 0x000000292c267209 */ /* 0x000fe20007810000 */
[----:B0-----:R-:W-:Y:S01]  /*17220*/  FFMA.FTZ R153, R46, UR35, -R7 ;  /* 0x000000232e997c23 */ /* 0x001fe20008010807 */
[----:B------:R-:W-:-:S02]  /*17230*/  FSEL R64, R64, -INF , !P5 ;  /* 0xff80000040407808 */ /* 0x000fc40006800000 */
[----:B------:R-:W-:Y:S02]  /*17240*/  ISETP.GT.AND P5, PT, R87, 0x60, P3 ;  /* 0x000000605700780c */ /* 0x000fe40001fa4270 */
[----:B------:R-:W-:Y:S01]  /*17250*/  FMNMX.FTZ R85, R47, R38, !PT ;  /* 0x000000262f557209 */ /* 0x000fe20007810000 */
[----:B------:R-:W-:Y:S01]  /*17260*/  FFMA.FTZ R38, R45, UR35, -R7 ;  /* 0x000000232d267c23 */ /* 0x000fe20008010807 */
[----:B------:R-:W-:Y:S01]  /*17270*/  ISETP.LT.OR P5, PT, R152, 0x61, P5 ;  /* 0x000000619800780c */ /* 0x000fe20002fa1670 */
[----:B------:R0:W-:Y:S01]  /*17280*/  MUFU.EX2 R41, R86 ;  /* 0x0000005600297308 */ /* 0x0001e20000000800 */
[----:B------:R-:W-:Y:S02]  /*17290*/  FMNMX.FTZ R42, R48, R85, !PT ;  /* 0x00000055302a7209 */ /* 0x000fe40007810000 */
[----:B------:R-:W-:Y:S02]  /*172a0*/  FSEL R67, R67, -INF , !P5 ;  /* 0xff80000043437808 */ /* 0x000fe40006800000 */
[----:B------:R-:W-:-:S02]  /*172b0*/  ISETP.GT.AND P5, PT, R87, 0x61, P3 ;  /* 0x000000615700780c */ /* 0x000fc40001fa4270 */
[----:B------:R-:W-:Y:S01]  /*172c0*/  FMNMX.FTZ R45, R51, R42, !PT ;  /* 0x0000002a332d7209 */ /* 0x000fe20007810000 */
[----:B------:R-:W-:Y:S01]  /*172d0*/  MUFU.EX2 R83, R83 ;  /* 0x0000005300537308 */ /* 0x000fe20000000800 */
[----:B------:R-:W-:Y:S01]  /*172e0*/  ISETP.LT.OR P5, PT, R152, 0x62, P5 ;  /* 0x000000629800780c */ /* 0x000fe20002fa1670 */
[--C-:B0-----:R-:W-:Y:S01]  /*172f0*/  FFMA.FTZ R86, R50, UR35, -R7.reuse ;  /* 0x0000002332567c23 */ /* 0x101fe20008010807 */
[----:B------:R-:W-:Y:S02]  /*17300*/  FMNMX.FTZ R42, R52, R45, !PT ;  /* 0x0000002d342a7209 */ /* 0x000fe40007810000 */
[----:B------:R-:W-:Y:S02]  /*17310*/  FSEL R68, R68, -INF , !P5 ;  /* 0xff80000044447808 */ /* 0x000fe40006800000 */
[----:B------:R-:W-:Y:S01]  /*17320*/  ISETP.GT.AND P5, PT, R87, 0x68, P3 ;  /* 0x000000685700780c */ /* 0x000fe20001fa4270 */
[----:B------:R0:W-:Y:S01]  /*17330*/  MUFU.EX2 R45, R153 ;  /* 0x00000099002d7308 */ /* 0x0001e20000000800 */
[----:B------:R-:W-:Y:S01]  /*17340*/  FMNMX.FTZ R85, R55, R42, !PT ;  /* 0x0000002a37557209 */ /* 0x000fe20007810000 */
[----:B------:R-:W-:Y:S01]  /*17350*/  FFMA.FTZ R42, R49, UR35, -R7 ;  /* 0x00000023312a7c23 */ /* 0x000fe20008010807 */
[----:B------:R-:W-:-:S02]  /*17360*/  ISETP.LT.OR P5, PT, R152, 0x69, P5 ;  /* 0x000000699800780c */ /* 0x000fc40002fa1670 */
[----:B------:R-:W-:Y:S02]  /*17370*/  FMNMX.FTZ R46, R56, R85, !PT ;  /* 0x00000055382e7209 */ /* 0x000fe40007810000 */
[----:B------:R-:W-:Y:S01]  /*17380*/  FSEL R71, R71, -INF , !P5 ;  /* 0xff80000047477808 */ /* 0x000fe20006800000 */
[----:B------:R-:W-:Y:S01]  /*17390*/  MUFU.EX2 R26, R26 ;  /* 0x0000001a001a7308 */ /* 0x000fe20000000800 */
[----:B------:R-:W-:Y:S01]  /*173a0*/  FMNMX.FTZ R49, R59, R46, !PT ;  /* 0x0000002e3b317209 */ /* 0x000fe20007810000 */
[--C-:B0-----:R-:W-:Y:S01]  /*173b0*/  FFMA.FTZ R153, R54, UR35, -R7.reuse ;  /* 0x0000002336997c23 */ /* 0x101fe20008010807 */
[----:B------:R-:W-:Y:S02]  /*173c0*/  ISETP.GT.AND P5, PT, R87, 0x69, P3 ;  /* 0x000000695700780c */ /* 0x000fe40001fa4270 */
[----:B------:R-:W-:Y:S02]  /*173d0*/  FMNMX.FTZ R46, R60, R49, !PT ;  /* 0x000000313c2e7209 */ /* 0x000fe40007810000 */
[----:B------:R-:W-:Y:S01]  /*173e0*/  ISETP.LT.OR P5, PT, R152, 0x6a, P5 ;  /* 0x0000006a9800780c */ /* 0x000fe20002fa1670 */
[----:B------:R0:W-:Y:S01]  /*173f0*/  MUFU.EX2 R49, R86 ;  /* 0x0000005600317308 */ /* 0x0001e20000000800 */
[----:B------:R-:W-:Y:S01]  /*17400*/  FMNMX.FTZ R85, R63, R46, !PT ;  /* 0x0000002e3f557209 */ /* 0x000fe20007810000 */
[----:B------:R-:W-:Y:S01]  /*17410*/  FFMA.FTZ R46, R53, UR35, -R7 ;  /* 0x00000023352e7c23 */ /* 0x000fe20008010807 */
[----:B------:R-:W-:-:S02]  /*17420*/  FSEL R72, R72, -INF , !P5 ;  /* 0xff80000048487808 */ /* 0x000fc40006800000 */
[----:B------:R-:W-:Y:S02]  /*17430*/  ISETP.GT.AND P5, PT, R87, 0x70, P3 ;  /* 0x000000705700780c */ /* 0x000fe40001fa4270 */
[----:B------:R-:W-:Y:S01]  /*17440*/  FMNMX.FTZ R50, R64, R85, !PT ;  /* 0x0000005540327209 */ /* 0x000fe20007810000 */
[----:B------:R-:W-:Y:S01]  /*17450*/  MUFU.EX2 R30, R30 ;  /* 0x0000001e001e7308 */ /* 0x000fe20000000800 */
[----:B------:R-:W-:Y:S02]  /*17460*/  ISETP.LT.OR P5, PT, R152, 0x71, P5 ;  /* 0x000000719800780c */ /* 0x000fe40002fa1670 */
[----:B------:R-:W-:Y:S02]  /*17470*/  FMNMX.FTZ R53, R67, R50, !PT ;  /* 0x0000003243357209 */ /* 0x000fe40007810000 */
[----:B------:R-:W-:Y:S02]  /*17480*/  FSEL R75, R75, -INF , !P5 ;  /* 0xff8000004b4b7808 */ /* 0x000fe40006800000 */
[----:B------:R-:W-:Y:S01]  /*17490*/  ISETP.GT.AND P5, PT, R87, 0x71, P3 ;  /* 0x000000715700780c */ /* 0x000fe20001fa4270 */
[----:B------:R-:W-:Y:S01]  /*174a0*/  MUFU.EX2 R34, R34 ;  /* 0x0000002200227308 */ /* 0x000fe20000000800 */
[----:B------:R-:W-:-:S02]  /*174b0*/  FMNMX.FTZ R50, R68, R53, !PT ;  /* 0x0000003544327209 */ /* 0x000fc40007810000 */
[----:B------:R-:W-:Y:S02]  /*174c0*/  ISETP.LT.OR P5, PT, R152, 0x72, P5 ;  /* 0x000000729800780c */ /* 0x000fe40002fa1670 */
[----:B------:R-:W-:Y:S01]  /*174d0*/  FMNMX.FTZ R85, R71, R50, !PT ;  /* 0x0000003247557209 */ /* 0x000fe20007810000 */
[--C-:B------:R-:W-:Y:S01]  /*174e0*/  FFMA.FTZ R50, R57, UR35, -R7.reuse ;  /* 0x0000002339327c23 */ /* 0x100fe20008010807 */
[----:B------:R-:W-:Y:S01]  /*174f0*/  FSEL R76, R76, -INF , !P5 ;  /* 0xff8000004c4c7808 */ /* 0x000fe20006800000 */
[----:B------:R-:W-:Y:S01]  /*17500*/  MUFU.EX2 R38, R38 ;  /* 0x0000002600267308 */ /* 0x000fe20000000800 */
[C---:B------:R-:W-:Y:S02]  /*17510*/  ISETP.GT.AND P5, PT, R87.reuse, 0x78, P3 ;  /* 0x000000785700780c */ /* 0x040fe40001fa4270 */
[----:B------:R-:W-:Y:S02]  /*17520*/  FMNMX.FTZ R54, R72, R85, !PT ;  /* 0x0000005548367209 */ /* 0x000fe40007810000 */
[----:B------:R-:W-:Y:S01]  /*17530*/  ISETP.GT.AND P3, PT, R87, 0x79, P3 ;  /* 0x000000795700780c */ /* 0x000fe20001f64270 */
[--C-:B------:R-:W-:Y:S01]  /*17540*/  FFMA.FTZ R87, R58, UR35, -R7.reuse ;  /* 0x000000233a577c23 */ /* 0x100fe20008010807 */
[----:B------:R-:W-:Y:S01]  /*17550*/  ISETP.LT.OR P5, PT, R152, 0x79, P5 ;  /* 0x000000799800780c */ /* 0x000fe20002fa1670 */
[--C-:B------:R-:W-:Y:S01]  /*17560*/  FFMA.FTZ R58, R65, UR35, -R7.reuse ;  /* 0x00000023413a7c23 */ /* 0x100fe20008010807 */
[----:B------:R-:W-:Y:S01]  /*17570*/  FMNMX.FTZ R57, R75, R54, !PT ;  /* 0x000000364b397209 */ /* 0x000fe20007810000 */
[--C-:B------:R-:W-:Y:S01]  /*17580*/  FFMA.FTZ R65, R66, UR35, -R7.reuse ;  /* 0x0000002342417c23 */ /* 0x100fe20008010807 */
[----:B------:R-:W-:Y:S01]  /*17590*/  ISETP.LT.OR P3, PT, R152, 0x7a, P3 ;  /* 0x0000007a9800780c */ /* 0x000fe20001f61670 */
[--C-:B------:R-:W-:Y:S01]  /*175a0*/  FFMA.FTZ R152, R61, UR35, -R7.reuse ;  /* 0x000000233d987c23 */ /* 0x100fe20008010807 */
[----:B------:R-:W-:Y:S01]  /*175b0*/  FSEL R80, R80, -INF , !P5 ;  /* 0xff80000050507808 */ /* 0x000fe20006800000 */
[--C-:B------:R-:W-:Y:S01]  /*175c0*/  FFMA.FTZ R61, R62, UR35, -R7.reuse ;  /* 0x000000233e3d7c23 */ /* 0x100fe20008010807 */
[----:B------:R-:W-:Y:S01]  /*175d0*/  FMNMX.FTZ R85, R76, R57, !PT ;  /* 0x000000394c557209 */ /* 0x000fe20007810000 */
[--C-:B------:R-:W-:Y:S01]  /*175e0*/  FFMA.FTZ R62, R69, UR35, -R7.reuse ;  /* 0x00000023453e7c23 */ /* 0x100fe20008010807 */
[----:B------:R-:W-:Y:S01]  /*175f0*/  FSEL R81, R81, -INF , !P3 ;  /* 0xff80000051517808 */ /* 0x000fe20005800000 */
        /* <DEDUP_REMOVED lines=9> */
[----:B------:R-:W-:Y:S01]  /*17690*/  FSEL R82, R6, RZ, P4 ;  /* 0x000000ff06527208 */ /* 0x000fe20002000000 */
[----:B0-----:R-:W0:Y:S01]  /*176a0*/  SHFL.BFLY PT, R86, R85, 0x2, 0x1f ;  /* 0x0c401f0055567f89 */ /* 0x001e2200000e0000 */
[----:B------:R-:W-:Y:S01]  /*176b0*/  IMAD.U32 R84, RZ, RZ, UR35 ;  /* 0x00000023ff547e24 */ /* 0x000fe2000f8e00ff */
[----:B------:R-:W-:Y:S02]  /*176c0*/  MUFU.EX2 R42, R42 ;  /* 0x0000002a002a7308 */ /* 0x000fe40000000800 */
[----:B------:R-:W-:-:S04]  /*176d0*/  FADD.FTZ R82, -R82, R11 ;  /* 0x0000000b52527221 */ /* 0x000fc80000010100 */
[----:B------:R-:W-:Y:S02]  /*176e0*/  FMUL.FTZ R11, R82, UR35 ;  /* 0x00000023520b7c20 */ /* 0x000fe40008410000 */
[----:B------:R-:W-:Y:S08]  /*176f0*/  MUFU.EX2 R46, R46 ;  /* 0x0000002e002e7308 */ /* 0x000ff00000000800 */
[----:B------:R-:W2:Y:S01]  /*17700*/  MUFU.EX2 R11, R11 ;  /* 0x0000000b000b7308 */ /* 0x000ea20000000800 */
        /* <DEDUP_REMOVED lines=19> */
[----:B------:R-:W-:Y:S01]  /*17840*/  FSEL R43, R7, RZ, P3 ;  /* 0x000000ff072b7208 */ /* 0x000fe20001800000 */
[----:B------:R-:W-:-:S01]  /*17850*/  FFMA.FTZ R29, R29, UR35, -R82 ;  /* 0x000000231d1d7c23 */ /* 0x000fc20008010852 */
[----:B------:R-:W-:Y:S01]  /*17860*/  MUFU.EX2 R84, R84 ;  /* 0x0000005400547308 */ /* 0x000fe20000000800 */
[----:B------:R-:W-:-:S01]  /*17870*/  FFMA.FTZ R24, R24, UR35, -R82 ;  /* 0x0000002318187c23 */ /* 0x000fc20008010852 */
[----:B------:R-:W-:Y:S01]  /*17880*/  FFMA.FTZ R28, R28, UR35, -R82 ;  /* 0x000000231c1c7c23 */ /* 0x000fe20008010852 */
[----:B------:R-:W-:-:S01]  /*17890*/  FADD.FTZ R43, -R43, R10 ;  /* 0x0000000a2b2b7221 */ /* 0x000fc20000010100 */
[--C-:B------:R-:W-:Y:S01]  /*178a0*/  FFMA.FTZ R85, R47, UR35, -R82.reuse ;  /* 0x000000232f557c23 */ /* 0x100fe20008010852 */
[----:B------:R-:W-:-:S01]  /*178b0*/  FFMA.FTZ R47, R51, UR35, -R82 ;  /* 0x00000023332f7c23 */ /* 0x000fc20008010852 */
[--C-:B------:R-:W-:Y:S01]  /*178c0*/  FFMA.FTZ R51, R55, UR35, -R82.reuse ;  /* 0x0000002337337c23 */ /* 0x100fe20008010852 */
[----:B------:R-:W-:Y:S01]  /*178d0*/  FMUL.FTZ R86, R43, UR35 ;  /* 0x000000232b567c20 */ /* 0x000fe20008410000 */
[----:B------:R-:W-:Y:S01]  /*178e0*/  MUFU.EX2 R29, R29 ;  /* 0x0000001d001d7308 */ /* 0x000fe20000000800 */
[----:B------:R-:W-:-:S01]  /*178f0*/  FFMA.FTZ R43, R48, UR35, -R82 ;  /* 0x00000023302b7c23 */ /* 0x000fc20008010852 */
[----:B------:R-:W-:Y:S01]  /*17900*/  FFMA.FTZ R48, R52, UR35, -R82 ;  /* 0x0000002334307c23 */ /* 0x000fe20008010852 */
[----:B--2---:R-:W-:-:S01]  /*17910*/  FFMA.FTZ R52, R11, R3, R78 ;  /* 0x000000030b347223 */ /* 0x004fc2000001004e */
[--C-:B------:R-:W-:Y:S01]  /*17920*/  FFMA.FTZ R32, R32, UR35, -R82.reuse ;  /* 0x0000002320207c23 */ /* 0x100fe20008010852 */
[----:B------:R-:W-:-:S01]  /*17930*/  FFMA.FTZ R36, R36, UR35, -R82 ;  /* 0x0000002324247c23 */ /* 0x000fc20008010852 */
[----:B------:R-:W-:Y:S01]  /*17940*/  FFMA.FTZ R40, R40, UR35, -R82 ;  /* 0x0000002328287c23 */ /* 0x000fe20008010852 */
[----:B------:R-:W-:-:S01]  /*17950*/  FADD.FTZ R55, R15, R52 ;  /* 0x000000340f377221 */ /* 0x000fc20000010000 */
[----:B------:R-:W0:Y:S01]  /*17960*/  MUFU.EX2 R86, R86 ;  /* 0x0000005600567308 */ /* 0x000e220000000800 */
[----:B------:R-:W-:-:S01]  /*17970*/  FFMA.FTZ R52, R56, UR35, -R82 ;  /* 0x0000002338347c23 */ /* 0x000fc20008010852 */
[----:B------:R-:W-:Y:S01]  /*17980*/  FFMA.FTZ R44, R44, UR35, -R82 ;  /* 0x000000232c2c7c23 */ /* 0x000fe20008010852 */
[----:B------:R-:W-:-:S01]  /*17990*/  FADD.FTZ R56, R20, R55 ;  /* 0x0000003714387221 */ /* 0x000fc20000010000 */
[--C-:B------:R-:W-:Y:S01]  /*179a0*/  FFMA.FTZ R55, R59, UR35, -R82.reuse ;  /* 0x000000233b377c23 */ /* 0x100fe20008010852 */
[----:B------:R-:W-:-:S03]  /*179b0*/  FFMA.FTZ R81, R81, UR35, -R82 ;  /* 0x0000002351517c23 */ /* 0x000fc60008010852 */
[----:B------:R-:W2:Y:S08]  /*179c0*/  MUFU.EX2 R9, R9 ;  /* 0x0000000900097308 */ /* 0x000eb00000000800 */
[----:B------:R-:W3:Y:S01]  /*179d0*/  MUFU.EX2 R24, R24 ;  /* 0x0000001800187308 */ /* 0x000ee20000000800 */
[----:B0-----:R-:W-:-:S04]  /*179e0*/  FFMA.FTZ R3, R86, R0, R29 ;  /* 0x0000000056037223 */ /* 0x001fc8000001001d */
[----:B------:R-:W-:-:S03]  /*179f0*/  FADD.FTZ R0, R84, R3 ;  /* 0x0000000354007221 */ /* 0x000fc60000010000 */
[----:B------:R-:W0:Y:S01]  /*17a00*/  MUFU.EX2 R21, R21 ;  /* 0x0000001500157308 */ /* 0x000e220000000800 */
[----:B--2---:R-:W-:-:S07]  /*17a10*/  FADD.FTZ R3, R9, R0 ;  /* 0x0000000009037221 */ /* 0x004fce0000010000 */
[----:B------:R-:W2:Y:S01]  /*17a20*/  MUFU.EX2 R28, R28 ;  /* 0x0000001c001c7308 */ /* 0x000ea20000000800 */
[----:B---3--:R-:W-:-:S07]  /*17a30*/  FADD.FTZ R0, R24, R3 ;  /* 0x0000000318007221 */ /* 0x008fce0000010000 */
[----:B------:R-:W3:Y:S01]  /*17a40*/  MUFU.EX2 R27, R27 ;  /* 0x0000001b001b7308 */ /* 0x000ee20000000800 */
[----:B0-----:R-:W-:-:S07]  /*17a50*/  FADD.FTZ R3, R21, R0 ;  /* 0x0000000015037221 */ /* 0x001fce0000010000 */
[----:B------:R0:W-:Y:S01]  /*17a60*/  MUFU.EX2 R10, R85 ;  /* 0x00000055000a7308 */ /* 0x0001e20000000800 */
[----:B--2---:R-:W-:-:S07]  /*17a70*/  FADD.FTZ R0, R28, R3 ;  /* 0x000000031c007221 */ /* 0x004fce0000010000 */
[----:B------:R-:W2:Y:S01]  /*17a80*/  MUFU.EX2 R32, R32 ;  /* 0x0000002000207308 */ /* 0x000ea20000000800 */
[----:B0-----:R-:W-:-:S01]  /*17a90*/  FADD.FTZ R85, R25, R56 ;  /* 0x0000003819557221 */ /* 0x001fc20000010000 */
[----:B---3--:R-:W-:-:S03]  /*17aa0*/  FADD.FTZ R3, R27, R0 ;  /* 0x000000001b037221 */ /* 0x008fc60000010000 */
[----:B------:R-:W-:-:S03]  /*17ab0*/  FADD.FTZ R56, R8, R85 ;  /* 0x0000005508387221 */ /* 0x000fc60000010000 */
[----:B------:R-:W0:Y:S01]  /*17ac0*/  MUFU.EX2 R31, R31 ;  /* 0x0000001f001f7308 */ /* 0x000e220000000800 */
[----:B------:R-:W-:-:S01]  /*17ad0*/  FADD.FTZ R59, R83, R56 ;  /* 0x00000038533b7221 */ /* 0x000fc20000010000 */
[----:B------:R-:W-:-:S03]  /*17ae0*/  FFMA.FTZ R56, R60, UR35, -R82 ;  /* 0x000000233c387c23 */ /* 0x000fc60008010852 */
[----:B------:R-:W-:Y:S01]  /*17af0*/  FADD.FTZ R60, R26, R59 ;  /* 0x0000003b1a3c7221 */ /* 0x000fe20000010000 */
[----:B------:R-:W-:-:S02]  /*17b00*/  FFMA.FTZ R59, R63, UR35, -R82 ;  /* 0x000000233f3b7c23 */ /* 0x000fc40008010852 */
[----:B------:R-:W3:Y:S01]  /*17b10*/  MUFU.EX2 R36, R36 ;  /* 0x0000002400247308 */ /* 0x000ee20000000800 */
[----:B------:R-:W-:-:S01]  /*17b20*/  FADD.FTZ R85, R33, R60 ;  /* 0x0000003c21557221 */ /* 0x000fc20000010000 */
[----:B--2---:R-:W-:-:S03]  /*17b30*/  FADD.FTZ R0, R32, R3 ;  /* 0x0000000320007221 */ /* 0x004fc60000010000 */
[----:B------:R-:W-:-:S03]  /*17b40*/  FADD.FTZ R60, R30, R85 ;  /* 0x000000551e3c7221 */ /* 0x000fc60000010000 */
[----:B------:R-:W2:Y:S01]  /*17b50*/  MUFU.EX2 R35, R35 ;  /* 0x0000002300237308 */ /* 0x000ea20000000800 */
[----:B0-----:R-:W-:-:S01]  /*17b60*/  FADD.FTZ R3, R31, R0 ;  /* 0x000000001f037221 */ /* 0x001fc20000010000 */
[----:B------:R-:W-:Y:S01]  /*17b70*/  FADD.FTZ R63, R37, R60 ;  /* 0x0000003c253f7221 */ /* 0x000fe20000010000 */
[----:B------:R-:W-:-:S03]  /*17b80*/  FFMA.FTZ R60, R64, UR35, -R82 ;  /* 0x00000023403c7c23 */ /* 0x000fc60008010852 */
[----:B------:R-:W-:Y:S01]  /*17b90*/  FADD.FTZ R64, R34, R63 ;  /* 0x0000003f22407221 */ /* 0x000fe20000010000 */
[----:B------:R-:W-:-:S01]  /*17ba0*/  FFMA.FTZ R63, R67, UR35, -R82 ;  /* 0x00000023433f7c23 */ /* 0x000fc20008010852 */
[----:B------:R-:W0:Y:S01]  /*17bb0*/  MUFU.EX2 R40, R40 ;  /* 0x0000002800287308 */ /* 0x000e220000000800 */
[----:B---3--:R-:W-:-:S01]  /*17bc0*/  FADD.FTZ R0, R36, R3 ;  /* 0x0000000324007221 */ /* 0x008fc20000010000 */
[----:B------:R-:W-:-:S04]  /*17bd0*/  FADD.FTZ R85, R41, R64 ;  /* 0x0000004029557221 */ /* 0x000fc80000010000 */
[----:B------:R-:W-:Y:S02]  /*17be0*/  FADD.FTZ R64, R38, R85 ;  /* 0x0000005526407221 */ /* 0x000fe40000010000 */
[----:B------:R-:W3:Y:S01]  /*17bf0*/  MUFU.EX2 R39, R39 ;  /* 0x0000002700277308 */ /* 0x000ee20000000800 */
[----:B--2---:R-:W-:-:S01]  /*17c00*/  FADD.FTZ R3, R35, R0 ;  /* 0x0000000023037221 */ /* 0x004fc20000010000 */
[----:B------:R-:W-:Y:S01]  /*17c10*/  FADD.FTZ R67, R45, R64 ;  /* 0x000000402d437221 */ /* 0x000fe20000010000 */
[----:B------:R-:W-:-:S05]  /*17c20*/  FFMA.FTZ R64, R68, UR35, -R82 ;  /* 0x0000002344407c23 */ /* 0x000fca0008010852 */
[----:B------:R-:W2:Y:S01]  /*17c30*/  MUFU.EX2 R44, R44 ;  /* 0x0000002c002c7308 */ /* 0x000ea20000000800 */
[----:B0-----:R-:W-:-:S07]  /*17c40*/  FADD.FTZ R0, R40, R3 ;  /* 0x0000000328007221 */ /* 0x001fce0000010000 */
[----:B------:R-:W0:Y:S01]  /*17c50*/  MUFU.EX2 R43, R43 ;  /* 0x0000002b002b7308 */ /* 0x000e220000000800 */
[----:B---3--:R-:W-:-:S01]  /*17c60*/  FADD.FTZ R3, R39, R0 ;  /* 0x0000000027037221 */ /* 0x008fc20000010000 */
[----:B------:R-:W-:Y:S01]  /*17c70*/  FADD.FTZ R0, R42, R67 ;  /* 0x000000432a007221 */ /* 0x000fe20000010000 */
[----:B------:R-:W-:-:S05]  /*17c80*/  FFMA.FTZ R67, R71, UR35, -R82 ;  /* 0x0000002347437c23 */ /* 0x000fca0008010852 */
[----:B------:R-:W3:Y:S01]  /*17c90*/  MUFU.EX2 R47, R47 ;  /* 0x0000002f002f7308 */ /* 0x000ee20000000800 */
[----:B--2---:R-:W-:-:S04]  /*17ca0*/  FADD.FTZ R3, R44, R3 ;  /* 0x000000032c037221 */ /* 0x004fc80000010000 */
[----:B------:R-:W-:Y:S01]  /*17cb0*/  FADD.FTZ R68, R10, R3 ;  /* 0x000000030a447221 */ /* 0x000fe20000010000 */
[----:B------:R-:W-:-:S02]  /*17cc0*/  FADD.FTZ R3, R49, R0 ;  /* 0x0000000031037221 */ /* 0x000fc40000010000 */
[----:B------:R-:W2:Y:S01]  /*17cd0*/  MUFU.EX2 R48, R48 ;  /* 0x0000003000307308 */ /* 0x000ea20000000800 */
[----:B0-----:R-:W-:-:S01]  /*17ce0*/  FADD.FTZ R68, R43, R68 ;  /* 0x000000442b447221 */ /* 0x001fc20000010000 */
[----:B------:R-:W-:-:S04]  /*17cf0*/  FADD.FTZ R0, R46, R3 ;  /* 0x000000032e007221 */ /* 0x000fc80000010000 */
[----:B------:R-:W-:Y:S02]  /*17d00*/  FADD.FTZ R71, R53, R0 ;  /* 0x0000000035477221 */ /* 0x000fe40000010000 */
[----:B------:R-:W0:Y:S01]  /*17d10*/  MUFU.EX2 R51, R51 ;  /* 0x0000003300337308 */ /* 0x000e220000000800 */
[----:B---3--:R-:W-:-:S01]  /*17d20*/  FADD.FTZ R3, R47, R68 ;  /* 0x000000442f037221 */ /* 0x008fc20000010000 */
[----:B------:R-:W-:Y:S01]  /*17d30*/  FFMA.FTZ R68, R72, UR35, -R82 ;  /* 0x0000002348447c23 */ /* 0x000fe20008010852 */
[----:B------:R-:W-:-:S01]  /*17d40*/  FADD.FTZ R72, R50, R71 ;  /* 0x0000004732487221 */ /* 0x000fc20000010000 */
[----:B------:R-:W-:-:S03]  /*17d50*/  FFMA.FTZ R71, R75, UR35, -R82 ;  /* 0x000000234b477c23 */ /* 0x000fc60008010852 */
[----:B------:R-:W-:Y:S01]  /*17d60*/  FADD.FTZ R85, R57, R72 ;  /* 0x0000004839557221 */ /* 0x000fe20000010000 */
[----:B------:R-:W3:Y:S01]  /*17d70*/  MUFU.EX2 R52, R52 ;  /* 0x0000003400347308 */ /* 0x000ee20000000800 */
[----:B--2---:R-:W-:-:S02]  /*17d80*/  FADD.FTZ R0, R48, R3 ;  /* 0x0000000330007221 */ /* 0x004fc40000010000 */
[----:B------:R-:W-:-:S04]  /*17d90*/  FADD.FTZ R72, R54, R85 ;  /* 0x0000005536487221 */ /* 0x000fc80000010000 */
[----:B------:R-:W-:Y:S01]  /*17da0*/  FADD.FTZ R75, R61, R72 ;  /* 0x000000483d4b7221 */ /* 0x000fe20000010000 */
[----:B------:R-:W2:Y:S01]  /*17db0*/  MUFU.EX2 R55, R55 ;  /* 0x0000003700377308 */ /* 0x000ea20000000800 */
[----:B0-----:R-:W-:-:S01]  /*17dc0*/  FADD.FTZ R3, R51, R0 ;  /* 0x0000000033037221 */ /* 0x001fc20000010000 */
[----:B------:R-:W-:Y:S01]  /*17dd0*/  FFMA.FTZ R72, R76, UR35, -R82 ;  /* 0x000000234c487c23 */ /* 0x000fe20008010852 */
[----:B------:R-:W-:-:S01]  /*17de0*/  FADD.FTZ R76, R58, R75 ;  /* 0x0000004b3a4c7221 */ /* 0x000fc20000010000 */
[----:B------:R-:W-:-:S04]  /*17df0*/  FFMA.FTZ R75, R80, UR35, -R82 ;  /* 0x00000023504b7c23 */ /* 0x000fc80008010852 */
[----:B------:R-:W0:Y:S01]  /*17e00*/  MUFU.EX2 R56, R56 ;  /* 0x0000003800387308 */ /* 0x000e220000000800 */
[----:B---3--:R-:W-:-:S07]  /*17e10*/  FADD.FTZ R0, R52, R3 ;  /* 0x0000000334007221 */ /* 0x008fce0000010000 */
[----:B------:R-:W3:Y:S01]  /*17e20*/  MUFU.EX2 R59, R59 ;  /* 0x0000003b003b7308 */ /* 0x000ee20000000800 */
[----:B--2---:R-:W-:-:S07]  /*17e30*/  FADD.FTZ R3, R55, R0 ;  /* 0x0000000037037221 */ /* 0x004fce0000010000 */
[----:B------:R-:W2:Y:S01]  /*17e40*/  MUFU.EX2 R65, R65 ;  /* 0x0000004100417308 */ /* 0x000ea20000000800 */
[----:B0-----:R-:W-:-:S07]  /*17e50*/  FADD.FTZ R0, R56, R3 ;  /* 0x0000000338007221 */ /* 0x001fce0000010000 */
        /* <DEDUP_REMOVED lines=33> */
[----:B--2---:R-:W-:-:S01]  /*18070*/  FADD.FTZ R0, R75, R0 ;  /* 0x000000004b007221 */ /* 0x004fc20000010000 */
[----:B0-----:R-:W-:-:S03]  /*18080*/  FADD.FTZ R3, R79, R76 ;  /* 0x0000004c4f037221 */ /* 0x001fc60000010000 */
[----:B---3--:R-:W-:Y:S01]  /*18090*/  FADD.FTZ R0, R81, R0 ;  /* 0x0000000051007221 */ /* 0x008fe20000010000 */
[----:B------:R-:W-:Y:S06]  /*180a0*/  @!P0 BRA `(.L_x_1722) ;  /* 0x0000000000048947 */ /* 0x000fec0003800000 */
[----:B------:R-:W-:Y:S01]  /*180b0*/  BPT.TRAP 0x1 ;  /* 0x000000040000795c */ /* 0x000fe20000300000 */
.L_x_1722:
[----:B------:R-:W-:Y:S01]  /*180c0*/  F2FP.SATFINITE.E4M3.F32.PACK_AB_MERGE_C R26, R33, R26, RZ ;  /* 0x0000001a211a723e */ /* 0x000fe200048070ff */
[----:B------:R-:W-:Y:S01]  /*180d0*/  FMUL.FTZ R88, R88, R11 ;  /* 0x0000000b58587220 */ /* 0x000fe20000410000 */
[----:B------:R-:W-:Y:S01]  /*180e0*/  F2FP.SATFINITE.E4M3.F32.PACK_AB_MERGE_C R9, R24, R9, RZ ;  /* 0x000000091809723e */ /* 0x000fe200048070ff */
[-C--:B------:R-:W-:Y:S01]  /*180f0*/  FMUL.FTZ R89, R89, R11.reuse ;  /* 0x0000000b59597220 */ /* 0x080fe20000410000 */
[----:B------:R-:W-:Y:S01]  /*18100*/  F2FP.SATFINITE.E4M3.F32.PACK_AB_MERGE_C R166, R83, R8, R26 ;  /* 0x0000000853a6723e */ /* 0x000fe2000480701a */
[----:B------:R-:W-:Y:S01]  /*18110*/  IMAD R8, R168, 0x8, R16 ;  /* 0x00000008a8087824 */ /* 0x000fe200078e0210 */
[----:B------:R-:W-:Y:S01]  /*18120*/  ISETP.GT.AND P3, PT, R4, R12, PT ;  /* 0x0000000c0400720c */ /* 0x000fe20003f64270 */
[----:B------:R-:W-:Y:S01]  /*18130*/  FMUL.FTZ R92, R92, R11 ;  /* 0x0000000b5c5c7220 */ /* 0x000fe20000410000 */
[----:B------:R-:W-:Y:S01]  /*18140*/  F2FP.SATFINITE.E4M3.F32.PACK_AB_MERGE_C R165, R84, R29, R9 ;  /* 0x0000001d54a5723e */ /* 0x000fe20004807009 */
[----:B------:R-:W-:Y:S01]  /*18150*/  IMAD.U32 R9, RZ, RZ, UR40 ;  /* 0x00000028ff097e24 */ /* 0x000fe2000f8e00ff */
        /* <DEDUP_REMOVED lines=9> */
[----:B------:R-:W-:Y:S01]  /*181f0*/  FMUL.FTZ R100, R100, R11 ;  /* 0x0000000b64647220 */ /* 0x000fe20000410000 */
[----:B------:R-:W-:Y:S01]  /*18200*/  F2FP.SATFINITE.E4M3.F32.PACK_AB_MERGE_C R35, R40, R35, RZ ;  /* 0x000000232823723e */ /* 0x000fe200048070ff */
[----:B------:R0:W-:Y:S01]  /*18210*/  SYNCS.ARRIVE.TRANS64.RED.A1T0 RZ, [R8+URZ], RZ ;  /* 0x000000ff08ff79a7 */ /* 0x0001e2000810043f */
        /* <DEDUP_REMOVED lines=83> */
[----:B------:R-:W-:Y:S02]  /*18750*/  IMAD.MOV.U32 R169, RZ, RZ, R14 ;  /* 0x000000ffffa97224 */ /* 0x000fe400078e000e */
[----:B------:R-:W-:Y:S01]  /*18760*/  IMAD.MOV.U32 R168, RZ, RZ, R13 ;  /* 0x000000ffffa87224 */ /* 0x000fe200078e000d */
[----:B0-----:R-:W-:Y:S06]  /*18770*/  @P3 BRA `(.L_x_1723) ;  /* 0xffffffc400fc3947 */ /* 0x001fec000383ffff */
[----:B------:R-:W-:Y:S01]  /*18780*/  IMAD.MOV.U32 R10, RZ, RZ, R7 ;  /* 0x000000ffff0a7224 */ /* 0x000fe200078e0007 */
[----:B------:R-:W-:Y:S01]  /*18790*/  MOV R11, R6 ;  /* 0x00000006000b7202 */ /* 0x000fe20000000f00 */
[----:B------:R-:W-:Y:S02]  /*187a0*/  IMAD.MOV.U32 R168, RZ, RZ, R13 ;  /* 0x000000ffffa87224 */ /* 0x000fe400078e000d */
[----:B------:R-:W-:-:S07]  /*187b0*/  IMAD.MOV.U32 R169, RZ, RZ, R14 ;  /* 0x000000ffffa97224 */ /* 0x000fce00078e000e */
.L_x_1703:
[----:B------:R-:W0:Y:S01]  /*187c0*/  LDC R6, c[0x0][0x448] ;  /* 0x00011200ff067b82 */ /* 0x000e220000000800 */
[----:B------:R-:W-:Y:S01]  /*187d0*/  IADD3 R9, R171, 0x1, -R170 ;  /* 0x00000001ab097810 */ /* 0x000fe20007ffe8aa */
[----:B------:R-:W-:-:S06]  /*187e0*/  ULDC UR10, c[0x0][0x9dc] ;  /* 0x00027700000a7ab9 */ /* 0x000fcc0000000800 */
[----:B------:R-:W2:Y:S01]  /*187f0*/  LDC R13, c[0x0][0x9e4] ;  /* 0x00027900ff0d7b82 */ /* 0x000ea20000000800 */
[----:B0-----:R-:W-:Y:S01]  /*18800*/  ISETP.NE.AND P4, PT, R6, 0x1, PT ;  /* 0x000000010600780c */ /* 0x001fe20003f85270 */
[----:B------:R-:W-:Y:S01]  /*18810*/  VIADD R6, R178, 0x7f ;  /* 0x0000007fb2067836 */ /* 0x000fe20000000000 */
[----:B--2---:R-:W-:-:S11]  /*18820*/  ISETP.GE.AND P5, PT, R13, 0x1, PT ;  /* 0x000000010d00780c */ /* 0x004fd60003fa6270 */
[----:B------:R-:W0:Y:S08]  /*18830*/  @P4 LDC R7, c[0x0][0x44c] ;  /* 0x00011300ff074b82 */ /* 0x000e300000000800 */
[----:B------:R-:W2:Y:S01]  /*18840*/  @P4 LDC R8, c[0x0][0x450] ;  /* 0x00011400ff084b82 */ /* 0x000ea20000000800 */
[----:B0-----:R-:W-:-:S05]  /*18850*/  @P4 IMAD.HI.U32 R7, R6, R7, RZ ;  /* 0x0000000706074227 */ /* 0x001fca00078e00ff */
[----:B--2---:R-:W-:-:S05]  /*18860*/  @P4 SHF.R.U32.HI R6, RZ, R8, R7 ;  /* 0x00000008ff064219 */ /* 0x004fca0000011607 */
        /* <DEDUP_REMOVED lines=13> */
.L_x_1726:
[----:B------:R-:W-:-:S13]  /*18940*/  ISETP.NE.AND P1, PT, R13, 0x1, PT ;  /* 0x000000010d00780c */ /* 0x000fda0003f25270 */
[----:B------:R-:W0:Y:S02]  /*18950*/  @P1 LDC.64 R8, c[0x0][0x9e8] ;  /* 0x00027a00ff081b82 */ /* 0x000e240000000a00 */
[----:B0-----:R-:W-:-:S05]  /*18960*/  @P1 IMAD.HI.U32 R8, R6, R8, RZ ;  /* 0x0000000806081227 */ /* 0x001fca00078e00ff */
[----:B------:R-:W-:-:S07]  /*18970*/  @P1 SHF.R.U32.HI R6, RZ, R9, R8 ;  /* 0x00000009ff061219 */ /* 0x000fce0000011608 */
.L_x_1727:
[----:B------:R-:W-:Y:S05]  /*18980*/  BSYNC B0 ;  /* 0x0000000000007941 */ /* 0x000fea0003800000 */
.L_x_1725:
[----:B------:R-:W-:-:S05]  /*18990*/  IMAD R6, R6, R13, RZ ;  /* 0x0000000d06067224 */ /* 0x000fca00078e02ff */
[----:B------:R-:W-:-:S07]  /*189a0*/  VIMNMX R7, R7, R6, !PT ;  /* 0x0000000607077248 */ /* 0x000fce0007fe0100 */
.L_x_1724:
[----:B------:R-:W-:-:S05]  /*189b0*/  VIADD R7, R7, 0x7f ;  /* 0x0000007f07077836 */ /* 0x000fca0000000000 */
[----:B------:R-:W-:-:S04]  /*189c0*/  SHF.R.S32.HI R6, RZ, 0x1f, R7 ;  /* 0x0000001fff067819 */ /* 0x000fc80000011407 */
[----:B------:R-:W-:-:S04]  /*189d0*/  LEA.HI R6, R6, R7, RZ, 0x7 ;  /* 0x0000000706067211 */ /* 0x000fc800078f38ff */
[----:B------:R-:W-:-:S04]  /*189e0*/  SHF.R.S32.HI R7, RZ, 0x7, R6 ;  /* 0x00000007ff077819 */ /* 0x000fc80000011406 */
[----:B------:R-:W-:-:S04]  /*189f0*/  VIMNMX R14, R198, R7, !PT ;  /* 0x00000007c60e7248 */ /* 0x000fc80007fe0100 */
[----:B------:R-:W-:-:S13]  /*18a00*/  ISETP.GE.AND P1, PT, R4, R14, PT ;  /* 0x0000000e0400720c */ /* 0x000fda0003f26270 */
[----:B------:R-:W-:Y:S05]  /*18a10*/  @!P1 BRA `(.L_x_1728) ;  /* 0x00000028000c9947 */ /* 0x000fea0003800000 */
[----:B------:R-:W-:Y:S02]  /*18a20*/  IMAD.MOV.U32 R13, RZ, RZ, R10 ;  /* 0x000000ffff0d7224 */ /* 0x000fe400078e000a */
[----:B------:R-:W-:Y:S02]  /*18a30*/  IMAD.MOV.U32 R12, RZ, RZ, R11 ;  /* 0x000000ffff0c7224 */ /* 0x000fe400078e000b */
[----:B------:R-:W-:Y:S02]  /*18a40*/  IMAD.MOV.U32 R20, RZ, RZ, R169 ;  /* 0x000000ffff147224 */ /* 0x000fe400078e00a9 */
[----:B------:R-:W-:-:S07]  /*18a50*/  IMAD.MOV.U32 R15, RZ, RZ, R168 ;  /* 0x000000ffff0f7224 */ /* 0x000fce00078e00a8 */
.L_x_1740:
        /* <DEDUP_REMOVED lines=8> */
.L_x_1730:
[----:B------:R-:W-:-:S05]  /*18ae0*/  VIADD R6, R15, 0x1 ;  /* 0x000000010f067836 */ /* 0x000fca0000000000 */
[----:B------:R-:W-:-:S04]  /*18af0*/  ISETP.NE.AND P2, PT, R6, 0x2, PT ;  /* 0x000000020600780c */ /* 0x000fc80003f45270 */
[----:B------:R-:W-:Y:S02]  /*18b00*/  SEL R7, R6, RZ, P2 ;  /* 0x000000ff06077207 */ /* 0x000fe40001000000 */
[----:B------:R-:W-:Y:S02]  /*18b10*/  SHF.L.U32 R6, R169, 0x1f, RZ ;  /* 0x0000001fa9067819 */ /* 0x000fe400000006ff */
[----:B------:R-:W-:-:S04]  /*18b20*/  LEA R7, R7, R16, 0x3 ;  /* 0x0000001007077211 */ /* 0x000fc800078e18ff */
[----:B------:R0:W2:Y:S01]  /*18b30*/  SYNCS.PHASECHK.TRANS64.TRYWAIT P2, [R7+URZ+0x22830], R6 ;  /* 0x02283006070075a7 */ /* 0x0000a2000804017f */
[----:B------:R-:W-:Y:S05]  /*18b40*/  @!P0 BRA `(.L_x_1731) ;  /* 0x0000000000048947 */ /* 0x000fea0003800000 */
[----:B------:R-:W-:Y:S01]  /*18b50*/  BPT.TRAP 0x1 ;  /* 0x000000040000795c */ /* 0x000fe20000300000 */
.L_x_1731:
[----:B------:R-:W-:Y:S04]  /*18b60*/  BSSY B0, `(.L_x_1729) ;  /* 0x0000004000007945 */ /* 0x000fe80003800000 */
[----:B--2---:R-:W-:Y:S05]  /*18b70*/  @P2 BRA `(.L_x_1732) ;  /* 0x0000000000082947 */ /* 0x004fea0003800000 */
[----:B------:R-:W2:Y:S02]  /*18b80*/  SYNCS.PHASECHK.TRANS64.TRYWAIT P2, [R7+URZ+0x22830], R6 ;  /* 0x02283006070075a7 */ /* 0x000ea4000804017f */
[----:B--2---:R-:W-:Y:S05]  /*18b90*/  @!P2 BRA `(.L_x_1733) ;  /* 0x000001140018a947 */ /* 0x004fea0003800000 */
.L_x_1732:
[----:B------:R-:W-:Y:S05]  /*18ba0*/  BSYNC B0 ;  /* 0x0000000000007941 */ /* 0x000fea0003800000 */
.L_x_1729:
[----:B------:R-:W3:Y:S01]  /*18bb0*/  S2R R8, SR_TID.X ;  /* 0x0000000000087919 */ /* 0x000ee20000002100 */
[----:B0-2---:R-:W-:Y:S01]  /*18bc0*/  IMAD.MOV.U32 R7, RZ, RZ, -0x7fffffe0 ;  /* 0x80000020ff077424 */ /* 0x005fe200078e00ff */
[----:B------:R-:W-:Y:S05]  /*18bd0*/  WARPSYNC.ALL ;  /* 0x0000000000007948 */ /* 0x000fea0003800000 */
[----:B------:R-:W-:Y:S01]  /*18be0*/  R2UR UR31, R7 ;  /* 0x00000000071f72ca */ /* 0x000fe200000e0000 */
[----:B------:R-:W-:Y:S02]  /*18bf0*/  VIADD R168, R15, 0x1 ;  /* 0x000000010fa87836 */ /* 0x000fe40000000000 */
[----:B------:R-:W-:-:S03]  /*18c00*/  IMAD.MOV.U32 R9, RZ, RZ, -0x7fffffe0 ;  /* 0x80000020ff097424 */ /* 0x000fc600078e00ff */
[C---:B------:R-:W-:Y:S02]  /*18c10*/  ISETP.NE.AND P2, PT, R168.reuse, 0x2, PT ;  /* 0x00000002a800780c */ /* 0x040fe40003f45270 */
[----:B------:R-:W-:Y:S01]  /*18c20*/  R2UR UR11, R9 ;  /* 0x00000000090b72ca */ /* 0x000fe200000e0000 */
[----:B------:R-:W-:Y:S01]  /*18c30*/  IMAD.MOV.U32 R9, RZ, RZ, -0x7fffffe0 ;  /* 0x80000020ff097424 */ /* 0x000fe200078e00ff */
[----:B------:R-:W-:-:S04]  /*18c40*/  SEL R168, R168, RZ, P2 ;  /* 0x000000ffa8a87207 */ /* 0x000fc80001000000 */
[----:B------:R-:W-:Y:S01]  /*18c50*/  R2UR UR15, R9 ;  /* 0x00000000090f72ca */ /* 0x000fe200000e0000 */
[----:B------:R-:W-:Y:S02]  /*18c60*/  IMAD R6, R168, 0x600, R5 ;  /* 0x00000600a8067824 */ /* 0x000fe400078e0205 */
[----:B------:R-:W-:-:S03]  /*18c70*/  IMAD.MOV.U32 R9, RZ, RZ, -0x7fffffe0 ;  /* 0x80000020ff097424 */ /* 0x000fc600078e00ff */
[----:B------:R-:W-:Y:S02]  /*18c80*/  R2UR UR30, R6 ;  /* 0x00000000061e72ca */ /* 0x000fe400000e0000 */
        /* <DEDUP_REMOVED lines=14> */
[----:B------:R-:W-:Y:S02]  /*18d70*/  IADD3 R6, R6, 0x402, RZ ;  /* 0x0000040206067810 */ /* 0x000fe40007ffe0ff */
[----:B------:R-:W-:Y:S02]  /*18d80*/  R2UR UR27, R7 ;  /* 0x00000000071b72ca */ /* 0x000fe400000e0000 */
        /* <DEDUP_REMOVED lines=23> */
.L_x_1735:
[----:B------:R-:W-:Y:S01]  /*18f00*/  SHF.L.U32 R6, R20, 0x1f, RZ ;  /* 0x0000001f14067819 */ /* 0x000fe200000006ff */
[----:B------:R-:W-:-:S04]  /*18f10*/  IMAD R7, R15, 0x8, R16 ;  /* 0x000000080f077824 */ /* 0x000fc800078e0210 */
[----:B------:R0:W2:Y:S01]  /*18f20*/  SYNCS.PHASECHK.TRANS64.TRYWAIT P1, [R7+URZ+0x22850], R6 ;  /* 0x02285006070075a7 */ /* 0x0000a2000802017f */
[----:B------:R-:W-:Y:S05]  /*18f30*/  @!P0 BRA `(.L_x_1736) ;  /* 0x0000000000048947 */ /* 0x000fea0003800000 */
[----:B------:R-:W-:Y:S01]  /*18f40*/  BPT.TRAP 0x1 ;  /* 0x000000040000795c */ /* 0x000fe20000300000 */
.L_x_1736:
[----:B--2---:R-:W-:Y:S05]  /*18f50*/  @P1 BRA `(.L_x_1734) ;  /* 0x0000000000081947 */ /* 0x004fea0003800000 */
[----:B------:R-:W2:Y:S02]  /*18f60*/  SYNCS.PHASECHK.TRANS64.TRYWAIT P1, [R7+URZ+0x22850], R6 ;  /* 0x02285006070075a7 */ /* 0x000ea4000802017f */
[----:B--2---:R-:W-:Y:S05]  /*18f70*/  @!P1 BRA `(.L_x_1737) ;  /* 0x0000011000349947 */ /* 0x004fea0003800000 */
.L_x_1734:
[----:B0-2---:R-:W-:Y:S01]  /*18f80*/  VIADD R6, R16, 0x400 ;  /* 0x0000040010067836 */ /* 0x005fe20000000000 */
[----:B------:R-:W-:Y:S05]  /*18f90*/  WARPSYNC.ALL ;  /* 0x0000000000007948 */ /* 0x000fea0003800000 */
[----:B------:R-:W-:Y:S01]  /*18fa0*/  SHF.R.U32.HI R6, RZ, 0x4, R6 ;  /* 0x00000004ff067819 */ /* 0x000fe20000011606 */
[----:B------:R-:W-:Y:S01]  /*18fb0*/  IMAD.MOV.U32 R7, RZ, RZ, 0x40000040 ;  /* 0x40000040ff077424 */ /* 0x000fe200078e00ff */
[----:B------:R-:W-:Y:S01]  /*18fc0*/  WARPGROUP.ARRIVE ;  /* 0x00000000000079c5 */ /* 0x000fe20000000000 */
[----:B------:R-:W-:Y:S01]  /*18fd0*/  IMAD.MOV.U32 R9, RZ, RZ, 0x40000040 ;  /* 0x40000040ff097424 */ /* 0x000fe200078e00ff */
[----:B------:R-:W-:-:S04]  /*18fe0*/  LOP3.LUT R6, R6, 0x3fff, RZ, 0xc0, !PT ;  /* 0x00003fff06067812 */ /* 0x000fc800078ec0ff */
[----:B------:R-:W0:Y:S01]  /*18ff0*/  S2R R10, SR_TID.X ;  /* 0x00000000000a7919 */ /* 0x000e220000002100 */
[----:B------:R-:W-:Y:S01]  /*19000*/  R2UR UR11, R7 ;  /* 0x00000000070b72ca */ /* 0x000fe200000e0000 */
[----:B------:R-:W-:Y:S01]  /*19010*/  IMAD.MOV.U32 R7, RZ, RZ, 0x40000040 ;  /* 0x40000040ff077424 */ /* 0x000fe200078e00ff */
[----:B------:R-:W-:-:S05]  /*19020*/  LOP3.LUT R6, R6, 0x10000, RZ, 0xfc, !PT ;  /* 0x0001000006067812 */ /* 0x000fca00078efcff */
[----:B------:R-:W-:-:S04]  /*19030*/  IMAD R6, R15, 0x400, R6 ;  /* 0x000004000f067824 */ /* 0x000fc800078e0206 */
[C---:B------:R-:W-:Y:S01]  /*19040*/  VIADD R8, R6.reuse, 0x2 ;  /* 0x0000000206087836 */ /* 0x040fe20000000000 */
[----:B------:R-:W-:-:S13]  /*19050*/  R2UR UR10, R6 ;  /* 0x00000000060a72ca */ /* 0x000fda00000e0000 */
[----:B------:R-:W-:Y:S01]  /*19060*/  QGMMA.64x128x32.F32.E4M3.E4M3 R88, R164, gdesc[UR8], R88, gsb0 ;  /* 0x01e00008a4587df3 */ /* 0x000fe20008000858 */
[----:B------:R-:W-:Y:S01]  /*19070*/  R2UR UR10, R8 ;  /* 0x00000000080a72ca */ /* 0x000fe200000e0000 */
[C---:B------:R-:W-:Y:S01]  /*19080*/  VIADD R8, R6.reuse, 0x4 ;  /* 0x0000000406087836 */ /* 0x040fe20000000000 */
[----:B------:R-:W-:Y:S01]  /*19090*/  R2UR UR11, R9 ;  /* 0x00000000090b72ca */ /* 0x000fe200000e0000 */
[----:B------:R-:W-:Y:S02]  /*190a0*/  IMAD.MOV.U32 R9, RZ, RZ, 0x40000040 ;  /* 0x40000040ff097424 */ /* 0x000fe400078e00ff */
[----:B------:R-:W-:Y:S01]  /*190b0*/  VIADD R6, R6, 0x6 ;  /* 0x0000000606067836 */ /* 0x000fe20000000000 */
[----:B0-----:R-:W-:Y:S01]  /*190c0*/  SHF.R.U32.HI R10, RZ, 0x7, R10 ;  /* 0x00000007ff0a7819 */ /* 0x001fe2000001160a */
[----:B------:R-:W-:Y:S02]  /*190d0*/  WARPGROUP.DEPBAR.LE gsb0, 0x0 ;  /* 0x00008000000079c5 */ /* 0x000fe40000010000 */
[----:B------:R-:W-:-:S06]  /*190e0*/  WARPGROUP.ARRIVE ;  /* 0x00000000000079c5 */ /* 0x000fcc0000000000 */
        /* <DEDUP_REMOVED lines=16> */
.L_x_1738:
        /* <DEDUP_REMOVED lines=65> */
[----:B------:R-:W-:Y:S01]  /*19600*/  FMUL.FTZ R69, R2, R75 ;  /* 0x0000004b02457220 */ /* 0x000fe20000410000 */
[----:B------:R-:W-:-:S04]  /*19610*/  UMOV UR35, UR6 ;  /* 0x0000000600237c82 */ /* 0x000fc80008000000 */
[----:B------:R-:W3:Y:S01]  /*19620*/  MUFU.TANH R26, R26 ;  /* 0x0000001a001a7308 */ /* 0x000ee20000002400 */
[----:B0-----:R-:W-:-:S07]  /*19630*/  FMNMX.FTZ R11, R21, R10, !PT ;  /* 0x0000000a150b7209 */ /* 0x001fce0007810000 */
[----:B------:R-:W0:Y:S01]  /*19640*/  MUFU.TANH R28, R28 ;  /* 0x0000001c001c7308 */ /* 0x000e220000002400 */
[----:B--2---:R-:W-:Y:S01]  /*19650*/  FMNMX.FTZ R71, R25, R70, !PT ;  /* 0x0000004619477209 */ /* 0x004fe20007810000 */
[----:B------:R-:W-:-:S06]  /*19660*/  FMUL.FTZ R70, R2, R76 ;  /* 0x0000004c02467220 */ /* 0x000fcc0000410000 */
[----:B------:R-:W2:Y:S01]  /*19670*/  MUFU.TANH R27, R27 ;  /* 0x0000001b001b7308 */ /* 0x000ea20000002400 */
[----:B---3--:R-:W-:-:S07]  /*19680*/  FMNMX.FTZ R10, R26, R11, !PT ;  /* 0x0000000b1a0a7209 */ /* 0x008fce0007810000 */
[----:B------:R-:W3:Y:S01]  /*19690*/  MUFU.TANH R29, R29 ;  /* 0x0000001d001d7308 */ /* 0x000ee20000002400 */
[----:B0-----:R-:W-:Y:S01]  /*196a0*/  FMNMX.FTZ R72, R28, R71, !PT ;  /* 0x000000471c487209 */ /* 0x001fe20007810000 */
[----:B------:R-:W-:-:S06]  /*196b0*/  FMUL.FTZ R71, R2, R77 ;  /* 0x0000004d02477220 */ /* 0x000fcc0000410000 */
[----:B------:R-:W0:Y:S01]  /*196c0*/  MUFU.TANH R30, R30 ;  /* 0x0000001e001e7308 */ /* 0x000e220000002400 */
[----:B--2---:R-:W-:-:S07]  /*196d0*/  FMNMX.FTZ R11, R27, R10, !PT ;  /* 0x0000000a1b0b7209 */ /* 0x004fce0007810000 */
[----:B------:R-:W2:Y:S01]  /*196e0*/  MUFU.TANH R32, R32 ;  /* 0x0000002000207308 */ /* 0x000ea20000002400 */
[----:B---3--:R-:W-:-:S07]  /*196f0*/  FMNMX.FTZ R73, R29, R72, !PT ;  /* 0x000000481d497209 */ /* 0x008fce0007810000 */
[----:B------:R-:W3:Y:S01]  /*19700*/  MUFU.TANH R31, R31 ;  /* 0x0000001f001f7308 */ /* 0x000ee20000002400 */
[----:B0-----:R-:W-:-:S07]  /*19710*/  FMNMX.FTZ R10, R30, R11, !PT ;  /* 0x0000000b1e0a7209 */ /* 0x001fce0007810000 */
[----:B------:R-:W0:Y:S01]  /*19720*/  MUFU.TANH R33, R33 ;  /* 0x0000002100217308 */ /* 0x000e220000002400 */
[----:B--2---:R-:W-:-:S07]  /*19730*/  FMNMX.FTZ R72, R32, R73, !PT ;  /* 0x0000004920487209 */ /* 0x004fce0007810000 */
        /* <DEDUP_REMOVED lines=8> */
[----:B---3--:R-:W-:Y:S01]  /*197c0*/  FMNMX.FTZ R74, R36, R73, !PT ;  /* 0x00000049244a7209 */ /* 0x008fe20007810000 */
[----:B------:R-:W-:-:S06]  /*197d0*/  FMUL.FTZ R73, R2, R79 ;  /* 0x0000004f02497220 */ /* 0x000fcc0000410000 */
[----:B------:R-:W3:Y:S01]  /*197e0*/  MUFU.TANH R38, R38 ;  /* 0x0000002600267308 */ /* 0x000ee20000002400 */
[----:B0-----:R-:W-:-:S07]  /*197f0*/  FMNMX.FTZ R11, R35, R10, !PT ;  /* 0x0000000a230b7209 */ /* 0x001fce0007810000 */
        /* <DEDUP_REMOVED lines=64> */
[----:B------:R-:W-:Y:S01]  /*19c00*/  FMUL.FTZ R80, R2, R86 ;  /* 0x0000005602507220 */ /* 0x000fe20000410000 */
[----:B------:R-:W-:-:S05]  /*19c10*/  MOV R86, UR35 ;  /* 0x0000002300567c02 */ /* 0x000fca0008000f00 */
[----:B------:R-:W3:Y:S01]  /*19c20*/  MUFU.TANH R67, R67 ;  /* 0x0000004300437308 */ /* 0x000ee20000002400 */
[----:B0-----:R-:W-:-:S07]  /*19c30*/  FMNMX.FTZ R10, R66, R11, !PT ;  /* 0x0000000b420a7209 */ /* 0x001fce0007810000 */
[----:B------:R-:W0:Y:S01]  /*19c40*/  MUFU.TANH R69, R69 ;  /* 0x0000004500457308 */ /* 0x000e220000002400 */
[----:B--2---:R-:W-:Y:S01]  /*19c50*/  FMNMX.FTZ R82, R68, R81, !PT ;  /* 0x0000005144527209 */ /* 0x004fe20007810000 */
[----:B------:R-:W-:Y:S01]  /*19c60*/  FMUL.FTZ R81, R2, R87 ;  /* 0x0000005702517220 */ /* 0x000fe20000410000 */
[----:B------:R-:W-:-:S05]  /*19c70*/  IMAD.U32 R87, RZ, RZ, UR40 ;  /* 0x00000028ff577e24 */ /* 0x000fca000f8e00ff */
        /* <DEDUP_REMOVED lines=23> */
[----:B--2---:R-:W-:Y:S02]  /*19df0*/  FMNMX.FTZ R82, R80, R83, !PT ;  /* 0x0000005350527209 */ /* 0x004fe40007810000 */
[----:B---3--:R-:W-:-:S05]  /*19e00*/  FMNMX.FTZ R83, R79, R10, !PT ;  /* 0x0000000a4f537209 */ /* 0x008fca0007810000 */
[----:B------:R-:W2:Y:S01]  /*19e10*/  SHFL.BFLY PT, R10, R83, 0x2, 0x1f ;  /* 0x0c401f00530a7f89 */ /* 0x000ea200000e0000 */
[----:B0-----:R-:W-:-:S05]  /*19e20*/  FMNMX.FTZ R82, R81, R82, !PT ;  /* 0x0000005251527209 */ /* 0x001fca0007810000 */
[----:B------:R-:W0:Y:S01]  /*19e30*/  SHFL.BFLY PT, R11, R82, 0x2, 0x1f ;  /* 0x0c401f00520b7f89 */ /* 0x000e2200000e0000 */
[----:B--2---:R-:W-:Y:S01]  /*19e40*/  FMNMX.FTZ R84, R83, R10, !PT ;  /* 0x0000000a53547209 */ /* 0x004fe20007810000 */
[----:B------:R-:W-:Y:S01]  /*19e50*/  IMAD.U32 R83, RZ, RZ, UR35 ;  /* 0x00000023ff537e24 */ /* 0x000fe2000f8e00ff */
[----:B0-----:R-:W-:-:S03]  /*19e60*/  FMNMX.FTZ R85, R82, R11, !PT ;  /* 0x0000000b52557209 */ /* 0x001fc60007810000 */
[----:B------:R-:W0:Y:S04]  /*19e70*/  SHFL.BFLY PT, R11, R84, 0x1, 0x1f ;  /* 0x0c201f00540b7f89 */ /* 0x000e2800000e0000 */
[----:B------:R-:W2:Y:S01]  /*19e80*/  SHFL.BFLY PT, R10, R85, 0x1, 0x1f ;  /* 0x0c201f00550a7f89 */ /* 0x000ea200000e0000 */
[----:B0-----:R-:W-:Y:S02]  /*19e90*/  FMNMX.FTZ R11, R84, R11, !PT ;  /* 0x0000000b540b7209 */ /* 0x001fe40007810000 */
[----:B--2---:R-:W-:-:S03]  /*19ea0*/  FMNMX.FTZ R10, R85, R10, !PT ;  /* 0x0000000a550a7209 */ /* 0x004fc60007810000 */
[C---:B------:R-:W-:Y:S01]  /*19eb0*/  FFMA.FTZ R82, R11.reuse, R86, -8 ;  /* 0xc10000000b527423 */ /* 0x040fe20000010056 */
[----:B------:R-:W-:-:S01]  /*19ec0*/  FADD.FTZ R12, -R11, R12 ;  /* 0x0000000c0b0c7221 */ /* 0x000fc20000010100 */
[----:B------:R-:W-:Y:S02]  /*19ed0*/  IMAD R85, R168, 0x8, R16 ;  /* 0x00000008a8557824 */ /* 0x000fe400078e0210 */
        /* <DEDUP_REMOVED lines=32> */
[----:B------:R-:W-:-:S01]  /*1a0e0*/  FADD.FTZ R13, -R10, R13 ;  /* 0x0000000d0a0d7221 */ /* 0x000fc20000010100 */
[----:B------:R-:W-:Y:S01]  /*1a0f0*/  FFMA.FTZ R82, R10, R83, -8 ;  /* 0xc10000000a527423 */ /* 0x000fe20000010053 */
[----:B------:R-:W-:Y:S01]  /*1a100*/  FMUL.FTZ R12, R12, UR35 ;  /* 0x000000230c0c7c20 */ /* 0x000fe20008410000 */
[----:B------:R-:W-:Y:S01]  /*1a110*/  MUFU.EX2 R7, R7 ;  /* 0x0000000700077308 */ /* 0x000fe20000000800 */
[----:B------:R-:W-:Y:S01]  /*1a120*/  FMUL.FTZ R13, R13, UR35 ;  /* 0x000000230d0d7c20 */ /* 0x000fe20008410000 */
        /* <DEDUP_REMOVED lines=23> */
[----:B0-----:R-:W-:-:S01]  /*1a2a0*/  FFMA.FTZ R3, R12, R3, R7 ;  /* 0x000000030c037223 */ /* 0x001fc20000010007 */
        /* <DEDUP_REMOVED lines=12> */
[----:B------:R-:W-:-:S02]  /*1a370*/  FFMA.FTZ R81, R81, UR35, -R82 ;  /* 0x0000002351517c23 */ /* 0x000fc40008010852 */
[----:B------:R-:W3:Y:S01]  /*1a380*/  MUFU.EX2 R9, R9 ;  /* 0x0000000900097308 */ /* 0x000ee20000000800 */
[----:B--2---:R-:W-:-:S07]  /*1a390*/  FFMA.FTZ R0, R13, R0, R8 ;  /* 0x000000000d007223 */ /* 0x004fce0000010008 */
        /* <DEDUP_REMOVED lines=90> */
[----:B------:R-:W-:-:S05]  /*1a940*/  VIADD R0, R85, 0x22840 ;  /* 0x0002284055007836 */ /* 0x000fca0000000000 */
[----:B------:R-:W-:Y:S01]  /*1a950*/  PRMT R0, R87, 0x654, R0 ;  /* 0x0000065457007816 */ /* 0x000fe20000000000 */
[----:B------:R-:W2:Y:S01]  /*1a960*/  MUFU.EX2 R68, R68 ;  /* 0x0000004400447308 */ /* 0x000ea20000000800 */
[----:B0-----:R-:W-:-:S02]  /*1a970*/  FADD.FTZ R83, R65, R84 ;  /* 0x0000005441537221 */ /* 0x001fc40000010000 */
[----:B------:R0:W-:Y:S05]  /*1a980*/  SYNCS.ARRIVE.TRANS64.RED.A1T0 RZ, [R0+URZ], RZ ;  /* 0x000000ff00ff79a7 */ /* 0x0001ea000810043f */
[----:B------:R-:W4:Y:S01]  /*1a990*/  MUFU.EX2 R67, R67 ;  /* 0x0000004300437308 */ /* 0x000f220000000800 */
[----:B---3--:R-:W-:-:S07]  /*1a9a0*/  FADD.FTZ R84, R66, R3 ;  /* 0x0000000342547221 */ /* 0x008fce0000010000 */
[----:B------:R-:W3:Y:S01]  /*1a9b0*/  MUFU.EX2 R69, R69 ;  /* 0x0000004500457308 */ /* 0x000ee20000000800 */
[----:B--2---:R-:W-:-:S07]  /*1a9c0*/  FADD.FTZ R86, R68, R83 ;  /* 0x0000005344567221 */ /* 0x004fce0000010000 */
[----:B------:R-:W2:Y:S01]  /*1a9d0*/  MUFU.EX2 R70, R70 ;  /* 0x0000004600467308 */ /* 0x000ea20000000800 */
[----:B----4-:R-:W-:-:S07]  /*1a9e0*/  FADD.FTZ R3, R67, R84 ;  /* 0x0000005443037221 */ /* 0x010fce0000010000 */
[----:B------:R-:W4:Y:S01]  /*1a9f0*/  MUFU.EX2 R72, R72 ;  /* 0x0000004800487308 */ /* 0x000f220000000800 */
[----:B---3--:R-:W-:-:S07]  /*1aa00*/  FADD.FTZ R83, R69, R86 ;  /* 0x0000005645537221 */ /* 0x008fce0000010000 */
[----:B------:R-:W3:Y:S01]  /*1aa10*/  MUFU.EX2 R71, R71 ;  /* 0x0000004700477308 */ /* 0x000ee20000000800 */
[----:B--2---:R-:W-:-:S07]  /*1aa20*/  FADD.FTZ R82, R70, R3 ;  /* 0x0000000346527221 */ /* 0x004fce0000010000 */
[----:B------:R-:W2:Y:S01]  /*1aa30*/  MUFU.EX2 R73, R73 ;  /* 0x0000004900497308 */ /* 0x000ea20000000800 */
[----:B----4-:R-:W-:-:S07]  /*1aa40*/  FADD.FTZ R84, R72, R83 ;  /* 0x0000005348547221 */ /* 0x010fce0000010000 */
        /* <DEDUP_REMOVED lines=20> */
.L_x_1739:
[----:B------:R-:W-:Y:S01]  /*1ab90*/  F2FP.SATFINITE.E4M3.F32.PACK_AB_MERGE_C R20, R21, R20, RZ ;  /* 0x000000141514723e */ /* 0x000fe200048070ff */
[----:B------:R-:W-:Y:S01]  /*1aba0*/  FMUL.FTZ R88, R88, R12 ;  /* 0x0000000c58587220 */ /* 0x000fe20000410000 */
[----:B------:R-:W-:Y:S01]  /*1abb0*/  ISETP.GT.AND P1, PT, R4, R14, PT ;  /* 0x0000000e0400720c */ /* 0x000fe20003f24270 */
[----:B------:R-:W-:Y:S01]  /*1abc0*/  FMUL.FTZ R89, R89, R12 ;  /* 0x0000000c59597220 */ /* 0x000fe20000410000 */
[----:B------:R-:W-:Y:S01]  /*1abd0*/  F2FP.SATFINITE.E4M3.F32.PACK_AB_MERGE_C R164, R6, R7, R20 ;  /* 0x0000000706a4723e */ /* 0x000fe20004807014 */
[----:B------:R-:W-:Y:S01]  /*1abe0*/  IMAD R6, R15, 0x8, R16 ;  /* 0x000000080f067824 */ /* 0x000fe200078e0210 */
[----:B------:R-:W-:Y:S01]  /*1abf0*/  F2FP.SATFINITE.E4M3.F32.PACK_AB_MERGE_C R24, R25, R24, RZ ;  /* 0x000000181918723e */ /* 0x000fe200048070ff */
        /* <DEDUP_REMOVED lines=8> */
[----:B------:R-:W-:Y:S01]  /*1ac80*/  FMUL.FTZ R96, R96, R12 ;  /* 0x0000000c60607220 */ /* 0x000fe20000410000 */
[----:B------:R-:W-:Y:S01]  /*1ac90*/  F2FP.SATFINITE.E4M3.F32.PACK_AB_MERGE_C R40, R41, R40, RZ ;  /* 0x000000282928723e */ /* 0x000fe200048070ff */
[----:B------:R-:W-:Y:S01]  /*1aca0*/  FMUL.FTZ R97, R97, R12 ;  /* 0x0000000c61617220 */ /* 0x000fe20000410000 */
[----:B------:R-:W-:Y:S01]  /*1acb0*/  F2FP.SATFINITE.E4M3.F32.PACK_AB_MERGE_C R46, R47, R46, RZ ;  /* 0x0000002e2f2e723e */ /* 0x000fe200048070ff */
[----:B------:R0:W-:Y:S01]  /*1acc0*/  SYNCS.ARRIVE.TRANS64.RED.A1T0 RZ, [R6+URZ], RZ ;  /* 0x000000ff06ff79a7 */ /* 0x0001e2000810043f */
        /* <DEDUP_REMOVED lines=87> */
[----:B0-----:R-:W-:Y:S06]  /*1b240*/  @P1 BRA `(.L_x_1740) ;  /* 0xffffffd800041947 */ /* 0x001fec000383ffff */
.L_x_1728:
[----:B------:R-:W-:-:S13]  /*1b250*/  ISETP.GE.AND P1, PT, R4, R198, PT ;  /* 0x000000c60400720c */ /* 0x000fda0003f26270 */
[----:B------:R-:W-:Y:S05]  /*1b260*/  @!P1 BRA `(.L_x_1741) ;  /* 0x0000003800289947 */ /* 0x000fea0003800000 */
[----:B------:R-:W-:Y:S02]  /*1b270*/  IMAD.MOV.U32 R12, RZ, RZ, R10 ;  /* 0x000000ffff0c7224 */ /* 0x000fe400078e000a */
[----:B------:R-:W-:Y:S02]  /*1b280*/  IMAD.MOV.U32 R13, RZ, RZ, R11 ;  /* 0x000000ffff0d7224 */ /* 0x000fe400078e000b */
[----:B------:R-:W-:Y:S02]  /*1b290*/  IMAD.MOV.U32 R15, RZ, RZ, R169 ;  /* 0x000000ffff0f7224 */ /* 0x000fe400078e00a9 */
[----:B------:R-:W-:-:S07]  /*1b2a0*/  IMAD.MOV.U32 R14, RZ, RZ, R168 ;  /* 0x000000ffff0e7224 */ /* 0x000fce00078e00a8 */
.L_x_1761:
        /* <DEDUP_REMOVED lines=8> */
.L_x_1743:
[----:B------:R-:W-:-:S05]  /*1b330*/  VIADD R6, R14, 0x1 ;  /* 0x000000010e067836 */ /* 0x000fca0000000000 */
[----:B------:R-:W-:-:S04]  /*1b340*/  ISETP.NE.AND P2, PT, R6, 0x2, PT ;  /* 0x000000020600780c */ /* 0x000fc80003f45270 */
[----:B------:R-:W-:Y:S02]  /*1b350*/  SEL R7, R6, RZ, P2 ;  /* 0x000000ff06077207 */ /* 0x000fe40001000000 */
[----:B------:R-:W-:-:S03]  /*1b360*/  SHF.L.U32 R6, R169, 0x1f, RZ ;  /* 0x0000001fa9067819 */ /* 0x000fc600000006ff */
[----:B------:R-:W-:-:S04]  /*1b370*/  IMAD R7, R7, 0x8, R16 ;  /* 0x0000000807077824 */ /* 0x000fc800078e0210 */
[----:B------:R0:W2:Y:S01]  /*1b380*/  SYNCS.PHASECHK.TRANS64.TRYWAIT P2, [R7+URZ+0x22830], R6 ;  /* 0x02283006070075a7 */ /* 0x0000a2000804017f */
[----:B------:R-:W-:Y:S05]  /*1b390*/  @!P0 BRA `(.L_x_1744) ;  /* 0x0000000000048947 */ /* 0x000fea0003800000 */
[----:B------:R-:W-:Y:S01]  /*1b3a0*/  BPT.TRAP 0x1 ;  /* 0x000000040000795c */ /* 0x000fe20000300000 */
.L_x_1744:
[----:B------:R-:W-:Y:S04]  /*1b3b0*/  BSSY B0, `(.L_x_1742) ;  /* 0x0000004000007945 */ /* 0x000fe80003800000 */
[----:B--2---:R-:W-:Y:S05]  /*1b3c0*/  @P2 BRA `(.L_x_1745) ;  /* 0x0000000000082947 */ /* 0x004fea0003800000 */
[----:B------:R-:W2:Y:S02]  /*1b3d0*/  SYNCS.PHASECHK.TRANS64.TRYWAIT P2, [R7+URZ+0x22830], R6 ;  /* 0x02283006070075a7 */ /* 0x000ea4000804017f */
[----:B--2---:R-:W-:Y:S05]  /*1b3e0*/  @!P2 BRA `(.L_x_1746) ;  /* 0x000000ec002ca947 */ /* 0x004fea0003800000 */
.L_x_1745:
[----:B------:R-:W-:Y:S05]  /*1b3f0*/  BSYNC B0 ;  /* 0x0000000000007941 */ /* 0x000fea0003800000 */
.L_x_1742:
        /* <DEDUP_REMOVED lines=21> */
[----:B------:R-:W-:Y:S02]  /*1b550*/  R2UR UR10, R8 ;  /* 0x00000000080a72ca */ /* 0x000fe400000e0000 */
[----:B------:R-:W-:-:S04]  /*1b560*/  IADD3 R8, R6, 0x200, RZ ;  /* 0x0000020006087810 */ /* 0x000fc80007ffe0ff */
        /* <DEDUP_REMOVED lines=30> */
.L_x_1748:
[----:B------:R-:W-:Y:S01]  /*1b750*/  SHF.L.U32 R6, R15, 0x1f, RZ ;  /* 0x0000001f0f067819 */ /* 0x000fe200000006ff */
[----:B------:R-:W-:-:S04]  /*1b760*/  IMAD R7, R14, 0x8, R16 ;  /* 0x000000080e077824 */ /* 0x000fc800078e0210 */
[----:B------:R0:W2:Y:S01]  /*1b770*/  SYNCS.PHASECHK.TRANS64.TRYWAIT P1, [R7+URZ+0x22850], R6 ;  /* 0x02285006070075a7 */ /* 0x0000a2000802017f */
[----:B------:R-:W-:Y:S05]  /*1b780*/  @!P0 BRA `(.L_x_1749) ;  /* 0x0000000000048947 */ /* 0x000fea0003800000 */
[----:B------:R-:W-:Y:S01]  /*1b790*/  BPT.TRAP 0x1 ;  /* 0x000000040000795c */ /* 0x000fe20000300000 */
.L_x_1749:
[----:B--2---:R-:W-:Y:S05]  /*1b7a0*/  @P1 BRA `(.L_x_1747) ;  /* 0x0000000000081947 */ /* 0x004fea0003800000 */
[----:B------:R-:W2:Y:S02]  /*1b7b0*/  SYNCS.PHASECHK.TRANS64.TRYWAIT P1, [R7+URZ+0x22850], R6 ;  /* 0x02285006070075a7 */ /* 0x000ea4000802017f */
[----:B--2---:R-:W-:Y:S05]  /*1b7c0*/  @!P1 BRA `(.L_x_1750) ;  /* 0x000000e800489947 */ /* 0x004fea0003800000 */
.L_x_1747:
        /* <DEDUP_REMOVED lines=9> */
[----:B------:R-:W-:-:S03]  /*1b860*/  IMAD.MOV.U32 R7, RZ, RZ, 0x40000040 ;  /* 0x40000040ff077424 */ /* 0x000fc600078e00ff */
[C---:B------:R-:W-:Y:S02]  /*1b870*/  R2UR UR10, R6.reuse ;  /* 0x00000000060a72ca */ /* 0x040fe400000e0000 */
[----:B------:R-:W-:Y:S01]  /*1b880*/  R2UR UR11, R7 ;  /* 0x00000000070b72ca */ /* 0x000fe200000e0000 */
[----:B------:R-:W-:Y:S01]  /*1b890*/  IMAD.MOV.U32 R7, RZ, RZ, 0x40000040 ;  /* 0x40000040ff077424 */ /* 0x000fe200078e00ff */
[----:B------:R-:W-:-:S11]  /*1b8a0*/  IADD3 R8, R6, 0x2, RZ ;  /* 0x0000000206087810 */ /* 0x000fd60007ffe0ff */
        /* <DEDUP_REMOVED lines=25> */
.L_x_1751:
        /* <DEDUP_REMOVED lines=31> */
[----:B------:R-:W-:Y:S01]  /*1bc30*/  FMUL.FTZ R80, R2, R84 ;  /* 0x0000005402507220 */ /* 0x000fe20000410000 */
[----:B--2---:R-:W-:Y:S01]  /*1bc40*/  @P4 SHF.R.U32.HI R81, RZ, R7, R6 ;  /* 0x00000007ff514219 */ /* 0x004fe20000011606 */
[----:B------:R-:W-:Y:S02]  /*1bc50*/  IMAD R6, R168, 0x8, R16 ;  /* 0x00000008a8067824 */ /* 0x000fe400078e0210 */
[C---:B------:R-:W-:Y:S01]  /*1bc60*/  FMUL.FTZ R37, R2.reuse, R46 ;  /* 0x0000002e02257220 */ /* 0x040fe20000410000 */
[----:B------:R-:W-:Y:S01]  /*1bc70*/  FMUL.FTZ R61, R2, R65 ;  /* 0x00000041023d7220 */ /* 0x000fe20000410000 */
[----:B------:R-:W-:-:S02]  /*1bc80*/  IMAD.U32 R84, RZ, RZ, UR40 ;  /* 0x00000028ff547e24 */ /* 0x000fc4000f8e00ff */
[----:B------:R-:W-:Y:S01]  /*1bc90*/  FMUL.FTZ R46, R2, R55 ;  /* 0x00000037022e7220 */ /* 0x000fe20000410000 */
[----:B------:R-:W-:Y:S02]  /*1bca0*/  VIADD R7, R6, 0x22840 ;  /* 0x0002284006077836 */ /* 0x000fe40000000000 */
        /* <DEDUP_REMOVED lines=14> */
[----:B------:R-:W0:Y:S01]  /*1bd90*/  SHFL.IDX PT, R6, R81, RZ, 0x1c1f ;  /* 0x001c1fff51067589 */ /* 0x000e2200000e0000 */
[----:B------:R-:W-:-:S02]  /*1bda0*/  IMAD.SHL.U32 R77, R4, 0x80, RZ ;  /* 0x00000080044d7824 */ /* 0x000fc400078e00ff */
[C---:B------:R-:W-:Y:S01]  /*1bdb0*/  FMUL.FTZ R36, R2.reuse, R41 ;  /* 0x0000002902247220 */ /* 0x040fe20000410000 */
[C---:B------:R-:W-:Y:S01]  /*1bdc0*/  FMUL.FTZ R38, R2.reuse, R47 ;  /* 0x0000002f02267220 */ /* 0x040fe20000410000 */
[----:B------:R-:W-:Y:S01]  /*1bdd0*/  FMUL.FTZ R43, R2, R48 ;  /* 0x00000030022b7220 */ /* 0x000fe20000410000 */
[----:B------:R-:W-:Y:S01]  /*1bde0*/  PRMT R79, R84, 0x654, R7 ;  /* 0x00000654544f7816 */ /* 0x000fe20000000007 */
        /* <DEDUP_REMOVED lines=12> */
[----:B------:R-:W-:Y:S01]  /*1beb0*/  IADD3 R7, -R77, 0x1, RZ ;  /* 0x000000014d077810 */ /* 0x000fe20007ffe1ff */
[----:B------:R2:W-:Y:S01]  /*1bec0*/  SYNCS.ARRIVE.TRANS64.RED.A1T0 RZ, [R79+URZ], RZ ;  /* 0x000000ff4fff79a7 */ /* 0x0005e2000810043f */
[C---:B------:R-:W-:Y:S01]  /*1bed0*/  FMUL.FTZ R74, R2.reuse, R83 ;  /* 0x00000053024a7220 */ /* 0x040fe20000410000 */
[C---:B------:R-:W-:Y:S01]  /*1bee0*/  FMUL.FTZ R82, R2.reuse, R85 ;  /* 0x0000005502527220 */ /* 0x040fe20000410000 */
[----:B------:R-:W-:Y:S01]  /*1bef0*/  FMUL.FTZ R76, R2, R86 ;  /* 0x00000056024c7220 */ /* 0x000fe20000410000 */
[----:B------:R-:W-:Y:S01]  /*1bf00*/  IMAD R7, R172, -0x2, R7 ;  /* 0xfffffffeac077824 */ /* 0x000fe200078e0207 */
[----:B------:R-:W3:Y:S01]  /*1bf10*/  MUFU.TANH R10, R10 ;  /* 0x0000000a000a7308 */ /* 0x000ee20000002400 */
[----:B--2---:R-:W-:-:S03]  /*1bf20*/  FMUL.FTZ R79, R2, R87 ;  /* 0x00000057024f7220 */ /* 0x004fc60000410000 */
[----:B------:R-:W-:-:S04]  /*1bf30*/  IADD3 R7, -R170, R7, R171 ;  /* 0x00000007aa077210 */ /* 0x000fc80007ffe1ab */
[----:B------:R-:W2:Y:S01]  /*1bf40*/  MUFU.TANH R11, R11 ;  /* 0x0000000b000b7308 */ /* 0x000ea20000002400 */
[C---:B------:R-:W-:Y:S01]  /*1bf50*/  IADD3 R85, R7.reuse, UR43, RZ ;  /* 0x0000002b07557c10 */ /* 0x040fe2000fffe0ff */
[----:B------:R-:W-:-:S04]  /*1bf60*/  VIADD R86, R7, UR33 ;  /* 0x0000002107567c36 */ /* 0x000fc80008000000 */
[--C-:B0-----:R-:W-:Y:S02]  /*1bf70*/  IMAD.IADD R84, R86, 0x1, R6.reuse ;  /* 0x0000000156547824 */ /* 0x101fe400078e0206 */
[----:B------:R-:W0:Y:S01]  /*1bf80*/  MUFU.TANH R8, R8 ;  /* 0x0000000800087308 */ /* 0x000e220000002400 */
[----:B------:R-:W-:-:S07]  /*1bf90*/  IMAD.IADD R83, R85, 0x1, R6 ;  /* 0x0000000155537824 */ /* 0x000fce00078e0206 */
        /* <DEDUP_REMOVED lines=74> */
.L_x_1754:
[----:B------:R-:W-:-:S05]  /*1c440*/  IMAD.U32 R152, RZ, RZ, UR4 ;  /* 0x00000004ff987e24 */ /* 0x000fca000f8e00ff */
[----:B------:R-:W-:-:S13]  /*1c450*/  ISETP.NE.AND P1, PT, R152, 0x1, PT ;  /* 0x000000019800780c */ /* 0x000fda0003f25270 */
[----:B------:R-:W2:Y:S02]  /*1c460*/  @P1 LDC.64 R6, c[0x0][0x9e8] ;  /* 0x00027a00ff061b82 */ /* 0x000ea40000000a00 */
[----:B--2---:R-:W-:-:S05]  /*1c470*/  @P1 IMAD.HI.U32 R6, R87, R6, RZ ;  /* 0x0000000657061227 */ /* 0x004fca00078e00ff */
[----:B------:R-:W-:-:S07]  /*1c480*/  @P1 SHF.R.U32.HI R87, RZ, R7, R6 ;  /* 0x00000007ff571219 */ /* 0x000fce0000011606 */
.L_x_1755:
[----:B------:R-:W-:Y:S05]  /*1c490*/  BSYNC B0 ;  /* 0x0000000000007941 */ /* 0x000fea0003800000 */
.L_x_1753:
[----:B------:R-:W-:-:S04]  /*1c4a0*/  IMAD R87, R87, R152, -R77 ;  /* 0x0000009857577224 */ /* 0x000fc800078e0a4d */
[----:B------:R-:W-:-:S05]  /*1c4b0*/  IMAD R87, R172, -0x2, R87 ;  /* 0xfffffffeac577824 */ /* 0x000fca00078e0257 */
[----:B------:R-:W-:Y:S02]  /*1c4c0*/  VIADDMNMX R84, R87, R152, R84, PT ;  /* 0x0000009857547246 */ /* 0x000fe40003800154 */
[----:B------:R-:W-:-:S07]  /*1c4d0*/  VIMNMX R83, R83, R87, !PT ;  /* 0x0000005753537248 */ /* 0x000fce0007fe0100 */
.L_x_1752:
[----:B------:R-:W-:-:S04]  /*1c4e0*/  ISETP.GT.AND P1, PT, R4, -0x1, PT ;  /* 0xffffffff0400780c */ /* 0x000fc80003f24270 */
[C---:B------:R-:W-:Y:S02]  /*1c4f0*/  ISETP.GT.AND P3, PT, R83.reuse, RZ, P1 ;  /* 0x000000ff5300720c */ /* 0x040fe40000f64270 */
[----:B------:R-:W-:Y:S02]  /*1c500*/  ISETP.GT.AND P2, PT, R83, 0x1, P1 ;  /* 0x000000015300780c */ /* 0x000fe40000f44270 */
[C---:B------:R-:W-:Y:S02]  /*1c510*/  ISETP.LT.OR P3, PT, R84.reuse, 0x1, P3 ;  /* 0x000000015400780c */ /* 0x040fe40001f61670 */
[----:B------:R-:W-:Y:S02]  /*1c520*/  ISETP.LT.OR P2, PT, R84, 0x2, P2 ;  /* 0x000000025400780c */ /* 0x000fe40001741670 */
[----:B------:R-:W-:Y:S02]  /*1c530*/  FSEL R10, R10, -INF , !P3 ;  /* 0xff8000000a0a7808 */ /* 0x000fe40005800000 */
[----:B------:R-:W-:-:S02]  /*1c540*/  FSEL R87, R11, -INF , !P2 ;  /* 0xff8000000b577808 */ /* 0x000fc40005000000 */
[C---:B------:R-:W-:Y:S01]  /*1c550*/  ISETP.GT.AND P3, PT, R83.reuse, 0x8, P1 ;  /* 0x000000085300780c */ /* 0x040fe20000f64270 */
[----:B------:R-:W2:Y:S01]  /*1c560*/  SHFL.IDX PT, R11, R81, 0x1, 0x1c1f ;  /* 0x003c1f00510b7f89 */ /* 0x000ea200000e0000 */
[----:B------:R-:W-:Y:S02]  /*1c570*/  ISETP.GT.AND P2, PT, R83, 0x9, P1 ;  /* 0x000000095300780c */ /* 0x000fe40000f44270 */
[C---:B------:R-:W-:Y:S02]  /*1c580*/  ISETP.LT.OR P3, PT, R84.reuse, 0x9, P3 ;  /* 0x000000095400780c */ /* 0x040fe40001f61670 */
[----:B------:R-:W-:Y:S02]  /*1c590*/  ISETP.LT.OR P2, PT, R84, 0xa, P2 ;  /* 0x0000000a5400780c */ /* 0x000fe40001741670 */
[----:B0-----:R-:W-:Y:S02]  /*1c5a0*/  FSEL R21, R21, -INF , !P3 ;  /* 0xff80000015157808 */ /* 0x001fe40005800000 */
[----:B------:R-:W-:-:S02]  /*1c5b0*/  FSEL R24, R24, -INF , !P2 ;  /* 0xff80000018187808 */ /* 0x000fc40005000000 */
[C---:B------:R-:W-:Y:S02]  /*1c5c0*/  ISETP.GT.AND P3, PT, R83.reuse, 0x10, P1 ;  /* 0x000000105300780c */ /* 0x040fe40000f64270 */
[----:B------:R-:W-:Y:S02]  /*1c5d0*/  ISETP.GT.AND P2, PT, R83, 0x11, P1 ;  /* 0x000000115300780c */ /* 0x000fe40000f44270 */
[C---:B------:R-:W-:Y:S02]  /*1c5e0*/  ISETP.LT.OR P3, PT, R84.reuse, 0x11, P3 ;  /* 0x000000115400780c */ /* 0x040fe40001f61670 */
[----:B------:R-:W-:Y:S02]  /*1c5f0*/  ISETP.LT.OR P2, PT, R84, 0x12, P2 ;  /* 0x000000125400780c */ /* 0x000fe40001741670 */
[----:B------:R-:W-:Y:S02]  /*1c600*/  FSEL R27, R27, -INF , !P3 ;  /* 0xff8000001b1b7808 */ /* 0x000fe40005800000 */
[----:B------:R-:W-:-:S02]  /*1c610*/  FSEL R28, R28, -INF , !P2 ;  /* 0xff8000001c1c7808 */ /* 0x000fc40005000000 */
[C---:B------:R-:W-:Y:S01]  /*1c620*/  ISETP.GT.AND P3, PT, R83.reuse, 0x18, P1 ;  /* 0x000000185300780c */ /* 0x040fe20000f64270 */
[--C-:B--2---:R-:W-:Y:S01]  /*1c630*/  IMAD.IADD R86, R86, 0x1, R11.reuse ;  /* 0x0000000156567824 */ /* 0x104fe200078e020b */
[----:B------:R-:W-:Y:S01]  /*1c640*/  ISETP.GT.AND P2, PT, R83, 0x19, P1 ;  /* 0x000000195300780c */ /* 0x000fe20000f44270 */
[----:B------:R-:W-:Y:S01]  /*1c650*/  IMAD.IADD R85, R85, 0x1, R11 ;  /* 0x0000000155557824 */ /* 0x000fe200078e020b */
[C---:B------:R-:W-:Y:S02]  /*1c660*/  ISETP.LT.OR P3, PT, R84.reuse, 0x19, P3 ;  /* 0x000000195400780c */ /* 0x040fe40001f61670 */
[----:B------:R-:W-:Y:S02]  /*1c670*/  ISETP.LT.OR P2, PT, R84, 0x1a, P2 ;  /* 0x0000001a5400780c */ /* 0x000fe40001741670 */
[----:B------:R-:W-:Y:S02]  /*1c680*/  FSEL R31, R31, -INF , !P3 ;  /* 0xff8000001f1f7808 */ /* 0x000fe40005800000 */
[----:B------:R-:W-:-:S02]  /*1c690*/  FSEL R32, R32, -INF , !P2 ;  /* 0xff80000020207808 */ /* 0x000fc40005000000 */
[C---:B------:R-:W-:Y:S02]  /*1c6a0*/  ISETP.GT.AND P3, PT, R83.reuse, 0x20, P1 ;  /* 0x000000205300780c */ /* 0x040fe40000f64270 */
[----:B------:R-:W-:Y:S02]  /*1c6b0*/  ISETP.GT.AND P2, PT, R83, 0x21, P1 ;  /* 0x000000215300780c */ /* 0x000fe40000f44270 */
        /* <DEDUP_REMOVED lines=83> */
.L_x_1758:
[----:B------:R-:W-:-:S05]  /*1cbf0*/  IMAD.U32 R84, RZ, RZ, UR4 ;  /* 0x00000004ff547e24 */ /* 0x000fca000f8e00ff */
[----:B------:R-:W-:-:S13]  /*1cc00*/  ISETP.NE.AND P2, PT, R84, 0x1, PT ;  /* 0x000000015400780c */ /* 0x000fda0003f45270 */
[----:B------:R-:W0:Y:S02]  /*1cc10*/  @P2 LDC.64 R6, c[0x0][0x9e8] ;  /* 0x00027a00ff062b82 */ /* 0x000e240000000a00 */
[----:B0-----:R-:W-:-:S05]  /*1cc20*/  @P2 IMAD.HI.U32 R6, R11, R6, RZ ;  /* 0x000000060b062227 */ /* 0x001fca00078e00ff */
[----:B------:R-:W-:-:S07]  /*1cc30*/  @P2 SHF.R.U32.HI R11, RZ, R7, R6 ;  /* 0x00000007ff0b2219 */ /* 0x000fce0000011606 */
.L_x_1759:
[----:B------:R-:W-:Y:S05]  /*1cc40*/  BSYNC B0 ;  /* 0x0000000000007941 */ /* 0x000fea0003800000 */
.L_x_1757:
[----:B------:R-:W-:-:S04]  /*1cc50*/  IMAD R11, R11, R84, -R77 ;  /* 0x000000540b0b7224 */ /* 0x000fc800078e0a4d */
[----:B------:R-:W-:-:S05]  /*1cc60*/  IMAD R11, R172, -0x2, R11 ;  /* 0xfffffffeac0b7824 */ /* 0x000fca00078e020b */
[----:B------:R-:W-:Y:S02]  /*1cc70*/  VIADDMNMX R86, R11, R84, R86, PT ;  /* 0x000000540b567246 */ /* 0x000fe40003800156 */
[----:B------:R-:W-:-:S07]  /*1cc80*/  VIMNMX R85, R85, R11, !PT ;  /* 0x0000000b55557248 */ /* 0x000fce0007fe0100 */
.L_x_1756:
        /* <DEDUP_REMOVED lines=69> */
[C---:B------:R-:W-:Y:S02]  /*1d0e0*/  ISETP.GT.AND P2, PT, R85.reuse, 0x29, P1 ;  /* 0x000000295500780c */ /* 0x040fe40000f44270 */
[----:B------:R-:W-:Y:S02]  /*1d0f0*/  FSEL R44, R44, -INF , !P3 ;  /* 0xff8000002c2c7808 */ /* 0x000fe40005800000 */
[----:B------:R-:W-:Y:S02]  /*1d100*/  ISETP.GT.AND P3, PT, R85, 0x40, P1 ;  /* 0x000000405500780c */ /* 0x000fe40000f64270 */
[C---:B------:R-:W-:Y:S02]  /*1d110*/  ISETP.LT.OR P2, PT, R86.reuse, 0x2a, P2 ;  /* 0x0000002a5600780c */ /* 0x040fe40001741670 */
[----:B------:R-:W-:-:S02]  /*1d120*/  ISETP.LT.OR P3, PT, R86, 0x41, P3 ;  /* 0x000000415600780c */ /* 0x000fc40001f61670 */
[----:B------:R-:W-:Y:S02]  /*1d130*/  FSEL R38, R38, -INF , !P2 ;  /* 0xff80000026267808 */ /* 0x000fe40005000000 */
[C---:B------:R-:W-:Y:S02]  /*1d140*/  ISETP.GT.AND P2, PT, R85.reuse, 0x31, P1 ;  /* 0x000000315500780c */ /* 0x040fe40000f44270 */
        /* <DEDUP_REMOVED lines=24> */
[----:B------:R-:W-:Y:S01]  /*1d2d0*/  ISETP.GT.AND P3, PT, R85, 0x49, P1 ;  /* 0x000000495500780c */ /* 0x000fe20000f64270 */
[--C-:B------:R-:W-:Y:S01]  /*1d2e0*/  FFMA.FTZ R77, R28, UR35, -R6.reuse ;  /* 0x000000231c4d7c23 */ /* 0x100fe20008010806 */
[----:B------:R-:W-:Y:S01]  /*1d2f0*/  FMNMX.FTZ R10, R27, R12, !PT ;  /* 0x0000000c1b0a7209 */ /* 0x000fe20007810000 */
[--C-:B------:R-:W-:Y:S01]  /*1d300*/  FFMA.FTZ R28, R31, UR35, -R6.reuse ;  /* 0x000000231f1c7c23 */ /* 0x100fe20008010806 */
[----:B------:R-:W-:Y:S01]  /*1d310*/  ISETP.LT.OR P3, PT, R86, 0x4a, P3 ;  /* 0x0000004a5600780c */ /* 0x000fe20001f61670 */
[----:B------:R0:W-:Y:S01]  /*1d320*/  MUFU.EX2 R8, R83 ;  /* 0x0000005300087308 */ /* 0x0001e20000000800 */
[----:B------:R-:W-:Y:S01]  /*1d330*/  FMNMX.FTZ R10, R9, R10, !PT ;  /* 0x0000000a090a7209 */ /* 0x000fe20007810000 */
[--C-:B------:R-:W-:Y:S01]  /*1d340*/  FFMA.FTZ R7, R87, UR35, -R6.reuse ;  /* 0x0000002357077c23 */ /* 0x100fe20008010806 */
[----:B------:R-:W-:Y:S01]  /*1d350*/  FSEL R54, R54, -INF , !P3 ;  /* 0xff80000036367808 */ /* 0x000fe20005800000 */
[--C-:B------:R-:W-:Y:S01]  /*1d360*/  FFMA.FTZ R87, R36, UR35, -R6.reuse ;  /* 0x0000002324577c23 */ /* 0x100fe20008010806 */
[----:B------:R-:W-:Y:S01]  /*1d370*/  FMNMX.FTZ R81, R15, R10, !PT ;  /* 0x0000000a0f517209 */ /* 0x000fe20007810000 */
[--C-:B------:R-:W-:Y:S01]  /*1d380*/  FFMA.FTZ R36, R39, UR35, -R6.reuse ;  /* 0x0000002327247c23 */ /* 0x100fe20008010806 */
[----:B------:R-:W-:Y:S01]  /*1d390*/  ISETP.GT.AND P3, PT, R85, 0x50, P1 ;  /* 0x000000505500780c */ /* 0x000fe20000f64270 */
[--C-:B------:R-:W-:Y:S01]  /*1d3a0*/  FFMA.FTZ R152, R53, UR35, -R6.reuse ;  /* 0x0000002335987c23 */ /* 0x100fe20008010806 */
[----:B------:R-:W-:Y:S01]  /*1d3b0*/  FMNMX.FTZ R10, R20, R81, !PT ;  /* 0x00000051140a7209 */ /* 0x000fe20007810000 */
[--C-:B0-----:R-:W-:Y:S01]  /*1d3c0*/  FFMA.FTZ R83, R32, UR35, -R6.reuse ;  /* 0x0000002320537c23 */ /* 0x101fe20008010806 */
[----:B------:R-:W-:Y:S01]  /*1d3d0*/  ISETP.LT.OR P3, PT, R86, 0x51, P3 ;  /* 0x000000515600780c */ /* 0x000fe20001f61670 */
[--C-:B------:R-:W-:Y:S01]  /*1d3e0*/  FFMA.FTZ R32, R35, UR35, -R6.reuse ;  /* 0x0000002323207c23 */ /* 0x100fe20008010806 */
        /* <DEDUP_REMOVED lines=9> */
[--C-:B------:R-:W-:Y:S01]  /*1d480*/  FFMA.FTZ R158, R69, UR35, -R6.reuse ;  /* 0x00000023459e7c23 */ /* 0x100fe20008010806 */
[----:B------:R-:W-:Y:S01]  /*1d490*/  ISETP.LT.OR P3, PT, R86, 0x52, P3 ;  /* 0x000000525600780c */ /* 0x000fe20001f61670 */
[--C-:B------:R-:W-:Y:S01]  /*1d4a0*/  FFMA.FTZ R160, R73, UR35, -R6.reuse ;  /* 0x0000002349a07c23 */ /* 0x100fe20008010806 */
[----:B------:R-:W-:Y:S01]  /*1d4b0*/  FMNMX.FTZ R10, R30, R81, !PT ;  /* 0x000000511e0a7209 */ /* 0x000fe20007810000 */
[--C-:B------:R-:W-:Y:S01]  /*1d4c0*/  FFMA.FTZ R61, R75, UR35, -R6.reuse ;  /* 0x000000234b3d7c23 */ /* 0x100fe20008010806 */
[----:B------:R-:W-:Y:S01]  /*1d4d0*/  FSEL R58, R58, -INF , !P3 ;  /* 0xff8000003a3a7808 */ /* 0x000fe20005800000 */
[--C-:B------:R-:W-:Y:S01]  /*1d4e0*/  FFMA.FTZ R78, R78, UR35, -R6.reuse ;  /* 0x000000234e4e7c23 */ /* 0x100fe20008010806 */
[----:B------:R-:W-:Y:S01]  /*1d4f0*/  FMNMX.FTZ R35, R33, R10, !PT ;  /* 0x0000000a21237209 */ /* 0x000fe20007810000 */
[----:B------:R-:W-:Y:S01]  /*1d500*/  FFMA.FTZ R82, R82, UR35, -R6 ;  /* 0x0000002352527c23 */ /* 0x000fe20008010806 */
[----:B------:R-:W-:Y:S01]  /*1d510*/  ISETP.GT.AND P3, PT, R85, 0x58, P1 ;  /* 0x000000585500780c */ /* 0x000fe20000f64270 */
[----:B------:R-:W-:Y:S01]  /*1d520*/  MUFU.EX2 R84, R84 ;  /* 0x0000005400547308 */ /* 0x000fe20000000800 */
[----:B------:R-:W-:-:S02]  /*1d530*/  FMNMX.FTZ R10, R34, R35, !PT ;  /* 0x00000023220a7209 */ /* 0x000fc40007810000 */
[----:B------:R-:W-:Y:S02]  /*1d540*/  ISETP.LT.OR P3, PT, R86, 0x59, P3 ;  /* 0x000000595600780c */ /* 0x000fe40001f61670 */
[----:B------:R-:W-:Y:S02]  /*1d550*/  FMNMX.FTZ R81, R37, R10, !PT ;  /* 0x0000000a25517209 */ /* 0x000fe40007810000 */
[----:B------:R-:W-:Y:S01]  /*1d560*/  FSEL R60, R60, -INF , !P3 ;  /* 0xff8000003c3c7808 */ /* 0x000fe20005800000 */
[----:B------:R-:W-:Y:S01]  /*1d570*/  MUFU.EX2 R7, R7 ;  /* 0x0000000700077308 */ /* 0x000fe20000000800 */
[----:B------:R-:W-:Y:S02]  /*1d580*/  FMNMX.FTZ R10, R38, R81, !PT ;  /* 0x00000051260a7209 */ /* 0x000fe40007810000 */
[----:B------:R-:W-:Y:S02]  /*1d590*/  ISETP.GT.AND P3, PT, R85, 0x59, P1 ;  /* 0x000000595500780c */ /* 0x000fe40000f64270 */
[----:B------:R-:W-:Y:S01]  /*1d5a0*/  FMNMX.FTZ R39, R41, R10, !PT ;  /* 0x0000000a29277209 */ /* 0x000fe20007810000 */
[--C-:B------:R-:W-:Y:S01]  /*1d5b0*/  FFMA.FTZ R10, R40, UR35, -R6.reuse ;  /* 0x00000023280a7c23 */ /* 0x100fe20008010806 */
[----:B------:R-:W-:Y:S01]  /*1d5c0*/  ISETP.LT.OR P3, PT, R86, 0x5a, P3 ;  /* 0x0000005a5600780c */ /* 0x000fe20001f61670 */
[--C-:B------:R-:W-:Y:S01]  /*1d5d0*/  FFMA.FTZ R40, R43, UR35, -R6.reuse ;  /* 0x000000232b287c23 */ /* 0x100fe20008010806 */
[----:B------:R-:W-:Y:S01]  /*1d5e0*/  FMNMX.FTZ R81, R42, R39, !PT ;  /* 0x000000272a517209 */ /* 0x000fe20007810000 */
[--C-:B------:R-:W-:Y:S01]  /*1d5f0*/  FFMA.FTZ R43, R45, UR35, -R6.reuse ;  /* 0x000000232d2b7c23 */ /* 0x100fe20008010806 */
[----:B------:R-:W-:Y:S01]  /*1d600*/  FSEL R62, R62, -INF , !P3 ;  /* 0xff8000003e3e7808 */ /* 0x000fe20005800000 */
        /* <DEDUP_REMOVED lines=9> */
[--C-:B0-----:R-:W-:Y:S01]  /*1d6a0*/  FFMA.FTZ R10, R49, UR35, -R6.reuse ;  /* 0x00000023310a7c23 */ /* 0x101fe20008010806 */
        /* <DEDUP_REMOVED lines=17> */
[----:B------:R-:W-:-:S02]  /*1d7c0*/  FMNMX.FTZ R81, R58, R81, !PT ;  /* 0x000000513a517209 */ /* 0x000fc40007810000 */
[----:B------:R-:W-:Y:S01]  /*1d7d0*/  ISETP.LT.OR P3, PT, R86, 0x6a, P3 ;  /* 0x0000006a5600780c */ /* 0x000fe20001f61670 */
[----:B------:R-:W-:Y:S01]  /*1d7e0*/  MUFU.EX2 R28, R28 ;  /* 0x0000001c001c7308 */ /* 0x000fe20000000800 */
[----:B------:R-:W-:Y:S02]  /*1d7f0*/  FMNMX.FTZ R81, R60, R81, !PT ;  /* 0x000000513c517209 */ /* 0x000fe40007810000 */
[----:B------:R-:W-:Y:S02]  /*1d800*/  FSEL R47, R70, -INF , !P3 ;  /* 0xff800000462f7808 */ /* 0x000fe40005800000 */
[----:B------:R-:W-:Y:S02]  /*1d810*/  ISETP.GT.AND P3, PT, R85, 0x70, P1 ;  /* 0x000000705500780c */ /* 0x000fe40000f64270 */
[----:B------:R-:W-:Y:S01]  /*1d820*/  FMNMX.FTZ R81, R62, R81, !PT ;  /* 0x000000513e517209 */ /* 0x000fe20007810000 */
[----:B------:R0:W-:Y:S01]  /*1d830*/  MUFU.EX2 R70, R10 ;  /* 0x0000000a00467308 */ /* 0x0001e20000000800 */
[----:B------:R-:W-:-:S02]  /*1d840*/  ISETP.LT.OR P3, PT, R86, 0x71, P3 ;  /* 0x000000715600780c */ /* 0x000fc40001f61670 */
[----:B------:R-:W-:Y:S02]  /*1d850*/  FMNMX.FTZ R81, R64, R81, !PT ;  /* 0x0000005140517209 */ /* 0x000fe40007810000 */
[----:B------:R-:W-:Y:S02]  /*1d860*/  FSEL R72, R72, -INF , !P3 ;  /* 0xff80000048487808 */ /* 0x000fe40005800000 */
[----:B------:R-:W-:Y:S01]  /*1d870*/  ISETP.GT.AND P3, PT, R85, 0x71, P1 ;  /* 0x000000715500780c */ /* 0x000fe20000f64270 */
[----:B------:R-:W-:Y:S01]  /*1d880*/  MUFU.EX2 R31, R83 ;  /* 0x00000053001f7308 */ /* 0x000fe20000000800 */
[----:B------:R-:W-:Y:S02]  /*1d890*/  FMNMX.FTZ R81, R66, R81, !PT ;  /* 0x0000005142517209 */ /* 0x000fe40007810000 */
[----:B------:R-:W-:Y:S02]  /*1d8a0*/  ISETP.LT.OR P3, PT, R86, 0x72, P3 ;  /* 0x000000725600780c */ /* 0x000fe40001f61670 */
[----:B0-----:R-:W-:-:S02]  /*1d8b0*/  FMNMX.FTZ R10, R68, R81, !PT ;  /* 0x00000051440a7209 */ /* 0x001fc40007810000 */
[----:B------:R-:W-:Y:S01]  /*1d8c0*/  FSEL R74, R74, -INF , !P3 ;  /* 0xff8000004a4a7808 */ /* 0x000fe20005800000 */
[----:B------:R-:W-:Y:S01]  /*1d8d0*/  MUFU.EX2 R32, R32 ;  /* 0x0000002000207308 */ /* 0x000fe20000000800 */
[----:B------:R-:W-:Y:S02]  /*1d8e0*/  ISETP.GT.AND P3, PT, R85, 0x78, P1 ;  /* 0x000000785500780c */ /* 0x000fe40000f64270 */
[----:B------:R-:W-:Y:S02]  /*1d8f0*/  FMNMX.FTZ R53, R47, R10, !PT ;  /* 0x0000000a2f357209 */ /* 0x000fe40007810000 */
[----:B------:R-:W-:Y:S02]  /*1d900*/  ISETP.GT.AND P1, PT, R85, 0x79, P1 ;  /* 0x000000795500780c */ /* 0x000fe40000f24270 */
[----:B------:R-:W-:Y:S01]  /*1d910*/  ISETP.LT.OR P3, PT, R86, 0x79, P3 ;  /* 0x000000795600780c */ /* 0x000fe20001f61670 */
[----:B------:R-:W-:Y:S01]  /*1d920*/  MUFU.EX2 R35, R87 ;  /* 0x0000005700237308 */ /* 0x000fe20000000800 */
[----:B------:R-:W-:-:S02]  /*1d930*/  FMNMX.FTZ R53, R72, R53, !PT ;  /* 0x0000003548357209 */ /* 0x000fc40007810000 */
[----:B------:R-:W-:Y:S01]  /*1d940*/  ISETP.LT.OR P1, PT, R86, 0x7a, P1 ;  /* 0x0000007a5600780c */ /* 0x000fe20000f21670 */
[----:B------:R-:W-:-:S01]  /*1d950*/  FFMA.FTZ R86, R57, UR35, -R6 ;  /* 0x0000002339567c23 */ /* 0x000fc20008010806 */
[----:B------:R-:W-:Y:S01]  /*1d960*/  FSEL R76, R76, -INF , !P3 ;  /* 0xff8000004c4c7808 */ /* 0x000fe20005800000 */
[----:B------:R-:W-:-:S01]  /*1d970*/  FFMA.FTZ R57, R67, UR35, -R6 ;  /* 0x0000002343397c23 */ /* 0x000fc20008010806 */
[----:B------:R-:W-:Y:S01]  /*1d980*/  FMNMX.FTZ R53, R74, R53, !PT ;  /* 0x000000354a357209 */ /* 0x000fe20007810000 */
[----:B------:R-:W-:Y:S01]  /*1d990*/  MUFU.EX2 R36, R36 ;  /* 0x0000002400247308 */ /* 0x000fe20000000800 */
[----:B------:R-:W-:Y:S02]  /*1d9a0*/  FSEL R79, R79, -INF , !P1 ;  /* 0xff8000004f4f7808 */ /* 0x000fe40004800000 */
[----:B------:R-:W-:Y:S01]  /*1d9b0*/  FMNMX.FTZ R10, R76, R53, !PT ;  /* 0x000000354c0a7209 */ /* 0x000fe20007810000 */
[----:B------:R-:W-:-:S03]  /*1d9c0*/  FFMA.FTZ R53, R59, UR35, -R6 ;  /* 0x000000233b357c23 */ /* 0x000fc60008010806 */
[----:B------:R-:W-:Y:S01]  /*1d9d0*/  FMNMX.FTZ R10, R79, R10, !PT ;  /* 0x0000000a4f0a7209 */ /* 0x000fe20007810000 */
[----:B------:R-:W-:Y:S04]  /*1d9e0*/  MUFU.EX2 R40, R40 ;  /* 0x0000002800287308 */ /* 0x000fe80000000800 */
[----:B------:R-:W0:Y:S04]  /*1d9f0*/  SHFL.BFLY PT, R59, R10, 0x2, 0x1f ;  /* 0x0c401f000a3b7f89 */ /* 0x000e2800000e0000 */
[----:B------:R-:W-:Y:S08]  /*1da00*/  MUFU.EX2 R43, R43 ;  /* 0x0000002b002b7308 */ /* 0x000ff00000000800 */
[----:B------:R-:W-:Y:S08]  /*1da10*/  MUFU.EX2 R45, R45 ;  /* 0x0000002d002d7308 */ /* 0x000ff00000000800 */
[----:B------:R-:W-:Y:S01]  /*1da20*/  MUFU.EX2 R49, R49 ;  /* 0x0000003100317308 */ /* 0x000fe20000000800 */
[----:B0-----:R-:W-:Y:S01]  /*1da30*/  FMNMX.FTZ R65, R10, R59, !PT ;  /* 0x0000003b0a417209 */ /* 0x001fe20007810000 */
[----:B------:R-:W-:Y:S01]  /*1da40*/  FFMA.FTZ R59, R71, UR35, -R6 ;  /* 0x00000023473b7c23 */ /* 0x000fe20008010806 */
[----:B------:R-:W-:-:S05]  /*1da50*/  FSEL R6, R11, RZ, P2 ;  /* 0x000000ff0b067208 */ /* 0x000fca0001000000 */
[----:B------:R-:W-:Y:S01]  /*1da60*/  MUFU.EX2 R152, R152 ;  /* 0x0000009800987308 */ /* 0x000fe20000000800 */
[----:B------:R-:W0:Y:S01]  /*1da70*/  SHFL.BFLY PT, R10, R65, 0x1, 0x1f ;  /* 0x0c201f00410a7f89 */ /* 0x000e2200000e0000 */
[----:B------:R-:W-:-:S04]  /*1da80*/  FADD.FTZ R13, -R6, R13 ;  /* 0x0000000d060d7221 */ /* 0x000fc80000010100 */
[----:B------:R-:W-:Y:S02]  /*1da90*/  FMUL.FTZ R13, R13, UR35 ;  /* 0x000000230d0d7c20 */ /* 0x000fe40008410000 */
[----:B------:R-:W-:Y:S08]  /*1daa0*/  MUFU.EX2 R51, R51 ;  /* 0x0000003300337308 */ /* 0x000ff00000000800 */
[----:B------:R-:W2:Y:S08]  /*1dab0*/  MUFU.EX2 R13, R13 ;  /* 0x0000000d000d7308 */ /* 0x000eb00000000800 */
[----:B------:R-:W-:Y:S01]  /*1dac0*/  MUFU.EX2 R86, R86 ;  /* 0x0000005600567308 */ /* 0x000fe20000000800 */
[----:B0-----:R-:W-:Y:S01]  /*1dad0*/  FMNMX.FTZ R10, R65, R10, !PT ;  /* 0x0000000a410a7209 */ /* 0x001fe20007810000 */
[----:B------:R-:W-:-:S03]  /*1dae0*/  IMAD.U32 R65, RZ, RZ, UR35 ;  /* 0x00000023ff417e24 */ /* 0x000fc6000f8e00ff */
[C---:B------:R-:W-:Y:S01]  /*1daf0*/  FSETP.NEU.FTZ.AND P1, PT, R10.reuse, -INF , PT ;  /* 0xff8000000a00780b */ /* 0x040fe20003f3d000 */
[----:B------:R-:W-:-:S02]  /*1db00*/  FFMA.FTZ R65, R10, R65, -8 ;  /* 0xc10000000a417423 */ /* 0x000fc40000010041 */
[----:B------:R-:W-:Y:S03]  /*1db10*/  MUFU.EX2 R53, R53 ;  /* 0x0000003500357308 */ /* 0x000fe60000000800 */
[----:B------:R-:W-:-:S05]  /*1db20*/  FSEL R65, R65, RZ, P1 ;  /* 0x000000ff41417208 */ /* 0x000fca0000800000 */
[--C-:B------:R-:W-:Y:S01]  /*1db30*/  FFMA.FTZ R80, R9, UR35, -R65.reuse ;  /* 0x0000002309507c23 */ /* 0x100fe20008010841 */
[----:B------:R-:W-:-:S01]  /*1db40*/  FFMA.FTZ R9, R15, UR35, -R65 ;  /* 0x000000230f097c23 */ /* 0x000fc20008010841 */
[--C-:B------:R-:W-:Y:S01]  /*1db50*/  FFMA.FTZ R15, R25, UR35, -R65.reuse ;  /* 0x00000023190f7c23 */ /* 0x100fe20008010841 */
[----:B------:R-:W-:-:S01]  /*1db60*/  FFMA.FTZ R25, R29, UR35, -R65 ;  /* 0x000000231d197c23 */ /* 0x000fc20008010841 */
[--C-:B------:R-:W-:Y:S01]  /*1db70*/  FFMA.FTZ R29, R33, UR35, -R65.reuse ;  /* 0x00000023211d7c23 */ /* 0x100fe20008010841 */
[----:B------:R-:W-:-:S01]  /*1db80*/  FFMA.FTZ R33, R37, UR35, -R65 ;  /* 0x0000002325217c23 */ /* 0x000fc20008010841 */
[--C-:B------:R-:W-:Y:S01]  /*1db90*/  FFMA.FTZ R37, R41, UR35, -R65.reuse ;  /* 0x0000002329257c23 */ /* 0x100fe20008010841 */
[----:B------:R-:W-:Y:S01]  /*1dba0*/  FSEL R41, R10, RZ, P1 ;  /* 0x000000ff0a297208 */ /* 0x000fe20000800000 */
[--C-:B------:R-:W-:Y:S01]  /*1dbb0*/  FFMA.FTZ R69, R44, UR35, -R65.reuse ;  /* 0x000000232c457c23 */ /* 0x100fe20008010841 */
[----:B------:R-:W-:-:S01]  /*1dbc0*/  FFMA.FTZ R27, R27, UR35, -R65 ;  /* 0x000000231b1b7c23 */ /* 0x000fc20008010841 */
[----:B------:R-:W-:Y:S01]  /*1dbd0*/  MUFU.EX2 R80, R80 ;  /* 0x0000005000507308 */ /* 0x000fe20000000800 */
[----:B------:R-:W-:-:S01]  /*1dbe0*/  FFMA.FTZ R20, R20, UR35, -R65 ;  /* 0x0000002314147c23 */ /* 0x000fc20008010841 */
[----:B------:R-:W-:Y:S01]  /*1dbf0*/  FADD.FTZ R41, -R41, R12 ;  /* 0x0000000c29297221 */ /* 0x000fe20000010100 */
[----:B------:R-:W-:-:S01]  /*1dc00*/  FFMA.FTZ R26, R26, UR35, -R65 ;  /* 0x000000231a1a7c23 */ /* 0x000fc20008010841 */
[----:B------:R-:W-:Y:S01]  /*1dc10*/  FFMA.FTZ R67, R50, UR35, -R65 ;  /* 0x0000002332437c23 */ /* 0x000fe20008010841 */
[----:B--2---:R-:W-:-:S01]  /*1dc20*/  FFMA.FTZ R50, R13, R3, R84 ;  /* 0x000000030d327223 */ /* 0x004fc20000010054 */
[----:B------:R-:W-:Y:S01]  /*1dc30*/  FMUL.FTZ R44, R41, UR35 ;  /* 0x00000023292c7c20 */ /* 0x000fe20008410000 */
[----:B------:R-:W-:-:S01]  /*1dc40*/  FFMA.FTZ R30, R30, UR35, -R65 ;  /* 0x000000231e1e7c23 */ /* 0x000fc20008010841 */
[----:B------:R-:W-:Y:S01]  /*1dc50*/  MUFU.EX2 R27, R27 ;  /* 0x0000001b001b7308 */ /* 0x000fe20000000800 */
[----:B------:R-:W-:-:S01]  /*1dc60*/  FADD.FTZ R50, R7, R50 ;  /* 0x0000003207327221 */ /* 0x000fc20000010000 */
[--C-:B------:R-:W-:Y:S01]  /*1dc70*/  FFMA.FTZ R41, R46, UR35, -R65.reuse ;  /* 0x000000232e297c23 */ /* 0x100fe20008010841 */
[----:B------:R-:W-:-:S01]  /*1dc80*/  FFMA.FTZ R34, R34, UR35, -R65 ;  /* 0x0000002322227c23 */ /* 0x000fc20008010841 */
[--C-:B------:R-:W-:Y:S01]  /*1dc90*/  FFMA.FTZ R46, R48, UR35, -R65.reuse ;  /* 0x00000023302e7c23 */ /* 0x100fe20008010841 */
[----:B------:R-:W-:-:S01]  /*1dca0*/  FFMA.FTZ R48, R52, UR35, -R65 ;  /* 0x0000002334307c23 */ /* 0x000fc20008010841 */
[--C-:B------:R-:W-:Y:S01]  /*1dcb0*/  FFMA.FTZ R38, R38, UR35, -R65.reuse ;  /* 0x0000002326267c23 */ /* 0x100fe20008010841 */
[----:B------:R-:W-:-:S01]  /*1dcc0*/  FFMA.FTZ R42, R42, UR35, -R65 ;  /* 0x000000232a2a7c23 */ /* 0x000fc20008010841 */
[----:B------:R-:W0:Y:S01]  /*1dcd0*/  MUFU.EX2 R44, R44 ;  /* 0x0000002c002c7308 */ /* 0x000e220000000800 */
[----:B------:R-:W-:-:S07]  /*1dce0*/  FFMA.FTZ R47, R47, UR35, -R65 ;  /* 0x000000232f2f7c23 */ /* 0x000fce0008010841 */
[----:B------:R-:W2:Y:S08]  /*1dcf0*/  MUFU.EX2 R9, R9 ;  /* 0x0000000900097308 */ /* 0x000eb00000000800 */
[----:B------:R-:W3:Y:S01]  /*1dd00*/  MUFU.EX2 R20, R20 ;  /* 0x0000001400147308 */ /* 0x000ee20000000800 */
[----:B0-----:R-:W-:-:S04]  /*1dd10*/  FFMA.FTZ R3, R44, R0, R27 ;  /* 0x000000002c037223 */ /* 0x001fc8000001001b */
[----:B------:R-:W-:Y:S01]  /*1dd20*/  FADD.FTZ R0, R80, R3 ;  /* 0x0000000350007221 */ /* 0x000fe20000010000 */
[----:B------:R-:W-:-:S01]  /*1dd30*/  FADD.FTZ R3, R21, R50 ;  /* 0x0000003215037221 */ /* 0x000fc20000010000 */
[----:B------:R-:W-:Y:S01]  /*1dd40*/  FFMA.FTZ R50, R56, UR35, -R65 ;  /* 0x0000002338327c23 */ /* 0x000fe20008010841 */
[----:B------:R-:W0:Y:S01]  /*1dd50*/  MUFU.EX2 R15, R15 ;  /* 0x0000000f000f7308 */ /* 0x000e220000000800 */
[----:B--2---:R-:W-:-:S01]  /*1dd60*/  FADD.FTZ R71, R9, R0 ;  /* 0x0000000009477221 */ /* 0x004fc20000010000 */
[----:B------:R-:W-:-:S04]  /*1dd70*/  FADD.FTZ R3, R24, R3 ;  /* 0x0000000318037221 */ /* 0x000fc80000010000 */
[----:B------:R-:W-:Y:S02]  /*1dd80*/  FADD.FTZ R52, R8, R3 ;  /* 0x0000000308347221 */ /* 0x000fe40000010000 */
[----:B------:R-:W2:Y:S01]  /*1dd90*/  MUFU.EX2 R26, R26 ;  /* 0x0000001a001a7308 */ /* 0x000ea20000000800 */
[----:B---3--:R-:W-:-:S01]  /*1dda0*/  FADD.FTZ R0, R20, R71 ;  /* 0x0000004714007221 */ /* 0x008fc20000010000 */
[----:B------:R-:W-:Y:S01]  /*1ddb0*/  FADD.FTZ R73, R77, R52 ;  /* 0x000000344d497221 */ /* 0x000fe20000010000 */
[----:B------:R-:W-:-:S03]  /*1ddc0*/  FFMA.FTZ R71, R58, UR35, -R65 ;  /* 0x000000233a477c23 */ /* 0x000fc60008010841 */
[----:B------:R-:W-:Y:S02]  /*1ddd0*/  FADD.FTZ R52, R28, R73 ;  /* 0x000000491c347221 */ /* 0x000fe40000010000 */
[----:B------:R-:W3:Y:S01]  /*1dde0*/  MUFU.EX2 R25, R25 ;  /* 0x0000001900197308 */ /* 0x000ee20000000800 */
[----:B0-----:R-:W-:-:S01]  /*1ddf0*/  FADD.FTZ R3, R15, R0 ;  /* 0x000000000f037221 */ /* 0x001fc20000010000 */
[----:B------:R-:W-:Y:S01]  /*1de00*/  FADD.FTZ R73, R31, R52 ;  /* 0x000000341f497221 */ /* 0x000fe20000010000 */
[----:B------:R-:W-:-:S05]  /*1de10*/  FFMA.FTZ R52, R60, UR35, -R65 ;  /* 0x000000233c347c23 */ /* 0x000fca0008010841 */
[----:B------:R-:W0:Y:S01]  /*1de20*/  MUFU.EX2 R30, R30 ;  /* 0x0000001e001e7308 */ /* 0x000e220000000800 */
[----:B--2---:R-:W-:-:S07]  /*1de30*/  FADD.FTZ R0, R26, R3 ;  /* 0x000000031a007221 */ /* 0x004fce0000010000 */
[----:B------:R-:W2:Y:S01]  /*1de40*/  MUFU.EX2 R29, R29 ;  /* 0x0000001d001d7308 */ /* 0x000ea20000000800 */
[----:B---3--:R-:W-:-:S07]  /*1de50*/  FADD.FTZ R3, R25, R0 ;  /* 0x0000000019037221 */ /* 0x008fce0000010000 */
[----:B------:R-:W3:Y:S01]  /*1de60*/  MUFU.EX2 R34, R34 ;  /* 0x0000002200227308 */ /* 0x000ee20000000800 */
[----:B0-----:R-:W-:-:S07]  /*1de70*/  FADD.FTZ R0, R30, R3 ;  /* 0x000000031e007221 */ /* 0x001fce0000010000 */
[----:B------:R-:W0:Y:S01]  /*1de80*/  MUFU.EX2 R33, R33 ;  /* 0x0000002100217308 */ /* 0x000e220000000800 */
[----:B--2---:R-:W-:-:S07]  /*1de90*/  FADD.FTZ R3, R29, R0 ;  /* 0x000000001d037221 */ /* 0x004fce0000010000 */
[----:B------:R-:W2:Y:S01]  /*1dea0*/  MUFU.EX2 R38, R38 ;  /* 0x0000002600267308 */ /* 0x000ea20000000800 */
[----:B---3--:R-:W-:-:S07]  /*1deb0*/  FADD.FTZ R0, R34, R3 ;  /* 0x0000000322007221 */ /* 0x008fce0000010000 */
[----:B------:R3:W-:Y:S01]  /*1dec0*/  MUFU.EX2 R12, R69 ;  /* 0x00000045000c7308 */ /* 0x0007e20000000800 */
[----:B0-----:R-:W-:-:S07]  /*1ded0*/  FADD.FTZ R3, R33, R0 ;  /* 0x0000000021037221 */ /* 0x001fce0000010000 */
[----:B------:R-:W0:Y:S01]  /*1dee0*/  MUFU.EX2 R37, R37 ;  /* 0x0000002500257308 */ /* 0x000e220000000800 */
[----:B---3--:R-:W-:-:S01]  /*1def0*/  FFMA.FTZ R69, R54, UR35, -R65 ;  /* 0x0000002336457c23 */ /* 0x008fc20008010841 */
[----:B------:R-:W-:Y:S01]  /*1df00*/  FADD.FTZ R54, R32, R73 ;  /* 0x0000004920367221 */ /* 0x000fe20000010000 */
[----:B--2---:R-:W-:-:S01]  /*1df10*/  FADD.FTZ R0, R38, R3 ;  /* 0x0000000326007221 */ /* 0x004fc20000010000 */
[----:B------:R-:W-:Y:S02]  /*1df20*/  FFMA.FTZ R73, R62, UR35, -R65 ;  /* 0x000000233e497c23 */ /* 0x000fe40008010841 */
[----:B------:R-:W-:-:S02]  /*1df30*/  FADD.FTZ R75, R35, R54 ;  /* 0x00000036234b7221 */ /* 0x000fc40000010000 */
[----:B------:R-:W2:Y:S02]  /*1df40*/  MUFU.EX2 R42, R42 ;  /* 0x0000002a002a7308 */ /* 0x000ea40000000800 */
[----:B------:R-:W-:-:S04]  /*1df50*/  FADD.FTZ R54, R36, R75 ;  /* 0x0000004b24367221 */ /* 0x000fc80000010000 */
[----:B------:R-:W-:Y:S01]  /*1df60*/  FADD.FTZ R75, R39, R54 ;  /* 0x00000036274b7221 */ /* 0x000fe20000010000 */
[----:B------:R-:W-:-:S01]  /*1df70*/  FFMA.FTZ R54, R64, UR35, -R65 ;  /* 0x0000002340367c23 */ /* 0x000fc20008010841 */
[----:B------:R-:W3:Y:S01]  /*1df80*/  MUFU.EX2 R41, R41 ;  /* 0x0000002900297308 */ /* 0x000ee20000000800 */
[----:B0-----:R-:W-:-:S01]  /*1df90*/  FADD.FTZ R3, R37, R0 ;  /* 0x0000000025037221 */ /* 0x001fc20000010000 */
[----:B------:R-:W-:Y:S01]  /*1dfa0*/  FADD.FTZ R56, R40, R75 ;  /* 0x0000004b28387221 */ /* 0x000fe20000010000 */
[----:B------:R-:W-:-:S03]  /*1dfb0*/  FFMA.FTZ R75, R66, UR35, -R65 ;  /* 0x00000023424b7c23 */ /* 0x000fc60008010841 */
[----:B------:R-:W-:Y:S02]  /*1dfc0*/  FADD.FTZ R56, R43, R56 ;  /* 0x000000382b387221 */ /* 0x000fe40000010000 */
[----:B------:R-:W0:Y:S01]  /*1dfd0*/  MUFU.EX2 R46, R46 ;  /* 0x0000002e002e7308 */ /* 0x000e220000000800 */
[----:B--2---:R-:W-:-:S01]  /*1dfe0*/  FADD.FTZ R3, R42, R3 ;  /* 0x000000032a037221 */ /* 0x004fc20000010000 */
[----:B------:R-:W-:Y:S01]  /*1dff0*/  FADD.FTZ R81, R45, R56 ;  /* 0x000000382d517221 */ /* 0x000fe20000010000 */
[----:B------:R-:W-:-:S02]  /*1e000*/  FFMA.FTZ R56, R68, UR35, -R65 ;  /* 0x0000002344387c23 */ /* 0x000fc40008010841 */
[----:B------:R-:W-:Y:S01]  /*1e010*/  FADD.FTZ R0, R12, R3 ;  /* 0x000000030c007221 */ /* 0x000fe20000010000 */
[----:B------:R-:W-:-:S02]  /*1e020*/  FADD.FTZ R58, R70, R81 ;  /* 0x00000051463a7221 */ /* 0x000fc40000010000 */
[----:B------:R-:W2:Y:S01]  /*1e030*/  MUFU.EX2 R67, R67 ;  /* 0x0000004300437308 */ /* 0x000ea20000000800 */
[----:B---3--:R-:W-:-:S01]  /*1e040*/  FADD.FTZ R3, R41, R0 ;  /* 0x0000000029037221 */ /* 0x008fc20000010000 */
[----:B------:R-:W-:-:S04]  /*1e050*/  FADD.FTZ R81, R49, R58 ;  /* 0x0000003a31517221 */ /* 0x000fc80000010000 */
[----:B------:R-:W-:Y:S02]  /*1e060*/  FADD.FTZ R58, R152, R81 ;  /* 0x00000051983a7221 */ /* 0x000fe40000010000 */
[----:B------:R-:W3:Y:S01]  /*1e070*/  MUFU.EX2 R48, R48 ;  /* 0x0000003000307308 */ /* 0x000ee20000000800 */
[----:B0-----:R-:W-:-:S01]  /*1e080*/  FADD.FTZ R0, R46, R3 ;  /* 0x000000032e007221 */ /* 0x001fc20000010000 */
[----:B------:R-:W-:Y:S01]  /*1e090*/  FADD.FTZ R81, R51, R58 ;  /* 0x0000003a33517221 */ /* 0x000fe20000010000 */
[----:B------:R-:W-:-:S03]  /*1e0a0*/  FFMA.FTZ R58, R72, UR35, -R65 ;  /* 0x00000023483a7c23 */ /* 0x000fc60008010841 */
[----:B------:R-:W-:Y:S02]  /*1e0b0*/  FADD.FTZ R60, R86, R81 ;  /* 0x00000051563c7221 */ /* 0x000fe40000010000 */
[----:B------:R-:W0:Y:S01]  /*1e0c0*/  MUFU.EX2 R69, R69 ;  /* 0x0000004500457308 */ /* 0x000e220000000800 */
[----:B--2---:R-:W-:-:S01]  /*1e0d0*/  FADD.FTZ R3, R67, R0 ;  /* 0x0000000043037221 */ /* 0x004fc20000010000 */
[----:B------:R-:W-:-:S06]  /*1e0e0*/  FADD.FTZ R81, R53, R60 ;  /* 0x0000003c35517221 */ /* 0x000fcc0000010000 */
        /* <DEDUP_REMOVED lines=8> */
[----:B------:R-:W-:-:S06]  /*1e170*/  FFMA.FTZ R81, R74, UR35, -R65 ;  /* 0x000000234a517c23 */ /* 0x000fcc0008010841 */
[----:B------:R-:W3:Y:S01]  /*1e180*/  MUFU.EX2 R52, R52 ;  /* 0x0000003400347308 */ /* 0x000ee20000000800 */
[----:B0-----:R-:W-:-:S07]  /*1e190*/  FADD.FTZ R3, R71, R0 ;  /* 0x0000000047037221 */ /* 0x001fce0000010000 */
[----:B------:R-:W0:Y:S01]  /*1e1a0*/  MUFU.EX2 R156, R156 ;  /* 0x0000009c009c7308 */ /* 0x000e220000000800 */
[----:B--2---:R-:W-:-:S01]  /*1e1b0*/  FADD.FTZ R83, R55, R60 ;  /* 0x0000003c37537221 */ /* 0x004fc20000010000 */
[--C-:B------:R-:W-:Y:S01]  /*1e1c0*/  FFMA.FTZ R60, R76, UR35, -R65.reuse ;  /* 0x000000234c3c7c23 */ /* 0x100fe20008010841 */
[----:B------:R-:W-:-:S05]  /*1e1d0*/  FFMA.FTZ R65, R79, UR35, -R65 ;  /* 0x000000234f417c23 */ /* 0x000fca0008010841 */
        /* <DEDUP_REMOVED lines=33> */
[----:B0-----:R-:W-:-:S01]  /*1e3f0*/  FADD.FTZ R0, R60, R3 ;  /* 0x000000033c007221 */ /* 0x001fc20000010000 */
[----:B--2---:R-:W-:-:S03]  /*1e400*/  FADD.FTZ R3, R6, R79 ;  /* 0x0000004f06037221 */ /* 0x004fc60000010000 */
[----:B---3--:R-:W-:Y:S01]  /*1e410*/  FADD.FTZ R0, R65, R0 ;  /* 0x0000000041007221 */ /* 0x008fe20000010000 */
[----:B------:R-:W-:Y:S06]  /*1e420*/  @!P0 BRA `(.L_x_1760) ;  /* 0x0000000000048947 */ /* 0x000fec0003800000 */
[----:B------:R-:W-:Y:S01]  /*1e430*/  BPT.TRAP 0x1 ;  /* 0x000000040000795c */ /* 0x000fe20000300000 */
.L_x_1760:
[----:B------:R-:W-:Y:S01]  /*1e440*/  F2FP.SATFINITE.E4M3.F32.PACK_AB_MERGE_C R63, R6, R63, RZ ;  /* 0x0000003f063f723e */ /* 0x000fe200048070ff */
[----:B------:R-:W-:Y:S01]  /*1e450*/  IMAD R6, R14, 0x8, R16 ;  /* 0x000000080e067824 */ /* 0x000fe200078e0210 */
[----:B------:R-:W-:Y:S01]  /*1e460*/  F2FP.SATFINITE.E4M3.F32.PACK_AB_MERGE_C R21, R24, R21, RZ ;  /* 0x000000151815723e */ /* 0x000fe200048070ff */
[-C--:B------:R-:W-:Y:S01]  /*1e470*/  FMUL.FTZ R88, R88, R13.reuse ;  /* 0x0000000d58587220 */ /* 0x080fe20000410000 */
[----:B------:R-:W-:Y:S01]  /*1e480*/  ISETP.GT.AND P1, PT, R4, R198, PT ;  /* 0x000000c60400720c */ /* 0x000fe20003f24270 */
[----:B------:R-:W-:Y:S01]  /*1e490*/  VIADD R6, R6, 0x22860 ;  /* 0x0002286006067836 */ /* 0x000fe20000000000 */
[----:B------:R-:W-:Y:S01]  /*1e4a0*/  F2FP.SATFINITE.E4M3.F32.PACK_AB_MERGE_C R164, R7, R84, R21 ;  /* 0x0000005407a4723e */ /* 0x000fe20004807015 */
[-C--:B------:R-:W-:Y:S01]  /*1e4b0*/  FMUL.FTZ R89, R89, R13.reuse ;  /* 0x0000000d59597220 */ /* 0x080fe20000410000 */
[----:B------:R-:W-:Y:S01]  /*1e4c0*/  MOV R7, UR40 ;  /* 0x0000002800077c02 */ /* 0x000fe20008000f00 */
        /* <DEDUP_REMOVED lines=13> */
[----:B------:R-:W-:Y:S01]  /*1e5a0*/  F2FP.SATFINITE.E4M3.F32.PACK_AB_MERGE_C R55, R154, R53, R55 ;  /* 0x000000359a37723e */ /* 0x000fe20004807037 */
[----:B------:R-:W-:Y:S01]  /*1e5b0*/  FMUL.FTZ R104, R104, R13 ;  /* 0x0000000d68687220 */ /* 0x000fe20000410000 */
        /* <DEDUP_REMOVED lines=82> */
[----:B------:R-:W-:Y:S02]  /*1eae0*/  IMAD.MOV.U32 R14, RZ, RZ, R168 ;  /* 0x000000ffff0e7224 */ /* 0x000fe400078e00a8 */
[----:B------:R-:W-:Y:S01]  /*1eaf0*/  IMAD.MOV.U32 R158, RZ, RZ, R55 ;  /* 0x000000ffff9e7224 */ /* 0x000fe200078e0037 */
[----:B0-----:R-:W-:Y:S06]  /*1eb00*/  @P1 BRA `(.L_x_1761) ;  /* 0xffffffc400e81947 */ /* 0x001fec000383ffff */
.L_x_1741:
[----:B------:R-:W-:Y:S05]  /*1eb10*/  WARPSYNC.ALL ;  /* 0x0000000000007948 */ /* 0x000fea0003800000 */
[----:B------:R-:W-:Y:S06]  /*1eb20*/  BAR.ARV 0x8, 0x180 ;  /* 0x0206000000007b1d */ /* 0x000fec0000002000 */
[----:B------:R-:W-:Y:S05]  /*1eb30*/  @!P0 BRA `(.L_x_1762) ;  /* 0x0000000000048947 */ /* 0x000fea0003800000 */
[----:B------:R-:W-:Y:S01]  /*1eb40*/  BPT.TRAP 0x1 ;  /* 0x000000040000795c */ /* 0x000fe20000300000 */
.L_x_1762:
[----:B------:R-:W-:Y:S01]  /*1eb50*/  IMAD R13, R168, 0x8, R16 ;  /* 0x00000008a80d7824 */ /* 0x000fe200078e0210 */
[----:B------:R-:W-:-:S04]  /*1eb60*/  SHF.L.U32 R2, R169, 0x1f, RZ ;  /* 0x0000001fa9027819 */ /* 0x000fc800000006ff */
[----:B------:R0:W2:Y:S01]  /*1eb70*/  SYNCS.PHASECHK.TRANS64.TRYWAIT P1, [R13+URZ+0x22850], R2 ;  /* 0x022850020d0075a7 */ /* 0x0000a2000802017f */
[----:B------:R-:W-:Y:S05]  /*1eb80*/  @!P0 BRA `(.L_x_1763) ;  /* 0x0000000000048947 */ /* 0x000fea0003800000 */
[----:B------:R-:W-:Y:S01]  /*1eb90*/  BPT.TRAP 0x1 ;  /* 0x000000040000795c */ /* 0x000fe20000300000 */
.L_x_1763:
[----:B------:R-:W-:-:S05]  /*1eba0*/  VIADD R16, R16, 0x400 ;  /* 0x0000040010107836 */ /* 0x000fca0000000000 */
[----:B------:R-:W-:-:S04]  /*1ebb0*/  SHF.R.U32.HI R16, RZ, 0x4, R16 ;  /* 0x00000004ff107819 */ /* 0x000fc80000011610 */
[----:B------:R-:W-:-:S04]  /*1ebc0*/  LOP3.LUT R16, R16, 0x3fff, RZ, 0xc0, !PT ;  /* 0x00003fff10107812 */ /* 0x000fc800078ec0ff */
[----:B------:R-:W-:Y:S01]  /*1ebd0*/  LOP3.LUT R5, R16, 0x10000, RZ, 0xfc, !PT ;  /* 0x0001000010057812 */ /* 0x000fe200078efcff */
[----:B--2---:R-:W-:Y:S06]  /*1ebe0*/  @P1 BRA `(.L_x_1764) ;  /* 0x0000000000081947 */ /* 0x004fec0003800000 */
[----:B------:R-:W2:Y:S02]  /*1ebf0*/  SYNCS.PHASECHK.TRANS64.TRYWAIT P1, [R13+URZ+0x22850], R2 ;  /* 0x022850020d0075a7 */ /* 0x000ea4000802017f */
[----:B--2---:R-:W-:Y:S05]  /*1ec00*/  @!P1 BRA `(.L_x_1765) ;  /* 0x000000b4004c9947 */ /* 0x004fea0003800000 */
.L_x_1764:
[----:B------:R-:W-:Y:S01]  /*1ec10*/  IMAD R4, R168, 0x400, R5 ;  /* 0x00000400a8047824 */ /* 0x000fe200078e0205 */
[----:B------:R-:W-:Y:S05]  /*1ec20*/  WARPSYNC.ALL ;  /* 0x0000000000007948 */ /* 0x000fea0003800000 */
[----:B------:R-:W-:Y:S01]  /*1ec30*/  IMAD.MOV.U32 R5, RZ, RZ, 0x40000040 ;  /* 0x40000040ff057424 */ /* 0x000fe200078e00ff */
[----:B------:R-:W-:Y:S01]  /*1ec40*/  R2UR UR6, R4 ;  /* 0x00000000040672ca */ /* 0x000fe200000e0000 */
[----:B------:R-:W-:Y:S01]  /*1ec50*/  WARPGROUP.ARRIVE ;  /* 0x00000000000079c5 */ /* 0x000fe20000000000 */
[----:B------:R-:W-:Y:S02]  /*1ec60*/  ULDC.64 UR4, c[0x0][0x9a0] ;  /* 0x0002680000047ab9 */ /* 0x000fe40000000a00 */
[----:B------:R-:W-:-:S02]  /*1ec70*/  R2UR UR7, R5 ;  /* 0x00000000050772ca */ /* 0x000fc400000e0000 */
[----:B------:R-:W-:-:S04]  /*1ec80*/  ISETP.NE.U32.AND P1, PT, RZ, UR4, PT ;  /* 0x00000004ff007c0c */ /* 0x000fc8000bf25070 */
[----:B------:R-:W-:-:S07]  /*1ec90*/  ISETP.NE.AND.EX P1, PT, RZ, UR5, PT, P1 ;  /* 0x00000005ff007c0c */ /* 0x000fce000bf25310 */
[----:B------:R-:W-:Y:S06]  /*1eca0*/  QGMMA.64x128x32.F32.E4M3.E4M3 R88, R164, gdesc[UR4], R88, gsb0 ;  /* 0x01e00004a4587df3 */ /* 0x000fec0008000858 */
[----:B------:R-:W0:Y:S01]  /*1ecb0*/  @P1 LDC.64 R6, c[0x0][0x9c8] ;  /* 0x00027200ff061b82 */ /* 0x000e220000000a00 */
[----:B------:R-:W-:Y:S02]  /*1ecc0*/  @P1 SHF.R.S32.HI R5, RZ, 0x1f, R23 ;  /* 0x0000001fff051819 */ /* 0x000fe40000011417 */
[----:B------:R-:W-:-:S05]  /*1ecd0*/  @P1 SHF.R.S32.HI R15, RZ, 0x1f, R22 ;  /* 0x0000001fff0f1819 */ /* 0x000fca0000011416 */
[----:B------:R-:W3:Y:S01]  /*1ece0*/  @P1 LDC.64 R8, c[0x0][0x9d0] ;  /* 0x00027400ff081b82 */ /* 0x000ee20000000a00 */
[----:B0-2---:R-:W-:-:S04]  /*1ecf0*/  @P1 IMAD R2, R5, R6, RZ ;  /* 0x0000000605021224 */ /* 0x005fc800078e02ff */
[C---:B------:R-:W-:Y:S02]  /*1ed00*/  @P1 IMAD R5, R23.reuse, R7, R2 ;  /* 0x0000000717051224 */ /* 0x040fe400078e0202 */
[----:B------:R-:W-:-:S04]  /*1ed10*/  @P1 IMAD.WIDE.U32 R6, R23, R6, RZ ;  /* 0x0000000617061225 */ /* 0x000fc800078e00ff */
[----:B---3--:R-:W-:Y:S01]  /*1ed20*/  @P1 IMAD R2, R15, R8, RZ ;  /* 0x000000080f021224 */ /* 0x008fe200078e02ff */
[----:B------:R-:W-:-:S03]  /*1ed30*/  @P1 IADD3 R7, R7, R5, RZ ;  /* 0x0000000507071210 */ /* 0x000fc60007ffe0ff */
[C---:B------:R-:W-:Y:S02]  /*1ed40*/  @P1 IMAD R5, R22.reuse, R9, R2 ;  /* 0x0000000916051224 */ /* 0x040fe400078e0202 */
[----:B------:R-:W-:-:S04]  /*1ed50*/  @P1 IMAD.WIDE.U32 R6, R22, R8, R6 ;  /* 0x0000000816061225 */ /* 0x000fc800078e0006 */
[----:B------:R-:W-:Y:S01]  /*1ed60*/  @P1 IMAD.IADD R5, R7, 0x1, R5 ;  /* 0x0000000107051824 */ /* 0x000fe200078e0205 */
[C---:B------:R-:W-:Y:S01]  /*1ed70*/  @P1 LEA R8, P2, R6.reuse, UR4, 0x2 ;  /* 0x0000000406081c11 */ /* 0x040fe2000f8410ff */
[----:B------:R-:W-:Y:S02]  /*1ed80*/  IMAD.MOV.U32 R7, RZ, RZ, 0x40000040 ;  /* 0x40000040ff077424 */ /* 0x000fe400078e00ff */
[----:B------:R-:W-:Y:S01]  /*1ed90*/  IMAD.MOV.U32 R2, RZ, RZ, 0x3f800000 ;  /* 0x3f800000ff027424 */ /* 0x000fe200078e00ff */
[----:B------:R-:W-:Y:S01]  /*1eda0*/  @P1 LEA.HI.X R9, R6, UR5, R5, 0x2, P2 ;  /* 0x0000000506091c11 */ /* 0x000fe200090f1405 */
[----:B------:R-:W-:Y:S01]  /*1edb0*/  VIADD R6, R4, 0x2 ;  /* 0x0000000204067836 */ /* 0x000fe20000000000 */
[----:B------:R-:W-:-:S03]  /*1edc0*/  R2UR UR7, R7 ;  /* 0x00000000070772ca */ /* 0x000fc600000e0000 */
[----:B------:R0:W2:Y:S01]  /*1edd0*/  @P1 LDG.E R2, desc[UR38][R8.64] ;  /* 0x0000002608021981 */ /* 0x0000a2000c1e1900 */
[----:B------:R-:W-:Y:S01]  /*1ede0*/  R2UR UR6, R6 ;  /* 0x00000000060672ca */ /* 0x000fe200000e0000 */
[----:B------:R-:W-:Y:S02]  /*1edf0*/  WARPGROUP.DEPBAR.LE gsb0, 0x0 ;  /* 0x00008000000079c5 */ /* 0x000fe40000010000 */
[----:B------:R-:W-:-:S10]  /*1ee00*/  WARPGROUP.ARRIVE ;  /* 0x00000000000079c5 */ /* 0x000fd40000000000 */
[----:B------:R-:W-:Y:S01]  /*1ee10*/  QGMMA.64x128x32.F32.E4M3.E4M3 R88, R160, gdesc[UR4], R88, gsb0 ;  /* 0x01e00004a0587df3 */ /* 0x000fe20008000858 */
[----:B------:R-:W-:Y:S02]  /*1ee20*/  VIADD R6, R4, 0x4 ;  /* 0x0000000404067836 */ /* 0x000fe40000000000 */
[----:B------:R-:W-:-:S03]  /*1ee30*/  IMAD.MOV.U32 R7, RZ, RZ, 0x40000040 ;  /* 0x40000040ff077424 */ /* 0x000fc600078e00ff */
[----:B------:R-:W-:Y:S02]  /*1ee40*/  R2UR UR6, R6 ;  /* 0x00000000060672ca */ /* 0x000fe400000e0000 */
[----:B------:R-:W-:Y:S01]  /*1ee50*/  R2UR UR7, R7 ;  /* 0x00000000070772ca */ /* 0x000fe200000e0000 */
[----:B------:R-:W-:Y:S02]  /*1ee60*/  VIADD R4, R4, 0x6 ;  /* 0x0000000604047836 */ /* 0x000fe40000000000 */
[----:B------:R-:W-:Y:S01]  /*1ee70*/  IMAD.MOV.U32 R5, RZ, RZ, 0x40000040 ;  /* 0x40000040ff057424 */ /* 0x000fe200078e00ff */
[----:B------:R-:W3:Y:S04]  /*1ee80*/  SHFL.BFLY PT, R6, R3, 0x2, 0x1f ;  /* 0x0c401f0003067f89 */ /* 0x000ee800000e0000 */
[----:B------:R-:W4:Y:S01]  /*1ee90*/  SHFL.BFLY PT, R7, R0, 0x2, 0x1f ;  /* 0x0c401f0000077f89 */ /* 0x000f2200000e0000 */
[----:B------:R-:W-:-:S02]  /*1eea0*/  WARPGROUP.DEPBAR.LE gsb0, 0x0 ;  /* 0x00008000000079c5 */ /* 0x000fc40000010000 */
[----:B------:R-:W-:-:S06]  /*1eeb0*/  WARPGROUP.ARRIVE ;  /* 0x00000000000079c5 */ /* 0x000fcc0000000000 */
[----:B------:R-:W-:Y:S01]  /*1eec0*/  QGMMA.64x128x32.F32.E4M3.E4M3 R88, R156, gdesc[UR4], R88, gsb0 ;  /* 0x01e000049c587df3 */ /* 0x000fe20008000858 */
[----:B------:R-:W-:Y:S02]  /*1eed0*/  R2UR UR6, R4 ;  /* 0x00000000040672ca */ /* 0x000fe400000e0000 */
[----:B------:R-:W-:Y:S01]  /*1eee0*/  R2UR UR7, R5 ;  /* 0x00000000050772ca */ /* 0x000fe200000e0000 */
[----:B---3--:R-:W-:-:S01]  /*1eef0*/  FADD.FTZ R6, R6, R3 ;  /* 0x0000000306067221 */ /* 0x008fc20000010000 */
[----:B----4-:R-:W-:-:S04]  /*1ef00*/  FADD.FTZ R7, R7, R0 ;  /* 0x0000000007077221 */ /* 0x010fc80000010000 */
[----:B------:R-:W3:Y:S04]  /*1ef10*/  SHFL.BFLY PT, R5, R6, 0x1, 0x1f ;  /* 0x0c201f0006057f89 */ /* 0x000ee800000e0000 */
[----:B------:R-:W0:Y:S01]  /*1ef20*/  SHFL.BFLY PT, R4, R7, 0x1, 0x1f ;  /* 0x0c201f0007047f89 */ /* 0x000e2200000e0000 */
[----:B------:R-:W-:Y:S02]  /*1ef30*/  IMAD.MOV.U32 R3, RZ, RZ, RZ ;  /* 0x000000ffff037224 */ /* 0x000fe400078e00ff */
[----:B---3--:R-:W-:Y:S01]  /*1ef40*/  FADD.FTZ R5, R6, R5 ;  /* 0x0000000506057221 */ /* 0x008fe20000010000 */
        /* <DEDUP_REMOVED lines=13> */
[----:B------:R-:W3:Y:S08]  /*1f020*/  @P3 MUFU.LG2 R6, R12 ;  /* 0x0000000c00063308 */ /* 0x000ef00000000c00 */
[----:B------:R-:W4:Y:S01]  /*1f030*/  @P1 MUFU.RCP R7, R8 ;  /* 0x0000000800071308 */ /* 0x000f220000001000 */
[----:B------:R-:W-:Y:S01]  /*1f040*/  MOV R14, UR35 ;  /* 0x00000023000e7c02 */ /* 0x000fe20008000f00 */
[----:B------:R-:W-:-:S02]  /*1f050*/  IMAD.U32 R0, RZ, RZ, UR35 ;  /* 0x00000023ff007e24 */ /* 0x000fc4000f8e00ff */
[----:B0-----:R-:W-:Y:S02]  /*1f060*/  @P2 FMUL.FTZ R5, R4, 0.69314718246459960938 ;  /* 0x3f31721804052820 */ /* 0x001fe40000410000 */
[----:B------:R-:W-:Y:S01]  /*1f070*/  @P2 FMUL.FTZ R0, R0, 0.69314718246459960938 ;  /* 0x3f31721800002820 */ /* 0x000fe20000410000 */
[----:B------:R-:W-:Y:S01]  /*1f080*/  @P3 FMUL.FTZ R14, R14, 0.69314718246459960938 ;  /* 0x3f3172180e0e3820 */ /* 0x000fe20000410000 */
[----:B---3--:R-:W-:Y:S01]  /*1f090*/  @P3 FMUL.FTZ R9, R6, 0.69314718246459960938 ;  /* 0x3f31721806093820 */ /* 0x008fe20000410000 */
[----:B------:R-:W-:Y:S02]  /*1f0a0*/  IMAD.MOV.U32 R56, RZ, RZ, -0x800000 ;  /* 0xff800000ff387424 */ /* 0x000fe400078e00ff */
[----:B--2---:R-:W-:Y:S01]  /*1f0b0*/  FMUL.FTZ R3, R3, R2 ;  /* 0x0000000203037220 */ /* 0x004fe20000410000 */
[----:B------:R-:W-:Y:S02]  /*1f0c0*/  IMAD.MOV.U32 R58, RZ, RZ, -0x800000 ;  /* 0xff800000ff3a7424 */ /* 0x000fe400078e00ff */
[----:B------:R-:W-:Y:S01]  /*1f0d0*/  @P2 FFMA.FTZ R56, R0, R11, R5 ;  /* 0x0000000b00382223 */ /* 0x000fe20000010005 */
[----:B------:R-:W-:-:S01]  /*1f0e0*/  @P3 FFMA.FTZ R58, R14, R10, R9 ;  /* 0x0000000a0e3a3223 */ /* 0x000fc20000010009 */
[----:B----4-:R-:W-:Y:S01]  /*1f0f0*/  FMUL.FTZ R2, R7, R2 ;  /* 0x0000000207027220 */ /* 0x010fe20000410000 */
[----:B------:R-:W-:-:S02]  /*1f100*/  WARPGROUP.DEPBAR.LE gsb0, 0x0 ;  /* 0x00008000000079c5 */ /* 0x000fc40000010000 */
[----:B------:R-:W-:Y:S05]  /*1f110*/  @!P0 BRA `(.L_x_1766) ;  /* 0x0000000000048947 */ /* 0x000fea0003800000 */
[----:B------:R-:W-:Y:S01]  /*1f120*/  BPT.TRAP 0x1 ;  /* 0x000000040000795c */ /* 0x000fe20000300000 */
.L_x_1766:
[----:B------:R-:W-:Y:S02]  /*1f130*/  VIADD R0, R13, 0x22860 ;  /* 0x000228600d007836 */ /* 0x000fe40000000000 */
[-C--:B------:R-:W-:Y:S01]  /*1f140*/  FMUL.FTZ R41, R88, R3.reuse ;  /* 0x0000000358297220 */ /* 0x080fe20000410000 */
[----:B------:R-:W-:Y:S02]  /*1f150*/  IMAD.U32 R5, RZ, RZ, UR40 ;  /* 0x00000028ff057e24 */ /* 0x000fe4000f8e00ff */
[-C--:B------:R-:W-:Y:S01]  /*1f160*/  FMUL.FTZ R44, R89, R3.reuse ;  /* 0x00000003592c7220 */ /* 0x080fe20000410000 */
        /* <DEDUP_REMOVED lines=71> */
.L_x_1650:
[----:B------:R-:W-:Y:S05]  /*1f5e0*/  WARPSYNC.ALL ;  /* 0x0000000000007948 */ /* 0x000fea0003800000 */
[----:B------:R-:W2:Y:S08]  /*1f5f0*/  S2UR UR40, SR_CgaCtaId ;  /* 0x00000000002879c3 */ /* 0x000eb00000008800 */
[----:B------:R-:W-:Y:S06]  /*1f600*/  BAR.SYNC.DEFER_BLOCKING 0x5, 0x180 ;  /* 0x0146000000007b1d */ /* 0x000fec0000010000 */
[----:B------:R-:W-:Y:S01]  /*1f610*/  UMOV UR4, 0x400 ;  /* 0x0000040000047882 */ /* 0x000fe20000000000 */
[----:B------:R-:W-:Y:S01]  /*1f620*/  BSSY B0, `(.L_x_1767) ;  /* 0x0000267000007945 */ /* 0x000fe20003800000 */
[----:B--2---:R-:W-:-:S06]  /*1f630*/  ULEA UR4, UR40, UR4, 0x18 ;  /* 0x0000000428047291 */ /* 0x004fcc000f8ec03f */
[----:B------:R-:W-:-:S05]  /*1f640*/  IMAD.U32 R16, RZ, RZ, UR4 ;  /* 0x00000004ff107e24 */ /* 0x000fca000f8e00ff */
[----:B------:R2:W3:Y:S01]  /*1f650*/  LDS.128 R20, [R16+0x228d0] ;  /* 0x0228d00010147984 */ /* 0x0004e20000000c00 */
[----:B------:R-:W-:Y:S06]  /*1f660*/  BAR.ARV 0x4, 0x180 ;  /* 0x0106000000007b1d */ /* 0x000fec0000002000 */
[----:B------:R-:W-:Y:S05]  /*1f670*/  @P0 BRA `(.L_x_1768) ;  /* 0x0000001800b40947 */ /* 0x000fea0003800000 */
[----:B-----5:R-:W4:Y:S01]  /*1f680*/  S2R R24, SR_TID.X ;  /* 0x0000000000187919 */ /* 0x020f220000002100 */
[----:B------:R-:W-:Y:S01]  /*1f690*/  ULDC.64 UR4, c[0x4][0x40] ;  /* 0x0100100000047ab9 */ /* 0x000fe20000000a00 */
[----:B----4-:R-:W-:-:S05]  /*1f6a0*/  IMAD.SHL.U32 R0, R24, 0x4, RZ ;  /* 0x0000000418007824 */ /* 0x010fca00078e00ff */
[----:B------:R-:W-:-:S04]  /*1f6b0*/  LOP3.LUT R0, R0, 0xc, RZ, 0xc0, !PT ;  /* 0x0000000c00007812 */ /* 0x000fc800078ec0ff */
[----:B------:R-:W-:-:S05]  /*1f6c0*/  IADD3 R2, P0, R0, UR4, RZ ;  /* 0x0000000400027c10 */ /* 0x000fca000ff1e0ff */
[----:B------:R-:W-:-:S05]  /*1f6d0*/  IMAD.X R3, RZ, RZ, UR5, P0 ;  /* 0x00000005ff037e24 */ /* 0x000fca00080e06ff */
[----:B------:R4:W2:Y:S01]  /*1f6e0*/  LDG.E.CONSTANT R0, desc[UR38][R2.64] ;  /* 0x0000002602007981 */ /* 0x0008a2000c1e9900 */
        /* <DEDUP_REMOVED lines=16> */
[----:B---3--:R-:W-:Y:S02]  /*1f7f0*/  F2FP.BF16.F32.PACK_AB R20, R95, R42 ;  /* 0x0000002a5f14723e */ /* 0x008fe400000010ff */
[----:B------:R-:W-:Y:S02]  /*1f800*/  F2FP.BF16.F32.PACK_AB R42, R125, R28 ;  /* 0x0000001c7d2a723e */ /* 0x000fe400000010ff */
[----:B------:R-:W-:Y:S02]  /*1f810*/  F2FP.BF16.F32.PACK_AB R48, R127, R26 ;  /* 0x0000001a7f30723e */ /* 0x000fe400000010ff */
[----:B----4-:R-:W-:-:S02]  /*1f820*/  LOP3.LUT P0, R2, R24, 0x3, RZ, 0xc0, !PT ;  /* 0x0000000318027812 */ /* 0x010fc4000780c0ff */
[----:B------:R-:W-:Y:S02]  /*1f830*/  MOV R46, R16 ;  /* 0x00000010002e7202 */ /* 0x000fe40000000f00 */
[----:B0-----:R-:W-:Y:S02]  /*1f840*/  MOV R47, R43 ;  /* 0x0000002b002f7202 */ /* 0x001fe40000000f00 */
[----:B------:R-:W-:Y:S02]  /*1f850*/  F2FP.BF16.F32.PACK_AB R60, R149, R8 ;  /* 0x00000008953c723e */ /* 0x000fe400000010ff */
[----:B------:R-:W-:Y:S01]  /*1f860*/  F2FP.BF16.F32.PACK_AB R41, R92, R41 ;  /* 0x000000295c29723e */ /* 0x000fe200000010ff */
[----:B------:R-:W-:Y:S01]  /*1f870*/  IMAD.WIDE R4, R220, 0x2, R46 ;  /* 0x00000002dc047825 */ /* 0x000fe200078e022e */
[----:B------:R-:W-:Y:S02]  /*1f880*/  F2FP.BF16.F32.PACK_AB R44, R93, R44 ;  /* 0x0000002c5d2c723e */ /* 0x000fe400000010ff */
[----:B------:R-:W-:-:S02]  /*1f890*/  ISETP.EQ.OR P0, PT, R2, 0x3, !P0 ;  /* 0x000000030200780c */ /* 0x000fc40004702670 */
        /* <DEDUP_REMOVED lines=8> */
[----:B------:R-:W-:Y:S01]  /*1f920*/  LOP3.LUT R14, R14, R15, RZ, 0x3c, !PT ;  /* 0x0000000f0e0e7212 */ /* 0x000fe200078e3cff */
[--C-:B------:R-:W-:Y:S01]  /*1f930*/  IMAD.X R15, RZ, RZ, R5.reuse, P5 ;  /* 0x000000ffff0f7224 */ /* 0x100fe200028e0605 */
[----:B------:R-:W-:Y:S01]  /*1f940*/  LOP3.LUT R10, R10, R11, RZ, 0x3c, !PT ;  /* 0x0000000b0a0a7212 */ /* 0x000fe200078e3cff */
[----:B------:R-:W-:Y:S01]  /*1f950*/  IMAD.X R11, RZ, RZ, R5, P1 ;  /* 0x000000ffff0b7224 */ /* 0x000fe200008e0605 */
[C---:B------:R-:W-:Y:S02]  /*1f960*/  IADD3 R9, P2, R4.reuse, 0x4020, RZ ;  /* 0x0000402004097810 */ /* 0x040fe40007f5e0ff */
[----:B------:R-:W-:-:S02]  /*1f970*/  IADD3 R25, P4, R4, 0x60, RZ ;  /* 0x0000006004197810 */ /* 0x000fc40007f9e0ff */
[----:B------:R-:W-:Y:S02]  /*1f980*/  IADD3 R27, P5, R4, 0x40, RZ ;  /* 0x00000040041b7810 */ /* 0x000fe40007fbe0ff */
[----:B------:R-:W-:Y:S02]  /*1f990*/  SHF.R.U64 R6, R6, 0x3, RZ ;  /* 0x0000000306067819 */ /* 0x000fe400000012ff */
[----:B------:R-:W-:Y:S02]  /*1f9a0*/  IADD3 R29, P1, R4, 0x20, RZ ;  /* 0x00000020041d7810 */ /* 0x000fe40007f3e0ff */
[----:B------:R-:W-:Y:S02]  /*1f9b0*/  LOP3.LUT R8, R9, 0x380, RZ, 0xc0, !PT ;  /* 0x0000038009087812 */ /* 0x000fe400078ec0ff */
[----:B------:R-:W-:Y:S02]  /*1f9c0*/  LOP3.LUT R24, R25, 0x380, RZ, 0xc0, !PT ;  /* 0x0000038019187812 */ /* 0x000fe400078ec0ff */
[----:B------:R-:W-:-:S02]  /*1f9d0*/  LOP3.LUT R6, R6, R7, RZ, 0x3c, !PT ;  /* 0x0000000706067212 */ /* 0x000fc400078e3cff */
[----:B------:R-:W-:Y:S02]  /*1f9e0*/  LOP3.LUT R26, R27, 0x380, RZ, 0xc0, !PT ;  /* 0x000003801b1a7812 */ /* 0x000fe400078ec0ff */
[----:B------:R-:W-:Y:S02]  /*1f9f0*/  LOP3.LUT R28, R29, 0x380, RZ, 0xc0, !PT ;  /* 0x000003801d1c7812 */ /* 0x000fe400078ec0ff */
[----:B------:R-:W-:Y:S02]  /*1fa00*/  LOP3.LUT R7, R4, 0x380, RZ, 0xc0, !PT ;  /* 0x0000038004077812 */ /* 0x000fe400078ec0ff */
[----:B------:R-:W-:Y:S02]  /*1fa10*/  SHF.R.U64 R8, R8, 0x3, RZ ;  /* 0x0000000308087819 */ /* 0x000fe400000012ff */
[----:B------:R-:W-:Y:S02]  /*1fa20*/  SHF.R.U64 R24, R24, 0x3, RZ ;  /* 0x0000000318187819 */ /* 0x000fe400000012ff */
[----:B------:R-:W-:-:S02]  /*1fa30*/  SHF.R.U64 R26, R26, 0x3, RZ ;  /* 0x000000031a1a7819 */ /* 0x000fc400000012ff */
[----:B------:R-:W-:Y:S02]  /*1fa40*/  SHF.R.U64 R28, R28, 0x3, RZ ;  /* 0x000000031c1c7819 */ /* 0x000fe400000012ff */
[----:B------:R-:W-:Y:S02]  /*1fa50*/  SHF.R.U64 R7, R7, 0x3, RZ ;  /* 0x0000000307077819 */ /* 0x000fe400000012ff */
[----:B------:R-:W-:Y:S01]  /*1fa60*/  LOP3.LUT R8, R8, R9, RZ, 0x3c, !PT ;  /* 0x0000000908087212 */ /* 0x000fe200078e3cff */
[--C-:B------:R-:W-:Y:S01]  /*1fa70*/  IMAD.X R9, RZ, RZ, R5.reuse, P2 ;  /* 0x000000ffff097224 */ /* 0x100fe200010e0605 */
[----:B------:R-:W-:Y:S01]  /*1fa80*/  LOP3.LUT R24, R24, R25, RZ, 0x3c, !PT ;  /* 0x0000001918187212 */ /* 0x000fe200078e3cff */
[--C-:B------:R-:W-:Y:S01]  /*1fa90*/  IMAD.X R25, RZ, RZ, R5.reuse, P4 ;  /* 0x000000ffff197224 */ /* 0x100fe200020e0605 */
[----:B------:R-:W-:Y:S01]  /*1faa0*/  LOP3.LUT R26, R26, R27, RZ, 0x3c, !PT ;  /* 0x0000001b1a1a7212 */ /* 0x000fe200078e3cff */
[--C-:B------:R-:W-:Y:S01]  /*1fab0*/  IMAD.X R27, RZ, RZ, R5.reuse, P5 ;  /* 0x000000ffff1b7224 */ /* 0x100fe200028e0605 */
[----:B------:R-:W-:Y:S01]  /*1fac0*/  LOP3.LUT R28, R28, R29, RZ, 0x3c, !PT ;  /* 0x0000001d1c1c7212 */ /* 0x000fe200078e3cff */
[----:B------:R-:W-:Y:S01]  /*1fad0*/  IMAD.X R29, RZ, RZ, R5, P1 ;  /* 0x000000ffff1d7224 */ /* 0x000fe200008e0605 */
[----:B------:R-:W-:-:S02]  /*1fae0*/  LOP3.LUT R4, R7, R4, RZ, 0x3c, !PT ;  /* 0x0000000407047212 */ /* 0x000fc400078e3cff */
[----:B------:R-:W-:Y:S02]  /*1faf0*/  IADD3.X R7, RZ, R5, RZ, P3, !PT ;  /* 0x00000005ff077210 */ /* 0x000fe40001ffe4ff */
        /* <DEDUP_REMOVED lines=22> */
[----:B--2---:R-:W-:Y:S01]  /*1fc60*/  LOP3.LUT R2, R0, 0x2, RZ, 0x3c, !PT ;  /* 0x0000000200027812 */ /* 0x004fe200078e3cff */
[----:B------:R-:W-:Y:S06]  /*1fc70*/  BRA.DIV UR4, `(.L_x_1769) ;  /* 0x000000a604447947 */ /* 0x000fec000b800000 */
        /* <DEDUP_REMOVED lines=19> */
[----:B------:R-:W2:Y:S01]  /*1fdb0*/  SHFL.IDX PT, R10, R5, R0, 0x1c1f ;  /* 0x001c1f00050a7589 */ /* 0x000ea200000e0000 */
        /* <DEDUP_REMOVED lines=14> */
[----:B------:R-:W3:Y:S01]  /*1fea0*/  SHFL.IDX PT, R30, R31, R0, 0x1c1f ;  /* 0x001c1f001f1e7589 */ /* 0x000ee200000e0000 */
[----:B------:R-:W-:-:S02]  /*1feb0*/  SEL R73, R75, R54, P0 ;  /* 0x000000364b497207 */ /* 0x000fc40000000000 */
[----:B------:R-:W-:Y:S01]  /*1fec0*/  SEL R51, R20, R51, P0 ;  /* 0x0000003314337207 */ /* 0x000fe20000000000 */
[----:B------:R-:W4:Y:S01]  /*1fed0*/  SHFL.IDX PT, R45, R45, R2, 0x1c1f ;  /* 0x001c1f022d2d7589 */ /* 0x000f2200000e0000 */
[----:B------:R-:W-:Y:S02]  /*1fee0*/  SEL R55, R38, R55, P0 ;  /* 0x0000003726377207 */ /* 0x000fe40000000000 */
[----:B------:R-:W-:Y:S01]  /*1fef0*/  SEL R59, R34, R59, P0 ;  /* 0x0000003b223b7207 */ /* 0x000fe20000000000 */
[----:B------:R-:W5:Y:S01]  /*1ff00*/  SHFL.IDX PT, R20, R25, R2, 0x1c1f ;  /* 0x001c1f0219147589 */ /* 0x000f6200000e0000 */
[----:B------:R-:W-:Y:S02]  /*1ff10*/  SEL R75, R54, R75, P0 ;  /* 0x0000004b364b7207 */ /* 0x000fe40000000000 */
[----:B------:R-:W-:Y:S01]  /*1ff20*/  SEL R77, R79, R62, P0 ;  /* 0x0000003e4f4d7207 */ /* 0x000fe20000000000 */
[----:B------:R-:W1:Y:S01]  /*1ff30*/  SHFL.IDX PT, R34, R35, R0, 0x1c1f ;  /* 0x001c1f0023227589 */ /* 0x000e6200000e0000 */
[----:B------:R-:W-:-:S02]  /*1ff40*/  SEL R79, R62, R79, P0 ;  /* 0x0000004f3e4f7207 */ /* 0x000fc40000000000 */
[----:B0-----:R-:W-:Y:S01]  /*1ff50*/  SEL R24, R26, R29, P0 ;  /* 0x0000001d1a187207 */ /* 0x001fe20000000000 */
[----:B------:R-:W0:Y:S01]  /*1ff60*/  SHFL.IDX PT, R38, R39, R0, 0x1c1f ;  /* 0x001c1f0027267589 */ /* 0x000e2200000e0000 */
[----:B--2---:R-:W-:Y:S02]  /*1ff70*/  SEL R8, R10, R7, P0 ;  /* 0x000000070a087207 */ /* 0x004fe40000000000 */
[----:B------:R-:W-:Y:S01]  /*1ff80*/  SEL R26, R29, R26, P0 ;  /* 0x0000001a1d1a7207 */ /* 0x000fe20000000000 */
[----:B------:R-:W-:Y:S01]  /*1ff90*/  SHFL.IDX PT, R27, R61, R0, 0x1c1f ;  /* 0x001c1f003d1b7589 */ /* 0x000fe200000e0000 */
[----:B------:R-:W-:Y:S02]  /*1ffa0*/  SEL R4, R6, R3, P0 ;  /* 0x0000000306047207 */ /* 0x000fe40000000000 */
[----:B------:R-:W-:Y:S01]  /*1ffb0*/  SEL R10, R7, R10, P0 ;  /* 0x0000000a070a7207 */ /* 0x000fe20000000000 */
[----:B------:R-:W-:Y:S01]  /*1ffc0*/  SHFL.IDX PT, R31, R65, R0, 0x1c1f ;  /* 0x001c1f00411f7589 */ /* 0x000fe200000e0000 */
[----:B---3--:R-:W-:-:S02]  /*1ffd0*/  SEL R28, R30, R33, P0 ;  /* 0x000000211e1c7207 */ /* 0x008fc40000000000 */
[----:B------:R-:W-:Y:S01]  /*1ffe0*/  SEL R30, R33, R30, P0 ;  /* 0x0000001e211e7207 */ /* 0x000fe20000000000 */
[----:B------:R-:W-:Y:S01]  /*1fff0*/  SHFL.IDX PT, R35, R69, R0, 0x1c1f ;  /* 0x001c1f0045237589 */ /* 0x000fe200000e0000 */
[----:B----4-:R-:W-:Y:S02]  /*20000*/  SEL R40, R42, R45, P0 ;  /* 0x0000002d2a287207 */ /* 0x010fe40000000000 */
[----:B------:R-:W-:Y:S01]  /*20010*/  SEL R6, R3, R6, P0 ;  /* 0x0000000603067207 */ /* 0x000fe20000000000 */
[----:B------:R-:W2:Y:S01]  /*20020*/  SHFL.IDX PT, R52, R63, R2, 0x1c1f ;  /* 0x001c1f023f347589 */ /* 0x000ea200000e0000 */
[----:B-----5:R-:W-:Y:S02]  /*20030*/  SEL R12, R9, R20, P0 ;  /* 0x00000014090c7207 */ /* 0x020fe40000000000 */
[----:B------:R-:W-:Y:S01]  /*20040*/  SEL R14, R20, R9, P0 ;  /* 0x00000009140e7207 */ /* 0x000fe20000000000 */
[----:B------:R-:W3:Y:S01]  /*20050*/  SHFL.IDX PT, R54, R67, R2, 0x1c1f ;  /* 0x001c1f0243367589 */ /* 0x000ee200000e0000 */
[----:B-1----:R-:W-:-:S02]  /*20060*/  SEL R32, R34, R37, P0 ;  /* 0x0000002522207207 */ /* 0x002fc40000000000 */
[----:B------:R-:W-:Y:S01]  /*20070*/  SEL R34, R37, R34, P0 ;  /* 0x0000002225227207 */ /* 0x000fe20000000000 */
[----:B------:R-:W1:Y:S01]  /*20080*/  SHFL.IDX PT, R60, R71, R2, 0x1c1f ;  /* 0x001c1f02473c7589 */ /* 0x000e6200000e0000 */
[----:B0-----:R-:W-:Y:S02]  /*20090*/  SEL R36, R38, R41, P0 ;  /* 0x0000002926247207 */ /* 0x001fe40000000000 */
[----:B------:R-:W-:Y:S01]  /*200a0*/  SEL R38, R41, R38, P0 ;  /* 0x0000002629267207 */ /* 0x000fe20000000000 */
[----:B------:R-:W-:Y:S01]  /*200b0*/  SHFL.IDX PT, R49, R49, R0, 0x1c1f ;  /* 0x001c1f0031317589 */ /* 0x000fe200000e0000 */
[----:B------:R-:W-:-:S03]  /*200c0*/  SEL R42, R45, R42, P0 ;  /* 0x0000002a2d2a7207 */ /* 0x000fc60000000000 */
[----:B------:R-:W-:Y:S04]  /*200d0*/  SHFL.IDX PT, R53, R53, R0, 0x1c1f ;  /* 0x001c1f0035357589 */ /* 0x000fe800000e0000 */
[----:B------:R-:W-:Y:S04]  /*200e0*/  SHFL.IDX PT, R57, R57, R0, 0x1c1f ;  /* 0x001c1f0039397589 */ /* 0x000fe800000e0000 */
[----:B------:R-:W-:Y:S01]  /*200f0*/  SHFL.IDX PT, R73, R73, R0, 0x1c1f ;  /* 0x001c1f0049497589 */ /* 0x000fe200000e0000 */
[----:B--2---:R-:W-:Y:S02]  /*20100*/  SEL R25, R27, R52, P0 ;  /* 0x000000341b197207 */ /* 0x004fe40000000000 */
[----:B------:R-:W-:Y:S01]  /*20110*/  SEL R27, R52, R27, P0 ;  /* 0x0000001b341b7207 */ /* 0x000fe20000000000 */
[----:B------:R-:W0:Y:S01]  /*20120*/  SHFL.IDX PT, R44, R51, R2, 0x1c1f ;  /* 0x001c1f02332c7589 */ /* 0x000e2200000e0000 */
[----:B---3--:R-:W-:-:S02]  /*20130*/  SEL R29, R31, R54, P0 ;  /* 0x000000361f1d7207 */ /* 0x008fc40000000000 */
[----:B------:R-:W-:Y:S01]  /*20140*/  SEL R31, R54, R31, P0 ;  /* 0x0000001f361f7207 */ /* 0x000fe20000000000 */
[----:B------:R-:W2:Y:S01]  /*20150*/  SHFL.IDX PT, R48, R55, R2, 0x1c1f ;  /* 0x001c1f0237307589 */ /* 0x000ea200000e0000 */
[----:B-1----:R-:W-:Y:S02]  /*20160*/  SEL R33, R35, R60, P0 ;  /* 0x0000003c23217207 */ /* 0x002fe40000000000 */
[----:B------:R-:W-:Y:S01]  /*20170*/  SEL R35, R60, R35, P0 ;  /* 0x000000233c237207 */ /* 0x000fe20000000000 */
[----:B------:R-:W1:Y:S04]  /*20180*/  SHFL.IDX PT, R50, R59, R2, 0x1c1f ;  /* 0x001c1f023b327589 */ /* 0x000e6800000e0000 */
[----:B------:R-:W3:Y:S04]  /*20190*/  SHFL.IDX PT, R62, R75, R2, 0x1c1f ;  /* 0x001c1f024b3e7589 */ /* 0x000ee800000e0000 */
[----:B------:R-:W4:Y:S04]  /*201a0*/  SHFL.IDX PT, R77, R77, R0, 0x1c1f ;  /* 0x001c1f004d4d7589 */ /* 0x000f2800000e0000 */
[----:B------:R5:W4:Y:S01]  /*201b0*/  SHFL.IDX PT, R64, R79, R2, 0x1c1f ;  /* 0x001c1f024f407589 */ /* 0x000b2200000e0000 */
[----:B0-----:R-:W-:-:S02]  /*201c0*/  SEL R5, R49, R44, P0 ;  /* 0x0000002c31057207 */ /* 0x001fc40000000000 */
[----:B------:R-:W-:Y:S02]  /*201d0*/  SEL R7, R44, R49, P0 ;  /* 0x000000312c077207 */ /* 0x000fe40000000000 */
[----:B--2---:R-:W-:Y:S02]  /*201e0*/  SEL R9, R53, R48, P0 ;  /* 0x0000003035097207 */ /* 0x004fe40000000000 */
[----:B------:R-:W-:Y:S01]  /*201f0*/  SEL R11, R48, R53, P0 ;  /* 0x00000035300b7207 */ /* 0x000fe20000000000 */
[----:B-----5:R-:W-:Y:S01]  /*20200*/  IMAD.MOV.U32 R2, RZ, RZ, RZ ;  /* 0x000000ffff027224 */ /* 0x020fe200078e00ff */
[----:B-1----:R-:W-:Y:S02]  /*20210*/  SEL R13, R57, R50, P0 ;  /* 0x00000032390d7207 */ /* 0x002fe40000000000 */
[----:B------:R-:W-:Y:S02]  /*20220*/  SEL R15, R50, R57, P0 ;  /* 0x00000039320f7207 */ /* 0x000fe40000000000 */
[----:B---3--:R-:W-:-:S02]  /*20230*/  SEL R37, R73, R62, P0 ;  /* 0x0000003e49257207 */ /* 0x008fc40000000000 */
[----:B------:R-:W-:-:S07]  /*20240*/  SEL R39, R62, R73, P0 ;  /* 0x000000493e277207 */ /* 0x000fce0000000000 */
.L_x_2011:
[----:B------:R-:W-:Y:S05]  /*20250*/  WARPSYNC.ALL ;  /* 0x0000000000007948 */ /* 0x000fea0003800000 */
[----:B------:R-:W-:Y:S01]  /*20260*/  BAR.SYNC.DEFER_BLOCKING 0x1, 0x100 ;  /* 0x0044000000007b1d */ /* 0x000fe20000010000 */
[----:B----4-:R-:W-:Y:S02]  /*20270*/  SEL R41, R77, R64, P0 ;  /* 0x000000404d297207 */ /* 0x010fe40000000000 */
[----:B------:R-:W-:-:S03]  /*20280*/  SEL R43, R64, R77, P0 ;  /* 0x0000004d402b7207 */ /* 0x000fc60000000000 */
[----:B------:R-:W-:Y:S02]  /*20290*/  ULDC.64 UR4, c[0x0][0xc00] ;  /* 0x0003000000047ab9 */ /* 0x000fe40000000a00 */
[----:B------:R-:W0:Y:S01]  /*202a0*/  LDC.64 R44, c[0x0][0xc00] ;  /* 0x00030000ff2c7b82 */ /* 0x000e220000000a00 */
[----:B------:R-:W-:-:S04]  /*202b0*/  ISETP.NE.U32.AND P2, PT, RZ, UR4, PT ;  /* 0x00000004ff007c0c */ /* 0x000fc8000bf45070 */
[----:B------:R-:W-:Y:S01]  /*202c0*/  ISETP.NE.AND.EX P2, PT, RZ, UR5, PT, P2 ;  /* 0x00000005ff007c0c */ /* 0x000fe2000bf45320 */
[----:B------:R-:W-:Y:S02]  /*202d0*/  ULDC.64 UR4, c[0x0][0xc08] ;  /* 0x0003020000047ab9 */ /* 0x000fe40000000a00 */
[----:B------:R-:W-:Y:S01]  /*202e0*/  ISETP.NE.U32.AND P0, PT, RZ, UR4, PT ;  /* 0x00000004ff007c0c */ /* 0x000fe2000bf05070 */
[----:B------:R-:W1:Y:S03]  /*202f0*/  LDC R51, c[0x0][0xbe8] ;  /* 0x0002fa00ff337b82 */ /* 0x000e660000000800 */
[----:B------:R-:W-:Y:S01]  /*20300*/  ISETP.NE.AND.EX P0, PT, RZ, UR5, PT, P0 ;  /* 0x00000005ff007c0c */ /* 0x000fe2000bf05300 */
[----:B------:R2:W-:Y:S04]  /*20310*/  STSM.16.M88.4 [R80], R4 ;  /* 0x0000000450007844 */ /* 0x0005e80000000200 */
[----:B------:R3:W-:Y:S01]  /*20320*/  STSM.16.M88.4 [R78], R8 ;  /* 0x000000084e007844 */ /* 0x0007e20000000200 */
[----:B0-----:R-:W-:-:S03]  /*20330*/  IMAD.WIDE R44, R205, 0x4, R44 ;  /* 0x00000004cd2c7825 */ /* 0x001fc600078e022c */
[----:B------:R0:W-:Y:S04]  /*20340*/  STSM.16.M88.4 [R76], R12 ;  /* 0x0000000c4c007844 */ /* 0x0001e80000000200 */
[----:B------:R0:W-:Y:S01]  /*20350*/  STSM.16.M88.4 [R74], R24 ;  /* 0x000000184a007844 */ /* 0x0001e20000000200 */
[----:B--2---:R-:W2:Y:S03]  /*20360*/  @P0 LDC.64 R4, c[0x0][0xc08] ;  /* 0x00030200ff040b82 */ /* 0x004ea60000000a00 */
[----:B------:R0:W-:Y:S04]  /*20370*/  STSM.16.M88.4 [R72], R28 ;  /* 0x0000001c48007844 */ /* 0x0001e80000000200 */
[----:B------:R0:W-:Y:S04]  /*20380*/  STSM.16.M88.4 [R70], R32 ;  /* 0x0000002046007844 */ /* 0x0001e80000000200 */
[----:B------:R0:W-:Y:S04]  /*20390*/  STSM.16.M88.4 [R68], R36 ;  /* 0x0000002444007844 */ /* 0x0001e80000000200 */
[----:B------:R0:W-:Y:S01]  /*203a0*/  STSM.16.M88.4 [R66], R40 ;  /* 0x0000002842007844 */ /* 0x0001e20000000200 */
[----:B------:R-:W-:Y:S06]  /*203b0*/  BAR.SYNC.DEFER_BLOCKING 0x1, 0x100 ;  /* 0x0044000000007b1d */ /* 0x000fec0000010000 */
[----:B------:R-:W-:Y:S01]  /*203c0*/  ULDC UR4, c[0x0][0xa88] ;  /* 0x0002a20000047ab9 */ /* 0x000fe20000000800 */
[----:B--2---:R-:W-:-:S04]  /*203d0*/  @P0 IMAD.WIDE R4, R205, 0x4, R4 ;  /* 0x00000004cd040825 */ /* 0x004fc800078e0204 */
[----:B------:R-:W-:Y:S01]  /*203e0*/  IMAD.U32 R0, RZ, RZ, UR4 ;  /* 0x00000004ff007e24 */ /* 0x000fe2000f8e00ff */
[----:B------:R0:W5:Y:S01]  /*203f0*/  @P2 LDG.E R2, desc[UR38][R44.64] ;  /* 0x000000262c022981 */ /* 0x000162000c1e1900 */
[----:B-1----:R-:W-:Y:S01]  /*20400*/  ISETP.NE.AND P1, PT, R51, 0x1, PT ;  /* 0x000000013300780c */ /* 0x002fe20003f25270 */
[----:B---3--:R-:W-:-:S03]  /*20410*/  IMAD.IADD R8, R194, 0x1, R178 ;  /* 0x00000001c2087824 */ /* 0x008fc600078e02b2 */
[----:B------:R0:W5:Y:S09]  /*20420*/  @P0 LDG.E R0, desc[UR38][R4.64] ;  /* 0x0000002604000981 */ /* 0x000172000c1e1900 */
[----:B------:R-:W1:Y:S08]  /*20430*/  @P1 LDC R3, c[0x0][0xbec] ;  /* 0x0002fb00ff031b82 */ /* 0x000e700000000800 */
[----:B------:R-:W2:Y:S01]  /*20440*/  @P1 LDC R11, c[0x0][0xbf0] ;  /* 0x0002fc00ff0b1b82 */ /* 0x000ea20000000800 */
[----:B0-----:R-:W-:Y:S05]  /*20450*/  @P0 BRA `(.L_x_1770) ;  /* 0x0000000000100947 */ /* 0x001fea0003800000 */
[----:B------:R-:W-:Y:S05]  /*20460*/  @!P2 BRA `(.L_x_1770) ;  /* 0x00000000000ca947 */ /* 0x000fea0003800000 */
[----:B------:R-:W3:Y:S04]  /*20470*/  LDG.E R5, desc[UR38][R44.64] ;  /* 0x000000262c057981 */ /* 0x000ee8000c1e1900 */
[----:B-----5:R-:W3:Y:S02]  /*20480*/  LDG.E R0, desc[UR38][R44.64+0x4] ;  /* 0x000004262c007981 */ /* 0x020ee4000c1e1900 */
[----:B---3--:R-:W-:-:S07]  /*20490*/  IMAD.IADD R0, R0, 0x1, -R5 ;  /* 0x0000000100007824 */ /* 0x008fce00078e0a05 */
.L_x_1770:
[----:B------:R-:W-:Y:S01]  /*204a0*/  SHF.R.S32.HI R50, RZ, 0x1f, R204 ;  /* 0x0000001fff327819 */ /* 0x000fe200000114cc */
[----:B-1----:R-:W-:Y:S01]  /*204b0*/  @P1 IMAD.HI.U32 R4, R8, R3, RZ ;  /* 0x0000000308041227 */ /* 0x002fe200078e00ff */
[----:B------:R-:W-:Y:S01]  /*204c0*/  ULDC.64 UR4, c[0x0][0xb90] ;  /* 0x0002e40000047ab9 */ /* 0x000fe20000000a00 */
[----:B-----5:R-:W-:Y:S01]  /*204d0*/  SHF.R.S32.HI R3, RZ, 0x1f, R2 ;  /* 0x0000001fff037819 */ /* 0x020fe20000011402 */
[----:B------:R-:W0:Y:S01]  /*204e0*/  @P1 LDC R57, c[0x0][0xbec] ;  /* 0x0002fb00ff391b82 */ /* 0x000e220000000800 */
[----:B------:R-:W-:Y:S01]  /*204f0*/  IMAD R9, R50, UR4, RZ ;  /* 0x0000000432097c24 */ /* 0x000fe2000f8e02ff */
[----:B------:R-:W-:Y:S01]  /*20500*/  SHF.R.S32.HI R20, RZ, 0x1f, R205 ;  /* 0x0000001fff147819 */ /* 0x000fe200000114cd */
[----:B------:R-:W-:Y:S01]  /*20510*/  IMAD.MOV.U32 R7, RZ, RZ, R8 ;  /* 0x000000ffff077224 */ /* 0x000fe200078e0008 */
[----:B--2---:R-:W-:Y:S01]  /*20520*/  @P1 SHF.R.U32.HI R7, RZ, R11, R4 ;  /* 0x0000000bff071219 */ /* 0x004fe20000011604 */
[----:B------:R-:W-:Y:S01]  /*20530*/  IMAD.WIDE.U32 R4, R204, UR4, R2 ;  /* 0x00000004cc047c25 */ /* 0x000fe2000f8e0002 */
[----:B------:R-:W-:-:S02]  /*20540*/  SEL R20, R20, RZ, !P2 ;  /* 0x000000ff14147207 */ /* 0x000fc40005000000 */
[----:B------:R-:W-:Y:S01]  /*20550*/  SEL R53, R205, RZ, !P2 ;  /* 0x000000ffcd357207 */ /* 0x000fe20005000000 */
[----:B------:R-:W-:Y:S01]  /*20560*/  IMAD R9, R204, UR5, R9 ;  /* 0x00000005cc097c24 */ /* 0x000fe2000f8e0209 */
[----:B------:R-:W-:Y:S01]  /*20570*/  ULDC.64 UR4, c[0x0][0xb98] ;  /* 0x0002e60000047ab9 */ /* 0x000fe20000000a00 */
[----:B------:R-:W-:Y:S02]  /*20580*/  IMAD.MOV R6, RZ, RZ, -R7 ;  /* 0x000000ffff067224 */ /* 0x000fe400078e0a07 */
[----:B------:R-:W-:Y:S02]  /*20590*/  IMAD.IADD R5, R5, 0x1, R9 ;  /* 0x0000000105057824 */ /* 0x000fe400078e0209 */
[----:B------:R-:W-:Y:S02]  /*205a0*/  IMAD R9, R51, R6, R8 ;  /* 0x0000000633097224 */ /* 0x000fe400078e0208 */
[----:B------:R-:W-:Y:S02]  /*205b0*/  IMAD R11, R207, 0x40, R197 ;  /* 0x00000040cf0b7824 */ /* 0x000fe400078e02c5 */
[----:B------:R-:W-:-:S02]  /*205c0*/  IMAD R6, R20, UR4, RZ ;  /* 0x0000000414067c24 */ /* 0x000fc4000f8e02ff */
        /* <DEDUP_REMOVED lines=8> */
[----:B------:R-:W-:Y:S01]  /*20650*/  IMAD.IADD R10, R219, 0x1, R178 ;  /* 0x00000001db0a7824 */ /* 0x000fe200078e02b2 */
[----:B------:R-:W-:Y:S01]  /*20660*/  IADD3.X R5, R11, R5, R8, P2, !PT ;  /* 0x000000050b057210 */ /* 0x000fe200017fe408 */
[----:B------:R-:W-:Y:S01]  /*20670*/  IMAD R6, R6, UR4, RZ ;  /* 0x0000000406067c24 */ /* 0x000fe2000f8e02ff */
[----:B------:R-:W-:Y:S01]  /*20680*/  IADD3 R13, P4, R46, 0x2000, RZ ;  /* 0x000020002e0d7810 */ /* 0x000fe20007f9e0ff */
[----:B------:R-:W-:Y:S01]  /*20690*/  IMAD R55, R0, R51, RZ ;  /* 0x0000003300377224 */ /* 0x000fe200078e02ff */
[----:B------:R-:W-:Y:S01]  /*206a0*/  IADD3 R29, P3, R46, 0x4000, RZ ;  /* 0x000040002e1d7810 */ /* 0x000fe20007f7e0ff */
[----:B------:R-:W-:Y:S01]  /*206b0*/  IMAD R11, R9, UR5, R6 ;  /* 0x00000005090b7c24 */ /* 0x000fe2000f8e0206 */
[----:B------:R-:W-:Y:S01]  /*206c0*/  LOP3.LUT R12, R13, 0x380, RZ, 0xc0, !PT ;  /* 0x000003800d0c7812 */ /* 0x000fe200078ec0ff */
[----:B------:R-:W-:Y:S01]  /*206d0*/  IMAD.WIDE.U32 R4, R9, UR4, R4 ;  /* 0x0000000409047c25 */ /* 0x000fe2000f8e0004 */
[----:B------:R-:W-:Y:S01]  /*206e0*/  ULDC.64 UR4, c[0x0][0xb50] ;  /* 0x0002d40000047ab9 */ /* 0x000fe20000000a00 */
[----:B------:R-:W-:-:S02]  /*206f0*/  LOP3.LUT R28, R29, 0x380, RZ, 0xc0, !PT ;  /* 0x000003801d1c7812 */ /* 0x000fc400078ec0ff */
[----:B------:R-:W-:Y:S01]  /*20700*/  IMAD.X R9, RZ, RZ, R47, P0 ;  /* 0x000000ffff097224 */ /* 0x000fe200000e062f */
[----:B------:R-:W-:Y:S01]  /*20710*/  IADD3 R5, R5, R11, RZ ;  /* 0x0000000b05057210 */ /* 0x000fe20007ffe0ff */
[----:B------:R-:W-:Y:S01]  /*20720*/  VIADD R0, R10, 0x8 ;  /* 0x000000080a007836 */ /* 0x000fe20000000000 */
[C---:B------:R-:W-:Y:S02]  /*20730*/  LEA R6, P2, R4.reuse, UR4, 0x2 ;  /* 0x0000000404067c11 */ /* 0x040fe4000f8410ff */
[----:B------:R-:W-:Y:S02]  /*20740*/  LOP3.LUT P0, RZ, R209, 0x3, RZ, 0xc0, !PT ;  /* 0x00000003d1ff7812 */ /* 0x000fe4000780c0ff */
[----:B------:R-:W-:Y:S01]  /*20750*/  LEA.HI.X R4, R4, UR5, R5, 0x2, P2 ;  /* 0x0000000504047c11 */ /* 0x000fe200090f1405 */
[----:B------:R-:W-:Y:S01]  /*20760*/  SHFL.IDX PT, R44, R6, RZ, 0x1c1f ;  /* 0x001c1fff062c7589 */ /* 0x000fe200000e0000 */
[----:B------:R-:W-:Y:S01]  /*20770*/  IADD3 R25, P2, R46, 0x3000, RZ ;  /* 0x000030002e197810 */ /* 0x000fe20007f5e0ff */
[----:B------:R-:W-:Y:S01]  /*20780*/  ULDC.64 UR4, c[0x0][0xaa0] ;  /* 0x0002a80000047ab9 */ /* 0x000fe20000000a00 */
[----:B------:R-:W-:Y:S01]  /*20790*/  LOP3.LUT R8, R7, 0x380, RZ, 0xc0, !PT ;  /* 0x0000038007087812 */ /* 0x000fe200078ec0ff */
[----:B------:R-:W1:Y:S01]  /*207a0*/  SHFL.IDX PT, R45, R4, RZ, 0x1c1f ;  /* 0x001c1fff042d7589 */ /* 0x000e6200000e0000 */
[----:B------:R-:W-:-:S02]  /*207b0*/  LOP3.LUT R24, R25, 0x380, RZ, 0xc0, !PT ;  /* 0x0000038019187812 */ /* 0x000fc400078ec0ff */
[----:B------:R-:W-:Y:S01]  /*207c0*/  SHF.R.U64 R12, R12, 0x3, RZ ;  /* 0x000000030c0c7819 */ /* 0x000fe200000012ff */
[----:B------:R-:W-:Y:S01]  /*207d0*/  SHFL.IDX PT, R48, R6, 0x1, 0x1c1f ;  /* 0x003c1f0006307f89 */ /* 0x000fe200000e0000 */
[----:B------:R-:W-:Y:S02]  /*207e0*/  SHF.R.U64 R24, R24, 0x3, RZ ;  /* 0x0000000318187819 */ /* 0x000fe400000012ff */
[----:B------:R-:W-:Y:S01]  /*207f0*/  SHF.R.U64 R28, R28, 0x3, RZ ;  /* 0x000000031c1c7819 */ /* 0x000fe200000012ff */
[----:B------:R-:W2:Y:S01]  /*20800*/  SHFL.IDX PT, R49, R4, 0x1, 0x1c1f ;  /* 0x003c1f0004317f89 */ /* 0x000ea200000e0000 */
[----:B------:R-:W-:Y:S01]  /*20810*/  LOP3.LUT R24, R24, R25, RZ, 0x3c, !PT ;  /* 0x0000001918187212 */ /* 0x000fe200078e3cff */
[----:B------:R-:W-:Y:S01]  /*20820*/  IMAD.X R25, RZ, RZ, R47, P2 ;  /* 0x000000ffff197224 */ /* 0x000fe200010e062f */
[-C--:B------:R-:W-:Y:S02]  /*20830*/  ISETP.GE.OR P2, PT, R10, R55.reuse, P0 ;  /* 0x000000370a00720c */ /* 0x080fe40000746670 */
[----:B------:R-:W-:-:S02]  /*20840*/  ISETP.GE.OR P0, PT, R0, R55, P0 ;  /* 0x000000370000720c */ /* 0x000fc40000706670 */
[----:B------:R-:W-:Y:S01]  /*20850*/  SHF.R.U64 R8, R8, 0x3, RZ ;  /* 0x0000000308087819 */ /* 0x000fe200000012ff */
[----:B------:R-:W-:Y:S01]  /*20860*/  IMAD R3, R3, UR4, RZ ;  /* 0x0000000403037c24 */ /* 0x000fe2000f8e02ff */
[----:B------:R-:W-:Y:S01]  /*20870*/  LOP3.LUT R12, R12, R13, RZ, 0x3c, !PT ;  /* 0x0000000d0c0c7212 */ /* 0x000fe200078e3cff */
[--C-:B------:R-:W-:Y:S01]  /*20880*/  IMAD.X R13, RZ, RZ, R47.reuse, P4 ;  /* 0x000000ffff0d7224 */ /* 0x100fe200020e062f */
[----:B------:R-:W-:Y:S01]  /*20890*/  LOP3.LUT R28, R28, R29, RZ, 0x3c, !PT ;  /* 0x0000001d1c1c7212 */ /* 0x000fe200078e3cff */
[----:B------:R-:W-:Y:S01]  /*208a0*/  IMAD.X R29, RZ, RZ, R47, P3 ;  /* 0x000000ffff1d7224 */ /* 0x000fe200018e062f */
[----:B------:R-:W-:Y:S02]  /*208b0*/  LOP3.LUT R8, R8, R7, RZ, 0x3c, !PT ;  /* 0x0000000708087212 */ /* 0x000fe400078e3cff */
[C---:B------:R-:W-:Y:S01]  /*208c0*/  IADD3 R33, P5, R46.reuse, 0x5000, RZ ;  /* 0x000050002e217810 */ /* 0x040fe20007fbe0ff */
[----:B-1----:R1:W-:Y:S01]  /*208d0*/  @!P2 ST.E desc[UR38][R44.64], R56 ;  /* 0x000000382c00a985 */ /* 0x0023e2000c101926 */
[----:B------:R-:W-:-:S02]  /*208e0*/  IADD3 R37, P4, R46, 0x6000, RZ ;  /* 0x000060002e257810 */ /* 0x000fc40007f9e0ff */
[C---:B------:R-:W-:Y:S02]  /*208f0*/  LOP3.LUT R7, R46.reuse, 0x380, RZ, 0xc0, !PT ;  /* 0x000003802e077812 */ /* 0x040fe400078ec0ff */
[----:B------:R-:W-:Y:S02]  /*20900*/  IADD3 R5, P3, R46, 0x7000, RZ ;  /* 0x000070002e057810 */ /* 0x000fe40007f7e0ff */
[----:B------:R-:W-:Y:S01]  /*20910*/  LOP3.LUT R32, R33, 0x380, RZ, 0xc0, !PT ;  /* 0x0000038021207812 */ /* 0x000fe200078ec0ff */
[----:B--2---:R2:W-:Y:S01]  /*20920*/  @!P0 ST.E desc[UR38][R48.64], R58 ;  /* 0x0000003a30008985 */ /* 0x0045e2000c101926 */
[----:B------:R-:W-:Y:S01]  /*20930*/  LOP3.LUT R36, R37, 0x380, RZ, 0xc0, !PT ;  /* 0x0000038025247812 */ /* 0x000fe200078ec0ff */
[----:B------:R-:W-:Y:S01]  /*20940*/  IMAD.X R41, RZ, RZ, R47, P3 ;  /* 0x000000ffff297224 */ /* 0x000fe200018e062f */
[----:B------:R-:W-:Y:S01]  /*20950*/  SHF.R.U64 R7, R7, 0x3, RZ ;  /* 0x0000000307077819 */ /* 0x000fe200000012ff */
[C---:B-1----:R-:W-:Y:S01]  /*20960*/  IMAD R45, R2.reuse, UR5, R3 ;  /* 0x00000005022d7c24 */ /* 0x042fe2000f8e0203 */
[----:B------:R-:W-:Y:S01]  /*20970*/  LOP3.LUT R0, R5, 0x380, RZ, 0xc0, !PT ;  /* 0x0000038005007812 */ /* 0x000fe200078ec0ff */
[----:B------:R-:W-:Y:S01]  /*20980*/  IMAD.WIDE.U32 R2, R2, UR4, RZ ;  /* 0x0000000402027c25 */ /* 0x000fe2000f8e00ff */
[----:B------:R-:W-:Y:S01]  /*20990*/  SHF.R.U64 R32, R32, 0x3, RZ ;  /* 0x0000000320207819 */ /* 0x000fe200000012ff */
[----:B------:R-:W-:Y:S01]  /*209a0*/  ULDC.64 UR4, c[0x0][0xae8] ;  /* 0x0002ba0000047ab9 */ /* 0x000fe20000000a00 */
[----:B------:R-:W-:Y:S01]  /*209b0*/  SHF.R.U64 R36, R36, 0x3, RZ ;  /* 0x0000000324247819 */ /* 0x000fe200000012ff */
[----:B--2---:R-:W1:Y:S01]  /*209c0*/  @P1 LDC R49, c[0x0][0xbf0] ;  /* 0x0002fc00ff311b82 */ /* 0x004e620000000800 */
[----:B------:R-:W-:Y:S01]  /*209d0*/  IMAD.IADD R3, R3, 0x1, R45 ;  /* 0x0000000103037824 */ /* 0x000fe200078e022d */
[----:B------:R-:W-:Y:S01]  /*209e0*/  LOP3.LUT R46, R7, R46, RZ, 0x3c, !PT ;  /* 0x0000002e072e7212 */ /* 0x000fe200078e3cff */
[----:B------:R-:W-:Y:S01]  /*209f0*/  IMAD R45, R203, 0x20, R207 ;  /* 0x00000020cb2d7824 */ /* 0x000fe200078e02cf */
[----:B------:R-:W-:Y:S01]  /*20a00*/  SHF.R.U64 R0, R0, 0x3, RZ ;  /* 0x0000000300007819 */ /* 0x000fe200000012ff */
[----:B------:R-:W5:Y:S01]  /*20a10*/  LD.E.128 R8, desc[UR38][R8.64] ;  /* 0x0000002608087980 */ /* 0x000f62000c101d00 */
[----:B------:R-:W-:Y:S01]  /*20a20*/  LOP3.LUT R32, R32, R33, RZ, 0x3c, !PT ;  /* 0x0000002120207212 */ /* 0x000fe200078e3cff */
[--C-:B------:R-:W-:Y:S01]  /*20a30*/  IMAD.X R33, RZ, RZ, R47.reuse, P5 ;  /* 0x000000ffff217224 */ /* 0x100fe200028e062f */
[----:B------:R-:W-:Y:S01]  /*20a40*/  LOP3.LUT R36, R36, R37, RZ, 0x3c, !PT ;  /* 0x0000002524247212 */ /* 0x000fe200078e3cff */
[----:B------:R-:W-:Y:S01]  /*20a50*/  IMAD.X R37, RZ, RZ, R47, P4 ;  /* 0x000000ffff257224 */ /* 0x000fe200020e062f */
[----:B------:R-:W-:Y:S01]  /*20a60*/  LOP3.LUT R40, R0, R5, RZ, 0x3c, !PT ;  /* 0x0000000500287212 */ /* 0x000fe200078e3cff */
[----:B------:R-:W5:Y:S01]  /*20a70*/  LD.E.128 R12, desc[UR38][R12.64] ;  /* 0x000000260c0c7980 */ /* 0x000f62000c101d00 */
[----:B------:R-:W-:-:S03]  /*20a80*/  IADD3 R44, R178, R45, RZ ;  /* 0x0000002db22c7210 */ /* 0x000fc60007ffe0ff */
[----:B------:R2:W5:Y:S01]  /*20a90*/  LD.E.128 R4, desc[UR38][R46.64] ;  /* 0x000000262e047980 */ /* 0x000562000c101d00 */
[----:B------:R-:W-:-:S03]  /*20aa0*/  IMAD.WIDE.U32 R2, R204, UR4, R2 ;  /* 0x00000004cc027c25 */ /* 0x000fc6000f8e0002 */
[----:B------:R-:W5:Y:S01]  /*20ab0*/  LD.E.128 R24, desc[UR38][R24.64] ;  /* 0x0000002618187980 */ /* 0x000f62000c101d00 */
[----:B0-----:R-:W-:-:S03]  /*20ac0*/  @P1 IMAD.HI.U32 R0, R44, R57, RZ ;  /* 0x000000392c001227 */ /* 0x001fc600078e00ff */
[----:B------:R-:W5:Y:S01]  /*20ad0*/  LD.E.128 R28, desc[UR38][R28.64] ;  /* 0x000000261c1c7980 */ /* 0x000f62000c101d00 */
[----:B--2---:R-:W-:-:S03]  /*20ae0*/  IMAD R47, R50, UR4, RZ ;  /* 0x00000004322f7c24 */ /* 0x004fc6000f8e02ff */
[----:B------:R-:W5:Y:S01]  /*20af0*/  LD.E.128 R32, desc[UR38][R32.64] ;  /* 0x0000002620207980 */ /* 0x000f62000c101d00 */
[----:B------:R-:W-:Y:S01]  /*20b00*/  IMAD R47, R204, UR5, R47 ;  /* 0x00000005cc2f7c24 */ /* 0x000fe2000f8e022f */
[----:B------:R-:W-:Y:S01]  /*20b10*/  ULDC.64 UR4, c[0x0][0xaf0] ;  /* 0x0002bc0000047ab9 */ /* 0x000fe20000000a00 */
[----:B------:R-:W-:Y:S01]  /*20b20*/  IMAD.MOV.U32 R45, RZ, RZ, R44 ;  /* 0x000000ffff2d7224 */ /* 0x000fe200078e002c */
[----:B-1----:R-:W-:Y:S01]  /*20b30*/  @P1 SHF.R.U32.HI R45, RZ, R49, R0 ;  /* 0x00000031ff2d1219 */ /* 0x002fe20000011600 */
[----:B------:R-:W-:Y:S01]  /*20b40*/  IMAD.IADD R3, R3, 0x1, R47 ;  /* 0x0000000103037824 */ /* 0x000fe200078e022f */
[----:B------:R-:W5:Y:S01]  /*20b50*/  LD.E.128 R36, desc[UR38][R36.64] ;  /* 0x0000002624247980 */ /* 0x000f62000c101d00 */
[----:B------:R-:W-:Y:S01]  /*20b60*/  IMAD R20, R20, UR4, RZ ;  /* 0x0000000414147c24 */ /* 0x000fe2000f8e02ff */
[----:B------:R-:W-:Y:S01]  /*20b70*/  SHF.R.S32.HI R0, RZ, 0x1f, R45 ;  /* 0x0000001fff007819 */ /* 0x000fe2000001142d */
[C---:B------:R-:W-:Y:S01]  /*20b80*/  IMAD.WIDE.U32 R2, R53.reuse, UR4, R2 ;  /* 0x0000000435027c25 */ /* 0x040fe2000f8e0002 */
[----:B------:R-:W5:Y:S03]  /*20b90*/  LD.E.128 R40, desc[UR38][R40.64] ;  /* 0x0000002628287980 */ /* 0x000f66000c101d00 */
[----:B------:R-:W-:Y:S01]  /*20ba0*/  IMAD R47, R53, UR5, R20 ;  /* 0x00000005352f7c24 */ /* 0x000fe2000f8e0214 */
[----:B------:R-:W-:Y:S01]  /*20bb0*/  ULDC.64 UR4, c[0x0][0xae0] ;  /* 0x0002b80000047ab9 */ /* 0x000fe20000000a00 */
[----:B------:R-:W-:Y:S01]  /*20bc0*/  IMAD.MOV R20, RZ, RZ, -R45 ;  /* 0x000000ffff147224 */ /* 0x000fe200078e0a2d */
[----:B------:R-:W-:Y:S01]  /*20bd0*/  @!PT LDS RZ, [RZ] ;  /* 0x00000000fffff984 */ /* 0x000fe20000000800 */
[----:B------:R-:W-:Y:S01]  /*20be0*/  @!PT LDS RZ, [RZ] ;  /* 0x00000000fffff984 */ /* 0x000fe20000000800 */
[----:B------:R-:W-:Y:S01]  /*20bf0*/  @!PT LDS RZ, [RZ] ;  /* 0x00000000fffff984 */ /* 0x000fe20000000800 */
[----:B------:R-:W-:Y:S01]  /*20c00*/  @!PT LDS RZ, [RZ] ;  /* 0x00000000fffff984 */ /* 0x000fe20000000800 */
[----:B------:R0:W-:Y:S06]  /*20c10*/  MEMBAR.ALL.CTA ;  /* 0x0000000000007992 */ /* 0x0001ec0000008000 */
[----:B0-----:R-:W0:Y:S01]  /*20c20*/  FENCE.VIEW.ASYNC.S ;  /* 0x00000000000073c6 */ /* 0x001e220000000000 */
[----:B------:R-:W-:-:S02]  /*20c30*/  IMAD.IADD R3, R3, 0x1, R47 ;  /* 0x0000000103037824 */ /* 0x000fc400078e022f */
[----:B------:R-:W-:Y:S02]  /*20c40*/  IMAD R0, R0, UR4, RZ ;  /* 0x0000000400007c24 */ /* 0x000fe4000f8e02ff */
[----:B------:R-:W-:Y:S02]  /*20c50*/  IMAD R47, R51, R20, R44 ;  /* 0x00000014332f7224 */ /* 0x000fe400078e022c */
[C---:B------:R-:W-:Y:S02]  /*20c60*/  IMAD R49, R45.reuse, UR5, R0 ;  /* 0x000000052d317c24 */ /* 0x040fe4000f8e0200 */
[----:B------:R-:W-:Y:S01]  /*20c70*/  IMAD.WIDE.U32 R2, R45, UR4, R2 ;  /* 0x000000042d027c25 */ /* 0x000fe2000f8e0002 */
[----:B------:R-:W-:Y:S01]  /*20c80*/  SHF.R.S32.HI R0, RZ, 0x1f, R47 ;  /* 0x0000001fff007819 */ /* 0x000fe2000001142f */
[----:B------:R-:W-:Y:S02]  /*20c90*/  ULDC.64 UR4, c[0x0][0xad8] ;  /* 0x0002b60000047ab9 */ /* 0x000fe40000000a00 */
[----:B------:R-:W-:-:S02]  /*20ca0*/  IMAD.IADD R178, R207, 0x1, R178 ;  /* 0x00000001cfb27824 */ /* 0x000fc400078e02b2 */
[----:B------:R-:W-:Y:S02]  /*20cb0*/  IMAD.IADD R3, R3, 0x1, R49 ;  /* 0x0000000103037824 */ /* 0x000fe400078e0231 */
[----:B------:R-:W-:Y:S02]  /*20cc0*/  IMAD R20, R0, UR4, RZ ;  /* 0x0000000400147c24 */ /* 0x000fe4000f8e02ff */
[----:B------:R-:W-:Y:S02]  /*20cd0*/  VIADD R0, R178, 0x20 ;  /* 0x00000020b2007836 */ /* 0x000fe40000000000 */
[C---:B------:R-:W-:Y:S02]  /*20ce0*/  IMAD R45, R47.reuse, UR5, R20 ;  /* 0x000000052f2d7c24 */ /* 0x040fe4000f8e0214 */
[----:B------:R-:W-:Y:S01]  /*20cf0*/  IMAD.WIDE.U32 R2, R47, UR4, R2 ;  /* 0x000000042f027c25 */ /* 0x000fe2000f8e0002 */
[-C--:B------:R-:W-:Y:S01]  /*20d00*/  ISETP.GE.AND P0, PT, R0, R55.reuse, PT ;  /* 0x000000370000720c */ /* 0x080fe20003f06270 */
[----:B------:R-:W-:Y:S01]  /*20d10*/  ULDC.64 UR4, c[0x0][0xa80] ;  /* 0x0002a00000047ab9 */ /* 0x000fe20000000a00 */
[----:B------:R-:W-:Y:S01]  /*20d20*/  ISETP.GE.AND P2, PT, R178, R55, PT ;  /* 0x00000037b200720c */ /* 0x000fe20003f46270 */
[----:B------:R-:W-:-:S02]  /*20d30*/  VIADD R0, R16, 0x22820 ;  /* 0x0002282010007836 */ /* 0x000fc40000000000 */
[----:B------:R-:W-:Y:S01]  /*20d40*/  VIADD R20, R178, 0x40 ;  /* 0x00000040b2147836 */ /* 0x000fe20000000000 */
[----:B------:R-:W-:Y:S01]  /*20d50*/  LEA R46, P3, R2, UR4, 0x1 ;  /* 0x00000004022e7c11 */ /* 0x000fe2000f8608ff */
[----:B------:R-:W-:Y:S01]  /*20d60*/  IMAD.IADD R3, R3, 0x1, R45 ;  /* 0x0000000103037824 */ /* 0x000fe200078e022d */
[----:B------:R-:W-:Y:S02]  /*20d70*/  PRMT R0, RZ, 0x654, R0 ;  /* 0x00000654ff007816 */ /* 0x000fe40000000000 */
[----:B------:R-:W-:Y:S02]  /*20d80*/  ISETP.GE.AND P1, PT, R20, R55, PT ;  /* 0x000000371400720c */ /* 0x000fe40003f26270 */
[----:B------:R-:W-:Y:S01]  /*20d90*/  LEA.HI.X R20, R2, UR5, R3, 0x1, P3 ;  /* 0x0000000502147c11 */ /* 0x000fe200098f0c03 */
[----:B0-----:R0:W-:Y:S01]  /*20da0*/  SYNCS.ARRIVE.TRANS64.RED.A1T0 RZ, [R0+URZ], RZ ;  /* 0x000000ff00ff79a7 */ /* 0x0011e2000810043f */
[----:B------:R1:W2:Y:S01]  /*20db0*/  SHFL.IDX PT, R44, R46, RZ, 0x181f ;  /* 0x00181fff2e2c7589 */ /* 0x0002a200000e0000 */
[----:B------:R-:W-:Y:S03]  /*20dc0*/  BSSY B1, `(.L_x_1771) ;  /* 0x000000c000017945 */ /* 0x000fe60003800000 */
[----:B0-----:R1:W0:Y:S01]  /*20dd0*/  SHFL.IDX PT, R0, R20, RZ, 0x181f ;  /* 0x00181fff14007589 */ /* 0x00122200000e0000 */
[----:B------:R-:W-:Y:S05]  /*20de0*/  @P2 BRA `(.L_x_1772) ;  /* 0x0000000000242947 */ /* 0x000fea0003800000 */
[----:B------:R-:W-:Y:S02]  /*20df0*/  ULDC UR4, c[0x0][0xac8] ;  /* 0x0002b20000047ab9 */ /* 0x000fe40000000800 */
[----:B------:R-:W-:Y:S02]  /*20e00*/  ISETP.GE.AND P2, PT, R197, UR4, PT ;  /* 0x00000004c5007c0c */ /* 0x000fe4000bf46270 */
[----:B------:R-:W-:-:S11]  /*20e10*/  ISETP.GE.AND P3, PT, R202, UR4, PT ;  /* 0x00000004ca007c0c */ /* 0x000fd6000bf66270 */
[CC--:B--2---:R-:W-:Y:S02]  /*20e20*/  @!P2 LEA R2, P4, R197.reuse, R44.reuse, 0x1 ;  /* 0x0000002cc502a211 */ /* 0x0c4fe400078808ff */
[C---:B------:R-:W-:Y:S02]  /*20e30*/  @!P3 LEA R44, P5, R202.reuse, R44, 0x1 ;  /* 0x0000002cca2cb211 */ /* 0x040fe400078a08ff */
[-C--:B0-----:R-:W-:Y:S02]  /*20e40*/  @!P2 LEA.HI.X R3, R197, R0.reuse, R222, 0x1, P4 ;  /* 0x00000000c503a211 */ /* 0x081fe400020f0cde */
[----:B------:R-:W-:-:S03]  /*20e50*/  @!P3 LEA.HI.X R45, R202, R0, R221, 0x1, P5 ;  /* 0x00000000ca2db211 */ /* 0x000fc600028f0cdd */
[----:B-----5:R3:W-:Y:S04]  /*20e60*/  @!P2 ST.E.128 desc[UR38][R2.64], R4 ;  /* 0x000000040200a985 */ /* 0x0207e8000c101d26 */
[----:B------:R3:W-:Y:S02]  /*20e70*/  @!P3 ST.E.128 desc[UR38][R44.64], R28 ;  /* 0x0000001c2c00b985 */ /* 0x0007e4000c101d26 */
.L_x_1772:
[----:B------:R-:W-:Y:S05]  /*20e80*/  BSYNC B1 ;  /* 0x0000000000017941 */ /* 0x000fea0003800000 */
.L_x_1771:
[----:B0-----:R0:W4:Y:S01]  /*20e90*/  SHFL.IDX PT, R0, R20, 0x1, 0x181f ;  /* 0x00381f0014007f89 */ /* 0x00112200000e0000 */
        /* <DEDUP_REMOVED lines=12> */
.L_x_1774:
[----:B------:R-:W-:Y:S05]  /*20f60*/  BSYNC B1 ;  /* 0x0000000000017941 */ /* 0x000fea0003800000 */
.L_x_1773:
        /* <DEDUP_REMOVED lines=13> */
.L_x_1776:
[----:B------:R-:W-:Y:S05]  /*21040*/  BSYNC B1 ;  /* 0x0000000000017941 */ /* 0x000fea0003800000 */
.L_x_1775:
[----:B0-----:R-:W-:Y:S01]  /*21050*/  VIADD R0, R178, 0x60 ;  /* 0x00000060b2007836 */ /* 0x001fe20000000000 */
[----:B-1--4-:R-:W4:Y:S04]  /*21060*/  SHFL.IDX PT, R20, R20, 0x3, 0x181f ;  /* 0x00781f0014147f89 */ /* 0x012f2800000e0000 */
[----:B------:R-:W-:Y:S01]  /*21070*/  ISETP.GE.AND P0, PT, R0, R55, PT ;  /* 0x000000370000720c */ /* 0x000fe20003f06270 */
[----:B------:R-:W0:-:S12]  /*21080*/  SHFL.IDX PT, R46, R46, 0x3, 0x181f ;  /* 0x00781f002e2e7f89 */ /* 0x000e1800000e0000 */
[----:B------:R-:W-:Y:S05]  /*21090*/  @P0 BRA `(.L_x_1777) ;  /* 0x0000000800fc0947 */ /* 0x000fea0003800000 */
[----:B------:R-:W-:Y:S02]  /*210a0*/  ULDC UR4, c[0x0][0xac8] ;  /* 0x0002b20000047ab9 */ /* 0x000fe40000000800 */
[----:B------:R-:W-:-:S13]  /*210b0*/  ISETP.GE.AND P1, PT, R197, UR4, PT ;  /* 0x00000004c5007c0c */ /* 0x000fda000bf26270 */
[----:B0-----:R-:W-:-:S04]  /*210c0*/  @!P1 LEA R2, P0, R197, R46, 0x1 ;  /* 0x0000002ec5029211 */ /* 0x001fc800078008ff */
[----:B----4-:R-:W-:Y:S02]  /*210d0*/  @!P1 LEA.HI.X R3, R197, R20, R222, 0x1, P0 ;  /* 0x00000014c5039211 */ /* 0x010fe400000f0cde */
[----:B------:R-:W-:-:S03]  /*210e0*/  ISETP.GE.AND P0, PT, R202, UR4, PT ;  /* 0x00000004ca007c0c */ /* 0x000fc6000bf06270 */
[----:B------:R0:W-:Y:S10]  /*210f0*/  @!P1 ST.E.128 desc[UR38][R2.64], R24 ;  /* 0x0000001802009985 */ /* 0x0001f4000c101d26 */
[----:B------:R-:W-:Y:S05]  /*21100*/  @P0 BRA `(.L_x_1777) ;  /* 0x0000000800e00947 */ /* 0x000fea0003800000 */
[----:B0-----:R-:W-:-:S04]  /*21110*/  LEA R2, P0, R202, R46, 0x1 ;  /* 0x0000002eca027211 */ /* 0x001fc800078008ff */
[----:B------:R-:W-:-:S05]  /*21120*/  LEA.HI.X R3, R202, R20, R221, 0x1, P0 ;  /* 0x00000014ca037211 */ /* 0x000fca00000f0cdd */
[----:B------:R0:W-:Y:S01]  /*21130*/  ST.E.128 desc[UR38][R2.64], R40 ;  /* 0x0000002802007985 */ /* 0x0001e2000c101d26 */
[----:B------:R-:W-:Y:S05]  /*21140*/  BRA `(.L_x_1777) ;  /* 0x0000000800d07947 */ /* 0x000fea0003800000 */
.L_x_1768:
[----:B------:R-:W-:Y:S01]  /*21150*/  ULDC.64 UR4, c[0x0][0xc00] ;  /* 0x0003000000047ab9 */ /* 0x000fe20000000a00 */
[----:B------:R-:W4:Y:S01]  /*21160*/  LDC.64 R2, c[0x0][0xc00] ;  /* 0x00030000ff027b82 */ /* 0x000f220000000a00 */
[----:B------:R-:W-:Y:S02]  /*21170*/  ISETP.NE.U32.AND P0, PT, RZ, UR4, PT ;  /* 0x00000004ff007c0c */ /* 0x000fe4000bf05070 */
[----:B------:R-:W-:Y:S02]  /*21180*/  MOV R0, RZ ;  /* 0x000000ff00007202 */ /* 0x000fe40000000f00 */
[----:B------:R-:W-:Y:S01]  /*21190*/  ISETP.NE.AND.EX P0, PT, RZ, UR5, PT, P0 ;  /* 0x00000005ff007c0c */ /* 0x000fe2000bf05300 */
[----:B------:R-:W-:Y:S02]  /*211a0*/  ULDC.64 UR4, c[0x0][0xc08] ;  /* 0x0003020000047ab9 */ /* 0x000fe40000000a00 */
[----:B------:R-:W-:Y:S01]  /*211b0*/  ISETP.NE.U32.AND P1, PT, RZ, UR4, PT ;  /* 0x00000004ff007c0c */ /* 0x000fe2000bf25070 */
[----:B------:R-:W0:Y:S03]  /*211c0*/  LDC R27, c[0x0][0xbe8] ;  /* 0x0002fa00ff1b7b82 */ /* 0x000e260000000800 */
[----:B------:R-:W-:Y:S01]  /*211d0*/  ISETP.NE.AND.EX P1, PT, RZ, UR5, PT, P1 ;  /* 0x00000005ff007c0c */ /* 0x000fe2000bf25310 */
[----:B----4-:R-:W-:-:S12]  /*211e0*/  IMAD.WIDE R2, R205, 0x4, R2 ;  /* 0x00000004cd027825 */ /* 0x010fd800078e0202 */
[----:B------:R-:W4:Y:S01]  /*211f0*/  @P1 LDC.64 R4, c[0x0][0xc08] ;  /* 0x00030200ff041b82 */ /* 0x000f220000000a00 */
[----:B------:R-:W-:Y:S02]  /*21200*/  ULDC UR4, c[0x0][0xa88] ;  /* 0x0002a20000047ab9 */ /* 0x000fe40000000800 */
[----:B------:R-:W-:Y:S01]  /*21210*/  IMAD.U32 R6, RZ, RZ, UR4 ;  /* 0x00000004ff067e24 */ /* 0x000fe2000f8e00ff */
[----:B------:R0:W5:Y:S01]  /*21220*/  @P0 LDG.E R0, desc[UR38][R2.64] ;  /* 0x0000002602000981 */ /* 0x000162000c1e1900 */
[----:B----4-:R-:W-:-:S05]  /*21230*/  @P1 IMAD.WIDE R4, R205, 0x4, R4 ;  /* 0x00000004cd041825 */ /* 0x010fca00078e0204 */
[----:B------:R4:W5:Y:S01]  /*21240*/  @P1 LDG.E R6, desc[UR38][R4.64] ;  /* 0x0000002604061981 */ /* 0x000962000c1e1900 */
[----:B0-----:R-:W-:Y:S02]  /*21250*/  ISETP.NE.AND P2, PT, R27, 0x1, PT ;  /* 0x000000011b00780c */ /* 0x001fe40003f45270 */
[----:B------:R-:W-:Y:S02]  /*21260*/  ISETP.GE.AND P3, PT, R223, 0x80, PT ;  /* 0x00000080df00780c */ /* 0x000fe40003f66270 */
[----:B------:R-:W-:-:S09]  /*21270*/  SHF.R.S32.HI R7, RZ, 0x1f, R205 ;  /* 0x0000001fff077819 */ /* 0x000fd200000114cd */
[----:B------:R-:W0:Y:S08]  /*21280*/  @P2 LDC R14, c[0x0][0xbec] ;  /* 0x0002fb00ff0e2b82 */ /* 0x000e300000000800 */
[----:B------:R-:W0:Y:S01]  /*21290*/  @P2 LDC R29, c[0x0][0xbf0] ;  /* 0x0002fc00ff1d2b82 */ /* 0x000e220000000800 */
[----:B----4-:R-:W-:Y:S05]  /*212a0*/  @P1 BRA `(.L_x_1778) ;  /* 0x0000000000101947 */ /* 0x010fea0003800000 */
[----:B------:R-:W-:Y:S05]  /*212b0*/  @!P0 BRA `(.L_x_1778) ;  /* 0x00000000000c8947 */ /* 0x000fea0003800000 */
[----:B------:R-:W4:Y:S04]  /*212c0*/  LDG.E R5, desc[UR38][R2.64] ;  /* 0x0000002602057981 */ /* 0x000f28000c1e1900 */
[----:B-----5:R-:W4:Y:S02]  /*212d0*/  LDG.E R6, desc[UR38][R2.64+0x4] ;  /* 0x0000042602067981 */ /* 0x020f24000c1e1900 */
[----:B----4-:R-:W-:-:S07]  /*212e0*/  IMAD.IADD R6, R6, 0x1, -R5 ;  /* 0x0000000106067824 */ /* 0x010fce00078e0a05 */
.L_x_1778:
[----:B------:R-:W-:Y:S01]  /*212f0*/  BSSY B1, `(.L_x_1779) ;  /* 0x000002d000017945 */ /* 0x000fe20003800000 */
[----:B------:R-:W-:Y:S02]  /*21300*/  SHF.R.S32.HI R10, RZ, 0x1f, R204 ;  /* 0x0000001fff0a7819 */ /* 0x000fe400000114cc */
[----:B------:R-:W-:Y:S02]  /*21310*/  SEL R13, R205, RZ, !P0 ;  /* 0x000000ffcd0d7207 */ /* 0x000fe40004000000 */
[----:B------:R-:W-:Y:S02]  /*21320*/  SEL R12, R7, RZ, !P0 ;  /* 0x000000ff070c7207 */ /* 0x000fe40004000000 */
[----:B-----5:R-:W-:Y:S01]  /*21330*/  SHF.R.S32.HI R11, RZ, 0x1f, R0 ;  /* 0x0000001fff0b7819 */ /* 0x020fe20000011400 */
[----:B------:R-:W-:Y:S06]  /*21340*/  @P3 BRA `(.L_x_1780) ;  /* 0x00000000009c3947 */ /* 0x000fec0003800000 */
[----:B------:R-:W4:Y:S01]  /*21350*/  S2R R3, SR_TID.X ;  /* 0x0000000000037919 */ /* 0x000f220000002100 */
[----:B------:R-:W5:Y:S02]  /*21360*/  LDC R9, c[0x0][0xbe8] ;  /* 0x0002fa00ff097b82 */ /* 0x000f640000000800 */
[----:B-----5:R-:W-:Y:S01]  /*21370*/  IMAD R2, R6, R9, RZ ;  /* 0x0000000906027224 */ /* 0x020fe200078e02ff */
[----:B----4-:R-:W-:-:S04]  /*21380*/  IADD3 R8, R178, -0x80, R3 ;  /* 0xffffff80b2087810 */ /* 0x010fc80007ffe003 */
        /* <DEDUP_REMOVED lines=9> */
[----:B------:R-:W4:Y:S01]  /*21420*/  @P0 LDC R15, c[0x0][0xbec] ;  /* 0x0002fb00ff0f0b82 */ /* 0x000f220000000800 */
[----:B------:R-:W-:Y:S01]  /*21430*/  IMAD R7, R204, UR5, R7 ;  /* 0x00000005cc077c24 */ /* 0x000fe2000f8e0207 */
[----:B------:R-:W-:-:S03]  /*21440*/  ULDC.64 UR4, c[0x0][0xb98] ;  /* 0x0002e60000047ab9 */ /* 0x000fc60000000a00 */
[----:B------:R-:W-:-:S03]  /*21450*/  IMAD.IADD R3, R3, 0x1, R7 ;  /* 0x0000000103037824 */ /* 0x000fc600078e0207 */
[----:B------:R-:W5:Y:S01]  /*21460*/  @P0 LDC R25, c[0x0][0xbf0] ;  /* 0x0002fc00ff190b82 */ /* 0x000f620000000800 */
[----:B------:R-:W-:-:S04]  /*21470*/  IMAD.WIDE.U32 R2, R13, UR4, R2 ;  /* 0x000000040d027c25 */ /* 0x000fc8000f8e0002 */
[----:B----4-:R-:W-:-:S05]  /*21480*/  @P0 IMAD.HI.U32 R4, R8, R15, RZ ;  /* 0x0000000f08040227 */ /* 0x010fca00078e00ff */
[----:B-----5:R-:W-:Y:S01]  /*21490*/  @P0 SHF.R.U32.HI R5, RZ, R25, R4 ;  /* 0x00000019ff050219 */ /* 0x020fe20000011604 */
[----:B------:R-:W-:-:S03]  /*214a0*/  IMAD R4, R12, UR4, RZ ;  /* 0x000000040c047c24 */ /* 0x000fc6000f8e02ff */
[----:B------:R-:W-:Y:S01]  /*214b0*/  IADD3 R2, P0, R5, R2, RZ ;  /* 0x0000000205027210 */ /* 0x000fe20007f1e0ff */
[----:B------:R-:W-:-:S04]  /*214c0*/  IMAD.MOV R7, RZ, RZ, -R5 ;  /* 0x000000ffff077224 */ /* 0x000fc800078e0a05 */
[----:B------:R-:W-:Y:S01]  /*214d0*/  IMAD R7, R9, R7, R8 ;  /* 0x0000000709077224 */ /* 0x000fe200078e0208 */
[----:B------:R-:W-:Y:S01]  /*214e0*/  SHF.R.S32.HI R9, RZ, 0x1f, R5 ;  /* 0x0000001fff097819 */ /* 0x000fe20000011405 */
[----:B------:R-:W-:Y:S01]  /*214f0*/  IMAD R8, R13, UR5, R4 ;  /* 0x000000050d087c24 */ /* 0x000fe2000f8e0204 */
[----:B------:R-:W-:Y:S02]  /*21500*/  ULDC.64 UR4, c[0x0][0xb88] ;  /* 0x0002e20000047ab9 */ /* 0x000fe40000000a00 */
        /* <DEDUP_REMOVED lines=11> */
.L_x_1780:
[----:B------:R-:W-:Y:S05]  /*215c0*/  BSYNC B1 ;  /* 0x0000000000017941 */ /* 0x000fea0003800000 */
.L_x_1779:
[----:B------:R-:W-:Y:S01]  /*215d0*/  ULDC.64 UR4, c[0x0][0xaa0] ;  /* 0x0002a80000047ab9 */ /* 0x000fe20000000a00 */
[----:B------:R-:W-:Y:S02]  /*215e0*/  IMAD R7, R203, 0x20, R207 ;  /* 0x00000020cb077824 */ /* 0x000fe400078e02cf */
[----:B----4-:R-:W-:-:S03]  /*215f0*/  IMAD R3, R11, UR4, RZ ;  /* 0x000000040b037c24 */ /* 0x010fc6000f8e02ff */
[----:B------:R-:W-:Y:S01]  /*21600*/  IADD3 R9, R178, R7, RZ ;  /* 0x00000007b2097210 */ /* 0x000fe20007ffe0ff */
[C---:B------:R-:W-:Y:S02]  /*21610*/  IMAD R5, R0.reuse, UR5, R3 ;  /* 0x0000000500057c24 */ /* 0x040fe4000f8e0203 */
[----:B------:R-:W-:Y:S01]  /*21620*/  IMAD.WIDE.U32 R2, R0, UR4, RZ ;  /* 0x0000000400027c25 */ /* 0x000fe2000f8e00ff */
[----:B------:R-:W-:-:S03]  /*21630*/  ULDC.64 UR4, c[0x0][0xae8] ;  /* 0x0002ba0000047ab9 */ /* 0x000fc60000000a00 */
[----:B------:R-:W-:Y:S02]  /*21640*/  IMAD.IADD R3, R3, 0x1, R5 ;  /* 0x0000000103037824 */ /* 0x000fe400078e0205 */
[----:B------:R-:W-:Y:S02]  /*21650*/  IMAD R7, R10, UR4, RZ ;  /* 0x000000040a077c24 */ /* 0x000fe4000f8e02ff */
[----:B0-----:R-:W-:-:S04]  /*21660*/  @P2 IMAD.HI.U32 R0, R9, R14, RZ ;  /* 0x0000000e09002227 */ /* 0x001fc800078e00ff */
[C---:B------:R-:W-:Y:S02]  /*21670*/  IMAD R7, R204.reuse, UR5, R7 ;  /* 0x00000005cc077c24 */ /* 0x040fe4000f8e0207 */
[----:B------:R-:W-:Y:S01]  /*21680*/  IMAD.WIDE.U32 R2, R204, UR4, R2 ;  /* 0x00000004cc027c25 */ /* 0x000fe2000f8e0002 */
[----:B------:R-:W-:-:S03]  /*21690*/  ULDC.64 UR4, c[0x0][0xaf0] ;  /* 0x0002bc0000047ab9 */ /* 0x000fc60000000a00 */
[----:B------:R-:W-:Y:S01]  /*216a0*/  IMAD.MOV.U32 R5, RZ, RZ, R9 ;  /* 0x000000ffff057224 */ /* 0x000fe200078e0009 */
[----:B------:R-:W-:Y:S01]  /*216b0*/  @P2 SHF.R.U32.HI R5, RZ, R29, R0 ;  /* 0x0000001dff052219 */ /* 0x000fe20000011600 */
        /* <DEDUP_REMOVED lines=20> */
[----:B------:R-:W-:Y:S01]  /*21800*/  IMAD.IADD R3, R5, 0x1, R3 ;  /* 0x0000000105037824 */ /* 0x000fe200078e0203 */
[----:B------:R-:W-:-:S04]  /*21810*/  UMOV UR4, 0xffffffff ;  /* 0xffffffff00047882 */ /* 0x000fc80000000000 */
[----:B------:R-:W-:Y:S01]  /*21820*/  LEA.HI.X R3, R4, UR5, R3, 0x1, P0 ;  /* 0x0000000504037c11 */ /* 0x000fe200080f0c03 */
[----:B------:R-:W-:Y:S06]  /*21830*/  BRA.DIV UR4, `(.L_x_1781) ;  /* 0x0000009a04507947 */ /* 0x000fec000b800000 */
[----:B------:R0:W4:Y:S04]  /*21840*/  SHFL.IDX PT, R0, R3, RZ, 0x181f ;  /* 0x00181fff03007589 */ /* 0x00012800000e0000 */
[----:B------:R0:W0:Y:S02]  /*21850*/  SHFL.IDX PT, R14, R2, RZ, 0x181f ;  /* 0x00181fff020e7589 */ /* 0x00002400000e0000 */
.L_x_2014:
[----:B------:R-:W-:Y:S01]  /*21860*/  IMAD R27, R6, R27, RZ ;  /* 0x0000001b061b7224 */ /* 0x000fe200078e02ff */
[----:B------:R-:W-:Y:S01]  /*21870*/  BSSY B1, `(.L_x_1782) ;  /* 0x000000d000017945 */ /* 0x000fe20003800000 */
[----:B------:R-:W-:-:S05]  /*21880*/  IMAD.IADD R178, R207, 0x1, R178 ;  /* 0x00000001cfb27824 */ /* 0x000fca00078e02b2 */
[----:B------:R-:W-:-:S13]  /*21890*/  ISETP.GE.AND P0, PT, R178, R27, PT ;  /* 0x0000001bb200720c */ /* 0x000fda0003f06270 */
[----:B------:R-:W-:Y:S05]  /*218a0*/  @P0 BRA `(.L_x_1783) ;  /* 0x0000000000240947 */ /* 0x000fea0003800000 */
[----:B------:R-:W-:Y:S02]  /*218b0*/  ULDC UR4, c[0x0][0xac8] ;  /* 0x0002b20000047ab9 */ /* 0x000fe40000000800 */
[----:B------:R-:W-:Y:S02]  /*218c0*/  ISETP.GE.AND P2, PT, R197, UR4, PT ;  /* 0x00000004c5007c0c */ /* 0x000fe4000bf46270 */
[----:B------:R-:W-:-:S11]  /*218d0*/  ISETP.GE.AND P3, PT, R202, UR4, PT ;  /* 0x00000004ca007c0c */ /* 0x000fd6000bf66270 */
[CC--:B0-----:R-:W-:Y:S02]  /*218e0*/  @!P2 LEA R4, P0, R197.reuse, R14.reuse, 0x1 ;  /* 0x0000000ec504a211 */ /* 0x0c1fe400078008ff */
[C---:B------:R-:W-:Y:S02]  /*218f0*/  @!P3 LEA R14, P1, R202.reuse, R14, 0x1 ;  /* 0x0000000eca0eb211 */ /* 0x040fe400078208ff */
[-C--:B----4-:R-:W-:Y:S02]  /*21900*/  @!P2 LEA.HI.X R5, R197, R0.reuse, R222, 0x1, P0 ;  /* 0x00000000c505a211 */ /* 0x090fe400000f0cde */
[----:B------:R-:W-:-:S03]  /*21910*/  @!P3 LEA.HI.X R15, R202, R0, R221, 0x1, P1 ;  /* 0x00000000ca0fb211 */ /* 0x000fc600008f0cdd */
[----:B------:R0:W-:Y:S04]  /*21920*/  @!P2 ST.E.128 desc[UR38][R4.64], RZ ;  /* 0x000000ff0400a985 */ /* 0x0001e8000c101d26 */
[----:B------:R0:W-:Y:S02]  /*21930*/  @!P3 ST.E.128 desc[UR38][R14.64], RZ ;  /* 0x000000ff0e00b985 */ /* 0x0001e4000c101d26 */
.L_x_1783:
[----:B------:R-:W-:Y:S05]  /*21940*/  BSYNC B1 ;  /* 0x0000000000017941 */ /* 0x000fea0003800000 */
.L_x_1782:
[----:B------:R-:W-:-:S03]  /*21950*/  UMOV UR4, 0xffffffff ;  /* 0xffffffff00047882 */ /* 0x000fc60000000000 */
[----:B------:R-:W-:Y:S05]  /*21960*/  BRA.DIV UR4, `(.L_x_1784) ;  /* 0x0000009a04387947 */ /* 0x000fea000b800000 */
[----:B----4-:R4:W1:Y:S04]  /*21970*/  SHFL.IDX PT, R0, R3, 0x1, 0x181f ;  /* 0x00381f0003007f89 */ /* 0x01086800000e0000 */
[----:B0-----:R4:W0:Y:S02]  /*21980*/  SHFL.IDX PT, R14, R2, 0x1, 0x181f ;  /* 0x00381f00020e7f89 */ /* 0x00182400000e0000 */
.L_x_2018:
[----:B------:R-:W-:Y:S01]  /*21990*/  VIADD R4, R178, 0x20 ;  /* 0x00000020b2047836 */ /* 0x000fe20000000000 */
[----:B------:R-:W-:Y:S04]  /*219a0*/  BSSY B1, `(.L_x_1785) ;  /* 0x000000c000017945 */ /* 0x000fe80003800000 */
[----:B------:R-:W-:-:S13]  /*219b0*/  ISETP.GE.AND P0, PT, R4, R27, PT ;  /* 0x0000001b0400720c */ /* 0x000fda0003f06270 */
[----:B------:R-:W-:Y:S05]  /*219c0*/  @P0 BRA `(.L_x_1786) ;  /* 0x0000000000240947 */ /* 0x000fea0003800000 */
[----:B------:R-:W-:Y:S02]  /*219d0*/  ULDC UR4, c[0x0][0xac8] ;  /* 0x0002b20000047ab9 */ /* 0x000fe40000000800 */
[----:B------:R-:W-:Y:S02]  /*219e0*/  ISETP.GE.AND P2, PT, R197, UR4, PT ;  /* 0x00000004c5007c0c */ /* 0x000fe4000bf46270 */
[----:B------:R-:W-:-:S11]  /*219f0*/  ISETP.GE.AND P3, PT, R202, UR4, PT ;  /* 0x00000004ca007c0c */ /* 0x000fd6000bf66270 */
[CC--:B0-----:R-:W-:Y:S02]  /*21a00*/  @!P2 LEA R4, P0, R197.reuse, R14.reuse, 0x1 ;  /* 0x0000000ec504a211 */ /* 0x0c1fe400078008ff */
[C---:B------:R-:W-:Y:S02]  /*21a10*/  @!P3 LEA R14, P1, R202.reuse, R14, 0x1 ;  /* 0x0000000eca0eb211 */ /* 0x040fe400078208ff */
[-C--:B-1----:R-:W-:Y:S02]  /*21a20*/  @!P2 LEA.HI.X R5, R197, R0.reuse, R222, 0x1, P0 ;  /* 0x00000000c505a211 */ /* 0x082fe400000f0cde */
[----:B------:R-:W-:-:S03]  /*21a30*/  @!P3 LEA.HI.X R15, R202, R0, R221, 0x1, P1 ;  /* 0x00000000ca0fb211 */ /* 0x000fc600008f0cdd */
[----:B------:R0:W-:Y:S04]  /*21a40*/  @!P2 ST.E.128 desc[UR38][R4.64], RZ ;  /* 0x000000ff0400a985 */ /* 0x0001e8000c101d26 */
[----:B------:R0:W-:Y:S02]  /*21a50*/  @!P3 ST.E.128 desc[UR38][R14.64], RZ ;  /* 0x000000ff0e00b985 */ /* 0x0001e4000c101d26 */
.L_x_1786:
[----:B------:R-:W-:Y:S05]  /*21a60*/  BSYNC B1 ;  /* 0x0000000000017941 */ /* 0x000fea0003800000 */
.L_x_1785:
[----:B------:R-:W-:-:S03]  /*21a70*/  UMOV UR4, 0xffffffff ;  /* 0xffffffff00047882 */ /* 0x000fc60000000000 */
[----:B------:R-:W-:Y:S05]  /*21a80*/  BRA.DIV UR4, `(.L_x_1787) ;  /* 0x0000009a04387947 */ /* 0x000fea000b800000 */
[----:B-1----:R1:W1:Y:S04]  /*21a90*/  SHFL.IDX PT, R0, R3, 0x2, 0x181f ;  /* 0x00581f0003007f89 */ /* 0x00226800000e0000 */
[----:B0-----:R0:W0:Y:S02]  /*21aa0*/  SHFL.IDX PT, R14, R2, 0x2, 0x181f ;  /* 0x00581f00020e7f89 */ /* 0x00102400000e0000 */
.L_x_2022:
        /* <DEDUP_REMOVED lines=13> */
.L_x_1789:
[----:B------:R-:W-:Y:S05]  /*21b80*/  BSYNC B1 ;  /* 0x0000000000017941 */ /* 0x000fea0003800000 */
.L_x_1788:
[----:B------:R-:W-:-:S03]  /*21b90*/  UMOV UR4, 0xffffffff ;  /* 0xffffffff00047882 */ /* 0x000fc60000000000 */
[----:B------:R-:W-:Y:S05]  /*21ba0*/  BRA.DIV UR4, `(.L_x_1790) ;  /* 0x0000009a04387947 */ /* 0x000fea000b800000 */
[----:B-1----:R1:W1:Y:S04]  /*21bb0*/  SHFL.IDX PT, R0, R3, 0x3, 0x181f ;  /* 0x00781f0003007f89 */ /* 0x00226800000e0000 */
[----:B0-----:R0:W0:Y:S02]  /*21bc0*/  SHFL.IDX PT, R14, R2, 0x3, 0x181f ;  /* 0x00781f00020e7f89 */ /* 0x00102400000e0000 */
.L_x_2026:
[----:B0---4-:R-:W-:-:S05]  /*21bd0*/  VIADD R2, R178, 0x60 ;  /* 0x00000060b2027836 */ /* 0x011fca0000000000 */
[----:B------:R-:W-:-:S13]  /*21be0*/  ISETP.GE.AND P0, PT, R2, R27, PT ;  /* 0x0000001b0200720c */ /* 0x000fda0003f06270 */
[----:B------:R-:W-:Y:S05]  /*21bf0*/  @P0 BRA `(.L_x_1777) ;  /* 0x0000000000240947 */ /* 0x000fea0003800000 */
[----:B------:R-:W-:Y:S02]  /*21c00*/  ULDC UR4, c[0x0][0xac8] ;  /* 0x0002b20000047ab9 */ /* 0x000fe40000000800 */
[----:B------:R-:W-:Y:S02]  /*21c10*/  ISETP.GE.AND P2, PT, R197, UR4, PT ;  /* 0x00000004c5007c0c */ /* 0x000fe4000bf46270 */
[----:B------:R-:W-:-:S11]  /*21c20*/  ISETP.GE.AND P3, PT, R202, UR4, PT ;  /* 0x00000004ca007c0c */ /* 0x000fd6000bf66270 */
[CC--:B------:R-:W-:Y:S02]  /*21c30*/  @!P2 LEA R2, P0, R197.reuse, R14.reuse, 0x1 ;  /* 0x0000000ec502a211 */ /* 0x0c0fe400078008ff */
[C---:B------:R-:W-:Y:S02]  /*21c40*/  @!P3 LEA R14, P1, R202.reuse, R14, 0x1 ;  /* 0x0000000eca0eb211 */ /* 0x040fe400078208ff */
[-C--:B-1----:R-:W-:Y:S02]  /*21c50*/  @!P2 LEA.HI.X R3, R197, R0.reuse, R222, 0x1, P0 ;  /* 0x00000000c503a211 */ /* 0x082fe400000f0cde */
[----:B------:R-:W-:-:S03]  /*21c60*/  @!P3 LEA.HI.X R15, R202, R0, R221, 0x1, P1 ;  /* 0x00000000ca0fb211 */ /* 0x000fc600008f0cdd */
[----:B------:R0:W-:Y:S04]  /*21c70*/  @!P2 ST.E.128 desc[UR38][R2.64], RZ ;  /* 0x000000ff0200a985 */ /* 0x0001e8000c101d26 */
[----:B------:R0:W-:Y:S02]  /*21c80*/  @!P3 ST.E.128 desc[UR38][R14.64], RZ ;  /* 0x000000ff0e00b985 */ /* 0x0001e4000c101d26 */
.L_x_1777:
[----:B------:R-:W-:Y:S05]  /*21c90*/  BSYNC B0 ;  /* 0x0000000000007941 */ /* 0x000fea0003800000 */
.L_x_1767:
[----:B------:R-:W-:Y:S02]  /*21ca0*/  ULDC UR4, c[0x0][0xc3c] ;  /* 0x00030f0000047ab9 */ /* 0x000fe40000000800 */
[----:B---3--:R-:W-:-:S13]  /*21cb0*/  ISETP.GE.AND P0, PT, R23, UR4, PT ;  /* 0x0000000417007c0c */ /* 0x008fda000bf06270 */
[----:B------:R-:W-:Y:S05]  /*21cc0*/  @!P0 BRA `(.L_x_1791) ;  /* 0xfffffdf400988947 */ /* 0x000fea000383ffff */
[----:B------:R-:W-:Y:S05]  /*21cd0*/  BRA `(.L_x_1561) ;  /* 0x00000078002c7947 */ /* 0x000fea0003800000 */
.L_x_1559:
        /* <DEDUP_REMOVED lines=46> */
[----:B------:R-:W0:Y:S02]  /*21fc0*/  SHFL.IDX PT, R4, R6, 0x1f, 0x1f ;  /* 0x03e01f0006047f89 */ /* 0x000e2400000e0000 */
[----:B0-----:R-:W-:-:S04]  /*21fd0*/  IMAD R4, R4, UR5, RZ ;  /* 0x0000000504047c24 */ /* 0x001fc8000f8e02ff */
[----:B------:R-:W-:Y:S01]  /*21fe0*/  IMAD.MOV.U32 R3, RZ, RZ, R4 ;  /* 0x000000ffff037224 */ /* 0x000fe200078e0004 */
[----:B---3--:R-:W-:-:S13]  /*21ff0*/  ISETP.GT.AND P6, PT, R4, UR6, PT ;  /* 0x0000000604007c0c */ /* 0x008fda000bfc4270 */
[----:B------:R-:W-:Y:S05]  /*22000*/  @P6 BRA `(.L_x_1793) ;  /* 0x0000000000986947 */ /* 0x000fea0003800000 */
[----:B------:R-:W0:Y:S01]  /*22010*/  LDC R10, c[0x0][0xc3c] ;  /* 0x00030f00ff0a7b82 */ /* 0x000e220000000800 */
[----:B------:R-:W-:Y:S01]  /*22020*/  IMAD.MOV.U32 R4, RZ, RZ, R3 ;  /* 0x000000ffff047224 */ /* 0x000fe200078e0003 */
[----:B------:R-:W-:Y:S01]  /*22030*/  UMOV UR4, URZ ;  /* 0x0000003f00047c82 */ /* 0x000fe20008000000 */
[----:B------:R-:W-:Y:S01]  /*22040*/  ULDC UR7, c[0x0][0xc3c] ;  /* 0x00030f0000077ab9 */ /* 0x000fe20000000800 */
[----:B------:R-:W-:-:S05]  /*22050*/  ULDC UR5, c[0x0][0xc38] ;  /* 0x00030e0000057ab9 */ /* 0x000fca0000000800 */
.L_x_1797:
[----:B------:R-:W-:Y:S01]  /*22060*/  UIADD3 UR4, UR4, 0x1f, URZ ;  /* 0x0000001f04047890 */ /* 0x000fe2000fffe03f */
[----:B------:R-:W-:-:S05]  /*22070*/  IMAD.U32 R19, RZ, RZ, UR7 ;  /* 0x00000007ff137e24 */ /* 0x000fca000f8e00ff */
[----:B0-----:R-:W-:-:S13]  /*22080*/  ISETP.LE.AND P6, PT, R10, UR4, PT ;  /* 0x000000040a007c0c */ /* 0x001fda000bfc3270 */
[----:B------:R-:W-:Y:S05]  /*22090*/  @P6 BRA `(.L_x_1794) ;  /* 0x0000000400b06947 */ /* 0x000fea0003800000 */
[----:B------:R-:W-:Y:S01]  /*220a0*/  VIADD R7, R5, UR4 ;  /* 0x0000000405077c36 */ /* 0x000fe20008000000 */
[----:B------:R-:W-:Y:S01]  /*220b0*/  BSSY B0, `(.L_x_1795) ;  /* 0x0000007000007945 */ /* 0x000fe20003800000 */
[----:B------:R-:W-:-:S03]  /*220c0*/  IMAD.MOV.U32 R0, RZ, RZ, RZ ;  /* 0x000000ffff007224 */ /* 0x000fc600078e00ff */
[----:B------:R-:W-:-:S13]  /*220d0*/  ISETP.GE.OR P6, PT, R7, R10, !P0 ;  /* 0x0000000a0700720c */ /* 0x000fda00047c6670 */
[----:B------:R-:W-:Y:S05]  /*220e0*/  @P6 BRA `(.L_x_1796) ;  /* 0x00000000000c6947 */ /* 0x000fea0003800000 */
[----:B------:R-:W0:Y:S02]  /*220f0*/  LDC.64 R2, c[0x0][0xc80] ;  /* 0x00032000ff027b82 */ /* 0x000e240000000a00 */
[----:B0-----:R-:W-:-:S05]  /*22100*/  IMAD.WIDE R2, R7, 0x4, R2 ;  /* 0x0000000407027825 */ /* 0x001fca00078e0202 */
[----:B------:R0:W5:Y:S02]  /*22110*/  LDG.E R0, desc[UR38][R2.64] ;  /* 0x0000002602007981 */ /* 0x000164000c1e1900 */
.L_x_1796:
[----:B------:R-:W-:Y:S05]  /*22120*/  BSYNC B0 ;  /* 0x0000000000007941 */ /* 0x000fea0003800000 */
.L_x_1795:
        /* <DEDUP_REMOVED lines=17> */
[----:B------:R-:W-:-:S05]  /*22240*/  IMAD.IADD R4, R3, 0x1, R4 ;  /* 0x0000000103047824 */ /* 0x000fca00078e0204 */
[----:B------:R-:W-:-:S13]  /*22250*/  ISETP.GT.AND P6, PT, R4, UR6, PT ;  /* 0x0000000604007c0c */ /* 0x000fda000bfc4270 */
[----:B------:R-:W-:Y:S05]  /*22260*/  @!P6 BRA `(.L_x_1797) ;  /* 0xfffffffc007ce947 */ /* 0x000fea000383ffff */
.L_x_1793:
[----:B------:R-:W-:-:S04]  /*22270*/  IMAD.IADD R11, R4, 0x1, -R3 ;  /* 0x00000001040b7824 */ /* 0x000fc800078e0a03 */
[----:B------:R-:W-:-:S05]  /*22280*/  IMAD R2, R6, UR5, R11 ;  /* 0x0000000506027c24 */ /* 0x000fca000f8e020b */
[----:B------:R-:W-:Y:S02]  /*22290*/  ISETP.GT.AND P0, PT, R2, UR6, PT ;  /* 0x0000000602007c0c */ /* 0x000fe4000bf04270 */
[----:B------:R-:W0:Y:S11]  /*222a0*/  LDC.64 R2, c[0x0][0xc90] ;  /* 0x00032400ff027b82 */ /* 0x000e360000000a00 */
[----:B------:R-:W-:-:S04]  /*222b0*/  VOTE.ANY R8, PT, !P0 ;  /* 0x0000000000087806 */ /* 0x000fc800040e0100 */
[----:B------:R-:W1:Y:S02]  /*222c0*/  POPC R13, R8 ;  /* 0x00000008000d7309 */ /* 0x000e640000000000 */
[----:B-1----:R-:W-:-:S04]  /*222d0*/  VIADD R19, R13, UR4 ;  /* 0x000000040d137c36 */ /* 0x002fc80008000000 */
        /* <DEDUP_REMOVED lines=13> */
.L_x_1798:
[----:B-1----:R-:W-:Y:S02]  /*223b0*/  IMAD.MOV R2, RZ, RZ, -R3 ;  /* 0x000000ffff027224 */ /* 0x002fe400078e0a03 */
[----:B---3--:R-:W-:Y:S02]  /*223c0*/  IMAD R16, R16, UR5, R11 ;  /* 0x0000000510107c24 */ /* 0x008fe4000f8e020b */
[----:B------:R-:W-:Y:S01]  /*223d0*/  IMAD.MOV.U32 R11, RZ, RZ, R2 ;  /* 0x000000ffff0b7224 */ /* 0x000fe200078e0002 */
[----:B------:R-:W-:Y:S02]  /*223e0*/  IABS R2, R4 ;  /* 0x0000000400027213 */ /* 0x000fe40000000000 */
[----:B--2---:R-:W-:Y:S01]  /*223f0*/  IADD3 R9, -R16, UR6, RZ ;  /* 0x0000000610097c10 */ /* 0x004fe2000fffe1ff */
[----:B------:R-:W-:Y:S02]  /*22400*/  IMAD R11, R11, R12, RZ ;  /* 0x0000000c0b0b7224 */ /* 0x000fe400078e02ff */
[----:B------:R-:W-:Y:S01]  /*22410*/  IMAD.MOV R8, RZ, RZ, -R2 ;  /* 0x000000ffff087224 */ /* 0x000fe200078e0a02 */
[----:B------:R-:W-:-:S02]  /*22420*/  MOV R2, RZ ;  /* 0x000000ff00027202 */ /* 0x000fc40000000f00 */
[----:B------:R-:W-:-:S03]  /*22430*/  IABS R6, R9 ;  /* 0x0000000900067213 */ /* 0x000fc60000000000 */
        /* <DEDUP_REMOVED lines=20> */
[----:B------:R-:W-:Y:S02]  /*22580*/  VIADDMNMX R13, R6, UR5, R7, PT ;  /* 0x00000005060d7c46 */ /* 0x000fe4000b800107 */
[----:B------:R-:W-:-:S02]  /*22590*/  IABS R9, R4 ;  /* 0x0000000400097213 */ /* 0x000fc40000000000 */
[-C--:B------:R-:W-:Y:S01]  /*225a0*/  IABS R8, R13.reuse ;  /* 0x0000000d00087213 */ /* 0x080fe20000000000 */
[----:B------:R-:W-:Y:S01]  /*225b0*/  IMAD.MOV R18, RZ, RZ, -R13 ;  /* 0x000000ffff127224 */ /* 0x000fe200078e0a0d */
[----:B0-----:R-:W-:Y:S02]  /*225c0*/  IABS R10, R13 ;  /* 0x0000000d000a7213 */ /* 0x001fe40000000000 */
[----:B------:R-:W0:Y:S08]  /*225d0*/  I2F.RP R6, R8 ;  /* 0x0000000800067306 */ /* 0x000e300000209400 */
[----:B0-----:R-:W0:Y:S02]  /*225e0*/  MUFU.RCP R6, R6 ;  /* 0x0000000600067308 */ /* 0x001e240000001000 */
[----:B0-----:R-:W-:-:S06]  /*225f0*/  VIADD R3, R6, 0xffffffe ;  /* 0x0ffffffe06037836 */ /* 0x001fcc0000000000 */
[----:B------:R-:W0:Y:S02]  /*22600*/  F2I.FTZ.U32.TRUNC.NTZ R3, R3 ;  /* 0x0000000300037305 */ /* 0x000e24000021f000 */
[----:B0-----:R-:W-:-:S04]  /*22610*/  IMAD.MOV R7, RZ, RZ, -R3 ;  /* 0x000000ffff077224 */ /* 0x001fc800078e0a03 */
[----:B------:R-:W-:-:S04]  /*22620*/  IMAD R7, R7, R8, RZ ;  /* 0x0000000807077224 */ /* 0x000fc800078e02ff */
[----:B------:R-:W-:Y:S01]  /*22630*/  IMAD.HI.U32 R2, R3, R7, R2 ;  /* 0x0000000703027227 */ /* 0x000fe200078e0002 */
[----:B------:R-:W-:-:S05]  /*22640*/  IADD3 R3, RZ, -R10, RZ ;  /* 0x8000000aff037210 */ /* 0x000fca0007ffe0ff */
        /* <DEDUP_REMOVED lines=17> */
.L_x_1794:
[----:B------:R-:W-:Y:S02]  /*22760*/  IMAD.MOV.U32 R17, RZ, RZ, RZ ;  /* 0x000000ffff117224 */ /* 0x000fe400078e00ff */
[----:B------:R-:W-:Y:S02]  /*22770*/  IMAD.U32 R16, RZ, RZ, UR6 ;  /* 0x00000006ff107e24 */ /* 0x000fe4000f8e00ff */
[----:B------:R-:W-:-:S07]  /*22780*/  IMAD.MOV.U32 R18, RZ, RZ, RZ ;  /* 0x000000ffff127224 */ /* 0x000fce00078e00ff */
.L_x_1799:
[----:B------:R-:W-:-:S13]  /*22790*/  ISETP.NE.AND P0, PT, R5, RZ, PT ;  /* 0x000000ff0500720c */ /* 0x000fda0003f05270 */
[----:B------:R-:W0:Y:S01]  /*227a0*/  @!P0 S2R R3, SR_CgaCtaId ;  /* 0x0000000000038919 */ /* 0x000e220000008800 */
[----:B------:R-:W-:-:S04]  /*227b0*/  @!P0 MOV R0, 0x400 ;  /* 0x0000040000008802 */ /* 0x000fc80000000f00 */
[----:B0-----:R-:W-:-:S05]  /*227c0*/  @!P0 LEA R0, R3, R0, 0x18 ;  /* 0x0000000003008211 */ /* 0x001fca00078ec0ff */
[----:B------:R2:W-:Y:S01]  /*227d0*/  @!P0 STS.128 [R0+0x228d0], R16 ;  /* 0x0228d01000008388 */ /* 0x0005e20000000c00 */
[----:B------:R-:W-:Y:S06]  /*227e0*/  BAR.ARV 0x5, 0x180 ;  /* 0x0146000000007b1d */ /* 0x000fec0000002000 */
.L_x_1792:
[----:B------:R3:W-:Y:S01]  /*227f0*/  STL [R1+0x30], RZ ;  /* 0x000030ff01007387 */ /* 0x0007e20000100800 */
[----:B------:R-:W-:Y:S01]  /*22800*/  ULDC UR4, c[0x0][0xc3c] ;  /* 0x00030f0000047ab9 */ /* 0x000fe20000000800 */
[----:B------:R-:W-:Y:S01]  /*22810*/  IMAD.MOV.U32 R28, RZ, RZ, 0x1 ;  /* 0x00000001ff1c7424 */ /* 0x000fe200078e00ff */
[----:B-1----:R-:W-:Y:S02]  /*22820*/  ISETP.GE.AND P0, PT, R19, UR4, PT ;  /* 0x0000000413007c0c */ /* 0x002fe4000bf06270 */
[----:B------:R-:W-:-:S11]  /*22830*/  MOV R24, RZ ;  /* 0x000000ff00187202 */ /* 0x000fd60000000f00 */
[----:B---3--:R-:W-:Y:S05]  /*22840*/  @P0 BRA `(.L_x_1800) ;  /* 0x0000006800540947 */ /* 0x008fea0003800000 */
[----:B------:R-:W1:Y:S01]  /*22850*/  S2R R11, SR_TID.X ;  /* 0x00000000000b7919 */ /* 0x000e620000002100 */
[----:B------:R-:W3:Y:S01]  /*22860*/  S2UR UR4, SR_CgaCtaId ;  /* 0x00000000000479c3 */ /* 0x000ee20000008800 */
[----:B------:R-:W-:Y:S01]  /*22870*/  MOV R23, 0x400 ;  /* 0x0000040000177802 */ /* 0x000fe20000000f00 */
[----:B------:R-:W-:Y:S01]  /*22880*/  IMAD.MOV.U32 R34, RZ, RZ, 0x40 ;  /* 0x00000040ff227424 */ /* 0x000fe200078e00ff */
[----:B------:R-:W-:Y:S01]  /*22890*/  BSSY B7, `(.L_x_1800) ;  /* 0x0000690000077945 */ /* 0x000fe20003800000 */
[----:B------:R-:W-:Y:S01]  /*228a0*/  IMAD.MOV.U32 R32, RZ, RZ, 0x20 ;  /* 0x00000020ff207424 */ /* 0x000fe200078e00ff */
[----:B------:R-:W-:Y:S01]  /*228b0*/  CS2R R24, SRZ ;  /* 0x0000000000187805 */ /* 0x000fe2000001ff00 */
[----:B------:R-:W-:Y:S01]  /*228c0*/  IMAD.MOV.U32 R29, RZ, RZ, 0x1 ;  /* 0x00000001ff1d7424 */ /* 0x000fe200078e00ff */
[----:B------:R-:W-:Y:S01]  /*228d0*/  ULDC.64 UR42, c[0x0][0x198] ;  /* 0x00006600002a7ab9 */ /* 0x000fe20000000a00 */
[----:B------:R-:W-:Y:S01]  /*228e0*/  IMAD.MOV.U32 R28, RZ, RZ, 0x1 ;  /* 0x00000001ff1c7424 */ /* 0x000fe200078e00ff */
[----:B------:R-:W-:-:S02]  /*228f0*/  ULOP3.LUT UR41, UR36, 0x2, URZ, 0xfc, !UPT ;  /* 0x0000000224297892 */ /* 0x000fc4000f8efc3f */
[----:B------:R-:W-:Y:S01]  /*22900*/  ULOP3.LUT UR37, UR36, 0x1, URZ, 0xfc, !UPT ;  /* 0x0000000124257892 */ /* 0x000fe2000f8efc3f */
[----:B------:R-:W-:Y:S01]  /*22910*/  ULDC UR40, c[0x0][0xc] ;  /* 0x0000030000287ab9 */ /* 0x000fe20000000800 */
[C---:B-1----:R-:W-:Y:S01]  /*22920*/  IMAD.SHL.U32 R36, R11.reuse, 0x10, RZ ;  /* 0x000000100b247824 */ /* 0x042fe200078e00ff */
[C---:B------:R-:W-:Y:S01]  /*22930*/  LOP3.LUT R10, R11.reuse, 0x7f, RZ, 0xc0, !PT ;  /* 0x0000007f0b0a7812 */ /* 0x040fe200078ec0ff */
[C---:B------:R-:W-:Y:S01]  /*22940*/  IMAD.SHL.U32 R3, R11.reuse, 0x2, RZ ;  /* 0x000000020b037824 */ /* 0x040fe200078e00ff */
[----:B------:R-:W-:Y:S01]  /*22950*/  SHF.R.U32.HI R4, RZ, 0x1, R11 ;  /* 0x00000001ff047819 */ /* 0x000fe2000001160b */
[----:B------:R-:W-:Y:S01]  /*22960*/  IMAD.SHL.U32 R6, R11, 0x4, RZ ;  /* 0x000000040b067824 */ /* 0x000fe200078e00ff */
[----:B------:R-:W-:Y:S02]  /*22970*/  SHF.R.U32.HI R7, RZ, 0x5, R10 ;  /* 0x00000005ff077819 */ /* 0x000fe4000001160a */
[C---:B--2---:R-:W-:Y:S02]  /*22980*/  LOP3.LUT R0, R36.reuse, 0x1b0, RZ, 0xc0, !PT ;  /* 0x000001b024007812 */ /* 0x044fe400078ec0ff */
[----:B0-----:R-:W-:-:S02]  /*22990*/  LOP3.LUT R2, R36, 0x40, RZ, 0xc0, !PT ;  /* 0x0000004024027812 */ /* 0x001fc400078ec0ff */
[----:B------:R-:W-:Y:S02]  /*229a0*/  LOP3.LUT R0, R0, 0x30, R3, 0x78, !PT ;  /* 0x0000003000007812 */ /* 0x000fe400078e7803 */
[----:B------:R-:W-:Y:S01]  /*229b0*/  R2P PR, R11, 0x16 ;  /* 0x000000160b007804 */ /* 0x000fe20000000000 */
[----:B------:R-:W-:Y:S02]  /*229c0*/  IMAD R3, R7, 0x200, R2 ;  /* 0x0000020007037824 */ /* 0x000fe400078e0202 */
[C---:B------:R-:W-:Y:S02]  /*229d0*/  IMAD.SHL.U32 R2, R11.reuse, 0x80, RZ ;  /* 0x000000800b027824 */ /* 0x040fe400078e00ff */
[----:B------:R-:W-:Y:S01]  /*229e0*/  IMAD.IADD R8, R0, 0x1, R3 ;  /* 0x0000000100087824 */ /* 0x000fe200078e0203 */
[----:B------:R-:W-:Y:S01]  /*229f0*/  SEL R35, R34, 0xffffffc0, !P2 ;  /* 0xffffffc022237807 */ /* 0x000fe20005000000 */
[----:B------:R-:W-:Y:S01]  /*22a00*/  IMAD.SHL.U32 R0, R11, 0x20, RZ ;  /* 0x000000200b007824 */ /* 0x000fe200078e00ff */
[----:B------:R-:W-:-:S02]  /*22a10*/  LOP3.LUT R3, R2, 0x380, RZ, 0xc0, !PT ;  /* 0x0000038002037812 */ /* 0x000fc400078ec0ff */
[----:B------:R-:W-:Y:S01]  /*22a20*/  STL [R1+0xc], R8 ;  /* 0x00000c0801007387 */ /* 0x000fe20000100800 */
[----:B------:R-:W-:Y:S02]  /*22a30*/  SEL R34, R34, 0xffffffc0, !P4 ;  /* 0xffffffc022227807 */ /* 0x000fe40006000000 */
[C---:B------:R-:W-:Y:S02]  /*22a40*/  LOP3.LUT R5, R3.reuse, 0x30, R4, 0xf8, !PT ;  /* 0x0000003003057812 */ /* 0x040fe400078ef804 */
[----:B------:R-:W-:Y:S02]  /*22a50*/  LOP3.LUT R4, R2, 0x400, RZ, 0xc0, !PT ;  /* 0x0000040002047812 */ /* 0x000fe400078ec0ff */
[----:B------:R-:W-:Y:S02]  /*22a60*/  LOP3.LUT R3, R3, 0x10, R11, 0xf8, !PT ;  /* 0x0000001003037812 */ /* 0x000fe400078ef80b */
[----:B------:R-:W-:Y:S01]  /*22a70*/  LOP3.LUT R5, R5, 0x70, R36, 0x78, !PT ;  /* 0x0000007005057812 */ /* 0x000fe200078e7824 */
[----:B------:R-:W-:Y:S01]  /*22a80*/  IMAD R4, R7, 0x800, R4 ;  /* 0x0000080007047824 */ /* 0x000fe200078e0204 */
[----:B------:R-:W-:-:S02]  /*22a90*/  LOP3.LUT R3, R3, 0x70, R36, 0x78, !PT ;  /* 0x0000007003037812 */ /* 0x000fc400078e7824 */
[----:B------:R-:W-:Y:S02]  /*22aa0*/  LOP3.LUT R5, R5, 0xc00, R2, 0xf8, !PT ;  /* 0x00000c0005057812 */ /* 0x000fe400078ef802 */
[----:B------:R-:W-:Y:S01]  /*22ab0*/  LOP3.LUT R9, R0, 0x380, RZ, 0xc0, !PT ;  /* 0x0000038000097812 */ /* 0x000fe200078ec0ff */
[----:B------:R-:W-:Y:S01]  /*22ac0*/  IMAD.IADD R2, R4, 0x1, R3 ;  /* 0x0000000104027824 */ /* 0x000fe200078e0203 */
[----:B------:R-:W-:Y:S01]  /*22ad0*/  SHF.R.U32.HI R3, RZ, 0x2, R10 ;  /* 0x00000002ff037819 */ /* 0x000fe2000001160a */
[----:B------:R-:W-:Y:S01]  /*22ae0*/  STL [R1+0x18], R5 ;  /* 0x0000180501007387 */ /* 0x000fe20000100800 */
[----:B------:R-:W-:Y:S02]  /*22af0*/  LOP3.LUT R9, R9, 0x30, R36, 0xf8, !PT ;  /* 0x0000003009097812 */ /* 0x000fe400078ef824 */
[----:B------:R-:W-:Y:S01]  /*22b00*/  LOP3.LUT R0, R3, 0x60, R0, 0xf8, !PT ;  /* 0x0000006003007812 */ /* 0x000fe200078ef800 */
[----:B------:R0:W-:Y:S01]  /*22b10*/  STL [R1+0x14], R2 ;  /* 0x0000140201007387 */ /* 0x0001e20000100800 */
[----:B------:R-:W-:-:S02]  /*22b20*/  LOP3.LUT R36, R36, 0x30, RZ, 0xc0, !PT ;  /* 0x0000003024247812 */ /* 0x000fc400078ec0ff */
[----:B------:R-:W-:Y:S02]  /*22b30*/  LOP3.LUT R33, R9, 0x70, R6, 0x78, !PT ;  /* 0x0000007009217812 */ /* 0x000fe400078e7806 */
[----:B------:R-:W-:Y:S02]  /*22b40*/  SEL R32, R32, 0xffffffe0, !P1 ;  /* 0xffffffe020207807 */ /* 0x000fe40004800000 */
[----:B------:R-:W-:Y:S02]  /*22b50*/  LOP3.LUT R3, R36, 0x40, RZ, 0xfc, !PT ;  /* 0x0000004024037812 */ /* 0x000fe400078efcff */
[----:B0-----:R-:W-:Y:S01]  /*22b60*/  SHF.L.U32 R2, R7, 0xa, RZ ;  /* 0x0000000a07027819 */ /* 0x001fe200000006ff */
[----:B---3--:R-:W-:-:S05]  /*22b70*/  IMAD.U32 R2, RZ, RZ, UR4 ;  /* 0x00000004ff027e24 */ /* 0x008fca000f8e00ff */
[----:B------:R-:W-:Y:S01]  /*22b80*/  LEA R23, R2, R23, 0x18 ;  /* 0x0000001702177211 */ /* 0x000fe200078ec0ff */
[----:B------:R0:W-:Y:S04]  /*22b90*/  STL [R1+0x8], R2 ;  /* 0x0000080201007387 */ /* 0x0001e80000100800 */
[----:B------:R-:W-:Y:S01]  /*22ba0*/  IMAD.IADD R0, R23, 0x1, R8 ;  /* 0x0000000117007824 */ /* 0x000fe200078e0208 */
[----:B------:R1:W-:Y:S04]  /*22bb0*/  STL [R1+0x30], RZ ;  /* 0x000030ff01007387 */ /* 0x0003e80000100800 */
[----:B------:R1:W-:Y:S01]  /*22bc0*/  STL [R1+0x1c], R0 ;  /* 0x00001c0001007387 */ /* 0x0003e20000100800 */
[----:B0-----:R-:W-:-:S07]  /*22bd0*/  LOP3.LUT R2, R36, 0x80, RZ, 0xfc, !PT ;  /* 0x0000008024027812 */ /* 0x001fce00078efcff */
.L_x_1930:
[----:B------:R-:W-:Y:S05]  /*22be0*/  YIELD ;  /* 0x0000000000007946 */ /* 0x000fea0003800000 */
[----:B------:R-:W-:Y:S01]  /*22bf0*/  ULDC.64 UR4, c[0x0][0xa28] ;  /* 0x00028a0000047ab9 */ /* 0x000fe20000000a00 */
[----:B------:R-:W-:Y:S01]  /*22c00*/  IMAD.MOV.U32 R37, RZ, RZ, RZ ;  /* 0x000000ffff257224 */ /* 0x000fe200078e00ff */
[----:B------:R-:W-:Y:S01]  /*22c10*/  ISETP.NE.U32.AND P0, PT, RZ, UR4, PT ;  /* 0x00000004ff007c0c */ /* 0x000fe2000bf05070 */
[----:B0-----:R-:W0:Y:S01]  /*22c20*/  LDC.64 R4, c[0x0][0xa00] ;  /* 0x00028000ff047b82 */ /* 0x001e220000000a00 */
[----:B-1----:R-:W-:Y:S01]  /*22c30*/  IMAD.MOV.U32 R8, RZ, RZ, RZ ;  /* 0x000000ffff087224 */ /* 0x002fe200078e00ff */
[----:B------:R-:W-:Y:S01]  /*22c40*/  ULDC.64 UR6, c[0x0][0xa10] ;  /* 0x0002840000067ab9 */ /* 0x000fe20000000a00 */
[----:B------:R-:W-:Y:S01]  /*22c50*/  ISETP.NE.AND.EX P0, PT, RZ, UR5, PT, P0 ;  /* 0x00000005ff007c0c */ /* 0x000fe2000bf05300 */
[----:B------:R-:W-:-:S12]  /*22c60*/  ULDC.64 UR4, c[0x0][0xa18] ;  /* 0x0002860000047ab9 */ /* 0x000fd80000000a00 */
[----:B--2---:R-:W2:Y:S02]  /*22c70*/  @P0 LDC.64 R2, c[0x0][0xa28] ;  /* 0x00028a00ff020b82 */ /* 0x004ea40000000a00 */
[----:B--2---:R-:W-:-:S05]  /*22c80*/  @P0 IMAD.WIDE R2, R19, 0x4, R2 ;  /* 0x0000000413020825 */ /* 0x004fca00078e0202 */
[----:B------:R2:W5:Y:S01]  /*22c90*/  @P0 LDG.E R37, desc[UR38][R2.64] ;  /* 0x0000002602250981 */ /* 0x000562000c1e1900 */
[----:B------:R-:W-:Y:S01]  /*22ca0*/  ISETP.NE.U32.AND P0, PT, RZ, UR4, PT ;  /* 0x00000004ff007c0c */ /* 0x000fe2000bf05070 */
[----:B0-----:R-:W-:Y:S01]  /*22cb0*/  IMAD.WIDE R4, R19, 0x4, R4 ;  /* 0x0000000413047825 */ /* 0x001fe200078e0204 */
[----:B------:R-:W-:Y:S02]  /*22cc0*/  ISETP.NE.U32.AND P1, PT, RZ, UR6, PT ;  /* 0x00000006ff007c0c */ /* 0x000fe4000bf25070 */
[----:B------:R-:W-:Y:S01]  /*22cd0*/  ISETP.NE.AND.EX P2, PT, RZ, UR5, PT, P0 ;  /* 0x00000005ff007c0c */ /* 0x000fe2000bf45300 */
[----:B------:R-:W-:Y:S01]  /*22ce0*/  ULDC.64 UR4, c[0x0][0xa00] ;  /* 0x0002800000047ab9 */ /* 0x000fe20000000a00 */
[----:B------:R-:W-:Y:S01]  /*22cf0*/  ISETP.NE.AND.EX P1, PT, RZ, UR7, PT, P1 ;  /* 0x00000007ff007c0c */ /* 0x000fe2000bf25310 */
[----:B-1----:R-:W-:Y:S01]  /*22d00*/  IMAD.MOV.U32 R0, RZ, RZ, RZ ;  /* 0x000000ffff007224 */ /* 0x002fe200078e00ff */
[----:B------:R-:W-:Y:S01]  /*22d10*/  ISETP.NE.U32.AND P0, PT, RZ, UR4, PT ;  /* 0x00000004ff007c0c */ /* 0x000fe2000bf05070 */
[----:B--2---:R-:W0:Y:S03]  /*22d20*/  LDC.64 R2, c[0x0][0xa10] ;  /* 0x00028400ff027b82 */ /* 0x004e260000000a00 */
[----:B------:R-:W-:-:S05]  /*22d30*/  ISETP.NE.AND.EX P0, PT, RZ, UR5, PT, P0 ;  /* 0x00000005ff007c0c */ /* 0x000fca000bf05300 */
[----:B------:R-:W1:Y:S08]  /*22d40*/  @P2 LDC.64 R6, c[0x0][0xa18] ;  /* 0x00028600ff062b82 */ /* 0x000e700000000a00 */
[----:B------:R-:W2:Y:S01]  /*22d50*/  @P0 LDG.E R8, desc[UR38][R4.64] ;  /* 0x0000002604080981 */ /* 0x000ea2000c1e1900 */
[----:B0-----:R-:W-:-:S05]  /*22d60*/  IMAD.WIDE R2, R19, 0x4, R2 ;  /* 0x0000000413027825 */ /* 0x001fca00078e0202 */
[----:B------:R-:W5:Y:S01]  /*22d70*/  @P1 LDG.E R0, desc[UR38][R2.64] ;  /* 0x0000002602001981 */ /* 0x000f62000c1e1900 */
[----:B------:R-:W-:Y:S02]  /*22d80*/  ULDC UR4, c[0x0][0x288] ;  /* 0x0000a20000047ab9 */ /* 0x000fe40000000800 */
[----:B------:R-:W-:Y:S01]  /*22d90*/  IMAD.U32 R27, RZ, RZ, UR4 ;  /* 0x00000004ff1b7e24 */ /* 0x000fe2000f8e00ff */
[----:B------:R-:W-:Y:S02]  /*22da0*/  ULDC.64 UR4, c[0x0][0x418] ;  /* 0x0001060000047ab9 */ /* 0x000fe40000000a00 */
[----:B------:R-:W-:-:S03]  /*22db0*/  UISETP.NE.U32.AND UP0, UPT, UR4, URZ, UPT ;  /* 0x0000003f0400728c */ /* 0x000fc6000bf05070 */
[----:B------:R-:W-:Y:S01]  /*22dc0*/  ULDC UR4, c[0x0][0x424] ;  /* 0x0001090000047ab9 */ /* 0x000fe20000000800 */
[----:B------:R-:W-:Y:S01]  /*22dd0*/  UISETP.NE.AND.EX UP0, UPT, UR5, URZ, UPT, UP0 ;  /* 0x0000003f0500728c */ /* 0x000fe2000bf05300 */
[----:B-1----:R-:W-:Y:S02]  /*22de0*/  @P2 IMAD.WIDE R6, R19, 0x4, R6 ;  /* 0x0000000413062825 */ /* 0x002fe400078e0206 */
[----:B------:R-:W-:Y:S01]  /*22df0*/  ULDC UR5, c[0x0][0x2f0] ;  /* 0x0000bc0000057ab9 */ /* 0x000fe20000000800 */
[----:B------:R-:W-:Y:S02]  /*22e00*/  USEL UR4, UR4, 0x1, UP0 ;  /* 0x0000000104047887 */ /* 0x000fe40008000000 */
[----:B------:R0:W5:Y:S02]  /*22e10*/  @P2 LDG.E R27, desc[UR38][R6.64] ;  /* 0x00000026061b2981 */ /* 0x000164000c1e1900 */
[----:B------:R-:W-:-:S03]  /*22e20*/  UIMAD UR4, UR4, UR5, URZ ;  /* 0x00000005040472a4 */ /* 0x000fc6000f8e023f */
[----:B------:R-:W-:Y:S02]  /*22e30*/  ULDC UR5, c[0x0][0x348] ;  /* 0x0000d20000057ab9 */ /* 0x000fe40000000800 */
[----:B0-----:R-:W-:Y:S02]  /*22e40*/  IMAD.U32 R6, RZ, RZ, UR5 ;  /* 0x00000005ff067e24 */ /* 0x001fe4000f8e00ff */
[----:B------:R-:W-:Y:S01]  /*22e50*/  IMAD.U32 R7, RZ, RZ, UR4 ;  /* 0x00000004ff077e24 */ /* 0x000fe2000f8e00ff */
[----:B--2---:R0:W-:Y:S01]  /*22e60*/  STL [R1+0x20], R8 ;  /* 0x0000200801007387 */ /* 0x0041e20000100800 */
[----:B------:R-:W-:Y:S05]  /*22e70*/  @P2 BRA `(.L_x_1801) ;  /* 0x0000000000102947 */ /* 0x000fea0003800000 */
[----:B------:R-:W-:Y:S05]  /*22e80*/  @!P0 BRA `(.L_x_1801) ;  /* 0x00000000000c8947 */ /* 0x000fea0003800000 */
[----:B-----5:R-:W2:Y:S04]  /*22e90*/  LDG.E R27, desc[UR38][R4.64] ;  /* 0x00000026041b7981 */ /* 0x020ea8000c1e1900 */
[----:B------:R-:W2:Y:S02]  /*22ea0*/  LDG.E R4, desc[UR38][R4.64+0x4] ;  /* 0x0000042604047981 */ /* 0x000ea4000c1e1900 */
[----:B--2---:R-:W-:-:S07]  /*22eb0*/  IMAD.IADD R27, R4, 0x1, -R27 ;  /* 0x00000001041b7824 */ /* 0x004fce00078e0a1b */
.L_x_1801:
[----:B------:R-:W-:Y:S02]  /*22ec0*/  ULDC.64 UR4, c[0x0][0xa20] ;  /* 0x0002880000047ab9 */ /* 0x000fe40000000a00 */
[----:B------:R-:W-:-:S04]  /*22ed0*/  ISETP.NE.U32.AND P0, PT, RZ, UR4, PT ;  /* 0x00000004ff007c0c */ /* 0x000fc8000bf05070 */
[----:B------:R-:W-:-:S13]  /*22ee0*/  ISETP.NE.AND.EX P0, PT, RZ, UR5, PT, P0 ;  /* 0x00000005ff007c0c */ /* 0x000fda000bf05300 */
[----:B------:R-:W-:Y:S05]  /*22ef0*/  @!P0 BRA `(.L_x_1802) ;  /* 0x0000000000108947 */ /* 0x000fea0003800000 */
[----:B------:R-:W1:Y:S02]  /*22f00*/  LDC.64 R4, c[0x0][0xa20] ;  /* 0x00028800ff047b82 */ /* 0x000e640000000a00 */
[----:B-1----:R-:W-:-:S05]  /*22f10*/  IMAD.WIDE R4, R19, 0x4, R4 ;  /* 0x0000000413047825 */ /* 0x002fca00078e0204 */
[----:B------:R1:W5:Y:S01]  /*22f20*/  LDG.E R7, desc[UR38][R4.64] ;  /* 0x0000002604077981 */ /* 0x000362000c1e1900 */
[----:B------:R-:W-:Y:S05]  /*22f30*/  BRA `(.L_x_1803) ;  /* 0x0000000000247947 */ /* 0x000fea0003800000 */
.L_x_1802:
        /* <DEDUP_REMOVED lines=8> */
[----:B--2---:R-:W-:-:S07]  /*22fc0*/  IADD3 R7, -R7, R4, RZ ;  /* 0x0000000407077210 */ /* 0x004fce0007ffe1ff */
.L_x_1803:
[----:B-1----:R-:W2:Y:S04]  /*22fd0*/  @P1 LDG.E R4, desc[UR38][R2.64] ;  /* 0x0000002602041981 */ /* 0x002ea8000c1e1900 */
[----:B------:R1:W2:Y:S01]  /*22fe0*/  @P1 LDG.E R5, desc[UR38][R2.64+0x4] ;  /* 0x0000042602051981 */ /* 0x0002a2000c1e1900 */
[----:B------:R-:W-:Y:S02]  /*22ff0*/  IMAD.SHL.U32 R17, R17, 0x80, RZ ;  /* 0x0000008011117824 */ /* 0x000fe400078e00ff */
[----:B-----5:R-:W-:Y:S02]  /*23000*/  IMAD.IADD R7, R7, 0x1, -R37 ;  /* 0x0000000107077824 */ /* 0x020fe400078e0a25 */
[----:B------:R-:W-:Y:S01]  /*23010*/  VIADD R9, R17, 0x7f ;  /* 0x0000007f11097836 */ /* 0x000fe20000000000 */
[----:B-1----:R-:W1:Y:S02]  /*23020*/  LDC R2, c[0x0][0x448] ;  /* 0x00011200ff027b82 */ /* 0x002e640000000800 */
[----:B-1----:R-:W-:-:S13]  /*23030*/  ISETP.NE.AND P2, PT, R2, 0x1, PT ;  /* 0x000000010200780c */ /* 0x002fda0003f45270 */
[----:B------:R-:W1:Y:S08]  /*23040*/  @P2 LDC R3, c[0x0][0x44c] ;  /* 0x00011300ff032b82 */ /* 0x000e700000000800 */
[----:B------:R-:W3:Y:S01]  /*23050*/  @P2 LDC R2, c[0x0][0x450] ;  /* 0x00011400ff022b82 */ /* 0x000ee20000000800 */
[----:B-1----:R-:W-:-:S05]  /*23060*/  @P2 IMAD.HI.U32 R3, R9, R3, RZ ;  /* 0x0000000309032227 */ /* 0x002fca00078e00ff */
[----:B---3--:R-:W-:Y:S01]  /*23070*/  @P2 SHF.R.U32.HI R9, RZ, R2, R3 ;  /* 0x00000002ff092219 */ /* 0x008fe20000011603 */
[----:B--2---:R-:W-:-:S04]  /*23080*/  @P1 IMAD.IADD R6, R5, 0x1, -R4 ;  /* 0x0000000105061824 */ /* 0x004fc800078e0a04 */
[----:B------:R-:W-:-:S04]  /*23090*/  IMAD.IADD R26, R7, 0x1, R6 ;  /* 0x00000001071a7824 */ /* 0x000fc800078e0206 */
[C---:B------:R-:W-:Y:S01]  /*230a0*/  VIADD R21, R26.reuse, 0x7f ;  /* 0x0000007f1a157836 */ /* 0x040fe20000000000 */
[----:B0-----:R-:W-:-:S04]  /*230b0*/  IADD3 R8, R26, 0x1, -R27 ;  /* 0x000000011a087810 */ /* 0x001fc80007ffe81b */
[----:B------:R-:W-:Y:S01]  /*230c0*/  SHF.R.S32.HI R2, RZ, 0x1f, R21 ;  /* 0x0000001fff027819 */ /* 0x000fe20000011415 */
[----:B------:R-:W-:-:S03]  /*230d0*/  IMAD.IADD R9, R8, 0x1, R9 ;  /* 0x0000000108097824 */ /* 0x000fc600078e0209 */
[----:B------:R-:W-:Y:S02]  /*230e0*/  LEA.HI R21, R2, R21, RZ, 0x7 ;  /* 0x0000001502157211 */ /* 0x000fe400078f38ff */
[----:B------:R-:W0:Y:S02]  /*230f0*/  LDC.64 R2, c[0x0][0x9e0] ;  /* 0x00027800ff027b82 */ /* 0x000e240000000a00 */
[----:B------:R-:W-:Y:S02]  /*23100*/  SHF.R.S32.HI R21, RZ, 0x7, R21 ;  /* 0x00000007ff157819 */ /* 0x000fe40000011415 */
[----:B0-----:R-:W-:Y:S01]  /*23110*/  ISETP.GE.AND P3, PT, R3, 0x1, PT ;  /* 0x000000010300780c */ /* 0x001fe20003f66270 */
[----:B------:R-:W-:-:S12]  /*23120*/  IMAD.IADD R2, R9, 0x1, R2 ;  /* 0x0000000109027824 */ /* 0x000fd800078e0202 */
[----:B------:R-:W-:Y:S05]  /*23130*/  @!P3 BRA `(.L_x_1804) ;  /* 0x000000000048b947 */ /* 0x000fea0003800000 */
        /* <DEDUP_REMOVED lines=11> */
.L_x_1806:
[----:B------:R-:W-:-:S13]  /*231f0*/  ISETP.NE.AND P0, PT, R3, 0x1, PT ;  /* 0x000000010300780c */ /* 0x000fda0003f05270 */
[----:B------:R-:W0:Y:S02]  /*23200*/  @P0 LDC.64 R4, c[0x0][0x9e8] ;  /* 0x00027a00ff040b82 */ /* 0x000e240000000a00 */
[----:B0-----:R-:W-:-:S05]  /*23210*/  @P0 IMAD.HI.U32 R4, R10, R4, RZ ;  /* 0x000000040a040227 */ /* 0x001fca00078e00ff */
[----:B------:R-:W-:-:S07]  /*23220*/  @P0 SHF.R.U32.HI R10, RZ, R5, R4 ;  /* 0x00000005ff0a0219 */ /* 0x000fce0000011604 */
.L_x_1807:
[----:B------:R-:W-:Y:S05]  /*23230*/  BSYNC B0 ;  /* 0x0000000000007941 */ /* 0x000fea0003800000 */
.L_x_1805:
[----:B------:R-:W-:-:S05]  /*23240*/  IMAD R10, R10, R3, R3 ;  /* 0x000000030a0a7224 */ /* 0x000fca00078e0203 */
[----:B------:R-:W-:-:S07]  /*23250*/  VIMNMX R2, R2, R10, PT ;  /* 0x0000000a02027248 */ /* 0x000fce0003fe0100 */
.L_x_1804:
[----:B------:R-:W0:Y:S01]  /*23260*/  @P2 LDC R9, c[0x0][0x44c] ;  /* 0x00011300ff092b82 */ /* 0x000e220000000800 */
[----:B------:R-:W-:Y:S01]  /*23270*/  IMAD.MOV.U32 R4, RZ, RZ, R17 ;  /* 0x000000ffff047224 */ /* 0x000fe200078e0011 */
[----:B------:R-:W-:Y:S01]  /*23280*/  IADD3 R20, R26, -R27, RZ ;  /* 0x8000001b1a147210 */ /* 0x000fe20007ffe0ff */
[----:B------:R-:W-:-:S05]  /*23290*/  ULDC UR4, c[0x0][0x9dc] ;  /* 0x0002770000047ab9 */ /* 0x000fca0000000800 */
[----:B------:R-:W1:Y:S01]  /*232a0*/  @P2 LDC R5, c[0x0][0x450] ;  /* 0x00011400ff052b82 */ /* 0x000e620000000800 */
[----:B0-----:R-:W-:-:S05]  /*232b0*/  @P2 IMAD.HI.U32 R9, R17, R9, RZ ;  /* 0x0000000911092227 */ /* 0x001fca00078e00ff */
[----:B-1----:R-:W-:-:S05]  /*232c0*/  @P2 SHF.R.U32.HI R4, RZ, R5, R9 ;  /* 0x00000005ff042219 */ /* 0x002fca0000011609 */
        /* <DEDUP_REMOVED lines=13> */
.L_x_1810:
[----:B------:R-:W-:-:S13]  /*233a0*/  ISETP.NE.AND P0, PT, R3, 0x1, PT ;  /* 0x000000010300780c */ /* 0x000fda0003f05270 */
[----:B------:R-:W0:Y:S02]  /*233b0*/  @P0 LDC.64 R4, c[0x0][0x9e8] ;  /* 0x00027a00ff040b82 */ /* 0x000e240000000a00 */
[----:B0-----:R-:W-:-:S05]  /*233c0*/  @P0 IMAD.HI.U32 R4, R10, R4, RZ ;  /* 0x000000040a040227 */ /* 0x001fca00078e00ff */
[----:B------:R-:W-:-:S07]  /*233d0*/  @P0 SHF.R.U32.HI R10, RZ, R5, R4 ;  /* 0x00000005ff0a0219 */ /* 0x000fce0000011604 */
.L_x_1811:
[----:B------:R-:W-:Y:S05]  /*233e0*/  BSYNC B0 ;  /* 0x0000000000007941 */ /* 0x000fea0003800000 */
.L_x_1809:
[----:B------:R-:W-:-:S05]  /*233f0*/  IMAD R3, R10, R3, RZ ;  /* 0x000000030a037224 */ /* 0x000fca00078e02ff */
[----:B------:R-:W-:-:S07]  /*23400*/  VIMNMX R9, R9, R3, !PT ;  /* 0x0000000309097248 */ /* 0x000fce0007fe0100 */
.L_x_1808:
[----:B------:R-:W-:Y:S01]  /*23410*/  VIADD R2, R2, 0x7f ;  /* 0x0000007f02027836 */ /* 0x000fe20000000000 */
[----:B------:R-:W-:Y:S04]  /*23420*/  BSSY B0, `(.L_x_1812) ;  /* 0x0000119000007945 */ /* 0x000fe80003800000 */
[----:B------:R-:W-:-:S04]  /*23430*/  SHF.R.S32.HI R3, RZ, 0x1f, R2 ;  /* 0x0000001fff037819 */ /* 0x000fc80000011402 */
[----:B------:R-:W-:Y:S02]  /*23440*/  LEA.HI R3, R3, R2, RZ, 0x7 ;  /* 0x0000000203037211 */ /* 0x000fe400078f38ff */
[----:B------:R-:W-:Y:S02]  /*23450*/  SHF.R.S32.HI R2, RZ, 0x1f, R9 ;  /* 0x0000001fff027819 */ /* 0x000fe40000011409 */
[----:B------:R-:W-:Y:S02]  /*23460*/  SHF.R.S32.HI R3, RZ, 0x7, R3 ;  /* 0x00000007ff037819 */ /* 0x000fe40000011403 */
[----:B------:R-:W-:Y:S02]  /*23470*/  LEA.HI R2, R2, R9, RZ, 0x7 ;  /* 0x0000000902027211 */ /* 0x000fe400078f38ff */
[----:B------:R-:W-:Y:S02]  /*23480*/  VIMNMX R3, R21, R3, PT ;  /* 0x0000000315037248 */ /* 0x000fe40003fe0100 */
[----:B------:R-:W-:-:S03]  /*23490*/  SHF.R.S32.HI R2, RZ, 0x7, R2 ;  /* 0x00000007ff027819 */ /* 0x000fc60000011402 */
[----:B------:R-:W-:Y:S01]  /*234a0*/  IMAD R3, R3, 0x80, -R7 ;  /* 0x0000008003037824 */ /* 0x000fe200078e0a07 */
[----:B------:R-:W-:-:S04]  /*234b0*/  VIMNMX R2, RZ, R2, !PT ;  /* 0x00000002ff027248 */ /* 0x000fc80007fe0100 */
[----:B------:R-:W-:Y:S01]  /*234c0*/  VIMNMX R3, R3, R6, PT ;  /* 0x0000000603037248 */ /* 0x000fe20003fe0100 */
[----:B------:R-:W-:-:S05]  /*234d0*/  IMAD R2, R2, 0x80, -R7 ;  /* 0x0000008002027824 */ /* 0x000fca00078e0a07 */
[----:B------:R-:W-:-:S04]  /*234e0*/  VIMNMX R4, RZ, R2, !PT ;  /* 0x00000002ff047248 */ /* 0x000fc80007fe0100 */
[----:B------:R-:W-:Y:S02]  /*234f0*/  ISETP.GT.AND P0, PT, R3, R4, PT ;  /* 0x000000040300720c */ /* 0x000fe40003f04270 */
[----:B------:R-:W-:-:S11]  /*23500*/  SHF.R.U32.HI R4, RZ, 0x7, R4 ;  /* 0x00000007ff047819 */ /* 0x000fd60000011604 */
[----:B------:R-:W-:-:S05]  /*23510*/  @P0 VIADD R2, R3, 0x7f ;  /* 0x0000007f03020836 */ /* 0x000fca0000000000 */
[----:B------:R-:W-:-:S04]  /*23520*/  @P0 SHF.R.S32.HI R3, RZ, 0x1f, R2 ;  /* 0x0000001fff030819 */ /* 0x000fc80000011402 */
[----:B------:R-:W-:Y:S01]  /*23530*/  @P0 LEA.HI R2, R3, R2, RZ, 0x7 ;  /* 0x0000000203020211 */ /* 0x000fe200078f38ff */
[----:B------:R-:W-:-:S03]  /*23540*/  IMAD.MOV.U32 R3, RZ, RZ, R4 ;  /* 0x000000ffff037224 */ /* 0x000fc600078e0004 */
[----:B------:R-:W-:Y:S02]  /*23550*/  @P0 SHF.R.S32.HI R3, RZ, 0x7, R2 ;  /* 0x00000007ff030819 */ /* 0x000fe40000011402 */
[----:B------:R-:W-:Y:S02]  /*23560*/  PLOP3.LUT P0, PT, PT, PT, PT, 0x80, 0x0 ;  /* 0x000000000000781c */ /* 0x000fe40003f0f070 */
[----:B------:R-:W-:-:S13]  /*23570*/  ISETP.GT.AND P2, PT, R3, R4, PT ;  /* 0x000000040300720c */ /* 0x000fda0003f44270 */
[----:B------:R-:W-:Y:S05]  /*23580*/  @!P2 BRA `(.L_x_1813) ;  /* 0x000000100008a947 */ /* 0x000fea0003800000 */
[----:B------:R-:W-:Y:S01]  /*23590*/  UMOV UR4, 0xffffffff ;  /* 0xffffffff00047882 */ /* 0x000fe20000000000 */
[----:B------:R-:W-:Y:S02]  /*235a0*/  SEL R2, R19, RZ, !P1 ;  /* 0x000000ff13027207 */ /* 0x000fe40004800000 */
[----:B------:R-:W-:Y:S05]  /*235b0*/  BRA.DIV UR4, `(.L_x_1814) ;  /* 0x0000007e04fc7947 */ /* 0x000fea000b800000 */
[----:B------:R-:W0:Y:S02]  /*235c0*/  S2R R5, SR_TID.X ;  /* 0x0000000000057919 */ /* 0x000e240000002100 */
[----:B0-----:R-:W-:-:S04]  /*235d0*/  SHF.R.U32.HI R5, RZ, 0x5, R5 ;  /* 0x00000005ff057819 */ /* 0x001fc80000011605 */
[----:B------:R-:W-:-:S05]  /*235e0*/  LOP3.LUT R5, R5, 0x3, RZ, 0xc0, !PT ;  /* 0x0000000305057812 */ /* 0x000fca00078ec0ff */
[----:B------:R0:W1:Y:S02]  /*235f0*/  SHFL.IDX PT, R14, R5, RZ, 0x1f ;  /* 0x00001fff050e7589 */ /* 0x00006400000e0000 */
.L_x_2029:
[----:B-1----:R-:W-:Y:S02]  /*23600*/  ISETP.NE.AND P0, PT, R14, RZ, PT ;  /* 0x000000ff0e00720c */ /* 0x002fe40003f05270 */
[----:B------:R-:W-:-:S11]  /*23610*/  PLOP3.LUT P6, PT, PT, PT, PT, 0x8, 0x0 ;  /* 0x000000000000781c */ /* 0x000fd60003fce170 */
[----:B------:R-:W-:Y:S05]  /*23620*/  @P0 BRA `(.L_x_1815) ;  /* 0x00000000000c0947 */ /* 0x000fea0003800000 */
[----:B------:R-:W-:-:S03]  /*23630*/  UMOV UR4, 0xffffffff ;  /* 0xffffffff00047882 */ /* 0x000fc60000000000 */
[----:B------:R-:W-:Y:S05]  /*23640*/  BRA.DIV UR4, `(.L_x_1816) ;  /* 0x00000082040c7947 */ /* 0x000fea000b800000 */
[----:B------:R-:W-:-:S13]  /*23650*/  ELECT P6, URZ, PT ;  /* 0x00000000003f782f */ /* 0x000fda00038c0000 */
.L_x_1815:
[----:B0-----:R-:W2:Y:S01]  /*23660*/  LDL R5, [R1+0x30] ;  /* 0x0000300001057983 */ /* 0x001ea20000100800 */
[----:B------:R-:W-:Y:S01]  /*23670*/  BSSY B1, `(.L_x_1817) ;  /* 0x0000008000017945 */ /* 0x000fe20003800000 */
[----:B--2---:R-:W-:-:S05]  /*23680*/  VIADD R5, R5, 0x1 ;  /* 0x0000000105057836 */ /* 0x004fca0000000000 */
[----:B------:R-:W-:-:S04]  /*23690*/  LEA.HI R6, R5, R5, RZ, 0x1 ;  /* 0x0000000505067211 */ /* 0x000fc800078f08ff */
[----:B------:R-:W-:-:S05]  /*236a0*/  LOP3.LUT R6, R6, 0xfffffffe, RZ, 0xc0, !PT ;  /* 0xfffffffe06067812 */ /* 0x000fca00078ec0ff */
[----:B------:R-:W-:-:S05]  /*236b0*/  IMAD.IADD R5, R5, 0x1, -R6 ;  /* 0x0000000105057824 */ /* 0x000fca00078e0a06 */
[----:B------:R-:W-:-:S04]  /*236c0*/  SHF.L.U32 R5, R5, 0x1f, RZ ;  /* 0x0000001f05057819 */ /* 0x000fc800000006ff */
[----:B------:R-:W0:Y:S02]  /*236d0*/  SYNCS.PHASECHK.TRANS64.TRYWAIT P0, [R23+URZ+0x22820], R5 ;  /* 0x02282005170075a7 */ /* 0x000e24000800017f */
[----:B0-----:R-:W-:Y:S05]  /*236e0*/  @!P0 BRA `(.L_x_1818) ;  /* 0x0000008000048947 */ /* 0x001fea0003800000 */
.L_x_2032:
[----:B------:R-:W-:Y:S05]  /*236f0*/  BSYNC B1 ;  /* 0x0000000000017941 */ /* 0x000fea0003800000 */
.L_x_1817:
[----:B------:R-:W-:Y:S04]  /*23700*/  BSSY B1, `(.L_x_1819) ;  /* 0x000006c000017945 */ /* 0x000fe80003800000 */
[----:B------:R-:W-:Y:S05]  /*23710*/  @!P6 BRA `(.L_x_1820) ;  /* 0x0000000400a8e947 */ /* 0x000fea0003800000 */
[----:B------:R-:W-:Y:S01]  /*23720*/  IMAD R10, R25, 0x8, R23 ;  /* 0x00000008190a7824 */ /* 0x000fe200078e0217 */
[----:B------:R-:W-:Y:S01]  /*23730*/  SHF.L.U32 R9, R29, 0x1f, RZ ;  /* 0x0000001f1d097819 */ /* 0x000fe200000006ff */
[----:B------:R-:W1:Y:S01]  /*23740*/  S2R R6, SR_TID.X ;  /* 0x0000000000067919 */ /* 0x000e620000002100 */
[----:B------:R-:W-:Y:S02]  /*23750*/  BSSY B2, `(.L_x_1821) ;  /* 0x0000005000027945 */ /* 0x000fe40003800000 */
[----:B------:R-:W2:Y:S01]  /*23760*/  SYNCS.PHASECHK.TRANS64.TRYWAIT P0, [R10+URZ+0x228a0], R9 ;  /* 0x0228a0090a0075a7 */ /* 0x000ea2000800017f */
[----:B-1----:R-:W-:-:S04]  /*23770*/  LOP3.LUT R6, R6, 0x7f, RZ, 0xc0, !PT ;  /* 0x0000007f06067812 */ /* 0x002fc800078ec0ff */
[----:B------:R-:W-:Y:S01]  /*23780*/  ISETP.NE.AND P1, PT, R6, RZ, PT ;  /* 0x000000ff0600720c */ /* 0x000fe20003f25270 */
[----:B--2---:R-:W-:-:S12]  /*23790*/  @!P0 BRA `(.L_x_1822) ;  /* 0x0000007c00ec8947 */ /* 0x004fd80003800000 */
.L_x_2033:
[----:B------:R-:W-:Y:S05]  /*237a0*/  BSYNC B2 ;  /* 0x0000000000027941 */ /* 0x000fea0003800000 */
.L_x_1821:
[----:B------:R-:W-:Y:S04]  /*237b0*/  BSSY B2, `(.L_x_1823) ;  /* 0x0000009000027945 */ /* 0x000fe80003800000 */
[----:B------:R-:W-:Y:S05]  /*237c0*/  @P1 BRA `(.L_x_1824) ;  /* 0x00000000001c1947 */ /* 0x000fea0003800000 */
[----:B0-----:R-:W0:Y:S02]  /*237d0*/  S2R R5, SR_TID.X ;  /* 0x0000000000057919 */ /* 0x001e240000002100 */
[----:B0-----:R-:W-:Y:S01]  /*237e0*/  LOP3.LUT R6, R5, 0x1f, RZ, 0xc0, !PT ;  /* 0x0000001f05067812 */ /* 0x001fe200078ec0ff */
[----:B------:R-:W-:-:S03]  /*237f0*/  IMAD.MOV.U32 R5, RZ, RZ, 0x6000 ;  /* 0x00006000ff057424 */ /* 0x000fc600078e00ff */
[----:B------:R-:W-:Y:S01]  /*23800*/  ISETP.NE.AND P0, PT, R6, RZ, PT ;  /* 0x000000ff0600720c */ /* 0x000fe20003f05270 */
[----:B------:R2:W-:-:S12]  /*23810*/  SYNCS.ARRIVE.TRANS64 RZ, [R10+URZ+0x22890], R5 ;  /* 0x022890050aff79a7 */ /* 0x0005d8000800003f */
[----:B--2---:R-:W-:Y:S05]  /*23820*/  @!P0 BRA `(.L_x_1824) ;  /* 0x0000000000048947 */ /* 0x004fea0003800000 */
[----:B------:R-:W-:Y:S01]  /*23830*/  BPT.TRAP 0x1 ;  /* 0x000000040000795c */ /* 0x000fe20000300000 */
.L_x_1824:
[----:B------:R-:W-:Y:S05]  /*23840*/  BSYNC B2 ;  /* 0x0000000000027941 */ /* 0x000fea0003800000 */
.L_x_1823:
[----:B------:R-:W-:Y:S01]  /*23850*/  MOV R12, RZ ;  /* 0x000000ff000c7202 */ /* 0x000fe20000000f00 */
[----:B------:R-:W-:Y:S01]  /*23860*/  IMAD R6, R3, 0x80, R0 ;  /* 0x0000008003067824 */ /* 0x000fe200078e0200 */
[----:B------:R-:W-:Y:S01]  /*23870*/  UIADD3 UR4, UP0, UR42, 0x570, URZ ;  /* 0x000005702a047890 */ /* 0x000fe2000ff1e03f */
[----:B------:R-:W-:Y:S01]  /*23880*/  IMAD R7, R25, 0x6000, R23 ;  /* 0x0000600019077824 */ /* 0x000fe200078e0217 */
[----:B------:R-:W-:Y:S01]  /*23890*/  R2UR UR10, R12 ;  /* 0x000000000c0a72ca */ /* 0x000fe200000e0000 */
[----:B------:R-:W-:Y:S01]  /*238a0*/  VIADD R6, R6, 0xffffff80 ;  /* 0xffffff8006067836 */ /* 0x000fe20000000000 */
[----:B------:R-:W-:Y:S01]  /*238b0*/  PLOP3.LUT P0, PT, PT, PT, PT, 0x80, 0x0 ;  /* 0x000000000000781c */ /* 0x000fe20003f0f070 */
[----:B0-----:R-:W-:Y:S01]  /*238c0*/  VIADD R5, R10, 0x22890 ;  /* 0x000228900a057836 */ /* 0x001fe20000000000 */
[----:B------:R-:W-:Y:S01]  /*238d0*/  UIADD3.X UR5, URZ, UR43, URZ, UP0, !UPT ;  /* 0x0000002b3f057290 */ /* 0x000fe200087fe43f */
[----:B------:R-:W-:Y:S01]  /*238e0*/  VIADD R11, R7, 0x16400 ;  /* 0x00016400070b7836 */ /* 0x000fe20000000000 */
[----:B------:R-:W-:Y:S01]  /*238f0*/  UMOV UR6, 0x0 ;  /* 0x0000000000067882 */ /* 0x000fe20000000000 */
[----:B------:R-:W-:-:S09]  /*23900*/  UMOV UR7, 0x12f00000 ;  /* 0x12f0000000077882 */ /* 0x000fd20000000000 */
.L_x_1825:
        /* <DEDUP_REMOVED lines=10> */
[----:B------:R-:W-:Y:S01]  /*239b0*/  PLOP3.LUT P0, PT, PT, PT, PT, 0x80, 0x0 ;  /* 0x000000000000781c */ /* 0x000fe20003f0f070 */
[----:B------:R-:W-:Y:S01]  /*239c0*/  VIADD R11, R7, 0x18400 ;  /* 0x00018400070b7836 */ /* 0x000fe20000000000 */
[----:B------:R-:W-:Y:S01]  /*239d0*/  UMOV UR6, 0x0 ;  /* 0x0000000000067882 */ /* 0x000fe20000000000 */
[----:B------:R-:W-:Y:S01]  /*239e0*/  UMOV UR7, 0x12f00000 ;  /* 0x12f0000000077882 */ /* 0x000fe20000000000 */
[----:B------:R-:W-:-:S09]  /*239f0*/  UMOV UR10, 0x40 ;  /* 0x00000040000a7882 */ /* 0x000fd20000000000 */
.L_x_1826:
        /* <DEDUP_REMOVED lines=15> */
.L_x_1827:
        /* <DEDUP_REMOVED lines=10> */
[----:B------:R-:W0:Y:S01]  /*23b90*/  SYNCS.PHASECHK.TRANS64.TRYWAIT P0, [R10+URZ+0x228c0], R9 ;  /* 0x0228c0090a0075a7 */ /* 0x000e22000800017f */
[----:B------:R-:W-:Y:S04]  /*23ba0*/  BSSY B2, `(.L_x_1828) ;  /* 0x0000002000027945 */ /* 0x000fe80003800000 */
[----:B0-----:R-:W-:Y:S05]  /*23bb0*/  @!P0 BRA `(.L_x_1829) ;  /* 0x0000007800f88947 */ /* 0x001fea0003800000 */
.L_x_2034:
[----:B------:R-:W-:Y:S05]  /*23bc0*/  BSYNC B2 ;  /* 0x0000000000027941 */ /* 0x000fea0003800000 */
.L_x_1828:
[----:B------:R-:W-:Y:S01]  /*23bd0*/  BSSY B2, `(.L_x_1830) ;  /* 0x000000b000027945 */ /* 0x000fe20003800000 */
[----:B------:R-:W-:Y:S02]  /*23be0*/  IMAD.MOV.U32 R14, RZ, RZ, 0x0 ;  /* 0x00000000ff0e7424 */ /* 0x000fe400078e00ff */
[----:B------:R-:W-:Y:S01]  /*23bf0*/  IMAD.MOV.U32 R15, RZ, RZ, 0x12f00000 ;  /* 0x12f00000ff0f7424 */ /* 0x000fe200078e00ff */
[----:B------:R-:W-:Y:S06]  /*23c00*/  @P1 BRA `(.L_x_1831) ;  /* 0x00000000001c1947 */ /* 0x000fec0003800000 */
[----:B------:R-:W2:Y:S02]  /*23c10*/  S2R R5, SR_TID.X ;  /* 0x0000000000057919 */ /* 0x000ea40000002100 */
[----:B--2---:R-:W-:Y:S01]  /*23c20*/  LOP3.LUT R7, R5, 0x1f, RZ, 0xc0, !PT ;  /* 0x0000001f05077812 */ /* 0x004fe200078ec0ff */
[----:B------:R-:W-:-:S03]  /*23c30*/  IMAD.MOV.U32 R5, RZ, RZ, 0x4000 ;  /* 0x00004000ff057424 */ /* 0x000fc600078e00ff */
[----:B------:R-:W-:Y:S01]  /*23c40*/  ISETP.NE.AND P0, PT, R7, RZ, PT ;  /* 0x000000ff0700720c */ /* 0x000fe20003f05270 */
[----:B------:R2:W-:-:S12]  /*23c50*/  SYNCS.ARRIVE.TRANS64 RZ, [R10+URZ+0x228b0], R5 ;  /* 0x0228b0050aff79a7 */ /* 0x0005d8000800003f */
[----:B--2---:R-:W-:Y:S05]  /*23c60*/  @!P0 BRA `(.L_x_1831) ;  /* 0x0000000000048947 */ /* 0x004fea0003800000 */
[----:B------:R-:W-:Y:S01]  /*23c70*/  BPT.TRAP 0x1 ;  /* 0x000000040000795c */ /* 0x000fe20000300000 */
.L_x_1831:
[----:B------:R-:W-:Y:S05]  /*23c80*/  BSYNC B2 ;  /* 0x0000000000027941 */ /* 0x000fea0003800000 */
.L_x_1830:
[----:B------:R-:W-:Y:S01]  /*23c90*/  R2UR UR10, R12 ;  /* 0x000000000c0a72ca */ /* 0x000fe200000e0000 */
[----:B------:R-:W-:Y:S01]  /*23ca0*/  IMAD R5, R25, 0x4000, R23 ;  /* 0x0000400019057824 */ /* 0x000fe200078e0217 */
[----:B------:R-:W-:Y:S01]  /*23cb0*/  R2UR UR6, R14 ;  /* 0x000000000e0672ca */ /* 0x000fe200000e0000 */
[----:B------:R-:W-:Y:S01]  /*23cc0*/  UIADD3 UR4, UP0, UR42, 0x670, URZ ;  /* 0x000006702a047890 */ /* 0x000fe2000ff1e03f */
[----:B------:R-:W-:Y:S01]  /*23cd0*/  R2UR UR7, R15 ;  /* 0x000000000f0772ca */ /* 0x000fe200000e0000 */
[----:B01----:R-:W-:Y:S01]  /*23ce0*/  VIADD R10, R10, 0x228b0 ;  /* 0x000228b00a0a7836 */ /* 0x003fe20000000000 */
[----:B------:R-:W-:Y:S01]  /*23cf0*/  PLOP3.LUT P0, PT, PT, PT, PT, 0x80, 0x0 ;  /* 0x000000000000781c */ /* 0x000fe20003f0f070 */
[----:B------:R-:W-:Y:S01]  /*23d00*/  UIADD3.X UR5, URZ, UR43, URZ, UP0, !UPT ;  /* 0x0000002b3f057290 */ /* 0x000fe200087fe43f */
[----:B------:R-:W-:-:S11]  /*23d10*/  IADD3 R5, R5, 0x8400, RZ ;  /* 0x0000840005057810 */ /* 0x000fd60007ffe0ff */
.L_x_1832:
        /* <DEDUP_REMOVED lines=10> */
.L_x_1820:
[----:B------:R-:W-:Y:S05]  /*23dc0*/  BSYNC B1 ;  /* 0x0000000000017941 */ /* 0x000fea0003800000 */
.L_x_1819:
[----:B------:R-:W-:Y:S01]  /*23dd0*/  VIADD R10, R3, 0xfffffffe ;  /* 0xfffffffe030a7836 */ /* 0x000fe20000000000 */
[----:B------:R-:W-:Y:S01]  /*23de0*/  PLOP3.LUT P0, PT, PT, PT, PT, 0x8, 0x0 ;  /* 0x000000000000781c */ /* 0x000fe20003f0e170 */
[----:B------:R-:W-:-:S03]  /*23df0*/  VIADD R25, R25, 0x1 ;  /* 0x0000000119197836 */ /* 0x000fc60000000000 */
[----:B------:R-:W-:Y:S02]  /*23e00*/  ISETP.GE.AND P2, PT, R10, R4, PT ;  /* 0x000000040a00720c */ /* 0x000fe40003f46270 */
[----:B------:R-:W-:-:S04]  /*23e10*/  ISETP.NE.AND P1, PT, R25, 0x2, PT ;  /* 0x000000021900780c */ /* 0x000fc80003f25270 */
[----:B------:R-:W-:Y:S02]  /*23e20*/  SEL R3, RZ, 0x1, P1 ;  /* 0x00000001ff037807 */ /* 0x000fe40000800000 */
[----:B------:R-:W-:Y:S02]  /*23e30*/  SEL R25, R25, RZ, P1 ;  /* 0x000000ff19197207 */ /* 0x000fe40000800000 */
[----:B------:R-:W-:-:S03]  /*23e40*/  LOP3.LUT R29, R29, R3, RZ, 0x3c, !PT ;  /* 0x000000031d1d7212 */ /* 0x000fc600078e3cff */
[----:B------:R-:W-:Y:S05]  /*23e50*/  @!P2 BRA `(.L_x_1813) ;  /* 0x0000000400d4a947 */ /* 0x000fea0003800000 */
.L_x_1847:
[----:B------:R-:W-:Y:S05]  /*23e60*/  YIELD ;  /* 0x0000000000007946 */ /* 0x000fea0003800000 */
        /* <DEDUP_REMOVED lines=10> */
.L_x_2035:
[----:B------:R-:W-:Y:S05]  /*23f10*/  BSYNC B2 ;  /* 0x0000000000027941 */ /* 0x000fea0003800000 */
.L_x_1835:
[----:B------:R-:W-:Y:S04]  /*23f20*/  BSSY B2, `(.L_x_1837) ;  /* 0x0000009000027945 */ /* 0x000fe80003800000 */
[----:B------:R-:W-:Y:S05]  /*23f30*/  @P2 BRA `(.L_x_1838) ;  /* 0x00000000001c2947 */ /* 0x000fea0003800000 */
[----:B------:R-:W0:Y:S02]  /*23f40*/  S2R R3, SR_TID.X ;  /* 0x0000000000037919 */ /* 0x000e240000002100 */
[----:B0-----:R-:W-:Y:S01]  /*23f50*/  LOP3.LUT R5, R3, 0x1f, RZ, 0xc0, !PT ;  /* 0x0000001f03057812 */ /* 0x001fe200078ec0ff */
[----:B------:R-:W-:-:S03]  /*23f60*/  IMAD.MOV.U32 R3, RZ, RZ, 0x6000 ;  /* 0x00006000ff037424 */ /* 0x000fc600078e00ff */
[----:B------:R-:W-:Y:S01]  /*23f70*/  ISETP.NE.AND P1, PT, R5, RZ, PT ;  /* 0x000000ff0500720c */ /* 0x000fe20003f25270 */
[----:B------:R2:W-:-:S12]  /*23f80*/  SYNCS.ARRIVE.TRANS64 RZ, [R9+URZ+0x22890], R3 ;  /* 0x0228900309ff79a7 */ /* 0x0005d8000800003f */
[----:B--2---:R-:W-:Y:S05]  /*23f90*/  @!P1 BRA `(.L_x_1838) ;  /* 0x0000000000049947 */ /* 0x004fea0003800000 */
[----:B------:R-:W-:Y:S01]  /*23fa0*/  BPT.TRAP 0x1 ;  /* 0x000000040000795c */ /* 0x000fe20000300000 */
.L_x_1838:
[----:B------:R-:W-:Y:S05]  /*23fb0*/  BSYNC B2 ;  /* 0x0000000000027941 */ /* 0x000fea0003800000 */
.L_x_1837:
[----:B------:R-:W-:Y:S01]  /*23fc0*/  IMAD.MOV.U32 R12, RZ, RZ, RZ ;  /* 0x000000ffff0c7224 */ /* 0x000fe200078e00ff */
[----:B------:R-:W-:Y:S01]  /*23fd0*/  UIADD3 UR4, UP0, UR42, 0x570, URZ ;  /* 0x000005702a047890 */ /* 0x000fe2000ff1e03f */
[----:B------:R-:W-:Y:S01]  /*23fe0*/  IMAD R6, R25, 0x6000, R23 ;  /* 0x0000600019067824 */ /* 0x000fe200078e0217 */
[----:B------:R-:W-:Y:S01]  /*23ff0*/  PLOP3.LUT P1, PT, PT, PT, PT, 0x80, 0x0 ;  /* 0x000000000000781c */ /* 0x000fe20003f2f070 */
[----:B0-----:R-:W-:Y:S01]  /*24000*/  IMAD R5, R10, 0x80, R0 ;  /* 0x000000800a057824 */ /* 0x001fe200078e0200 */
[----:B------:R-:W-:Y:S01]  /*24010*/  R2UR UR10, R12 ;  /* 0x000000000c0a72ca */ /* 0x000fe200000e0000 */
[----:B------:R-:W-:Y:S01]  /*24020*/  VIADD R3, R9, 0x22890 ;  /* 0x0002289009037836 */ /* 0x000fe20000000000 */
[----:B------:R-:W-:Y:S01]  /*24030*/  UIADD3.X UR5, URZ, UR43, URZ, UP0, !UPT ;  /* 0x0000002b3f057290 */ /* 0x000fe200087fe43f */
[----:B------:R-:W-:Y:S01]  /*24040*/  VIADD R11, R6, 0x16400 ;  /* 0x00016400060b7836 */ /* 0x000fe20000000000 */
[----:B------:R-:W-:Y:S01]  /*24050*/  UMOV UR6, 0x0 ;  /* 0x0000000000067882 */ /* 0x000fe20000000000 */
[----:B------:R-:W-:-:S10]  /*24060*/  UMOV UR7, 0x12f00000 ;  /* 0x12f0000000077882 */ /* 0x000fd40000000000 */
.L_x_1839:
        /* <DEDUP_REMOVED lines=15> */
.L_x_1840:
        /* <DEDUP_REMOVED lines=15> */
.L_x_1841:
        /* <DEDUP_REMOVED lines=13> */
.L_x_2036:
[----:B------:R-:W-:Y:S05]  /*24320*/  BSYNC B2 ;  /* 0x0000000000027941 */ /* 0x000fea0003800000 */
.L_x_1842:
[----:B------:R-:W-:Y:S01]  /*24330*/  BSSY B2, `(.L_x_1844) ;  /* 0x000000b000027945 */ /* 0x000fe20003800000 */
[----:B------:R-:W-:Y:S01]  /*24340*/  IMAD.MOV.U32 R6, RZ, RZ, 0x0 ;  /* 0x00000000ff067424 */ /* 0x000fe200078e00ff */
[----:B01----:R-:W-:Y:S02]  /*24350*/  MOV R7, 0x12f00000 ;  /* 0x12f0000000077802 */ /* 0x003fe40000000f00 */
        /* <DEDUP_REMOVED lines=8> */
.L_x_1845:
[----:B------:R-:W-:Y:S05]  /*243e0*/  BSYNC B2 ;  /* 0x0000000000027941 */ /* 0x000fea0003800000 */
.L_x_1844:
[----:B------:R-:W-:Y:S01]  /*243f0*/  R2UR UR10, R12 ;  /* 0x000000000c0a72ca */ /* 0x000fe200000e0000 */
[----:B------:R-:W-:Y:S01]  /*24400*/  IMAD R3, R25, 0x4000, R23 ;  /* 0x0000400019037824 */ /* 0x000fe200078e0217 */
[----:B------:R-:W-:Y:S01]  /*24410*/  R2UR UR6, R6 ;  /* 0x00000000060672ca */ /* 0x000fe200000e0000 */
[----:B------:R-:W-:Y:S01]  /*24420*/  UIADD3 UR4, UP0, UR42, 0x670, URZ ;  /* 0x000006702a047890 */ /* 0x000fe2000ff1e03f */
[----:B------:R-:W-:Y:S01]  /*24430*/  R2UR UR7, R7 ;  /* 0x00000000070772ca */ /* 0x000fe200000e0000 */
[----:B------:R-:W-:Y:S01]  /*24440*/  VIADD R9, R9, 0x228b0 ;  /* 0x000228b009097836 */ /* 0x000fe20000000000 */
[----:B------:R-:W-:Y:S01]  /*24450*/  PLOP3.LUT P1, PT, PT, PT, PT, 0x80, 0x0 ;  /* 0x000000000000781c */ /* 0x000fe20003f2f070 */
[----:B------:R-:W-:Y:S01]  /*24460*/  VIADD R3, R3, 0x8400 ;  /* 0x0000840003037836 */ /* 0x000fe20000000000 */
[----:B------:R-:W-:-:S12]  /*24470*/  UIADD3.X UR5, URZ, UR43, URZ, UP0, !UPT ;  /* 0x0000002b3f057290 */ /* 0x000fd800087fe43f */
.L_x_1846:
        /* <DEDUP_REMOVED lines=10> */
.L_x_1834:
[----:B------:R-:W-:Y:S05]  /*24520*/  BSYNC B1 ;  /* 0x0000000000017941 */ /* 0x000fea0003800000 */
.L_x_1833:
[C---:B------:R-:W-:Y:S01]  /*24530*/  ISETP.GT.AND P2, PT, R10.reuse, R4, PT ;  /* 0x000000040a00720c */ /* 0x040fe20003f44270 */
[----:B------:R-:W-:Y:S02]  /*24540*/  VIADD R25, R25, 0x1 ;  /* 0x0000000119197836 */ /* 0x000fe40000000000 */
[----:B------:R-:W-:-:S03]  /*24550*/  VIADD R10, R10, 0xffffffff ;  /* 0xffffffff0a0a7836 */ /* 0x000fc60000000000 */
[----:B------:R-:W-:-:S04]  /*24560*/  ISETP.NE.AND P1, PT, R25, 0x2, PT ;  /* 0x000000021900780c */ /* 0x000fc80003f25270 */
[----:B------:R-:W-:Y:S02]  /*24570*/  SEL R3, RZ, 0x1, P1 ;  /* 0x00000001ff037807 */ /* 0x000fe40000800000 */
[----:B------:R-:W-:Y:S02]  /*24580*/  SEL R25, R25, RZ, P1 ;  /* 0x000000ff19197207 */ /* 0x000fe40000800000 */
[----:B------:R-:W-:Y:S01]  /*24590*/  LOP3.LUT R29, R29, R3, RZ, 0x3c, !PT ;  /* 0x000000031d1d7212 */ /* 0x000fe200078e3cff */
[----:B------:R-:W-:Y:S06]  /*245a0*/  @P2 BRA `(.L_x_1847) ;  /* 0xfffffff8002c2947 */ /* 0x000fec000383ffff */
.L_x_1813:
[----:B------:R-:W-:Y:S05]  /*245b0*/  BSYNC B0 ;  /* 0x0000000000007941 */ /* 0x000fea0003800000 */
.L_x_1812:
[----:B------:R-:W1:Y:S01]  /*245c0*/  LDC R0, c[0x0][0x448] ;  /* 0x00011200ff007b82 */ /* 0x000e620000000800 */
[----:B------:R-:W-:Y:S01]  /*245d0*/  VIADD R2, R17, 0x7f ;  /* 0x0000007f11027836 */ /* 0x000fe20000000000 */
[----:B------:R-:W-:Y:S06]  /*245e0*/  @!P0 WARPSYNC.ALL ;  /* 0x0000000000008948 */ /* 0x000fec0003800000 */
[----:B------:R-:W-:Y:S01]  /*245f0*/  @!P0 BAR.SYNC.DEFER_BLOCKING 0xc, 0x180 ;  /* 0x0306000000008b1d */ /* 0x000fe20000010000 */
[----:B-1----:R-:W-:-:S13]  /*24600*/  ISETP.NE.AND P1, PT, R0, 0x1, PT ;  /* 0x000000010000780c */ /* 0x002fda0003f25270 */
[----:B------:R-:W1:Y:S08]  /*24610*/  @P1 LDC R3, c[0x0][0x44c] ;  /* 0x00011300ff031b82 */ /* 0x000e700000000800 */
[----:B------:R-:W2:Y:S01]  /*24620*/  @P1 LDC R0, c[0x0][0x450] ;  /* 0x00011400ff001b82 */ /* 0x000ea20000000800 */
[----:B-1----:R-:W-:-:S05]  /*24630*/  @P1 IMAD.HI.U32 R3, R2, R3, RZ ;  /* 0x0000000302031227 */ /* 0x002fca00078e00ff */
[----:B--2---:R-:W-:-:S05]  /*24640*/  @P1 SHF.R.U32.HI R2, RZ, R0, R3 ;  /* 0x00000000ff021219 */ /* 0x004fca0000011603 */
[----:B------:R-:W-:Y:S02]  /*24650*/  IMAD.IADD R8, R8, 0x1, R2 ;  /* 0x0000000108087824 */ /* 0x000fe400078e0202 */
[----:B------:R-:W1:Y:S02]  /*24660*/  LDC.64 R2, c[0x0][0x9e0] ;  /* 0x00027800ff027b82 */ /* 0x000e640000000a00 */
[----:B-1----:R-:W-:Y:S01]  /*24670*/  ISETP.GE.AND P2, PT, R3, 0x1, PT ;  /* 0x000000010300780c */ /* 0x002fe20003f46270 */
        /* <DEDUP_REMOVED lines=13> */
.L_x_1850:
[----:B------:R-:W-:-:S13]  /*24750*/  ISETP.NE.AND P0, PT, R3, 0x1, PT ;  /* 0x000000010300780c */ /* 0x000fda0003f05270 */
[----:B0-----:R-:W0:Y:S02]  /*24760*/  @P0 LDC.64 R4, c[0x0][0x9e8] ;  /* 0x00027a00ff040b82 */ /* 0x001e240000000a00 */
[----:B0-----:R-:W-:-:S05]  /*24770*/  @P0 IMAD.HI.U32 R4, R0, R4, RZ ;  /* 0x0000000400040227 */ /* 0x001fca00078e00ff */
[----:B------:R-:W-:-:S07]  /*24780*/  @P0 SHF.R.U32.HI R0, RZ, R5, R4 ;  /* 0x00000005ff000219 */ /* 0x000fce0000011604 */
.L_x_1851:
[----:B------:R-:W-:Y:S05]  /*24790*/  BSYNC B0 ;  /* 0x0000000000007941 */ /* 0x000fea0003800000 */
.L_x_1849:
[----:B------:R-:W-:-:S05]  /*247a0*/  IMAD R0, R0, R3, R3 ;  /* 0x0000000300007224 */ /* 0x000fca00078e0203 */
[----:B------:R-:W-:-:S07]  /*247b0*/  VIMNMX R2, R2, R0, PT ;  /* 0x0000000002027248 */ /* 0x000fce0003fe0100 */
.L_x_1848:
[----:B------:R-:W-:Y:S01]  /*247c0*/  IADD3 R2, R2, 0x7f, RZ ;  /* 0x0000007f02027810 */ /* 0x000fe20007ffe0ff */
[----:B------:R-:W-:Y:S01]  /*247d0*/  IMAD.MOV.U32 R4, RZ, RZ, R17 ;  /* 0x000000ffff047224 */ /* 0x000fe200078e0011 */
[----:B------:R-:W-:Y:S02]  /*247e0*/  ULDC UR4, c[0x0][0x9dc] ;  /* 0x0002770000047ab9 */ /* 0x000fe40000000800 */
[----:B------:R-:W-:-:S04]  /*247f0*/  SHF.R.S32.HI R0, RZ, 0x1f, R2 ;  /* 0x0000001fff007819 */ /* 0x000fc80000011402 */
[----:B------:R-:W-:Y:S02]  /*24800*/  LEA.HI R0, R0, R2, RZ, 0x7 ;  /* 0x0000000200007211 */ /* 0x000fe400078f38ff */
[----:B------:R-:W1:Y:S02]  /*24810*/  @P1 LDC R2, c[0x0][0x44c] ;  /* 0x00011300ff021b82 */ /* 0x000e640000000800 */
[----:B------:R-:W-:-:S04]  /*24820*/  SHF.R.S32.HI R0, RZ, 0x7, R0 ;  /* 0x00000007ff007819 */ /* 0x000fc80000011400 */
[----:B------:R-:W-:Y:S02]  /*24830*/  VIMNMX R31, R21, R0, PT ;  /* 0x00000000151f7248 */ /* 0x000fe40003fe0100 */
[----:B------:R-:W2:Y:S03]  /*24840*/  @P1 LDC R0, c[0x0][0x450] ;  /* 0x00011400ff001b82 */ /* 0x000ea60000000800 */
[----:B------:R3:W-:Y:S01]  /*24850*/  STL [R1+0x2c], R31 ;  /* 0x00002c1f01007387 */ /* 0x0007e20000100800 */
[----:B-1----:R-:W-:-:S05]  /*24860*/  @P1 IMAD.HI.U32 R2, R17, R2, RZ ;  /* 0x0000000211021227 */ /* 0x002fca00078e00ff */
[----:B--2---:R-:W-:-:S05]  /*24870*/  @P1 SHF.R.U32.HI R4, RZ, R0, R2 ;  /* 0x00000000ff041219 */ /* 0x004fca0000011602 */
[----:B------:R-:W-:-:S04]  /*24880*/  IMAD.IADD R2, R20, 0x1, R4 ;  /* 0x0000000114027824 */ /* 0x000fc800078e0204 */
[----:B------:R-:W-:Y:S01]  /*24890*/  VIADD R0, R2, -UR4 ;  /* 0x8000000402007c36 */ /* 0x000fe20008000000 */
[----:B---3--:R-:W-:Y:S06]  /*248a0*/  @!P2 BRA `(.L_x_1852) ;  /* 0x000000000044a947 */ /* 0x008fec0003800000 */
[----:B------:R-:W-:Y:S01]  /*248b0*/  ISETP.GT.AND P0, PT, R2, -0x1, PT ;  /* 0xffffffff0200780c */ /* 0x000fe20003f04270 */
[----:B------:R-:W-:-:S12]  /*248c0*/  BSSY B0, `(.L_x_1853) ;  /* 0x000000d000007945 */ /* 0x000fd80003800000 */
[----:B------:R-:W-:Y:S05]  /*248d0*/  @P0 BRA `(.L_x_1854) ;  /* 0x00000000001c0947 */ /* 0x000fea0003800000 */
[----:B------:R-:W-:Y:S02]  /*248e0*/  ISETP.NE.AND P0, PT, R3, 0x1, PT ;  /* 0x000000010300780c */ /* 0x000fe40003f05270 */
[----:B------:R-:W-:-:S11]  /*248f0*/  LOP3.LUT R2, RZ, R2, RZ, 0x33, !PT ;  /* 0x00000002ff027212 */ /* 0x000fd600078e33ff */
[----:B0-----:R-:W0:Y:S02]  /*24900*/  @P0 LDC.64 R4, c[0x0][0x9e8] ;  /* 0x00027a00ff040b82 */ /* 0x001e240000000a00 */
[----:B0-----:R-:W-:-:S05]  /*24910*/  @P0 IMAD.HI.U32 R4, R2, R4, RZ ;  /* 0x0000000402040227 */ /* 0x001fca00078e00ff */
[----:B------:R-:W-:-:S04]  /*24920*/  @P0 SHF.R.U32.HI R2, RZ, R5, R4 ;  /* 0x00000005ff020219 */ /* 0x000fc80000011604 */
[----:B------:R-:W-:Y:S01]  /*24930*/  LOP3.LUT R2, RZ, R2, RZ, 0x33, !PT ;  /* 0x00000002ff027212 */ /* 0x000fe200078e33ff */
[----:B------:R-:W-:Y:S06]  /*24940*/  BRA `(.L_x_1855) ;  /* 0x0000000000107947 */ /* 0x000fec0003800000 */
.L_x_1854:
[----:B------:R-:W-:-:S13]  /*24950*/  ISETP.NE.AND P0, PT, R3, 0x1, PT ;  /* 0x000000010300780c */ /* 0x000fda0003f05270 */
[----:B0-----:R-:W0:Y:S02]  /*24960*/  @P0 LDC.64 R4, c[0x0][0x9e8] ;  /* 0x00027a00ff040b82 */ /* 0x001e240000000a00 */
[----:B0-----:R-:W-:-:S05]  /*24970*/  @P0 IMAD.HI.U32 R4, R2, R4, RZ ;  /* 0x0000000402040227 */ /* 0x001fca00078e00ff */
[----:B------:R-:W-:-:S07]  /*24980*/  @P0 SHF.R.U32.HI R2, RZ, R5, R4 ;  /* 0x00000005ff020219 */ /* 0x000fce0000011604 */
.L_x_1855:
[----:B------:R-:W-:Y:S05]  /*24990*/  BSYNC B0 ;  /* 0x0000000000007941 */ /* 0x000fea0003800000 */
.L_x_1853:
[----:B------:R-:W-:-:S05]  /*249a0*/  IMAD R3, R2, R3, RZ ;  /* 0x0000000302037224 */ /* 0x000fca00078e02ff */
[----:B------:R-:W-:-:S07]  /*249b0*/  VIMNMX R0, R0, R3, !PT ;  /* 0x0000000300007248 */ /* 0x000fce0007fe0100 */
.L_x_1852:
[----:B------:R-:W-:-:S04]  /*249c0*/  SHF.R.S32.HI R3, RZ, 0x1f, R0 ;  /* 0x0000001fff037819 */ /* 0x000fc80000011400 */
[----:B------:R-:W-:-:S04]  /*249d0*/  LEA.HI R3, R3, R0, RZ, 0x7 ;  /* 0x0000000003037211 */ /* 0x000fc800078f38ff */
[----:B------:R-:W-:-:S04]  /*249e0*/  SHF.R.S32.HI R3, RZ, 0x7, R3 ;  /* 0x00000007ff037819 */ /* 0x000fc80000011403 */
[----:B------:R-:W-:-:S04]  /*249f0*/  VIMNMX R2, RZ, R3, !PT ;  /* 0x00000003ff027248 */ /* 0x000fc80007fe0100 */
[----:B------:R-:W-:Y:S01]  /*24a00*/  ISETP.GT.AND P0, PT, R31, R2, PT ;  /* 0x000000021f00720c */ /* 0x000fe20003f04270 */
[----:B------:R1:W-:-:S12]  /*24a10*/  STL [R1+0x4], R2 ;  /* 0x0000040201007387 */ /* 0x0003d80000100800 */
[----:B-1----:R-:W-:Y:S05]  /*24a20*/  @P0 BRA `(.L_x_1856) ;  /* 0x0000000000440947 */ /* 0x002fea0003800000 */
[----:B------:R-:W1:Y:S02]  /*24a30*/  S2R R2, SR_TID.X ;  /* 0x0000000000027919 */ /* 0x000e640000002100 */
[----:B-1----:R-:W-:-:S04]  /*24a40*/  LOP3.LUT R2, R2, 0x7f, RZ, 0xc0, !PT ;  /* 0x0000007f02027812 */ /* 0x002fc800078ec0ff */
[----:B------:R-:W-:-:S13]  /*24a50*/  ISETP.NE.AND P0, PT, R2, RZ, PT ;  /* 0x000000ff0200720c */ /* 0x000fda0003f05270 */
[----:B------:R-:W-:Y:S05]  /*24a60*/  @P0 BRA `(.L_x_1857) ;  /* 0x0000003800b80947 */ /* 0x000fea0003800000 */
[----:B0-----:R-:W0:Y:S01]  /*24a70*/  S2R R5, SR_LANEID ;  /* 0x0000000000057919 */ /* 0x001e220000000000 */
        /* <DEDUP_REMOVED lines=12> */
.L_x_1856:
        /* <DEDUP_REMOVED lines=10> */
[----:B------:R-:W1:Y:S01]  /*24be0*/  LDC.64 R2, c[0x4][R2] ;  /* 0x0100000002027b82 */ /* 0x000e620000000a00 */
[----:B0-----:R-:W-:Y:S02]  /*24bf0*/  IMAD.U32 R5, RZ, RZ, UR7 ;  /* 0x00000007ff057e24 */ /* 0x001fe4000f8e00ff */
[----:B------:R-:W-:Y:S02]  /*24c00*/  IMAD.U32 R6, RZ, RZ, UR8 ;  /* 0x00000008ff067e24 */ /* 0x000fe4000f8e00ff */
[----:B------:R-:W-:-:S02]  /*24c10*/  IMAD.U32 R7, RZ, RZ, UR9 ;  /* 0x00000009ff077e24 */ /* 0x000fc4000f8e00ff */
[----:B------:R-:W-:Y:S02]  /*24c20*/  IMAD.U32 R10, RZ, RZ, UR4 ;  /* 0x00000004ff0a7e24 */ /* 0x000fe4000f8e00ff */
[----:B------:R-:W-:Y:S02]  /*24c30*/  IMAD.U32 R11, RZ, RZ, UR5 ;  /* 0x00000005ff0b7e24 */ /* 0x000fe4000f8e00ff */
[----:B------:R-:W-:Y:S02]  /*24c40*/  IMAD.MOV.U32 R8, RZ, RZ, 0x70 ;  /* 0x00000070ff087424 */ /* 0x000fe400078e00ff */
[----:B------:R-:W-:-:S07]  /*24c50*/  IMAD.MOV.U32 R13, RZ, RZ, RZ ;  /* 0x000000ffff0d7224 */ /* 0x000fce00078e00ff */
[----:B------:R-:W-:-:S07]  /*24c60*/  LEPC R20, `(.L_x_1859) ;  /* 0x000000001014794e */ /* 0x000fce0000000000 */
[----:B-1----:R-:W-:Y:S05]  /*24c70*/  CALL.ABS.NOINC R2 ;  /* 0x0000000002007343 */ /* 0x002fea0003c00000 */
.L_x_1859:
[----:B------:R-:W-:Y:S05]  /*24c80*/  BSYNC B6 ;  /* 0x0000000000067941 */ /* 0x000fea0003800000 */
.L_x_1858:
        /* <DEDUP_REMOVED lines=11> */
[----:B------:R-:W1:Y:S01]  /*24d40*/  LDC.64 R2, c[0x4][R2] ;  /* 0x0100000002027b82 */ /* 0x000e620000000a00 */
[----:B0-----:R-:W-:Y:S02]  /*24d50*/  IMAD.U32 R5, RZ, RZ, UR7 ;  /* 0x00000007ff057e24 */ /* 0x001fe4000f8e00ff */
        /* <DEDUP_REMOVED lines=8> */
[----:B-1----:R-:W-:Y:S05]  /*24de0*/  CALL.ABS.NOINC R2 ;  /* 0x0000000002007343 */ /* 0x002fea0003c00000 */
.L_x_1861:
[----:B------:R-:W-:Y:S05]  /*24df0*/  BSYNC B6 ;  /* 0x0000000000067941 */ /* 0x000fea0003800000 */
.L_x_1860:
        /* <DEDUP_REMOVED lines=20> */
.L_x_1863:
[----:B------:R-:W-:Y:S05]  /*24f40*/  BSYNC B6 ;  /* 0x0000000000067941 */ /* 0x000fea0003800000 */
.L_x_1862:
        /* <DEDUP_REMOVED lines=10> */
[----:B0-----:R-:W-:Y:S02]  /*24ff0*/  IMAD.U32 R5, RZ, RZ, UR5 ;  /* 0x00000005ff057e24 */ /* 0x001fe4000f8e00ff */
[----:B------:R-:W-:Y:S02]  /*25000*/  IMAD.U32 R7, RZ, RZ, UR7 ;  /* 0x00000007ff077e24 */ /* 0x000fe4000f8e00ff */
[----:B------:R-:W-:-:S02]  /*25010*/  IMAD.U32 R10, RZ, RZ, UR8 ;  /* 0x00000008ff0a7e24 */ /* 0x000fc4000f8e00ff */
[----:B------:R-:W-:Y:S02]  /*25020*/  IMAD.U32 R11, RZ, RZ, UR9 ;  /* 0x00000009ff0b7e24 */ /* 0x000fe4000f8e00ff */
[----:B------:R-:W-:Y:S02]  /*25030*/  IMAD.MOV.U32 R8, RZ, RZ, 0x70 ;  /* 0x00000070ff087424 */ /* 0x000fe400078e00ff */
[----:B------:R-:W-:Y:S02]  /*25040*/  IMAD.MOV.U32 R12, RZ, RZ, 0x1 ;  /* 0x00000001ff0c7424 */ /* 0x000fe400078e00ff */
[----:B------:R-:W-:-:S07]  /*25050*/  IMAD.MOV.U32 R13, RZ, RZ, RZ ;  /* 0x000000ffff0d7224 */ /* 0x000fce00078e00ff */
[----:B------:R-:W-:-:S07]  /*25060*/  LEPC R20, `(.L_x_1865) ;  /* 0x000000001014794e */ /* 0x000fce0000000000 */
[----:B-1----:R-:W-:Y:S05]  /*25070*/  CALL.ABS.NOINC R2 ;  /* 0x0000000002007343 */ /* 0x002fea0003c00000 */
.L_x_1865:
[----:B------:R-:W-:Y:S05]  /*25080*/  BSYNC B6 ;  /* 0x0000000000067941 */ /* 0x000fea0003800000 */
.L_x_1864:
[----:B------:R-:W1:Y:S01]  /*25090*/  S2R R2, SR_TID.X ;  /* 0x0000000000027919 */ /* 0x000e620000002100 */
[----:B------:R-:W-:Y:S01]  /*250a0*/  ULDC.64 UR4, c[0x0][0x9f8] ;  /* 0x00027e0000047ab9 */ /* 0x000fe20000000a00 */
[----:B------:R-:W-:Y:S01]  /*250b0*/  IMAD.MOV.U32 R30, RZ, RZ, R19 ;  /* 0x000000ffff1e7224 */ /* 0x000fe200078e0013 */
[----:B------:R-:W-:Y:S01]  /*250c0*/  ISETP.NE.U32.AND P0, PT, RZ, UR4, PT ;  /* 0x00000004ff007c0c */ /* 0x000fe2000bf05070 */
[----:B------:R-:W2:Y:S01]  /*250d0*/  S2R R20, SR_TID.X ;  /* 0x0000000000147919 */ /* 0x000ea20000002100 */
[----:B------:R-:W3:Y:S01]  /*250e0*/  LDC R9, c[0x0][0x430] ;  /* 0x00010c00ff097b82 */ /* 0x000ee20000000800 */
[----:B------:R-:W-:Y:S01]  /*250f0*/  LEA R7, R31, 0xffffff80, 0x7 ;  /* 0xffffff801f077811 */ /* 0x000fe200078e38ff */
[----:B------:R-:W-:Y:S01]  /*25100*/  IMAD.U32 R10, RZ, RZ, UR41 ;  /* 0x00000029ff0a7e24 */ /* 0x000fe2000f8e00ff */
[----:B------:R-:W-:Y:S01]  /*25110*/  ISETP.NE.AND.EX P0, PT, RZ, UR5, PT, P0 ;  /* 0x00000005ff007c0c */ /* 0x000fe2000bf05300 */
[----:B------:R-:W-:Y:S01]  /*25120*/  ULDC UR4, c[0x0][0x2f4] ;  /* 0x0000bd0000047ab9 */ /* 0x000fe20000000800 */
[----:B------:R-:W-:Y:S01]  /*25130*/  LOP3.LUT R22, R22, 0xffffffdf, RZ, 0xc0, !PT ;  /* 0xffffffdf16167812 */ /* 0x000fe200078ec0ff */
[----:B------:R-:W-:Y:S01]  /*25140*/  ULDC UR5, c[0x0][0x320] ;  /* 0x0000c80000057ab9 */ /* 0x000fe20000000800 */
[----:B-1----:R-:W-:-:S09]  /*25150*/  LOP3.LUT R21, R2, 0x7f, RZ, 0xc0, !PT ;  /* 0x0000007f02157812 */ /* 0x002fd200078ec0ff */
[----:B------:R-:W1:Y:S01]  /*25160*/  @P0 LDC.64 R2, c[0x0][0x9f8] ;  /* 0x00027e00ff020b82 */ /* 0x000e620000000a00 */
[----:B--2---:R-:W-:Y:S01]  /*25170*/  IMAD.SHL.U32 R20, R20, 0x20, RZ ;  /* 0x0000002014147824 */ /* 0x004fe200078e00ff */
[----:B------:R-:W-:Y:S01]  /*25180*/  SHF.R.U32.HI R21, RZ, 0x2, R21 ;  /* 0x00000002ff157819 */ /* 0x000fe20000011615 */
[----:B-1----:R-:W-:-:S05]  /*25190*/  @P0 IMAD.WIDE R2, R19, 0x4, R2 ;  /* 0x0000000413020825 */ /* 0x002fca00078e0202 */
[----:B------:R1:W2:Y:S01]  /*251a0*/  @P0 LDG.E R30, desc[UR38][R2.64] ;  /* 0x00000026021e0981 */ /* 0x0002a2000c1e1900 */
[----:B---3--:R-:W-:Y:S02]  /*251b0*/  ISETP.NE.AND P1, PT, R9, 0x1, PT ;  /* 0x000000010900780c */ /* 0x008fe40003f25270 */
[----:B------:R-:W-:-:S04]  /*251c0*/  LOP3.LUT R20, R21, 0x60, R20, 0xf8, !PT ;  /* 0x0000006015147812 */ /* 0x000fc800078ef814 */
[----:B------:R-:W-:-:S04]  /*251d0*/  LOP3.LUT R8, R20, R7, RZ, 0xfc, !PT ;  /* 0x0000000714087212 */ /* 0x000fc800078efcff */
[C---:B------:R-:W-:Y:S01]  /*251e0*/  ISETP.GE.AND P0, PT, R8.reuse, R26, PT ;  /* 0x0000001a0800720c */ /* 0x040fe20003f06270 */
[----:B------:R-:W-:Y:S02]  /*251f0*/  IMAD.IADD R8, R8, 0x1, R37 ;  /* 0x0000000108087824 */ /* 0x000fe400078e0225 */
[----:B0-----:R-:W0:Y:S02]  /*25200*/  @P1 LDC R5, c[0x0][0x434] ;  /* 0x00010d00ff051b82 */ /* 0x001e240000000800 */
[----:B------:R-:W-:-:S06]  /*25210*/  IMAD.MOV.U32 R0, RZ, RZ, R8 ;  /* 0x000000ffff007224 */ /* 0x000fcc00078e0008 */
[----:B------:R-:W3:Y:S08]  /*25220*/  @P1 LDC R4, c[0x0][0x438] ;  /* 0x00010e00ff041b82 */ /* 0x000ef00000000800 */
[----:B-1----:R-:W1:Y:S01]  /*25230*/  @!P0 LDC.64 R2, c[0x0][0x428] ;  /* 0x00010a00ff028b82 */ /* 0x002e620000000a00 */
[----:B0-----:R-:W-:-:S05]  /*25240*/  @P1 IMAD.HI.U32 R5, R8, R5, RZ ;  /* 0x0000000508051227 */ /* 0x001fca00078e00ff */
[----:B---3--:R-:W-:-:S04]  /*25250*/  @P1 SHF.R.U32.HI R0, RZ, R4, R5 ;  /* 0x00000004ff001219 */ /* 0x008fc80000011605 */
[--C-:B------:R-:W-:Y:S01]  /*25260*/  @!P0 SHF.R.S32.HI R5, RZ, 0x1f, R0.reuse ;  /* 0x0000001fff058819 */ /* 0x100fe20000011400 */
[----:B------:R-:W-:Y:S01]  /*25270*/  @!P0 IMAD.MOV.U32 R4, RZ, RZ, R0 ;  /* 0x000000ffff048224 */ /* 0x000fe200078e0000 */
[----:B------:R-:W-:Y:S02]  /*25280*/  ISETP.NE.AND P2, PT, R10, 0x3, PT ;  /* 0x000000030a00780c */ /* 0x000fe40003f45270 */
[C---:B------:R-:W-:Y:S02]  /*25290*/  LOP3.LUT R10, R36.reuse, 0x40, RZ, 0xfc, !PT ;  /* 0x00000040240a7812 */ /* 0x040fe400078efcff */
[----:B------:R-:W-:-:S09]  /*252a0*/  LOP3.LUT R11, R36, 0x80, RZ, 0xfc, !PT ;  /* 0x00000080240b7812 */ /* 0x000fd200078efcff */
[----:B------:R-:W-:-:S04]  /*252b0*/  @P2 LOP3.LUT R22, R22, 0x20, RZ, 0xfc, !PT ;  /* 0x0000002016162812 */ /* 0x000fc800078efcff */
[----:B------:R-:W-:Y:S02]  /*252c0*/  LOP3.LUT R22, R22, 0xffffffef, RZ, 0xc0, !PT ;  /* 0xffffffef16167812 */ /* 0x000fe400078ec0ff */
[----:B------:R-:W-:Y:S01]  /*252d0*/  ISETP.GE.AND P3, PT, R11, UR4, PT ;  /* 0x000000040b007c0c */ /* 0x000fe2000bf66270 */
[----:B------:R-:W-:Y:S01]  /*252e0*/  UMOV UR6, 0xffffffff ;  /* 0xffffffff00067882 */ /* 0x000fe20000000000 */
[----:B------:R-:W-:-:S04]  /*252f0*/  IMAD.MOV R0, RZ, RZ, -R0 ;  /* 0x000000ffff007224 */ /* 0x000fc800078e0a00 */
[----:B------:R-:W-:Y:S01]  /*25300*/  IMAD R8, R9, R0, R8 ;  /* 0x0000000009087224 */ /* 0x000fe200078e0208 */
[----:B--2---:R-:W-:Y:S01]  /*25310*/  SHF.R.S32.HI R6, RZ, 0x1f, R30 ;  /* 0x0000001fff067819 */ /* 0x004fe2000001141e */
[----:B-1----:R-:W-:-:S04]  /*25320*/  @!P0 IMAD.WIDE.U32 R4, R30, R2, R4 ;  /* 0x000000021e048225 */ /* 0x002fc800078e0004 */
[----:B------:R0:W-:Y:S02]  /*25330*/  STL [R1], R6 ;  /* 0x0000000601007387 */ /* 0x0001e40000100800 */
[----:B0-----:R-:W-:-:S04]  /*25340*/  @!P0 IMAD R6, R6, R2, RZ ;  /* 0x0000000206068224 */ /* 0x001fc800078e02ff */
[----:B------:R-:W-:Y:S02]  /*25350*/  @!P0 IMAD R6, R30, R3, R6 ;  /* 0x000000031e068224 */ /* 0x000fe400078e0206 */
[----:B------:R-:W0:Y:S03]  /*25360*/  @!P0 LDC.64 R2, c[0x0][0x418] ;  /* 0x00010600ff028b82 */ /* 0x000e260000000a00 */
[----:B------:R-:W-:Y:S01]  /*25370*/  @!P0 IADD3 R5, R5, R6, RZ ;  /* 0x0000000605058210 */ /* 0x000fe20007ffe0ff */
[----:B------:R-:W-:Y:S01]  /*25380*/  IMAD.MOV.U32 R6, RZ, RZ, RZ ;  /* 0x000000ffff067224 */ /* 0x000fe200078e00ff */
[----:B0-----:R-:W-:-:S04]  /*25390*/  @!P0 LEA R2, P1, R4, R2, 0x2 ;  /* 0x0000000204028211 */ /* 0x001fc800078210ff */
[----:B------:R-:W-:Y:S02]  /*253a0*/  @!P0 LEA.HI.X R3, R4, R3, R5, 0x2, P1 ;  /* 0x0000000304038211 */ /* 0x000fe400008f1405 */
[----:B------:R-:W-:-:S03]  /*253b0*/  ISETP.GE.AND P1, PT, R36, UR4, PT ;  /* 0x0000000424007c0c */ /* 0x000fc6000bf26270 */
[----:B------:R0:W5:Y:S01]  /*253c0*/  @!P0 LDG.E R6, desc[UR38][R2.64] ;  /* 0x0000002602068981 */ /* 0x000162000c1e1900 */
[----:B------:R-:W-:-:S09]  /*253d0*/  ISETP.GE.AND P0, PT, R10, UR4, PT ;  /* 0x000000040a007c0c */ /* 0x000fd2000bf06270 */
        /* <DEDUP_REMOVED lines=12> */
.L_x_2039:
[----:B------:R-:W-:Y:S01]  /*254a0*/  SHF.R.S32.HI R31, RZ, 0x1f, R18 ;  /* 0x0000001fff1f7819 */ /* 0x000fe20000011412 */
[----:B------:R-:W-:Y:S06]  /*254b0*/  @!P2 BRA `(.L_x_1867) ;  /* 0x000000000004a947 */ /* 0x000fec0003800000 */
[----:B------:R-:W-:Y:S01]  /*254c0*/  BPT.TRAP 0x1 ;  /* 0x000000040000795c */ /* 0x000fe20000300000 */
.L_x_1867:
[----:B------:R-:W0:Y:S01]  /*254d0*/  S2R R0, SR_TID.X ;  /* 0x0000000000007919 */ /* 0x000e220000002100 */
[----:B------:R-:W-:Y:S01]  /*254e0*/  IMAD R4, R24, 0x8, R23 ;  /* 0x0000000818047824 */ /* 0x000fe200078e0217 */
[----:B------:R-:W-:Y:S01]  /*254f0*/  BSSY B0, `(.L_x_1868) ;  /* 0x0000009000007945 */ /* 0x000fe20003800000 */
[----:B0-----:R-:W-:-:S04]  /*25500*/  LOP3.LUT R0, R0, 0x7f, RZ, 0xc0, !PT ;  /* 0x0000007f00007812 */ /* 0x001fc800078ec0ff */
[----:B------:R-:W-:-:S04]  /*25510*/  SHF.R.U32.HI R0, RZ, 0x2, R0 ;  /* 0x00000002ff007819 */ /* 0x000fc80000011600 */
[----:B------:R-:W-:Y:S02]  /*25520*/  IADD3 R7, -R0, R26, -R7 ;  /* 0x0000001a00077210 */ /* 0x000fe40007ffe907 */
[----:B------:R-:W-:Y:S02]  /*25530*/  SHF.L.U32 R0, R28, 0x1f, RZ ;  /* 0x0000001f1c007819 */ /* 0x000fe400000006ff */
[----:B------:R-:W-:Y:S02]  /*25540*/  SHF.R.S32.HI R26, RZ, 0x1f, R8 ;  /* 0x0000001fff1a7819 */ /* 0x000fe40000011408 */
[----:B------:R-:W0:Y:S01]  /*25550*/  SYNCS.PHASECHK.TRANS64.TRYWAIT P0, [R4+URZ+0x22880], R0 ;  /* 0x02288000040075a7 */ /* 0x000e22000800017f */
[----:B------:R1:W-:Y:S02]  /*25560*/  STL [R1+0x28], R0 ;  /* 0x0000280001007387 */ /* 0x0003e40000100800 */
[----:B01----:R-:W-:Y:S05]  /*25570*/  @!P0 BRA `(.L_x_1869) ;  /* 0x0000006000f88947 */ /* 0x003fea0003800000 */
.L_x_2040:
[----:B------:R-:W-:Y:S05]  /*25580*/  BSYNC B0 ;  /* 0x0000000000007941 */ /* 0x000fea0003800000 */
.L_x_1868:
[----:B------:R-:W-:Y:S01]  /*25590*/  ULDC.64 UR4, c[0x0][0x328] ;  /* 0x0000ca0000047ab9 */ /* 0x000fe20000000a00 */
[----:B-----5:R-:W-:Y:S01]  /*255a0*/  SHF.R.S32.HI R5, RZ, 0x1f, R6 ;  /* 0x0000001fff057819 */ /* 0x020fe20000011406 */
[----:B0-----:R-:W-:Y:S01]  /*255b0*/  IMAD R0, R26, UR4, RZ ;  /* 0x000000041a007c24 */ /* 0x001fe2000f8e02ff */
[----:B------:R-:W-:Y:S01]  /*255c0*/  ULDC.64 UR6, c[0x0][0x318] ;  /* 0x0000c60000067ab9 */ /* 0x000fe20000000a00 */
[----:B------:R-:W-:Y:S01]  /*255d0*/  IMAD.WIDE.U32 R2, R8, UR4, RZ ;  /* 0x0000000408027c25 */ /* 0x000fe2000f8e00ff */
[----:B------:R-:W-:Y:S01]  /*255e0*/  LOP3.LUT P1, RZ, R22, 0x1, RZ, 0xc0, !PT ;  /* 0x0000000116ff7812 */ /* 0x000fe2000782c0ff */
[----:B------:R0:W-:Y:S01]  /*255f0*/  STL [R1+0x24], R5 ;  /* 0x0000240501007387 */ /* 0x0001e20000100800 */
[----:B------:R-:W-:Y:S01]  /*25600*/  ISETP.GE.AND P4, PT, R7, 0x1, PT ;  /* 0x000000010700780c */ /* 0x000fe20003f86270 */
[----:B------:R-:W-:Y:S01]  /*25610*/  IMAD R0, R8, UR5, R0 ;  /* 0x0000000508007c24 */ /* 0x000fe2000f8e0200 */
[----:B------:R-:W-:-:S03]  /*25620*/  ULDC.64 UR4, c[0x0][0x338] ;  /* 0x0000ce0000047ab9 */ /* 0x000fc60000000a00 */
[----:B------:R-:W-:Y:S02]  /*25630*/  IMAD.IADD R3, R3, 0x1, R0 ;  /* 0x0000000103037824 */ /* 0x000fe400078e0200 */
[----:B------:R-:W-:Y:S02]  /*25640*/  IMAD R0, R5, UR4, RZ ;  /* 0x0000000405007c24 */ /* 0x000fe4000f8e02ff */
[----:B0-----:R-:W0:Y:S01]  /*25650*/  S2R R5, SR_TID.X ;  /* 0x0000000000057919 */ /* 0x001e220000002100 */
[----:B------:R-:W-:-:S04]  /*25660*/  IMAD.WIDE.U32 R2, R6, UR4, R2 ;  /* 0x0000000406027c25 */ /* 0x000fc8000f8e0002 */
[----:B------:R-:W-:Y:S01]  /*25670*/  IMAD R0, R6, UR5, R0 ;  /* 0x0000000506007c24 */ /* 0x000fe2000f8e0200 */
[----:B------:R-:W-:-:S03]  /*25680*/  ULDC.64 UR4, c[0x0][0x330] ;  /* 0x0000cc0000047ab9 */ /* 0x000fc60000000a00 */
[----:B------:R-:W-:Y:S02]  /*25690*/  IMAD.IADD R3, R3, 0x1, R0 ;  /* 0x0000000103037824 */ /* 0x000fe400078e0200 */
[----:B------:R-:W-:Y:S02]  /*256a0*/  IMAD R0, R31, UR4, RZ ;  /* 0x000000041f007c24 */ /* 0x000fe4000f8e02ff */
[C---:B------:R-:W-:Y:S01]  /*256b0*/  IMAD.WIDE.U32 R2, R18.reuse, UR4, R2 ;  /* 0x0000000412027c25 */ /* 0x040fe2000f8e0002 */
[----:B------:R-:W-:Y:S01]  /*256c0*/  UMOV UR4, 0xffffffff ;  /* 0xffffffff00047882 */ /* 0x000fe20000000000 */
[----:B0-----:R-:W-:Y:S02]  /*256d0*/  LOP3.LUT R9, R5, 0x7f, RZ, 0xc0, !PT ;  /* 0x0000007f05097812 */ /* 0x001fe400078ec0ff */
[----:B------:R-:W-:Y:S01]  /*256e0*/  IMAD R5, R18, UR5, R0 ;  /* 0x0000000512057c24 */ /* 0x000fe2000f8e0200 */
[----:B------:R-:W-:Y:S02]  /*256f0*/  IADD3 R0, P0, R2, UR6, RZ ;  /* 0x0000000602007c10 */ /* 0x000fe4000ff1e0ff */
[----:B------:R-:W-:-:S02]  /*25700*/  SHF.R.U32.HI R9, RZ, 0x5, R9 ;  /* 0x00000005ff097819 */ /* 0x000fc40000011609 */
[----:B------:R-:W-:-:S03]  /*25710*/  IADD3.X R2, R3, UR7, R5, P0, !PT ;  /* 0x0000000703027c10 */ /* 0x000fc600087fe405 */
[----:B------:R-:W-:-:S04]  /*25720*/  IMAD.SHL.U32 R9, R9, 0x400, RZ ;  /* 0x0000040009097824 */ /* 0x000fc800078e00ff */
[----:B------:R-:W-:Y:S01]  /*25730*/  IMAD R5, R24, 0x4000, R9 ;  /* 0x0000400018057824 */ /* 0x000fe200078e0209 */
[----:B------:R-:W-:Y:S06]  /*25740*/  BRA.DIV UR4, `(.L_x_1870) ;  /* 0x00000062049c7947 */ /* 0x000fec000b800000 */
[----:B------:R-:W0:Y:S01]  /*25750*/  SHFL.IDX PT, R10, R0, RZ, 0x1c1f ;  /* 0x001c1fff000a7589 */ /* 0x000e2200000e0000 */
[----:B------:R-:W-:Y:S02]  /*25760*/  LOP3.LUT P6, RZ, R22, 0x2, RZ, 0xc0, !PT ;  /* 0x0000000216ff7812 */ /* 0x000fe400078cc0ff */
[C---:B------:R-:W-:Y:S01]  /*25770*/  ISETP.GE.AND P3, PT, R7.reuse, 0x21, PT ;  /* 0x000000210700780c */ /* 0x040fe20003f66270 */
[----:B------:R-:W1:Y:S01]  /*25780*/  SHFL.IDX PT, R3, R2, RZ, 0x1c1f ;  /* 0x001c1fff02037589 */ /* 0x000e6200000e0000 */
[C---:B------:R-:W-:Y:S02]  /*25790*/  ISETP.GE.AND P2, PT, R7.reuse, 0x41, PT ;  /* 0x000000410700780c */ /* 0x040fe40003f46270 */
[----:B------:R-:W-:Y:S01]  /*257a0*/  ISETP.GE.AND P5, PT, R7, 0x61, PT ;  /* 0x000000610700780c */ /* 0x000fe20003fa6270 */
[----:B------:R-:W-:Y:S01]  /*257b0*/  SHFL.IDX PT, R9, R2, 0x1, 0x1c1f ;  /* 0x003c1f0002097f89 */ /* 0x000fe200000e0000 */
[----:B0-----:R-:W-:-:S05]  /*257c0*/  IADD3 R10, P0, R36, R10, RZ ;  /* 0x0000000a240a7210 */ /* 0x001fca0007f1e0ff */
[----:B-1----:R-:W-:Y:S01]  /*257d0*/  IMAD.X R11, RZ, RZ, R3, P0 ;  /* 0x000000ffff0b7224 */ /* 0x002fe200000e0603 */
[----:B------:R-:W-:Y:S02]  /*257e0*/  ISETP.LT.OR P0, PT, R7, 0x1, P6 ;  /* 0x000000010700780c */ /* 0x000fe40003701670 */
[----:B------:R-:W-:-:S05]  /*257f0*/  IADD3 R3, R23, R5, R33 ;  /* 0x0000000517037210 */ /* 0x000fca0007ffe021 */
[----:B------:R-:W-:-:S06]  /*25800*/  IMAD.IADD R5, R34, 0x1, R3 ;  /* 0x0000000122057824 */ /* 0x000fcc00078e0203 */
[----:B------:R-:W-:Y:S01]  /*25810*/  LDGSTS.E.BYPASS.LTC128B.128 [R3+0x8400], desc[UR38][R10.64], !P0 ;  /* 0x084000000a037fae */ /* 0x000fe2000c101d66 */
[----:B------:R-:W-:-:S13]  /*25820*/  ISETP.LT.OR P0, PT, R7, 0x1, P1 ;  /* 0x000000010700780c */ /* 0x000fda0000f01670 */
[----:B------:R0:W-:Y:S04]  /*25830*/  LDGSTS.E.BYPASS.LTC128B.128 [R5+0x8400], desc[UR38][R10.64+0x40], !P0 ;  /* 0x084000400a057fae */ /* 0x0001e8000c101d66 */
[----:B0-----:R-:W0:Y:S02]  /*25840*/  SHFL.IDX PT, R10, R0, 0x1, 0x1c1f ;  /* 0x003c1f00000a7f89 */ /* 0x001e2400000e0000 */
[----:B0-----:R-:W-:-:S05]  /*25850*/  IADD3 R10, P0, R36, R10, RZ ;  /* 0x0000000a240a7210 */ /* 0x001fca0007f1e0ff */
[----:B------:R-:W-:Y:S01]  /*25860*/  IMAD.X R11, RZ, RZ, R9, P0 ;  /* 0x000000ffff0b7224 */ /* 0x000fe200000e0609 */
[C---:B------:R-:W-:Y:S01]  /*25870*/  ISETP.LT.OR P0, PT, R7.reuse, 0x21, P6 ;  /* 0x000000210700780c */ /* 0x040fe20003701670 */
[----:B------:R-:W-:Y:S04]  /*25880*/  SHFL.IDX PT, R9, R2, 0x2, 0x1c1f ;  /* 0x005c1f0002097f89 */ /* 0x000fe800000e0000 */
[----:B------:R-:W-:Y:S08]  /*25890*/  SHFL.IDX PT, R2, R2, 0x3, 0x1c1f ;  /* 0x007c1f0002027f89 */ /* 0x000ff000000e0000 */
[----:B------:R-:W-:Y:S01]  /*258a0*/  LDGSTS.E.BYPASS.LTC128B.128 [R3+0x9400], desc[UR38][R10.64], !P0 ;  /* 0x094000000a037fae */ /* 0x000fe2000c101d66 */
[----:B------:R-:W-:-:S13]  /*258b0*/  ISETP.LT.OR P0, PT, R7, 0x21, P1 ;  /* 0x000000210700780c */ /* 0x000fda0000f01670 */
[----:B------:R0:W-:Y:S04]  /*258c0*/  LDGSTS.E.BYPASS.LTC128B.128 [R5+0x9400], desc[UR38][R10.64+0x40], !P0 ;  /* 0x094000400a057fae */ /* 0x0001e8000c101d66 */
[----:B0-----:R-:W0:Y:S04]  /*258d0*/  SHFL.IDX PT, R10, R0, 0x2, 0x1c1f ;  /* 0x005c1f00000a7f89 */ /* 0x001e2800000e0000 */
[----:B------:R-:W1:Y:S01]  /*258e0*/  SHFL.IDX PT, R0, R0, 0x3, 0x1c1f ;  /* 0x007c1f0000007f89 */ /* 0x000e6200000e0000 */
[----:B0-----:R-:W-:-:S04]  /*258f0*/  IADD3 R10, P0, R36, R10, RZ ;  /* 0x0000000a240a7210 */ /* 0x001fc80007f1e0ff */
[----:B------:R-:W-:Y:S02]  /*25900*/  IADD3.X R11, RZ, R9, RZ, P0, !PT ;  /* 0x00000009ff0b7210 */ /* 0x000fe400007fe4ff */
[----:B------:R-:W-:-:S13]  /*25910*/  ISETP.LT.OR P0, PT, R7, 0x41, P6 ;  /* 0x000000410700780c */ /* 0x000fda0003701670 */
[----:B------:R2:W-:Y:S01]  /*25920*/  LDGSTS.E.BYPASS.LTC128B.128 [R3+0xa400], desc[UR38][R10.64], !P0 ;  /* 0x0a4000000a037fae */ /* 0x0005e2000c101d66 */
[----:B------:R-:W-:-:S13]  /*25930*/  ISETP.LT.OR P0, PT, R7, 0x41, P1 ;  /* 0x000000410700780c */ /* 0x000fda0000f01670 */
[----:B-1----:R2:W-:Y:S02]  /*25940*/  LDGSTS.E.BYPASS.LTC128B.128 [R5+0xa400], desc[UR38][R10.64+0x40], !P0 ;  /* 0x0a4000400a057fae */ /* 0x0025e4000c101d66 */
.L_x_2050:
        /* <DEDUP_REMOVED lines=12> */
.L_x_1871:
[----:B------:R-:W-:Y:S02]  /*25a10*/  PLOP3.LUT P1, PT, P1, P0, PT, 0xa2, 0x0 ;  /* 0x000000000000781c */ /* 0x000fe40000f21472 */
[----:B------:R-:W-:-:S08]  /*25a20*/  @P0 R2UR P1, UR4, R4 ;  /* 0x00000000040402ca */ /* 0x000fd00000020000 */
[----:B------:R-:W-:-:S05]  /*25a30*/  @P0 PLOP3.LUT P0, PT, P1, PT, PT, 0x80, 0x0 ;  /* 0x000000000000081c */ /* 0x000fca0000f0f070 */
[----:B------:R-:W-:Y:S01]  /*25a40*/  @!P1 SYNCS.ARRIVE.TRANS64.RED.A0T1 RZ, [UR4+0x22870], RZ ;  /* 0x022870ffffff99a7 */ /* 0x000fe20008200404 */
[----:B------:R-:W-:Y:S07]  /*25a50*/  @!P1 ARRIVES.LDGSTSBAR.64.TRANSCNT [UR4+0x22870] ;  /* 0x02287000ff0099b0 */ /* 0x000fee0008000a84 */
[----:B------:R-:W-:Y:S05]  /*25a60*/  @P0 BRA.U.ANY `(.L_x_1871) ;  /* 0xfffffffd00e80947 */ /* 0x000fea000393ffff */
[----:B------:R-:W-:Y:S01]  /*25a70*/  NOP ;  /* 0x0000000000007918 */ /* 0x000fe20000000000 */
[----:B------:R-:W-:-:S05]  /*25a80*/  IMAD.U32 R0, RZ, RZ, UR41 ;  /* 0x00000029ff007e24 */ /* 0x000fca000f8e00ff */
[----:B------:R-:W-:-:S13]  /*25a90*/  ISETP.NE.AND P6, PT, R0, 0x3, PT ;  /* 0x000000030000780c */ /* 0x000fda0003fc5270 */
[----:B------:R-:W-:Y:S05]  /*25aa0*/  @!P6 BRA `(.L_x_1872) ;  /* 0x000000000004e947 */ /* 0x000fea0003800000 */
[----:B------:R-:W-:Y:S01]  /*25ab0*/  BPT.TRAP 0x1 ;  /* 0x000000040000795c */ /* 0x000fe20000300000 */
.L_x_1872:
[----:B------:R2:W-:Y:S01]  /*25ac0*/  SYNCS.ARRIVE.TRANS64.A1T0 RZ, [R4+URZ+0x22870], RZ ;  /* 0x022870ff04ff79a7 */ /* 0x0005e2000810003f */
[----:B------:R-:W-:Y:S05]  /*25ad0*/  @!P6 BRA `(.L_x_1873) ;  /* 0x000000000004e947 */ /* 0x000fea0003800000 */
[----:B------:R-:W-:Y:S01]  /*25ae0*/  BPT.TRAP 0x1 ;  /* 0x000000040000795c */ /* 0x000fe20000300000 */
.L_x_1873:
[----:B------:R-:W3:Y:S01]  /*25af0*/  LDL R0, [R1+0x28] ;  /* 0x0000280001007983 */ /* 0x000ee20000100800 */
[----:B------:R-:W-:Y:S01]  /*25b00*/  BSSY B0, `(.L_x_1874) ;  /* 0x0000003000007945 */ /* 0x000fe20003800000 */
[----:B---3--:R-:W3:Y:S03]  /*25b10*/  SYNCS.PHASECHK.TRANS64.TRYWAIT P0, [R4+URZ+0x22840], R0 ;  /* 0x02284000040075a7 */ /* 0x008ee6000800017f */
[----:B---3--:R-:W-:Y:S05]  /*25b20*/  @!P0 BRA `(.L_x_1875) ;  /* 0x00000064001c8947 */ /* 0x008fea0003800000 */
.L_x_2051:
[----:B------:R-:W-:Y:S05]  /*25b30*/  BSYNC B0 ;  /* 0x0000000000007941 */ /* 0x000fea0003800000 */
.L_x_1874:
[----:B01----:R-:W4:Y:S01]  /*25b40*/  LDL.LU R5, [R1+0x24] ;  /* 0x0000240001057983 */ /* 0x003f220000300800 */
[----:B------:R-:W-:Y:S01]  /*25b50*/  ULDC.64 UR4, c[0x0][0x300] ;  /* 0x0000c00000047ab9 */ /* 0x000fe20000000a00 */
[----:B------:R-:W-:Y:S02]  /*25b60*/  ULDC.64 UR6, c[0x0][0x2e8] ;  /* 0x0000ba0000067ab9 */ /* 0x000fe40000000a00 */
[----:B------:R-:W5:Y:S01]  /*25b70*/  LDL R7, [R1+0xc] ;  /* 0x00000c0001077983 */ /* 0x000f620000100800 */
[----:B---3--:R-:W-:Y:S01]  /*25b80*/  IMAD R0, R26, UR4, RZ ;  /* 0x000000041a007c24 */ /* 0x008fe2000f8e02ff */
[----:B------:R-:W-:Y:S01]  /*25b90*/  LOP3.LUT P1, RZ, R22, 0x4, RZ, 0xc0, !PT ;  /* 0x0000000416ff7812 */ /* 0x000fe2000782c0ff */
[----:B------:R-:W-:-:S04]  /*25ba0*/  IMAD.WIDE.U32 R2, R8, UR4, RZ ;  /* 0x0000000408027c25 */ /* 0x000fc8000f8e00ff */
[----:B------:R-:W-:Y:S01]  /*25bb0*/  IMAD R0, R8, UR5, R0 ;  /* 0x0000000508007c24 */ /* 0x000fe2000f8e0200 */
[----:B------:R-:W-:-:S03]  /*25bc0*/  ULDC.64 UR4, c[0x0][0x310] ;  /* 0x0000c40000047ab9 */ /* 0x000fc60000000a00 */
[----:B------:R-:W-:Y:S02]  /*25bd0*/  IMAD.IADD R3, R3, 0x1, R0 ;  /* 0x0000000103037824 */ /* 0x000fe400078e0200 */
[----:B------:R-:W-:-:S04]  /*25be0*/  IMAD.WIDE.U32 R2, R6, UR4, R2 ;  /* 0x0000000406027c25 */ /* 0x000fc8000f8e0002 */
[----:B----4-:R-:W-:-:S04]  /*25bf0*/  IMAD R0, R5, UR4, RZ ;  /* 0x0000000405007c24 */ /* 0x010fc8000f8e02ff */
[----:B------:R-:W-:Y:S01]  /*25c00*/  IMAD R0, R6, UR5, R0 ;  /* 0x0000000506007c24 */ /* 0x000fe2000f8e0200 */
[----:B------:R-:W-:Y:S01]  /*25c10*/  ULDC.64 UR4, c[0x0][0x308] ;  /* 0x0000c20000047ab9 */ /* 0x000fe20000000a00 */
[----:B-----5:R-:W-:Y:S02]  /*25c20*/  IMAD R6, R24, 0x6000, R7 ;  /* 0x0000600018067824 */ /* 0x020fe400078e0207 */
        /* <DEDUP_REMOVED lines=8> */
[----:B------:R-:W0:Y:S01]  /*25cb0*/  SHFL.IDX PT, R3, R0, RZ, 0x1c1f ;  /* 0x001c1fff00037589 */ /* 0x000e2200000e0000 */
[----:B------:R-:W-:Y:S01]  /*25cc0*/  LOP3.LUT P6, RZ, R22, 0x8, RZ, 0xc0, !PT ;  /* 0x0000000816ff7812 */ /* 0x000fe200078cc0ff */
[C-C-:B------:R-:W-:Y:S02]  /*25cd0*/  @P4 IMAD.IADD R7, R23.reuse, 0x1, R6.reuse ;  /* 0x0000000117074824 */ /* 0x140fe400078e0206 */
[----:B------:R-:W1:Y:S01]  /*25ce0*/  SHFL.IDX PT, R2, R5, RZ, 0x1c1f ;  /* 0x001c1fff05027589 */ /* 0x000e6200000e0000 */
[----:B------:R-:W-:Y:S01]  /*25cf0*/  @P3 IMAD.IADD R9, R23, 0x1, R6 ;  /* 0x0000000117093824 */ /* 0x000fe200078e0206 */
[----:B0-----:R-:W-:-:S05]  /*25d00*/  @P4 IADD3 R3, P0, R36, R3, RZ ;  /* 0x0000000324034210 */ /* 0x001fca0007f1e0ff */
[----:B-1----:R-:W-:Y:S01]  /*25d10*/  @P4 IMAD.X R2, RZ, RZ, R2, P0 ;  /* 0x000000ffff024224 */ /* 0x002fe200000e0602 */
        /* <DEDUP_REMOVED lines=9> */
[----:B0-----:R-:W0:Y:S01]  /*25db0*/  SHFL.IDX PT, R3, R0, 0x1, 0x1c1f ;  /* 0x003c1f0000037f89 */ /* 0x001e2200000e0000 */
[----:B------:R-:W-:-:S03]  /*25dc0*/  @P2 IMAD.IADD R7, R23, 0x1, R6 ;  /* 0x0000000117072824 */ /* 0x000fc600078e0206 */
[----:B------:R-:W1:Y:S01]  /*25dd0*/  SHFL.IDX PT, R2, R5, 0x1, 0x1c1f ;  /* 0x003c1f0005027f89 */ /* 0x000e6200000e0000 */
[----:B0-----:R-:W-:-:S05]  /*25de0*/  @P3 IADD3 R3, P0, R36, R3, RZ ;  /* 0x0000000324033210 */ /* 0x001fca0007f1e0ff */
[----:B-1----:R-:W-:-:S05]  /*25df0*/  @P3 IMAD.X R2, RZ, RZ, R2, P0 ;  /* 0x000000ffff023224 */ /* 0x002fca00000e0602 */
[----:B------:R-:W-:-:S04]  /*25e00*/  @P3 LOP3.LUT R3, R3, R2, RZ, 0x3c, !PT ;  /* 0x0000000203033212 */ /* 0x000fc800078e3cff */
[----:B------:R-:W-:-:S04]  /*25e10*/  @P3 LOP3.LUT R2, R3, R2, RZ, 0x3c, !PT ;  /* 0x0000000203023212 */ /* 0x000fc800078e3cff */
[----:B------:R-:W-:-:S05]  /*25e20*/  @P3 LOP3.LUT R3, R3, R2, RZ, 0x3c, !PT ;  /* 0x0000000203033212 */ /* 0x000fca00078e3cff */
[----:B------:R-:W-:Y:S04]  /*25e30*/  @P3 LDGSTS.E.BYPASS.LTC128B.128 [R9+0x16c00], desc[UR38][R2.64], !P4 ;  /* 0x16c0000002093fae */ /* 0x000fe8000e101d66 */
[----:B------:R-:W-:Y:S04]  /*25e40*/  @P3 LDGSTS.E.BYPASS.LTC128B.128 [R9+0x18c00], desc[UR38][R2.64+0x40], !P6 ;  /* 0x18c0004002093fae */ /* 0x000fe8000f101d66 */
[----:B------:R0:W-:Y:S04]  /*25e50*/  @P3 LDGSTS.E.BYPASS.LTC128B.128 [R9+0x1ac00], desc[UR38][R2.64+0x80], !P1 ;  /* 0x1ac0008002093fae */ /* 0x0001e8000c901d66 */
[----:B0-----:R-:W0:Y:S04]  /*25e60*/  SHFL.IDX PT, R3, R0, 0x2, 0x1c1f ;  /* 0x005c1f0000037f89 */ /* 0x001e2800000e0000 */
[----:B------:R-:W1:Y:S04]  /*25e70*/  SHFL.IDX PT, R2, R5, 0x2, 0x1c1f ;  /* 0x005c1f0005027f89 */ /* 0x000e6800000e0000 */
[----:B------:R-:W3:Y:S01]  /*25e80*/  SHFL.IDX PT, R5, R5, 0x3, 0x1c1f ;  /* 0x007c1f0005057f89 */ /* 0x000ee200000e0000 */
        /* <DEDUP_REMOVED lines=8> */
[----:B0--3--:R0:W1:Y:S02]  /*25f10*/  SHFL.IDX PT, R2, R0, 0x3, 0x1c1f ;  /* 0x007c1f0000027f89 */ /* 0x00906400000e0000 */
.L_x_2061:
[C---:B------:R-:W-:Y:S02]  /*25f20*/  LOP3.LUT P3, RZ, R22.reuse, 0x10, RZ, 0xc0, !PT ;  /* 0x0000001016ff7812 */ /* 0x040fe4000786c0ff */
[----:B------:R-:W-:Y:S02]  /*25f30*/  LOP3.LUT P2, RZ, R22, 0x8, RZ, 0xc0, !PT ;  /* 0x0000000816ff7812 */ /* 0x000fe4000784c0ff */
[----:B-1----:R-:W-:Y:S02]  /*25f40*/  @P5 IADD3 R2, P0, R36, R2, RZ ;  /* 0x0000000224025210 */ /* 0x002fe40007f1e0ff */
[----:B------:R-:W-:-:S03]  /*25f50*/  @P5 IADD3 R6, R23, R6, RZ ;  /* 0x0000000617065210 */ /* 0x000fc60007ffe0ff */
        /* <DEDUP_REMOVED lines=9> */
.L_x_1877:
        /* <DEDUP_REMOVED lines=11> */
.L_x_1878:
[----:B-1----:R0:W5:Y:S01]  /*260a0*/  LDL.LU R2, [R1+0x20] ;  /* 0x0000200001027983 */ /* 0x0021620000300800 */
[----:B------:R0:W-:Y:S02]  /*260b0*/  SYNCS.ARRIVE.TRANS64.A1T0 RZ, [R4+URZ+0x22830], RZ ;  /* 0x022830ff04ff79a7 */ /* 0x0001e4000810003f */
[----:B------:R-:W-:Y:S05]  /*260c0*/  WARPSYNC.ALL ;  /* 0x0000000000007948 */ /* 0x000fea0003800000 */
[----:B------:R-:W-:Y:S01]  /*260d0*/  ULDC.64 UR4, c[0x0][0xa00] ;  /* 0x0002800000047ab9 */ /* 0x000fe20000000a00 */
[----:B------:R-:W-:Y:S01]  /*260e0*/  VIADD R0, R23, 0x10400 ;  /* 0x0001040017007836 */ /* 0x000fe20000000000 */
[----:B------:R-:W-:Y:S01]  /*260f0*/  BAR.SYNC.DEFER_BLOCKING 0x8, 0x180 ;  /* 0x0206000000007b1d */ /* 0x000fe20000010000 */
[----:B------:R-:W-:-:S03]  /*26100*/  ISETP.NE.U32.AND P0, PT, RZ, UR4, PT ;  /* 0x00000004ff007c0c */ /* 0x000fc6000bf05070 */
[----:B------:R-:W-:Y:S02]  /*26110*/  LOP3.LUT P1, RZ, R0, 0x1bf, RZ, 0xc0, !PT ;  /* 0x000001bf00ff7812 */ /* 0x000fe4000782c0ff */
[----:B------:R-:W-:Y:S01]  /*26120*/  ISETP.NE.AND.EX P0, PT, RZ, UR5, PT, P0 ;  /* 0x00000005ff007c0c */ /* 0x000fe2000bf05300 */
[----:B------:R-:W-:Y:S01]  /*26130*/  ULDC.64 UR4, c[0x0][0x298] ;  /* 0x0000a60000047ab9 */ /* 0x000fe20000000a00 */
[----:B------:R-:W-:Y:S01]  /*26140*/  SHF.R.S32.HI R0, RZ, 0x1f, R19 ;  /* 0x0000001fff007819 */ /* 0x000fe20000011413 */
[----:B------:R-:W-:Y:S01]  /*26150*/  BSSY B6, `(.L_x_1879) ;  /* 0x000001c000067945 */ /* 0x000fe20003800000 */
[----:B------:R-:W-:Y:S02]  /*26160*/  SEL R26, R19, RZ, !P0 ;  /* 0x000000ff131a7207 */ /* 0x000fe40004000000 */
[----:B------:R-:W-:-:S05]  /*26170*/  SEL R0, R0, RZ, !P0 ;  /* 0x000000ff00007207 */ /* 0x000fca0004000000 */
[----:B------:R1:W-:Y:S02]  /*26180*/  STL [R1+0x34], R0 ;  /* 0x0000340001007387 */ /* 0x0003e40000100800 */
[----:B-1---5:R-:W-:-:S05]  /*26190*/  SHF.R.S32.HI R0, RZ, 0x1f, R2 ;  /* 0x0000001fff007819 */ /* 0x022fca0000011402 */
[----:B------:R-:W-:-:S04]  /*261a0*/  IMAD R0, R0, UR4, RZ ;  /* 0x0000000400007c24 */ /* 0x000fc8000f8e02ff */
[C---:B------:R-:W-:Y:S02]  /*261b0*/  IMAD R0, R2.reuse, UR5, R0 ;  /* 0x0000000502007c24 */ /* 0x040fe4000f8e0200 */
[----:B------:R-:W-:-:S04]  /*261c0*/  IMAD.WIDE.U32 R2, R2, UR4, RZ ;  /* 0x0000000402027c25 */ /* 0x000fc8000f8e00ff */
[----:B------:R-:W-:Y:S01]  /*261d0*/  IMAD.IADD R0, R3, 0x1, R0 ;  /* 0x0000000103007824 */ /* 0x000fe200078e0200 */
[----:B------:R1:W-:Y:S04]  /*261e0*/  STL.64 [R1+0x20], R2 ;  /* 0x0000200201007387 */ /* 0x0003e80000100a00 */
[----:B------:R1:W-:Y:S01]  /*261f0*/  STL [R1+0x28], R0 ;  /* 0x0000280001007387 */ /* 0x0003e20000100800 */
[----:B------:R-:W-:Y:S05]  /*26200*/  @!P1 BRA `(.L_x_1880) ;  /* 0x0000000000409947 */ /* 0x000fea0003800000 */
[----:B-1----:R-:W-:Y:S01]  /*26210*/  MOV R2, 0x0 ;  /* 0x0000000000027802 */ /* 0x002fe20000000f00 */
[----:B------:R-:W-:Y:S01]  /*26220*/  ULDC.64 UR4, c[0x4][0xc8] ;  /* 0x0100320000047ab9 */ /* 0x000fe20000000a00 */
[----:B------:R-:W-:Y:S01]  /*26230*/  ULDC.64 UR6, c[0x4][0xd0] ;  /* 0x0100340000067ab9 */ /* 0x000fe20000000a00 */
[----:B------:R-:W-:Y:S01]  /*26240*/  ULDC.64 UR8, c[0x4][0x28] ;  /* 0x01000a0000087ab9 */ /* 0x000fe20000000a00 */
[----:B0-2---:R-:W-:Y:S01]  /*26250*/  IMAD.U32 R4, RZ, RZ, UR4 ;  /* 0x00000004ff047e24 */ /* 0x005fe2000f8e00ff */
        /* <DEDUP_REMOVED lines=11> */
.L_x_1880:
[----:B------:R-:W-:Y:S05]  /*26310*/  BSYNC B6 ;  /* 0x0000000000067941 */ /* 0x000fea0003800000 */
.L_x_1879:
[----:B------:R-:W3:Y:S01]  /*26320*/  LDL.LU R21, [R1+0x34] ;  /* 0x0000340001157983 */ /* 0x000ee20000300800 */
[----:B------:R-:W4:Y:S01]  /*26330*/  LDC R7, c[0x0][0x448] ;  /* 0x00011200ff077b82 */ /* 0x000f220000000800 */
[----:B------:R-:W-:Y:S02]  /*26340*/  ULDC.64 UR4, c[0x0][0x2d8] ;  /* 0x0000b60000047ab9 */ /* 0x000fe40000000a00 */
[----:B------:R-:W2:Y:S04]  /*26350*/  LDL.LU R20, [R1+0x28] ;  /* 0x0000280001147983 */ /* 0x000ea80000300800 */
[----:B-1----:R-:W2:Y:S01]  /*26360*/  LDL.LU.64 R2, [R1+0x20] ;  /* 0x0000200001027983 */ /* 0x002ea20000300a00 */
[----:B------:R-:W-:-:S03]  /*26370*/  IMAD R0, R31, UR4, RZ ;  /* 0x000000041f007c24 */ /* 0x000fc6000f8e02ff */
[----:B------:R1:W5:Y:S01]  /*26380*/  LDL R8, [R1+0x1c] ;  /* 0x00001c0001087983 */ /* 0x0003620000100800 */
[----:B------:R-:W-:Y:S01]  /*26390*/  IMAD R0, R18, UR5, R0 ;  /* 0x0000000512007c24 */ /* 0x000fe2000f8e0200 */
[----:B----4-:R-:W-:-:S13]  /*263a0*/  ISETP.NE.AND P0, PT, R7, 0x1, PT ;  /* 0x000000010700780c */ /* 0x010fda0003f05270 */
[----:B------:R-:W4:Y:S01]  /*263b0*/  @P0 LDC R6, c[0x0][0x44c] ;  /* 0x00011300ff060b82 */ /* 0x000f220000000800 */
[C---:B------:R-:W-:Y:S02]  /*263c0*/  LOP3.LUT R9, R36.reuse, 0x40, RZ, 0xfc, !PT ;  /* 0x0000004024097812 */ /* 0x040fe400078efcff */
[----:B------:R-:W-:Y:S01]  /*263d0*/  LOP3.LUT R10, R36, 0x80, RZ, 0xfc, !PT ;  /* 0x00000080240a7812 */ /* 0x000fe200078efcff */
[----:B--2---:R-:W-:Y:S02]  /*263e0*/  IMAD.MOV.U32 R3, RZ, RZ, R20 ;  /* 0x000000ffff037224 */ /* 0x004fe400078e0014 */
[----:B------:R-:W2:Y:S01]  /*263f0*/  S2R R20, SR_TID.X ;  /* 0x0000000000147919 */ /* 0x000ea20000002100 */
[----:B------:R-:W-:Y:S01]  /*26400*/  IMAD.WIDE.U32 R2, R18, UR4, R2 ;  /* 0x0000000412027c25 */ /* 0x000fe2000f8e0002 */
[----:B------:R-:W-:-:S03]  /*26410*/  ULDC.64 UR4, c[0x0][0x2e0] ;  /* 0x0000b80000047ab9 */ /* 0x000fc60000000a00 */
[----:B------:R-:W-:Y:S02]  /*26420*/  IMAD.IADD R3, R3, 0x1, R0 ;  /* 0x0000000103037824 */ /* 0x000fe400078e0200 */
[----:B---3--:R-:W-:Y:S02]  /*26430*/  IMAD R0, R21, UR4, RZ ;  /* 0x0000000415007c24 */ /* 0x008fe4000f8e02ff */
[----:B------:R-:W-:-:S04]  /*26440*/  IMAD.WIDE.U32 R2, R26, UR4, R2 ;  /* 0x000000041a027c25 */ /* 0x000fc8000f8e0002 */
[----:B------:R-:W-:Y:S01]  /*26450*/  IMAD R0, R26, UR5, R0 ;  /* 0x000000051a007c24 */ /* 0x000fe2000f8e0200 */
[----:B------:R-:W-:-:S03]  /*26460*/  ULDC.64 UR4, c[0x0][0x2d0] ;  /* 0x0000b40000047ab9 */ /* 0x000fc60000000a00 */
[----:B------:R-:W-:Y:S02]  /*26470*/  IMAD.IADD R3, R3, 0x1, R0 ;  /* 0x0000000103037824 */ /* 0x000fe400078e0200 */
[----:B------:R-:W3:Y:S01]  /*26480*/  @P0 LDC R0, c[0x0][0x450] ;  /* 0x00011400ff000b82 */ /* 0x000ee20000000800 */
[C---:B--2---:R-:W-:Y:S01]  /*26490*/  LOP3.LUT R21, R20.reuse, 0x7f, RZ, 0xc0, !PT ;  /* 0x0000007f14157812 */ /* 0x044fe200078ec0ff */
[----:B------:R-:W-:-:S03]  /*264a0*/  IMAD.SHL.U32 R20, R20, 0x20, RZ ;  /* 0x0000002014147824 */ /* 0x000fc600078e00ff */
[----:B------:R-:W-:-:S04]  /*264b0*/  SHF.R.U32.HI R21, RZ, 0x2, R21 ;  /* 0x00000002ff157819 */ /* 0x000fc80000011615 */
[----:B------:R-:W-:-:S05]  /*264c0*/  LOP3.LUT R20, R21, 0x60, R20, 0xf8, !PT ;  /* 0x0000006015147812 */ /* 0x000fca00078ef814 */
[----:B------:R-:W-:-:S04]  /*264d0*/  IMAD.IADD R5, R20, 0x1, R17 ;  /* 0x0000000114057824 */ /* 0x000fc800078e0211 */
[----:B----4-:R-:W-:-:S04]  /*264e0*/  @P0 IMAD.HI.U32 R6, R5, R6, RZ ;  /* 0x0000000605060227 */ /* 0x010fc800078e00ff */
[----:B0-----:R-:W-:Y:S01]  /*264f0*/  IMAD.MOV.U32 R4, RZ, RZ, R5 ;  /* 0x000000ffff047224 */ /* 0x001fe200078e0005 */
[----:B---3--:R-:W-:Y:S01]  /*26500*/  @P0 SHF.R.U32.HI R4, RZ, R0, R6 ;  /* 0x00000000ff040219 */ /* 0x008fe20000011606 */
[----:B------:R-:W0:Y:S04]  /*26510*/  S2R R20, SR_TID.X ;  /* 0x0000000000147919 */ /* 0x000e280000002100 */
        /* <DEDUP_REMOVED lines=15> */
[----:B0-----:R-:W-:Y:S02]  /*26610*/  LOP3.LUT R20, R20, 0x7f, RZ, 0xc0, !PT ;  /* 0x0000007f14147812 */ /* 0x001fe400078ec0ff */
[----:B------:R-:W-:Y:S01]  /*26620*/  IADD3.X R0, R3, UR5, R0, P0, !PT ;  /* 0x0000000503007c10 */ /* 0x000fe200087fe400 */
[----:B------:R-:W-:Y:S01]  /*26630*/  UMOV UR5, 0xffffffff ;  /* 0xffffffff00057882 */ /* 0x000fe20000000000 */
[----:B------:R-:W-:Y:S02]  /*26640*/  ISETP.GE.AND P3, PT, R36, UR4, PT ;  /* 0x0000000424007c0c */ /* 0x000fe4000bf66270 */
[----:B------:R-:W-:-:S02]  /*26650*/  ISETP.GE.AND P2, PT, R9, UR4, PT ;  /* 0x0000000409007c0c */ /* 0x000fc4000bf46270 */
[----:B------:R-:W-:Y:S02]  /*26660*/  ISETP.GE.AND P0, PT, R10, UR4, PT ;  /* 0x000000040a007c0c */ /* 0x000fe4000bf06270 */
[----:B------:R-:W-:Y:S01]  /*26670*/  SHF.R.U32.HI R9, RZ, 0x2, R20 ;  /* 0x00000002ff097819 */ /* 0x000fe20000011614 */
[----:B-1----:R-:W-:Y:S10]  /*26680*/  BRA.DIV UR5, `(.L_x_1881) ;  /* 0x0000005e05e07947 */ /* 0x002ff4000b800000 */
[----:B------:R-:W0:Y:S01]  /*26690*/  SHFL.IDX PT, R3, R4, RZ, 0x1c1f ;  /* 0x001c1fff04037589 */ /* 0x000e2200000e0000 */
[----:B------:R-:W-:Y:S02]  /*266a0*/  IMAD R27, R27, R7, RZ ;  /* 0x000000071b1b7224 */ /* 0x000fe400078e02ff */
[----:B------:R-:W-:Y:S01]  /*266b0*/  IMAD.IADD R17, R9, 0x1, R17 ;  /* 0x0000000109117824 */ /* 0x000fe200078e0211 */
[----:B------:R-:W1:Y:S04]  /*266c0*/  SHFL.IDX PT, R2, R0, RZ, 0x1c1f ;  /* 0x001c1fff00027589 */ /* 0x000e6800000e0000 */
[----:B------:R-:W-:-:S13]  /*266d0*/  ISETP.GE.AND P1, PT, R17, R27, PT ;  /* 0x0000001b1100720c */ /* 0x000fda0003f26270 */
[----:B0-----:R-:W-:-:S05]  /*266e0*/  @!P1 IADD3 R3, P4, R36, R3, RZ ;  /* 0x0000000324039210 */ /* 0x001fca0007f9e0ff */
[----:B-1----:R-:W-:-:S05]  /*266f0*/  @!P1 IMAD.X R2, RZ, RZ, R2, P4 ;  /* 0x000000ffff029224 */ /* 0x002fca00020e0602 */
[----:B------:R-:W-:-:S04]  /*26700*/  @!P1 LOP3.LUT R3, R3, R2, RZ, 0x3c, !PT ;  /* 0x0000000203039212 */ /* 0x000fc800078e3cff */
[----:B------:R-:W-:-:S04]  /*26710*/  @!P1 LOP3.LUT R2, R3, R2, RZ, 0x3c, !PT ;  /* 0x0000000203029212 */ /* 0x000fc800078e3cff */
[----:B------:R-:W-:-:S05]  /*26720*/  @!P1 LOP3.LUT R3, R3, R2, RZ, 0x3c, !PT ;  /* 0x0000000203039212 */ /* 0x000fca00078e3cff */
[----:B------:R-:W-:Y:S01]  /*26730*/  @!PT LDS RZ, [RZ] ;  /* 0x00000000fffff984 */ /* 0x000fe20000000800 */
[----:B-----5:R-:W-:Y:S04]  /*26740*/  @!P1 LDGSTS.E.BYPASS.LTC128B.128 [R8+0x10400], desc[UR38][R2.64], !P3 ;  /* 0x1040000002089fae */ /* 0x020fe8000d901d66 */
[----:B------:R-:W-:Y:S04]  /*26750*/  @!P1 LDGSTS.E.BYPASS.LTC128B.128 [R8+0x12400], desc[UR38][R2.64+0x40], !P2 ;  /* 0x1240004002089fae */ /* 0x000fe8000d101d66 */
[----:B------:R0:W-:Y:S02]  /*26760*/  @!P1 LDGSTS.E.BYPASS.LTC128B.128 [R8+0x14400], desc[UR38][R2.64+0x80], !P0 ;  /* 0x1440008002089fae */ /* 0x0001e4000c101d66 */
[----:B0-----:R-:W-:-:S02]  /*26770*/  VIADD R2, R17, 0x20 ;  /* 0x0000002011027836 */ /* 0x001fc40000000000 */
[----:B------:R-:W0:Y:S03]  /*26780*/  SHFL.IDX PT, R3, R4, 0x1, 0x1c1f ;  /* 0x003c1f0004037f89 */ /* 0x000e2600000e0000 */
[----:B------:R-:W-:Y:S02]  /*26790*/  ISETP.GE.AND P1, PT, R2, R27, PT ;  /* 0x0000001b0200720c */ /* 0x000fe40003f26270 */
[----:B------:R-:W1:Y:S11]  /*267a0*/  SHFL.IDX PT, R2, R0, 0x1, 0x1c1f ;  /* 0x003c1f0000027f89 */ /* 0x000e7600000e0000 */
[----:B0-----:R-:W-:-:S04]  /*267b0*/  @!P1 IADD3 R3, P4, R36, R3, RZ ;  /* 0x0000000324039210 */ /* 0x001fc80007f9e0ff */
[----:B-1----:R-:W-:-:S04]  /*267c0*/  @!P1 IADD3.X R2, RZ, R2, RZ, P4, !PT ;  /* 0x00000002ff029210 */ /* 0x002fc800027fe4ff */
[----:B------:R-:W-:-:S04]  /*267d0*/  @!P1 LOP3.LUT R3, R3, R2, RZ, 0x3c, !PT ;  /* 0x0000000203039212 */ /* 0x000fc800078e3cff */
[----:B------:R-:W-:-:S04]  /*267e0*/  @!P1 LOP3.LUT R2, R3, R2, RZ, 0x3c, !PT ;  /* 0x0000000203029212 */ /* 0x000fc800078e3cff */
[----:B------:R-:W-:-:S05]  /*267f0*/  @!P1 LOP3.LUT R3, R3, R2, RZ, 0x3c, !PT ;  /* 0x0000000203039212 */ /* 0x000fca00078e3cff */
[----:B------:R-:W-:Y:S04]  /*26800*/  @!P1 LDGSTS.E.BYPASS.LTC128B.128 [R8+0x10c00], desc[UR38][R2.64], !P3 ;  /* 0x10c0000002089fae */ /* 0x000fe8000d901d66 */
[----:B------:R-:W-:Y:S04]  /*26810*/  @!P1 LDGSTS.E.BYPASS.LTC128B.128 [R8+0x12c00], desc[UR38][R2.64+0x40], !P2 ;  /* 0x12c0004002089fae */ /* 0x000fe8000d101d66 */
[----:B------:R0:W-:Y:S02]  /*26820*/  @!P1 LDGSTS.E.BYPASS.LTC128B.128 [R8+0x14c00], desc[UR38][R2.64+0x80], !P0 ;  /* 0x14c0008002089fae */ /* 0x0001e4000c101d66 */
[----:B0-----:R-:W-:-:S02]  /*26830*/  VIADD R2, R17, 0x40 ;  /* 0x0000004011027836 */ /* 0x001fc40000000000 */
[----:B------:R-:W0:Y:S03]  /*26840*/  SHFL.IDX PT, R3, R4, 0x2, 0x1c1f ;  /* 0x005c1f0004037f89 */ /* 0x000e2600000e0000 */
        /* <DEDUP_REMOVED lines=12> */
.L_x_2070:
[----:B------:R-:W-:Y:S01]  /*26910*/  VIADD R17, R17, 0x60 ;  /* 0x0000006011117836 */ /* 0x000fe20000000000 */
[----:B------:R-:W-:Y:S04]  /*26920*/  BSSY B0, `(.L_x_1882) ;  /* 0x000000b000007945 */ /* 0x000fe80003800000 */
[----:B------:R-:W-:-:S13]  /*26930*/  ISETP.GE.AND P1, PT, R17, R27, PT ;  /* 0x0000001b1100720c */ /* 0x000fda0003f26270 */
[----:B------:R-:W-:Y:S05]  /*26940*/  @P1 BRA `(.L_x_1883) ;  /* 0x0000000000201947 */ /* 0x000fea0003800000 */
[----:B-1----:R-:W-:-:S05]  /*26950*/  IADD3 R2, P1, R36, R2, RZ ;  /* 0x0000000224027210 */ /* 0x002fca0007f3e0ff */
[----:B------:R-:W-:-:S05]  /*26960*/  IMAD.X R3, RZ, RZ, R0, P1 ;  /* 0x000000ffff037224 */ /* 0x000fca00008e0600 */
[----:B------:R-:W-:Y:S01]  /*26970*/  @!PT LDS RZ, [RZ] ;  /* 0x00000000fffff984 */ /* 0x000fe20000000800 */
[----:B------:R-:W-:Y:S01]  /*26980*/  @!PT LDS RZ, [RZ] ;  /* 0x00000000fffff984 */ /* 0x000fe20000000800 */
[----:B------:R-:W-:Y:S01]  /*26990*/  @!PT LDS RZ, [RZ] ;  /* 0x00000000fffff984 */ /* 0x000fe20000000800 */
[----:B------:R2:W-:Y:S04]  /*269a0*/  LDGSTS.E.BYPASS.LTC128B.128 [R8+0x11c00], desc[UR38][R2.64], !P3 ;  /* 0x11c0000002087fae */ /* 0x0005e8000d901d66 */
[----:B------:R2:W-:Y:S04]  /*269b0*/  LDGSTS.E.BYPASS.LTC128B.128 [R8+0x13c00], desc[UR38][R2.64+0x40], !P2 ;  /* 0x13c0004002087fae */ /* 0x0005e8000d101d66 */
[----:B------:R2:W-:Y:S02]  /*269c0*/  LDGSTS.E.BYPASS.LTC128B.128 [R8+0x15c00], desc[UR38][R2.64+0x80], !P0 ;  /* 0x15c0008002087fae */ /* 0x0005e4000c101d66 */
.L_x_1883:
[----:B------:R-:W-:Y:S05]  /*269d0*/  BSYNC B0 ;  /* 0x0000000000007941 */ /* 0x000fea0003800000 */
.L_x_1882:
[----:B------:R-:W-:Y:S01]  /*269e0*/  NOP ;  /* 0x0000000000007918 */ /* 0x000fe20000000000 */
[----:B------:R-:W-:-:S13]  /*269f0*/  PLOP3.LUT P0, PT, PT, PT, PT, 0x80, 0x0 ;  /* 0x000000000000781c */ /* 0x000fda0003f0f070 */
.L_x_1884:
        /* <DEDUP_REMOVED lines=18> */
.L_x_2071:
[----:B------:R-:W-:Y:S05]  /*26b20*/  BSYNC B0 ;  /* 0x0000000000007941 */ /* 0x000fea0003800000 */
.L_x_1885:
[----:B------:R-:W2:Y:S04]  /*26b30*/  LDL.LU R3, [R1+0x2c] ;  /* 0x00002c0001037983 */ /* 0x000ea80000300800 */
[----:B------:R-:W3:Y:S01]  /*26b40*/  LDL R2, [R1+0x4] ;  /* 0x0000040001027983 */ /* 0x000ee20000100800 */
[----:B--2---:R-:W-:-:S05]  /*26b50*/  VIADD R26, R3, 0xfffffffe ;  /* 0xfffffffe031a7836 */ /* 0x004fca0000000000 */
[----:B---3--:R-:W-:-:S13]  /*26b60*/  ISETP.GE.AND P0, PT, R26, R2, PT ;  /* 0x000000021a00720c */ /* 0x008fda0003f06270 */
[----:B------:R-:W-:Y:S05]  /*26b70*/  @!P0 BRA `(.L_x_1887) ;  /* 0x00000010009c8947 */ /* 0x000fea0003800000 */
[----:B0-----:R-:W-:Y:S02]  /*26b80*/  IMAD.MOV.U32 R4, RZ, RZ, R24 ;  /* 0x000000ffff047224 */ /* 0x001fe400078e0018 */
[----:B------:R-:W-:-:S07]  /*26b90*/  IMAD.MOV.U32 R5, RZ, RZ, R28 ;  /* 0x000000ffff057224 */ /* 0x000fce00078e001c */
.L_x_1907:
[----:B-12---:R-:W2:Y:S01]  /*26ba0*/  LDL R8, [R1] ;  /* 0x0000000001087983 */ /* 0x006ea20000100800 */
[----:B------:R-:W0:Y:S01]  /*26bb0*/  LDC R6, c[0x0][0x430] ;  /* 0x00010c00ff067b82 */ /* 0x000e220000000800 */
[----:B------:R-:W1:Y:S02]  /*26bc0*/  S2R R2, SR_TID.X ;  /* 0x0000000000027919 */ /* 0x000e640000002100 */
[----:B------:R-:W3:Y:S01]  /*26bd0*/  LDL R10, [R1+0x4] ;  /* 0x00000400010a7983 */ /* 0x000ee20000100800 */
[----:B0-----:R-:W-:Y:S02]  /*26be0*/  ISETP.NE.AND P0, PT, R6, 0x1, PT ;  /* 0x000000010600780c */ /* 0x001fe40003f05270 */
[----:B-1----:R-:W-:-:S11]  /*26bf0*/  LOP3.LUT R0, R2, 0x7f, RZ, 0xc0, !PT ;  /* 0x0000007f02007812 */ /* 0x002fd600078ec0ff */
[----:B------:R-:W0:Y:S01]  /*26c00*/  @P0 LDC R7, c[0x0][0x434] ;  /* 0x00010d00ff070b82 */ /* 0x000e220000000800 */
[----:B------:R-:W-:Y:S01]  /*26c10*/  SHF.R.U32.HI R3, RZ, 0x2, R0 ;  /* 0x00000002ff037819 */ /* 0x000fe20000011600 */
[----:B------:R-:W-:-:S06]  /*26c20*/  IMAD.SHL.U32 R2, R2, 0x20, RZ ;  /* 0x0000002002027824 */ /* 0x000fcc00078e00ff */
[----:B------:R-:W1:Y:S01]  /*26c30*/  @P0 LDC R0, c[0x0][0x438] ;  /* 0x00010e00ff000b82 */ /* 0x000e620000000800 */
[----:B------:R-:W-:Y:S01]  /*26c40*/  IMAD R3, R26, 0x80, R3 ;  /* 0x000000801a037824 */ /* 0x000fe200078e0203 */
[----:B------:R-:W-:-:S04]  /*26c50*/  LOP3.LUT R2, R2, 0x60, RZ, 0xc0, !PT ;  /* 0x0000006002027812 */ /* 0x000fc800078ec0ff */
[----:B------:R-:W-:-:S04]  /*26c60*/  IADD3 R3, R2, R3, R37 ;  /* 0x0000000302037210 */ /* 0x000fc80007ffe025 */
[----:B------:R-:W-:Y:S01]  /*26c70*/  MOV R2, R3 ;  /* 0x0000000300027202 */ /* 0x000fe20000000f00 */
[----:B0-----:R-:W-:-:S05]  /*26c80*/  @P0 IMAD.HI.U32 R7, R3, R7, RZ ;  /* 0x0000000703070227 */ /* 0x001fca00078e00ff */
[----:B-1----:R-:W-:Y:S01]  /*26c90*/  @P0 SHF.R.U32.HI R2, RZ, R0, R7 ;  /* 0x00000000ff020219 */ /* 0x002fe20000011607 */
[----:B------:R-:W-:Y:S05]  /*26ca0*/  YIELD ;  /* 0x0000000000007946 */ /* 0x000fea0003800000 */
[----:B------:R-:W-:Y:S01]  /*26cb0*/  IMAD.MOV R0, RZ, RZ, -R2 ;  /* 0x000000ffff007224 */ /* 0x000fe200078e0a02 */
[----:B------:R-:W-:-:S03]  /*26cc0*/  ULDC.64 UR4, c[0x0][0x428] ;  /* 0x00010a0000047ab9 */ /* 0x000fc60000000a00 */
[----:B------:R-:W-:Y:S01]  /*26cd0*/  IMAD R6, R6, R0, R3 ;  /* 0x0000000006067224 */ /* 0x000fe200078e0203 */
[----:B------:R-:W-:-:S03]  /*26ce0*/  SHF.R.S32.HI R3, RZ, 0x1f, R2 ;  /* 0x0000001fff037819 */ /* 0x000fc60000011402 */
[----:B------:R-:W-:-:S04]  /*26cf0*/  IMAD.WIDE.U32 R2, R30, UR4, R2 ;  /* 0x000000041e027c25 */ /* 0x000fc8000f8e0002 */
[----:B--2---:R-:W-:-:S04]  /*26d00*/  IMAD R0, R8, UR4, RZ ;  /* 0x0000000408007c24 */ /* 0x004fc8000f8e02ff */
[----:B------:R-:W-:Y:S01]  /*26d10*/  IMAD R0, R30, UR5, R0 ;  /* 0x000000051e007c24 */ /* 0x000fe2000f8e0200 */
[----:B------:R-:W-:Y:S02]  /*26d20*/  ULDC.64 UR4, c[0x0][0x418] ;  /* 0x0001060000047ab9 */ /* 0x000fe40000000a00 */
[----:B------:R-:W-:Y:S01]  /*26d30*/  LEA R8, P0, R2, UR4, 0x2 ;  /* 0x0000000402087c11 */ /* 0x000fe2000f8010ff */
[----:B------:R-:W-:-:S05]  /*26d40*/  IMAD.IADD R0, R0, 0x1, R3 ;  /* 0x0000000100007824 */ /* 0x000fca00078e0203 */
[----:B------:R-:W-:-:S05]  /*26d50*/  LEA.HI.X R9, R2, UR5, R0, 0x2, P0 ;  /* 0x0000000502097c11 */ /* 0x000fca00080f1400 */
[----:B------:R-:W2:Y:S01]  /*26d60*/  LDG.E R8, desc[UR38][R8.64] ;  /* 0x0000002608087981 */ /* 0x000ea2000c1e1900 */
[----:B------:R-:W-:-:S05]  /*26d70*/  IMAD.MOV.U32 R0, RZ, RZ, R26 ;  /* 0x000000ffff007224 */ /* 0x000fca00078e001a */
[----:B---3--:R-:W-:Y:S01]  /*26d80*/  ISETP.GT.AND P2, PT, R0, R10, PT ;  /* 0x0000000a0000720c */ /* 0x008fe20003f44270 */
[----:B------:R-:W-:Y:S02]  /*26d90*/  IMAD.U32 R10, RZ, RZ, UR41 ;  /* 0x00000029ff0a7e24 */ /* 0x000fe4000f8e00ff */
[----:B------:R-:W-:-:S03]  /*26da0*/  VIADD R24, R4, 0x1 ;  /* 0x0000000104187836 */ /* 0x000fc60000000000 */
[----:B------:R-:W-:Y:S02]  /*26db0*/  ISETP.NE.AND P1, PT, R10, 0x3, PT ;  /* 0x000000030a00780c */ /* 0x000fe40003f25270 */
[----:B------:R-:W-:-:S04]  /*26dc0*/  ISETP.NE.AND P0, PT, R24, 0x2, PT ;  /* 0x000000021800780c */ /* 0x000fc80003f05270 */
[----:B------:R-:W-:Y:S01]  /*26dd0*/  SEL R28, RZ, 0x1, P0 ;  /* 0x00000001ff1c7807 */ /* 0x000fe20000000000 */
[----:B------:R-:W-:Y:S01]  /*26de0*/  VIADD R26, R26, 0xffffffff ;  /* 0xffffffff1a1a7836 */ /* 0x000fe20000000000 */
[----:B------:R-:W-:Y:S02]  /*26df0*/  SEL R24, R24, RZ, P0 ;  /* 0x000000ff18187207 */ /* 0x000fe40000000000 */
[----:B------:R-:W-:Y:S02]  /*26e00*/  LOP3.LUT R28, R5, R28, RZ, 0x3c, !PT ;  /* 0x0000001c051c7212 */ /* 0x000fe400078e3cff */
[----:B--2---:R-:W-:Y:S01]  /*26e10*/  SHF.R.S32.HI R9, RZ, 0x1f, R8 ;  /* 0x0000001fff097819 */ /* 0x004fe20000011408 */
[----:B------:R-:W-:Y:S06]  /*26e20*/  @!P1 BRA `(.L_x_1888) ;  /* 0x0000000000049947 */ /* 0x000fec0003800000 */
[----:B------:R-:W-:Y:S01]  /*26e30*/  BPT.TRAP 0x1 ;  /* 0x000000040000795c */ /* 0x000fe20000300000 */
.L_x_1888:
[----:B------:R-:W-:Y:S01]  /*26e40*/  IMAD R0, R24, 0x8, R23 ;  /* 0x0000000818007824 */ /* 0x000fe200078e0217 */
[----:B------:R-:W-:Y:S01]  /*26e50*/  SHF.L.U32 R10, R28, 0x1f, RZ ;  /* 0x0000001f1c0a7819 */ /* 0x000fe200000006ff */
[----:B------:R-:W-:Y:S01]  /*26e60*/  BSSY B0, `(.L_x_1889) ;  /* 0x0000004000007945 */ /* 0x000fe20003800000 */
[----:B------:R-:W-:Y:S02]  /*26e70*/  SHF.R.S32.HI R7, RZ, 0x1f, R6 ;  /* 0x0000001fff077819 */ /* 0x000fe40000011406 */
[----:B------:R-:W0:Y:S02]  /*26e80*/  SYNCS.PHASECHK.TRANS64.TRYWAIT P0, [R0+URZ+0x22880], R10 ;  /* 0x0228800a000075a7 */ /* 0x000e24000800017f */
[----:B0-----:R-:W-:Y:S05]  /*26e90*/  @!P0 BRA `(.L_x_1890) ;  /* 0x0000005c004c8947 */ /* 0x001fea0003800000 */
.L_x_2072:
[----:B------:R-:W-:Y:S05]  /*26ea0*/  BSYNC B0 ;  /* 0x0000000000007941 */ /* 0x000fea0003800000 */
.L_x_1889:
[----:B------:R-:W1:Y:S01]  /*26eb0*/  S2R R12, SR_TID.X ;  /* 0x00000000000c7919 */ /* 0x000e620000002100 */
[----:B------:R-:W-:Y:S01]  /*26ec0*/  ULDC.64 UR4, c[0x0][0x328] ;  /* 0x0000ca0000047ab9 */ /* 0x000fe20000000a00 */
[----:B------:R-:W-:Y:S01]  /*26ed0*/  ULDC.64 UR6, c[0x0][0x318] ;  /* 0x0000c60000067ab9 */ /* 0x000fe20000000a00 */
[----:B------:R-:W-:Y:S01]  /*26ee0*/  IMAD R11, R7, UR4, RZ ;  /* 0x00000004070b7c24 */ /* 0x000fe2000f8e02ff */
[----:B------:R-:W-:Y:S01]  /*26ef0*/  LOP3.LUT P3, RZ, R22, 0x2, RZ, 0xc0, !PT ;  /* 0x0000000216ff7812 */ /* 0x000fe2000786c0ff */
        /* <DEDUP_REMOVED lines=15> */
[----:B------:R-:W-:Y:S02]  /*26ff0*/  IADD3 R17, P0, R2, UR6, RZ ;  /* 0x0000000602117c10 */ /* 0x000fe4000ff1e0ff */
[----:B------:R-:W-:Y:S02]  /*27000*/  SHF.R.U32.HI R12, RZ, 0x5, R12 ;  /* 0x00000005ff0c7819 */ /* 0x000fe4000001160c */
[----:B------:R-:W-:-:S03]  /*27010*/  IADD3.X R27, R27, UR7, R3, P0, !PT ;  /* 0x000000071b1b7c10 */ /* 0x000fc600087fe403 */
[----:B------:R-:W-:-:S04]  /*27020*/  IMAD.SHL.U32 R12, R12, 0x400, RZ ;  /* 0x000004000c0c7824 */ /* 0x000fc800078e00ff */
[----:B------:R-:W-:Y:S01]  /*27030*/  IMAD R20, R24, 0x4000, R12 ;  /* 0x0000400018147824 */ /* 0x000fe200078e020c */
[----:B------:R-:W-:Y:S06]  /*27040*/  BRA.DIV UR4, `(.L_x_1891) ;  /* 0x0000005a04f47947 */ /* 0x000fec000b800000 */
[----:B------:R-:W1:Y:S01]  /*27050*/  SHFL.IDX PT, R2, R17, RZ, 0x1c1f ;  /* 0x001c1fff11027589 */ /* 0x000e6200000e0000 */
[----:B------:R-:W-:-:S03]  /*27060*/  IADD3 R20, R23, R20, R33 ;  /* 0x0000001417147210 */ /* 0x000fc60007ffe021 */
[----:B------:R-:W2:Y:S02]  /*27070*/  SHFL.IDX PT, R3, R27, RZ, 0x1c1f ;  /* 0x001c1fff1b037589 */ /* 0x000ea400000e0000 */
[----:B------:R-:W-:Y:S01]  /*27080*/  IMAD.IADD R21, R34, 0x1, R20 ;  /* 0x0000000122157824 */ /* 0x000fe200078e0214 */
[----:B-1----:R-:W-:-:S04]  /*27090*/  IADD3 R2, P0, R36, R2, RZ ;  /* 0x0000000224027210 */ /* 0x002fc80007f1e0ff */
[----:B--2---:R-:W-:-:S05]  /*270a0*/  IADD3.X R3, RZ, R3, RZ, P0, !PT ;  /* 0x00000003ff037210 */ /* 0x004fca00007fe4ff */
        /* <DEDUP_REMOVED lines=17> */
.L_x_2082:
        /* <DEDUP_REMOVED lines=9> */
.L_x_1892:
        /* <DEDUP_REMOVED lines=11> */
.L_x_1893:
[----:B------:R2:W-:Y:S01]  /*27300*/  SYNCS.ARRIVE.TRANS64.A1T0 RZ, [R0+URZ+0x22870], RZ ;  /* 0x022870ff00ff79a7 */ /* 0x0005e2000810003f */
[----:B------:R-:W-:Y:S05]  /*27310*/  @!P3 BRA `(.L_x_1894) ;  /* 0x000000000004b947 */ /* 0x000fea0003800000 */
[----:B------:R-:W-:Y:S01]  /*27320*/  BPT.TRAP 0x1 ;  /* 0x000000040000795c */ /* 0x000fe20000300000 */
.L_x_1894:
[----:B------:R-:W3:Y:S01]  /*27330*/  SYNCS.PHASECHK.TRANS64.TRYWAIT P0, [R0+URZ+0x22840], R10 ;  /* 0x0228400a000075a7 */ /* 0x000ee2000800017f */
[----:B------:R-:W-:Y:S04]  /*27340*/  BSSY B0, `(.L_x_1895) ;  /* 0x0000002000007945 */ /* 0x000fe80003800000 */
[----:B---3--:R-:W-:Y:S05]  /*27350*/  @!P0 BRA `(.L_x_1896) ;  /* 0x0000005c005c8947 */ /* 0x008fea0003800000 */
.L_x_2083:
[----:B------:R-:W-:Y:S05]  /*27360*/  BSYNC B0 ;  /* 0x0000000000007941 */ /* 0x000fea0003800000 */
.L_x_1895:
[----:B------:R-:W4:Y:S01]  /*27370*/  LDL R11, [R1+0xc] ;  /* 0x00000c00010b7983 */ /* 0x000f220000100800 */
[----:B------:R-:W-:Y:S01]  /*27380*/  ULDC.64 UR4, c[0x0][0x300] ;  /* 0x0000c00000047ab9 */ /* 0x000fe20000000a00 */
[----:B------:R-:W-:Y:S01]  /*27390*/  ULDC.64 UR6, c[0x0][0x2e8] ;  /* 0x0000ba0000067ab9 */ /* 0x000fe20000000a00 */
[----:B------:R-:W-:Y:S01]  /*273a0*/  IMAD R7, R7, UR4, RZ ;  /* 0x0000000407077c24 */ /* 0x000fe2000f8e02ff */
[----:B------:R-:W-:Y:S01]  /*273b0*/  LOP3.LUT P4, RZ, R22, 0x10, RZ, 0xc0, !PT ;  /* 0x0000001016ff7812 */ /* 0x000fe2000788c0ff */
[----:B------:R-:W-:Y:S01]  /*273c0*/  IMAD.WIDE.U32 R2, R6, UR4, RZ ;  /* 0x0000000406027c25 */ /* 0x000fe2000f8e00ff */
[C---:B------:R-:W-:Y:S02]  /*273d0*/  LOP3.LUT P3, RZ, R22.reuse, 0x8, RZ, 0xc0, !PT ;  /* 0x0000000816ff7812 */ /* 0x040fe4000786c0ff */
[----:B------:R-:W-:Y:S01]  /*273e0*/  LOP3.LUT P1, RZ, R22, 0x4, RZ, 0xc0, !PT ;  /* 0x0000000416ff7812 */ /* 0x000fe2000782c0ff */
[----:B------:R-:W-:Y:S01]  /*273f0*/  IMAD R7, R6, UR5, R7 ;  /* 0x0000000506077c24 */ /* 0x000fe2000f8e0207 */
[----:B------:R-:W-:-:S02]  /*27400*/  ULDC.64 UR4, c[0x0][0x310] ;  /* 0x0000c40000047ab9 */ /* 0x000fc40000000a00 */
        /* <DEDUP_REMOVED lines=12> */
[----:B----4-:R-:W-:Y:S01]  /*274d0*/  IMAD R7, R24, 0x6000, R11 ;  /* 0x0000600018077824 */ /* 0x010fe200078e020b */
[----:B------:R-:W-:Y:S07]  /*274e0*/  BRA.DIV UR4, `(.L_x_1897) ;  /* 0x0000005e040c7947 */ /* 0x000fee000b800000 */
        /* <DEDUP_REMOVED lines=24> */
.L_x_2093:
[----:B0-----:R-:W-:-:S04]  /*27670*/  IADD3 R2, P0, R36, R2, RZ ;  /* 0x0000000224027210 */ /* 0x001fc80007f1e0ff */
        /* <DEDUP_REMOVED lines=9> */
.L_x_1898:
        /* <DEDUP_REMOVED lines=11> */
.L_x_1899:
[----:B------:R2:W-:Y:S02]  /*277c0*/  SYNCS.ARRIVE.TRANS64.A1T0 RZ, [R0+URZ+0x22830], RZ ;  /* 0x022830ff00ff79a7 */ /* 0x0005e4000810003f */
[----:B--23--:R-:W-:-:S05]  /*277d0*/  IMAD.U32 R0, RZ, RZ, UR37 ;  /* 0x00000025ff007e24 */ /* 0x00cfca000f8e00ff */
[----:B------:R-:W-:-:S13]  /*277e0*/  ISETP.NE.AND P0, PT, R0, 0x3, PT ;  /* 0x000000030000780c */ /* 0x000fda0003f05270 */
[----:B------:R-:W-:Y:S05]  /*277f0*/  @!P0 BRA `(.L_x_1900) ;  /* 0x0000000000048947 */ /* 0x000fea0003800000 */
[----:B------:R-:W-:Y:S01]  /*27800*/  BPT.TRAP 0x1 ;  /* 0x000000040000795c */ /* 0x000fe20000300000 */
.L_x_1900:
[----:B------:R-:W-:Y:S01]  /*27810*/  LOP3.LUT R2, R5, 0x1, RZ, 0x3c, !PT ;  /* 0x0000000105027812 */ /* 0x000fe200078e3cff */
[----:B------:R-:W-:Y:S01]  /*27820*/  IMAD R0, R4, 0x8, R23 ;  /* 0x0000000804007824 */ /* 0x000fe200078e0217 */
[----:B------:R-:W-:Y:S02]  /*27830*/  BSSY B0, `(.L_x_1901) ;  /* 0x0000004000007945 */ /* 0x000fe40003800000 */
[----:B------:R-:W-:-:S04]  /*27840*/  SHF.L.U32 R2, R2, 0x1f, RZ ;  /* 0x0000001f02027819 */ /* 0x000fc800000006ff */
[----:B------:R-:W0:Y:S02]  /*27850*/  SYNCS.PHASECHK.TRANS64.TRYWAIT P1, [R0+URZ+0x22870], R2 ;  /* 0x02287002000075a7 */ /* 0x000e24000802017f */
[----:B0-----:R-:W-:Y:S05]  /*27860*/  @!P1 BRA `(.L_x_1902) ;  /* 0x0000005c00609947 */ /* 0x001fea0003800000 */
.L_x_2094:
[----:B------:R-:W-:Y:S05]  /*27870*/  BSYNC B0 ;  /* 0x0000000000007941 */ /* 0x000fea0003800000 */
.L_x_1901:
[----:B------:R-:W-:-:S05]  /*27880*/  IMAD.U32 R3, RZ, RZ, UR41 ;  /* 0x00000029ff037e24 */ /* 0x000fca000f8e00ff */
[----:B------:R-:W-:-:S13]  /*27890*/  ISETP.NE.AND P1, PT, R3, 0x3, PT ;  /* 0x000000030300780c */ /* 0x000fda0003f25270 */
[----:B------:R-:W-:Y:S05]  /*278a0*/  @!P1 BRA `(.L_x_1903) ;  /* 0x0000000000049947 */ /* 0x000fea0003800000 */
[----:B------:R-:W-:Y:S01]  /*278b0*/  BPT.TRAP 0x1 ;  /* 0x000000040000795c */ /* 0x000fe20000300000 */
.L_x_1903:
[----:B0-----:R-:W-:Y:S01]  /*278c0*/  SHF.L.U32 R2, R5, 0x1f, RZ ;  /* 0x0000001f05027819 */ /* 0x001fe200000006ff */
[----:B------:R-:W-:-:S03]  /*278d0*/  IMAD.SHL.U32 R3, R4, 0x4000, RZ ;  /* 0x0000400004037824 */ /* 0x000fc600078e00ff */
[----:B------:R-:W0:Y:S02]  /*278e0*/  SYNCS.PHASECHK.TRANS64.TRYWAIT P1, [R0+URZ+0x22860], R2 ;  /* 0x02286002000075a7 */ /* 0x000e24000802017f */
[----:B0-----:R-:W-:Y:S05]  /*278f0*/  @!P1 BRA `(.L_x_1904) ;  /* 0x0000005c00509947 */ /* 0x001fea0003800000 */
.L_x_2095:
        /* <DEDUP_REMOVED lines=8> */
[----:B-1----:R-:W-:Y:S01]  /*27980*/  IMAD.IADD R17, R35, 0x1, R2 ;  /* 0x0000000123117824 */ /* 0x002fe200078e0202 */
        /* <DEDUP_REMOVED lines=59> */
.L_x_1905:
[----:B0-----:R0:W-:Y:S01]  /*27d40*/  SYNCS.ARRIVE.TRANS64.A1T0 RZ, [R0+URZ+0x22850], RZ ;  /* 0x022850ff00ff79a7 */ /* 0x0011e2000810003f */
[----:B------:R-:W-:Y:S06]  /*27d50*/  BAR.SYNC.DEFER_BLOCKING 0x2, 0x80 ;  /* 0x0082000000007b1d */ /* 0x000fec0000010000 */
[----:B------:R-:W-:Y:S05]  /*27d60*/  @!P0 BRA `(.L_x_1906) ;  /* 0x0000000000048947 */ /* 0x000fea0003800000 */
[----:B------:R-:W-:Y:S01]  /*27d70*/  BPT.TRAP 0x1 ;  /* 0x000000040000795c */ /* 0x000fe20000300000 */
.L_x_1906:
[----:B------:R-:W2:Y:S01]  /*27d80*/  LDL R2, [R1+0x8] ;  /* 0x0000080001027983 */ /* 0x000ea20000100800 */
[----:B0-----:R-:W-:Y:S01]  /*27d90*/  VIADD R0, R0, 0x22880 ;  /* 0x0002288000007836 */ /* 0x001fe20000000000 */
[----:B------:R-:W-:Y:S01]  /*27da0*/  MOV R5, R28 ;  /* 0x0000001c00057202 */ /* 0x000fe20000000f00 */
[----:B------:R-:W-:-:S03]  /*27db0*/  IMAD.MOV.U32 R4, RZ, RZ, R24 ;  /* 0x000000ffff047224 */ /* 0x000fc600078e0018 */
[----:B--2---:R-:W-:-:S04]  /*27dc0*/  PRMT R0, R2, 0x654, R0 ;  /* 0x0000065402007816 */ /* 0x004fc80000000000 */
[----:B------:R2:W-:Y:S01]  /*27dd0*/  SYNCS.ARRIVE.TRANS64.RED.A1T0 RZ, [R0+URZ], RZ ;  /* 0x000000ff00ff79a7 */ /* 0x0005e2000810043f */
[----:B------:R-:W-:Y:S05]  /*27de0*/  @P2 BRA `(.L_x_1907) ;  /* 0xffffffec006c2947 */ /* 0x000fea000383ffff */
.L_x_1887:
[----:B-12---:R-:W1:Y:S01]  /*27df0*/  S2R R0, SR_TID.X ;  /* 0x0000000000007919 */ /* 0x006e620000002100 */
[----:B------:R-:W-:Y:S01]  /*27e00*/  BSSY B0, `(.L_x_1908) ;  /* 0x0000012000007945 */ /* 0x000fe20003800000 */
[----:B-1----:R-:W-:Y:S01]  /*27e10*/  LOP3.LUT R2, R0, 0x7f, RZ, 0xc0, !PT ;  /* 0x0000007f00027812 */ /* 0x002fe200078ec0ff */
[----:B------:R-:W-:-:S03]  /*27e20*/  IMAD.U32 R0, RZ, RZ, UR37 ;  /* 0x00000025ff007e24 */ /* 0x000fc6000f8e00ff */
[----:B------:R-:W-:Y:S02]  /*27e30*/  ISETP.NE.AND P1, PT, R2, RZ, PT ;  /* 0x000000ff0200720c */ /* 0x000fe40003f25270 */
[----:B------:R-:W-:-:S11]  /*27e40*/  ISETP.NE.AND P0, PT, R0, 0x3, PT ;  /* 0x000000030000780c */ /* 0x000fd60003f05270 */
[----:B------:R-:W-:Y:S05]  /*27e50*/  @P1 BRA `(.L_x_1909) ;  /* 0x0000000000301947 */ /* 0x000fea0003800000 */
[----:B------:R-:W1:Y:S01]  /*27e60*/  S2R R5, SR_LANEID ;  /* 0x0000000000057919 */ /* 0x000e620000000000 */
[----:B------:R-:W-:Y:S01]  /*27e70*/  VOTEU.ANY UR4, UPT, PT ;  /* 0x0000000000047886 */ /* 0x000fe200038e0100 */
[----:B------:R-:W2:Y:S01]  /*27e80*/  LDC.64 R2, c[0x0][0xc60] ;  /* 0x00031800ff027b82 */ /* 0x000ea20000000a00 */
[----:B------:R-:W1:Y:S02]  /*27e90*/  FLO.U32 R0, UR4 ;  /* 0x0000000400007d00 */ /* 0x000e6400080e0000 */
[----:B-1----:R-:W-:-:S06]  /*27ea0*/  ISETP.EQ.U32.AND P1, PT, R0, R5, PT ;  /* 0x000000050000720c */ /* 0x002fcc0003f22070 */
[----:B------:R-:W2:Y:S07]  /*27eb0*/  POPC R5, UR4 ;  /* 0x0000000400057d09 */ /* 0x000eae0008000000 */
[----:B--2---:R-:W2:Y:S01]  /*27ec0*/  @P1 ATOMG.E.ADD.STRONG.GPU PT, R3, desc[UR38][R2.64], R5 ;  /* 0x00000005020319a8 */ /* 0x004ea200081ee1e6 */
[----:B0-----:R-:W0:Y:S02]  /*27ed0*/  S2R R4, SR_LTMASK ;  /* 0x0000000000047919 */ /* 0x001e240000003900 */
[----:B0-----:R-:W-:-:S04]  /*27ee0*/  LOP3.LUT R4, R4, UR4, RZ, 0xc0, !PT ;  /* 0x0000000404047c12 */ /* 0x001fc8000f8ec0ff */
[----:B------:R-:W0:Y:S01]  /*27ef0*/  POPC R7, R4 ;  /* 0x0000000400077309 */ /* 0x000e220000000000 */
[----:B--2---:R-:W0:Y:S02]  /*27f00*/  SHFL.IDX PT, R0, R3, R0, 0x1f ;  /* 0x00001f0003007589 */ /* 0x004e2400000e0000 */
[----:B0-----:R-:W-:-:S07]  /*27f10*/  IADD3 R16, R0, UR40, R7 ;  /* 0x0000002800107c10 */ /* 0x001fce000fffe007 */
.L_x_1909:
[----:B------:R-:W-:Y:S05]  /*27f20*/  BSYNC B0 ;  /* 0x0000000000007941 */ /* 0x000fea0003800000 */
.L_x_1908:
[----:B------:R-:W-:Y:S05]  /*27f30*/  @!P0 BRA `(.L_x_1910) ;  /* 0x0000000000048947 */ /* 0x000fea0003800000 */
[----:B------:R-:W-:Y:S01]  /*27f40*/  BPT.TRAP 0x1 ;  /* 0x000000040000795c */ /* 0x000fe20000300000 */
.L_x_1910:
[----:B------:R-:W-:Y:S01]  /*27f50*/  LOP3.LUT R0, R28, 0x1, RZ, 0x3c, !PT ;  /* 0x000000011c007812 */ /* 0x000fe200078e3cff */
[----:B------:R-:W-:Y:S01]  /*27f60*/  IMAD R17, R24, 0x8, R23 ;  /* 0x0000000818117824 */ /* 0x000fe200078e0217 */
[----:B------:R-:W-:Y:S02]  /*27f70*/  BSSY B0, `(.L_x_1911) ;  /* 0x0000004000007945 */ /* 0x000fe40003800000 */
[----:B------:R-:W-:-:S04]  /*27f80*/  SHF.L.U32 R0, R0, 0x1f, RZ ;  /* 0x0000001f00007819 */ /* 0x000fc800000006ff */
[----:B------:R-:W1:Y:S02]  /*27f90*/  SYNCS.PHASECHK.TRANS64.TRYWAIT P1, [R17+URZ+0x22870], R0 ;  /* 0x02287000110075a7 */ /* 0x000e64000802017f */
[----:B-1----:R-:W-:Y:S05]  /*27fa0*/  @!P1 BRA `(.L_x_1912) ;  /* 0x0000005400b89947 */ /* 0x002fea0003800000 */
.L_x_2096:
[----:B------:R-:W-:Y:S05]  /*27fb0*/  BSYNC B0 ;  /* 0x0000000000007941 */ /* 0x000fea0003800000 */
.L_x_1911:
[----:B------:R-:W-:-:S05]  /*27fc0*/  IMAD.U32 R2, RZ, RZ, UR41 ;  /* 0x00000029ff027e24 */ /* 0x000fca000f8e00ff */
[----:B------:R-:W-:-:S13]  /*27fd0*/  ISETP.NE.AND P1, PT, R2, 0x3, PT ;  /* 0x000000030200780c */ /* 0x000fda0003f25270 */
[----:B------:R-:W-:Y:S05]  /*27fe0*/  @!P1 BRA `(.L_x_1913) ;  /* 0x0000000000049947 */ /* 0x000fea0003800000 */
[----:B------:R-:W-:Y:S01]  /*27ff0*/  BPT.TRAP 0x1 ;  /* 0x000000040000795c */ /* 0x000fe20000300000 */
.L_x_1913:
[----:B-1----:R-:W-:-:S04]  /*28000*/  SHF.L.U32 R0, R28, 0x1f, RZ ;  /* 0x0000001f1c007819 */ /* 0x002fc800000006ff */
[----:B------:R-:W1:Y:S02]  /*28010*/  SYNCS.PHASECHK.TRANS64.TRYWAIT P1, [R17+URZ+0x22860], R0 ;  /* 0x02286000110075a7 */ /* 0x000e64000802017f */
[----:B-1----:R-:W-:Y:S05]  /*28020*/  @!P1 BRA `(.L_x_1914) ;  /* 0x0000005400ac9947 */ /* 0x002fea0003800000 */
.L_x_2097:
[----:B------:R-:W1:Y:S04]  /*28030*/  LDL R3, [R1+0x18] ;  /* 0x0000180001037983 */ /* 0x000e680000100800 */
[----:B------:R-:W2:Y:S01]  /*28040*/  LDL R12, [R1+0x14] ;  /* 0x00001400010c7983 */ /* 0x000ea20000100800 */
[----:B------:R-:W-:Y:S01]  /*28050*/  IMAD.SHL.U32 R2, R24, 0x4000, RZ ;  /* 0x0000400018027824 */ /* 0x000fe200078e00ff */
[----:B------:R-:W-:Y:S05]  /*28060*/  WARPSYNC.ALL ;  /* 0x0000000000007948 */ /* 0x000fea0003800000 */
[----:B------:R-:W-:-:S05]  /*28070*/  IMAD.U32 R20, RZ, RZ, UR41 ;  /* 0x00000029ff147e24 */ /* 0x000fca000f8e00ff */
[----:B------:R-:W-:Y:S02]  /*28080*/  ISETP.NE.AND P1, PT, R20, 0x3, PT ;  /* 0x000000031400780c */ /* 0x000fe40003f25270 */
[----:B-1----:R-:W-:Y:S02]  /*28090*/  LOP3.LUT R0, R2, R3, RZ, 0xfc, !PT ;  /* 0x0000000302007212 */ /* 0x002fe400078efcff */
[----:B--2---:R-:W-:-:S03]  /*280a0*/  IADD3 R2, R23, R2, R12 ;  /* 0x0000000217027210 */ /* 0x004fc60007ffe00c */
[----:B------:R-:W-:Y:S01]  /*280b0*/  IMAD.IADD R0, R23, 0x1, R0 ;  /* 0x0000000117007824 */ /* 0x000fe200078e0200 */
[----:B------:R-:W-:-:S03]  /*280c0*/  IADD3 R18, R32, 0x400, R2 ;  /* 0x0000040020127810 */ /* 0x000fc60007ffe002 */
[----:B------:R-:W-:Y:S01]  /*280d0*/  IMAD.IADD R3, R35, 0x1, R0 ;  /* 0x0000000123037824 */ /* 0x000fe200078e0200 */
[----:B0-----:R-:W0:Y:S02]  /*280e0*/  LDSM.16.MT88.4 R4, [R0+0x8400] ;  /* 0x008400000004783b */ /* 0x001e240000004200 */
        /* <DEDUP_REMOVED lines=57> */
.L_x_1915:
[----:B0-----:R0:W-:Y:S01]  /*28480*/  SYNCS.ARRIVE.TRANS64.A1T0 RZ, [R17+URZ+0x22850], RZ ;  /* 0x022850ff11ff79a7 */ /* 0x0011e2000810003f */
[----:B------:R-:W-:Y:S06]  /*28490*/  BAR.SYNC.DEFER_BLOCKING 0x2, 0x80 ;  /* 0x0082000000007b1d */ /* 0x000fec0000010000 */
[----:B------:R-:W-:Y:S05]  /*284a0*/  @!P0 BRA `(.L_x_1916) ;  /* 0x0000000000048947 */ /* 0x000fea0003800000 */
[----:B------:R-:W-:Y:S01]  /*284b0*/  BPT.TRAP 0x1 ;  /* 0x000000040000795c */ /* 0x000fe20000300000 */
.L_x_1916:
[----:B------:R-:W2:Y:S01]  /*284c0*/  LDL R0, [R1+0x8] ;  /* 0x0000080001007983 */ /* 0x000ea20000100800 */
        /* <DEDUP_REMOVED lines=8> */
.L_x_1857:
[----:B------:R-:W-:-:S13]  /*28550*/  LOP3.LUT P0, RZ, R22, 0x40, RZ, 0xc0, !PT ;  /* 0x0000004016ff7812 */ /* 0x000fda000780c0ff */
[----:B------:R-:W-:Y:S05]  /*28560*/  @!P0 BRA `(.L_x_1917) ;  /* 0x0000000000288947 */ /* 0x000fea0003800000 */
[----:B------:R-:W-:Y:S05]  /*28570*/  WARPSYNC.ALL ;  /* 0x0000000000007948 */ /* 0x000fea0003800000 */
[----:B------:R-:W2:Y:S08]  /*28580*/  S2UR UR4, SR_CgaCtaId ;  /* 0x00000000000479c3 */ /* 0x000eb00000008800 */
[----:B------:R-:W-:Y:S01]  /*28590*/  BAR.SYNC.DEFER_BLOCKING 0x5, 0x180 ;  /* 0x0146000000007b1d */ /* 0x000fe20000010000 */
[----:B0-----:R-:W-:Y:S01]  /*285a0*/  MOV R23, 0x400 ;  /* 0x0000040000177802 */ /* 0x001fe20000000f00 */
[----:B--2---:R-:W-:-:S05]  /*285b0*/  IMAD.U32 R0, RZ, RZ, UR4 ;  /* 0x00000004ff007e24 */ /* 0x004fca000f8e00ff */
[----:B------:R-:W-:Y:S01]  /*285c0*/  LEA R23, R0, R23, 0x18 ;  /* 0x0000001700177211 */ /* 0x000fe200078ec0ff */
[----:B------:R2:W-:Y:S04]  /*285d0*/  STL [R1+0x8], R0 ;  /* 0x0000080001007387 */ /* 0x0005e80000100800 */
[----:B------:R2:W3:Y:S01]  /*285e0*/  LDS.128 R16, [R23+0x228d0] ;  /* 0x0228d00017107984 */ /* 0x0004e20000000c00 */
[----:B------:R-:W-:Y:S06]  /*285f0*/  BAR.ARV 0x4, 0x180 ;  /* 0x0106000000007b1d */ /* 0x000fec0000002000 */
[----:B------:R-:W-:Y:S05]  /*28600*/  BRA `(.L_x_1918) ;  /* 0x0000000800d47947 */ /* 0x000fea0003800000 */
.L_x_1917:
[----:B------:R-:W2:Y:S01]  /*28610*/  S2R R0, SR_TID.X ;  /* 0x0000000000007919 */ /* 0x000ea20000002100 */
[----:B------:R-:W-:Y:S01]  /*28620*/  UMOV UR4, 0xffffffff ;  /* 0xffffffff00047882 */ /* 0x000fe20000000000 */
[----:B--2---:R-:W-:-:S04]  /*28630*/  LOP3.LUT R7, R0, 0x1f, RZ, 0xc0, !PT ;  /* 0x0000001f00077812 */ /* 0x004fc800078ec0ff */
[----:B------:R-:W-:Y:S01]  /*28640*/  ISETP.NE.AND P0, PT, R7, 0x1f, PT ;  /* 0x0000001f0700780c */ /* 0x000fe20003f05270 */
[----:B------:R-:W-:-:S12]  /*28650*/  BRA.DIV UR4, `(.L_x_1919) ;  /* 0x0000005204347947 */ /* 0x000fd8000b800000 */
[----:B0-----:R-:W-:Y:S01]  /*28660*/  IADD3 R5, R19, R7, RZ ;  /* 0x0000000713057210 */ /* 0x001fe20007ffe0ff */
[----:B------:R-:W-:-:S03]  /*28670*/  ULDC UR4, c[0x0][0xc3c] ;  /* 0x00030f0000047ab9 */ /* 0x000fc60000000800 */
[----:B------:R-:W-:-:S13]  /*28680*/  ISETP.GE.OR P1, PT, R5, UR4, !P0 ;  /* 0x0000000405007c0c */ /* 0x000fda000c726670 */
[----:B-1----:R-:W0:Y:S02]  /*28690*/  @!P1 LDC.64 R2, c[0x0][0xc80] ;  /* 0x00032000ff029b82 */ /* 0x002e240000000a00 */
[----:B0-----:R-:W-:-:S06]  /*286a0*/  @!P1 IMAD.WIDE R2, R5, 0x4, R2 ;  /* 0x0000000405029825 */ /* 0x001fcc00078e0202 */
[----:B------:R0:W2:Y:S01]  /*286b0*/  @!P1 LDG.E R3, desc[UR38][R2.64] ;  /* 0x0000002602039981 */ /* 0x0000a2000c1e1900 */
[C---:B------:R-:W-:Y:S02]  /*286c0*/  ISETP.GE.U32.AND P2, PT, R7.reuse, 0x2, PT ;  /* 0x000000020700780c */ /* 0x040fe40003f46070 */
[C---:B------:R-:W-:Y:S01]  /*286d0*/  ISETP.GE.U32.AND P3, PT, R7.reuse, 0x4, PT ;  /* 0x000000040700780c */ /* 0x040fe20003f66070 */
[----:B------:R-:W-:Y:S01]  /*286e0*/  SHFL.IDX PT, R0, R16, RZ, 0x1f ;  /* 0x00001fff10007589 */ /* 0x000fe200000e0000 */
[C---:B------:R-:W-:Y:S02]  /*286f0*/  ISETP.GE.U32.AND P4, PT, R7.reuse, 0x8, PT ;  /* 0x000000080700780c */ /* 0x040fe40003f86070 */
[C---:B------:R-:W-:Y:S01]  /*28700*/  ISETP.GE.U32.AND P5, PT, R7.reuse, 0x10, PT ;  /* 0x000000100700780c */ /* 0x040fe20003fa6070 */
[----:B------:R-:W-:Y:S01]  /*28710*/  SHFL.IDX PT, R16, R16, 0x1, 0x1f ;  /* 0x00201f0010107f89 */ /* 0x000fe200000e0000 */
[----:B0-----:R-:W-:Y:S02]  /*28720*/  IMAD.MOV.U32 R2, RZ, RZ, RZ ;  /* 0x000000ffff027224 */ /* 0x001fe400078e00ff */
[----:B--2---:R-:W-:Y:S01]  /*28730*/  @!P1 IMAD.MOV.U32 R2, RZ, RZ, R3 ;  /* 0x000000ffff029224 */ /* 0x004fe200078e0003 */
[----:B------:R-:W-:-:S04]  /*28740*/  ISETP.NE.AND P1, PT, R7, RZ, PT ;  /* 0x000000ff0700720c */ /* 0x000fc80003f25270 */
        /* <DEDUP_REMOVED lines=15> */
[----:B------:R0:W1:Y:S02]  /*28840*/  SHFL.IDX PT, R14, R3, 0x1f, 0x1f ;  /* 0x03e01f00030e7f89 */ /* 0x00006400000e0000 */
.L_x_2107:
[----:B------:R-:W-:Y:S02]  /*28850*/  ULDC UR4, c[0x0][0xc38] ;  /* 0x00030e0000047ab9 */ /* 0x000fe40000000800 */
[----:B------:R-:W-:-:S04]  /*28860*/  IMAD.U32 R4, RZ, RZ, UR4 ;  /* 0x00000004ff047e24 */ /* 0x000fc8000f8e00ff */
[----:B-1----:R-:W-:-:S04]  /*28870*/  IMAD R5, R14, R4, RZ ;  /* 0x000000040e057224 */ /* 0x002fc800078e02ff */
[----:B------:R-:W-:-:S05]  /*28880*/  IMAD.IADD R16, R16, 0x1, R5 ;  /* 0x0000000110107824 */ /* 0x000fca00078e0205 */
[----:B------:R-:W-:-:S13]  /*28890*/  ISETP.GT.AND P6, PT, R16, R0, PT ;  /* 0x000000001000720c */ /* 0x000fda0003fc4270 */
[----:B------:R-:W-:Y:S05]  /*288a0*/  @P6 BRA `(.L_x_1920) ;  /* 0x00000000009c6947 */ /* 0x000fea0003800000 */
.L_x_1925:
[----:B------:R-:W1:Y:S01]  /*288b0*/  LDC R4, c[0x0][0xc3c] ;  /* 0x00030f00ff047b82 */ /* 0x000e620000000800 */
[----:B------:R-:W-:-:S05]  /*288c0*/  VIADD R19, R19, 0x1f ;  /* 0x0000001f13137836 */ /* 0x000fca0000000000 */
[----:B-1----:R-:W-:-:S13]  /*288d0*/  ISETP.GE.AND P6, PT, R19, R4, PT ;  /* 0x000000041300720c */ /* 0x002fda0003fc6270 */
[----:B------:R-:W-:Y:S05]  /*288e0*/  @P6 BRA `(.L_x_1921) ;  /* 0x0000000400d06947 */ /* 0x000fea0003800000 */
[----:B------:R-:W1:Y:S01]  /*288f0*/  S2R R2, SR_TID.X ;  /* 0x0000000000027919 */ /* 0x000e620000002100 */
[----:B------:R-:W-:Y:S01]  /*28900*/  BSSY B0, `(.L_x_1922) ;  /* 0x0000009000007945 */ /* 0x000fe20003800000 */
[----:B-1----:R-:W-:-:S05]  /*28910*/  LOP3.LUT R2, R2, 0x1f, RZ, 0xc0, !PT ;  /* 0x0000001f02027812 */ /* 0x002fca00078ec0ff */
[----:B------:R-:W-:Y:S01]  /*28920*/  IMAD.IADD R5, R19, 0x1, R2 ;  /* 0x0000000113057824 */ /* 0x000fe200078e0202 */
[----:B------:R-:W-:-:S04]  /*28930*/  MOV R2, RZ ;  /* 0x000000ff00027202 */ /* 0x000fc80000000f00 */
[----:B------:R-:W-:-:S13]  /*28940*/  ISETP.GE.OR P6, PT, R5, R4, !P0 ;  /* 0x000000040500720c */ /* 0x000fda00047c6670 */
[----:B------:R-:W-:Y:S05]  /*28950*/  @P6 BRA `(.L_x_1923) ;  /* 0x00000000000c6947 */ /* 0x000fea0003800000 */
[----:B0-----:R-:W0:Y:S02]  /*28960*/  LDC.64 R2, c[0x0][0xc80] ;  /* 0x00032000ff027b82 */ /* 0x001e240000000a00 */
[----:B0-----:R-:W-:-:S06]  /*28970*/  IMAD.WIDE R2, R5, 0x4, R2 ;  /* 0x0000000405027825 */ /* 0x001fcc00078e0202 */
[----:B------:R1:W5:Y:S02]  /*28980*/  LDG.E R2, desc[UR38][R2.64] ;  /* 0x0000002602027981 */ /* 0x000364000c1e1900 */
.L_x_1923:
[----:B------:R-:W-:Y:S05]  /*28990*/  BSYNC B0 ;  /* 0x0000000000007941 */ /* 0x000fea0003800000 */
.L_x_1922:
[----:B------:R-:W-:-:S03]  /*289a0*/  UMOV UR4, 0xffffffff ;  /* 0xffffffff00047882 */ /* 0x000fc60000000000 */
[----:B------:R-:W-:Y:S05]  /*289b0*/  BRA.DIV UR4, `(.L_x_1924) ;  /* 0x0000005204807947 */ /* 0x000fea000b800000 */
[----:B-----5:R-:W2:Y:S02]  /*289c0*/  SHFL.UP PT, R14, R2, 0x1, RZ ;  /* 0x04200000020e7989 */ /* 0x020ea400000e00ff */
[----:B--2---:R-:W-:-:S05]  /*289d0*/  SEL R13, R14, RZ, P1 ;  /* 0x000000ff0e0d7207 */ /* 0x004fca0000800000 */
[----:B------:R-:W-:-:S05]  /*289e0*/  IMAD.IADD R13, R2, 0x1, R13 ;  /* 0x00000001020d7824 */ /* 0x000fca00078e020d */
[----:B------:R-:W2:Y:S02]  /*289f0*/  SHFL.UP PT, R14, R13, 0x2, RZ ;  /* 0x044000000d0e7989 */ /* 0x000ea400000e00ff */
[----:B--2---:R-:W-:-:S05]  /*28a00*/  SEL R14, R14, RZ, P2 ;  /* 0x000000ff0e0e7207 */ /* 0x004fca0001000000 */
[----:B01----:R-:W-:-:S05]  /*28a10*/  IMAD.IADD R3, R13, 0x1, R14 ;  /* 0x000000010d037824 */ /* 0x003fca00078e020e */
        /* <DEDUP_REMOVED lines=10> */
.L_x_2115:
[----:B------:R-:W-:Y:S02]  /*28ac0*/  ULDC UR4, c[0x0][0xc38] ;  /* 0x00030e0000047ab9 */ /* 0x000fe40000000800 */
[----:B------:R-:W-:-:S04]  /*28ad0*/  IMAD.U32 R4, RZ, RZ, UR4 ;  /* 0x00000004ff047e24 */ /* 0x000fc8000f8e00ff */
[----:B-1----:R-:W-:-:S04]  /*28ae0*/  IMAD R5, R14, R4, RZ ;  /* 0x000000040e057224 */ /* 0x002fc800078e02ff */
[----:B------:R-:W-:-:S05]  /*28af0*/  IMAD.IADD R16, R5, 0x1, R16 ;  /* 0x0000000105107824 */ /* 0x000fca00078e0210 */
[----:B------:R-:W-:-:S13]  /*28b00*/  ISETP.GT.AND P6, PT, R16, R0, PT ;  /* 0x000000001000720c */ /* 0x000fda0003fc4270 */
[----:B------:R-:W-:Y:S05]  /*28b10*/  @!P6 BRA `(.L_x_1925) ;  /* 0xfffffffc0064e947 */ /* 0x000fea000383ffff */
.L_x_1920:
[----:B------:R-:W-:Y:S01]  /*28b20*/  IMAD.IADD R16, R16, 0x1, -R5 ;  /* 0x0000000110107824 */ /* 0x000fe200078e0a05 */
[----:B------:R-:W-:-:S03]  /*28b30*/  UMOV UR4, 0xffffffff ;  /* 0xffffffff00047882 */ /* 0x000fc60000000000 */
[----:B------:R-:W-:-:S05]  /*28b40*/  IMAD R5, R3, R4, R16 ;  /* 0x0000000403057224 */ /* 0x000fca00078e0210 */
[----:B------:R-:W-:Y:S01]  /*28b50*/  ISETP.GT.AND P6, PT, R5, R0, PT ;  /* 0x000000000500720c */ /* 0x000fe20003fc4270 */
[----:B------:R-:W-:-:S12]  /*28b60*/  BRA.DIV UR4, `(.L_x_1926) ;  /* 0x0000005204d07947 */ /* 0x000fd8000b800000 */
[----:B------:R-:W-:-:S04]  /*28b70*/  VOTE.ANY R5, PT, !P6 ;  /* 0x0000000000057806 */ /* 0x000fc800070e0100 */
[----:B------:R-:W1:Y:S02]  /*28b80*/  POPC R6, R5 ;  /* 0x0000000500067309 */ /* 0x000e640000000000 */
[----:B-1----:R1:W2:Y:S02]  /*28b90*/  SHFL.IDX PT, R17, R2, R6, 0x1f ;  /* 0x00001f0602117589 */ /* 0x0022a400000e0000 */
.L_x_2119:
[----:B------:R-:W-:Y:S01]  /*28ba0*/  ISETP.NE.AND P0, PT, R5, RZ, PT ;  /* 0x000000ff0500720c */ /* 0x000fe20003f05270 */
[----:B------:R-:W-:-:S12]  /*28bb0*/  IMAD.MOV.U32 R5, RZ, RZ, RZ ;  /* 0x000000ffff057224 */ /* 0x000fd800078e00ff */
[----:B------:R-:W-:Y:S05]  /*28bc0*/  @!P0 BRA `(.L_x_1927) ;  /* 0x0000000000108947 */ /* 0x000fea0003800000 */
[----:B------:R-:W-:Y:S01]  /*28bd0*/  UMOV UR4, 0xffffffff ;  /* 0xffffffff00047882 */ /* 0x000fe20000000000 */
[----:B------:R-:W-:Y:S02]  /*28be0*/  VIADD R12, R6, 0xffffffff ;  /* 0xffffffff060c7836 */ /* 0x000fe40000000000 */
[----:B------:R-:W-:Y:S05]  /*28bf0*/  BRA.DIV UR4, `(.L_x_1928) ;  /* 0x0000005204f47947 */ /* 0x000fea000b800000 */
[----:B------:R3:W4:Y:S02]  /*28c00*/  SHFL.IDX PT, R5, R3, R12, 0x1f ;  /* 0x00001f0c03057589 */ /* 0x00072400000e0000 */
.L_x_1927:
[----:B01-3--:R-:W0:Y:S01]  /*28c10*/  LDC.64 R2, c[0x0][0xc90] ;  /* 0x00032400ff027b82 */ /* 0x00be220000000a00 */
[----:B------:R-:W-:-:S04]  /*28c20*/  IMAD.IADD R19, R6, 0x1, R19 ;  /* 0x0000000106137824 */ /* 0x000fc800078e0213 */
[----:B0-----:R-:W-:-:S05]  /*28c30*/  IMAD.WIDE R2, R19, 0x4, R2 ;  /* 0x0000000413027825 */ /* 0x001fca00078e0202 */
[----:B------:R0:W2:Y:S01]  /*28c40*/  LDG.E R7, desc[UR38][R2.64] ;  /* 0x0000002602077981 */ /* 0x0000a2000c1e1900 */
[----:B----4-:R-:W-:Y:S02]  /*28c50*/  IMAD R16, R5, R4, R16 ;  /* 0x0000000405107224 */ /* 0x010fe400078e0210 */
[----:B0-----:R-:W-:Y:S02]  /*28c60*/  IMAD.MOV.U32 R2, RZ, RZ, RZ ;  /* 0x000000ffff027224 */ /* 0x001fe400078e00ff */
[----:B--2---:R-:W-:-:S05]  /*28c70*/  IMAD R6, R17, R7, RZ ;  /* 0x0000000711067224 */ /* 0x004fca00078e02ff */
[----:B------:R-:W-:-:S04]  /*28c80*/  IABS R8, R6 ;  /* 0x0000000600087213 */ /* 0x000fc80000000000 */
[----:B------:R-:W0:Y:S08]  /*28c90*/  I2F.RP R9, R8 ;  /* 0x0000000800097306 */ /* 0x000e300000209400 */
[----:B0-----:R-:W0:Y:S02]  /*28ca0*/  MUFU.RCP R9, R9 ;  /* 0x0000000900097308 */ /* 0x001e240000001000 */
[----:B0-----:R-:W-:-:S06]  /*28cb0*/  IADD3 R10, R9, 0xffffffe, RZ ;  /* 0x0ffffffe090a7810 */ /* 0x001fcc0007ffe0ff */
[----:B------:R-:W0:Y:S02]  /*28cc0*/  F2I.FTZ.U32.TRUNC.NTZ R3, R10 ;  /* 0x0000000a00037305 */ /* 0x000e24000021f000 */
[----:B0-----:R-:W-:-:S04]  /*28cd0*/  IMAD.MOV R5, RZ, RZ, -R3 ;  /* 0x000000ffff057224 */ /* 0x001fc800078e0a03 */
[----:B------:R-:W-:-:S04]  /*28ce0*/  IMAD R5, R5, R8, RZ ;  /* 0x0000000805057224 */ /* 0x000fc800078e02ff */
[----:B------:R-:W-:-:S04]  /*28cf0*/  IMAD.HI.U32 R2, R3, R5, R2 ;  /* 0x0000000503027227 */ /* 0x000fc800078e0002 */
[----:B------:R-:W-:Y:S01]  /*28d00*/  IMAD.IADD R5, R0, 0x1, -R16 ;  /* 0x0000000100057824 */ /* 0x000fe200078e0a10 */
[----:B------:R-:W-:-:S04]  /*28d10*/  IABS R0, R6 ;  /* 0x0000000600007213 */ /* 0x000fc80000000000 */
[----:B------:R-:W-:Y:S01]  /*28d20*/  IABS R3, R5 ;  /* 0x0000000500037213 */ /* 0x000fe20000000000 */
[----:B------:R-:W-:-:S04]  /*28d30*/  IMAD.MOV R0, RZ, RZ, -R0 ;  /* 0x000000ffff007224 */ /* 0x000fc800078e0a00 */
        /* <DEDUP_REMOVED lines=11> */
[----:B------:R-:W-:-:S05]  /*28df0*/  @!P1 LOP3.LUT R2, RZ, R6, RZ, 0x33, !PT ;  /* 0x00000006ff029212 */ /* 0x000fca00078e33ff */
[----:B------:R-:W-:Y:S02]  /*28e00*/  IMAD R0, R7, R2, RZ ;  /* 0x0000000207007224 */ /* 0x000fe400078e02ff */
[----:B------:R-:W-:Y:S02]  /*28e10*/  IMAD.MOV R2, RZ, RZ, -R2 ;  /* 0x000000ffff027224 */ /* 0x000fe400078e0a02 */
[----:B------:R-:W-:Y:S02]  /*28e20*/  IMAD.MOV R3, RZ, RZ, -R0 ;  /* 0x000000ffff037224 */ /* 0x000fe400078e0a00 */
[----:B------:R-:W-:-:S03]  /*28e30*/  IMAD R5, R6, R2, R5 ;  /* 0x0000000206057224 */ /* 0x000fc600078e0205 */
[----:B------:R-:W-:-:S04]  /*28e40*/  VIADDMNMX R4, R3, R4, R7, PT ;  /* 0x0000000403047246 */ /* 0x000fc80003800107 */
[-C--:B------:R-:W-:Y:S02]  /*28e50*/  IABS R7, R4.reuse ;  /* 0x0000000400077213 */ /* 0x080fe40000000000 */
[----:B------:R-:W-:Y:S02]  /*28e60*/  IABS R6, R4 ;  /* 0x0000000400067213 */ /* 0x000fe40000000000 */
[----:B------:R-:W0:Y:S03]  /*28e70*/  I2F.RP R8, R7 ;  /* 0x0000000700087306 */ /* 0x000e260000209400 */
[----:B------:R-:W-:-:S05]  /*28e80*/  IMAD.MOV R6, RZ, RZ, -R6 ;  /* 0x000000ffff067224 */ /* 0x000fca00078e0a06 */
[----:B0-----:R-:W0:Y:S02]  /*28e90*/  MUFU.RCP R8, R8 ;  /* 0x0000000800087308 */ /* 0x001e240000001000 */
[----:B0-----:R-:W-:-:S06]  /*28ea0*/  VIADD R9, R8, 0xffffffe ;  /* 0x0ffffffe08097836 */ /* 0x001fcc0000000000 */
[----:B------:R-:W0:Y:S02]  /*28eb0*/  F2I.FTZ.U32.TRUNC.NTZ R3, R9 ;  /* 0x0000000900037305 */ /* 0x000e24000021f000 */
[----:B0-----:R-:W-:-:S05]  /*28ec0*/  IADD3 R2, RZ, -R3, RZ ;  /* 0x80000003ff027210 */ /* 0x001fca0007ffe0ff */
[----:B------:R-:W-:Y:S02]  /*28ed0*/  IMAD R11, R2, R7, RZ ;  /* 0x00000007020b7224 */ /* 0x000fe400078e02ff */
[----:B------:R-:W-:-:S04]  /*28ee0*/  IMAD.MOV.U32 R2, RZ, RZ, RZ ;  /* 0x000000ffff027224 */ /* 0x000fc800078e00ff */
[----:B------:R-:W-:Y:S01]  /*28ef0*/  IMAD.HI.U32 R2, R3, R11, R2 ;  /* 0x0000000b03027227 */ /* 0x000fe200078e0002 */
[----:B------:R-:W-:-:S05]  /*28f00*/  IABS R3, R5 ;  /* 0x0000000500037213 */ /* 0x000fca0000000000 */
[----:B------:R-:W-:-:S04]  /*28f10*/  IMAD.HI.U32 R2, R2, R3, RZ ;  /* 0x0000000302027227 */ /* 0x000fc800078e00ff */
[----:B------:R-:W-:Y:S01]  /*28f20*/  IMAD R6, R2, R6, R3 ;  /* 0x0000000602067224 */ /* 0x000fe200078e0203 */
[C---:B------:R-:W-:Y:S01]  /*28f30*/  LOP3.LUT R3, R5.reuse, R4, RZ, 0x3c, !PT ;  /* 0x0000000405037212 */ /* 0x040fe200078e3cff */
[----:B------:R-:W-:-:S03]  /*28f40*/  IMAD.IADD R5, R5, 0x1, R0 ;  /* 0x0000000105057824 */ /* 0x000fc600078e0200 */
        /* <DEDUP_REMOVED lines=8> */
[----:B------:R-:W-:Y:S01]  /*28fd0*/  @!P1 LOP3.LUT R2, RZ, R4, RZ, 0x33, !PT ;  /* 0x00000004ff029212 */ /* 0x000fe200078e33ff */
[----:B------:R-:W-:-:S04]  /*28fe0*/  IMAD.MOV R4, RZ, RZ, -R4 ;  /* 0x000000ffff047224 */ /* 0x000fc800078e0a04 */
[----:B------:R-:W-:Y:S01]  /*28ff0*/  IMAD R18, R2, R4, R5 ;  /* 0x0000000402127224 */ /* 0x000fe200078e0205 */
[----:B------:R-:W-:-:S05]  /*29000*/  LOP3.LUT R2, RZ, R2, RZ, 0x33, !PT ;  /* 0x00000002ff027212 */ /* 0x000fca00078e33ff */
[----:B------:R-:W-:Y:S01]  /*29010*/  IMAD.IADD R17, R17, 0x1, R2 ;  /* 0x0000000111117824 */ /* 0x000fe200078e0202 */
[----:B------:R-:W-:Y:S06]  /*29020*/  BRA `(.L_x_1929) ;  /* 0x00000000001c7947 */ /* 0x000fec0003800000 */
.L_x_1921:
[----:B------:R-:W-:Y:S01]  /*29030*/  UMOV UR4, URZ ;  /* 0x0000003f00047c82 */ /* 0x000fe20008000000 */
[----:B------:R-:W-:Y:S01]  /*29040*/  UMOV UR5, URZ ;  /* 0x0000003f00057c82 */ /* 0x000fe20008000000 */
[----:B------:R-:W-:Y:S01]  /*29050*/  ULDC UR6, c[0x0][0xc3c] ;  /* 0x00030f0000067ab9 */ /* 0x000fe20000000800 */
[----:B------:R-:W-:Y:S01]  /*29060*/  IMAD.MOV.U32 R16, RZ, RZ, R0 ;  /* 0x000000ffff107224 */ /* 0x000fe200078e0000 */
[----:B------:R-:W-:Y:S01]  /*29070*/  MOV R18, UR5 ;  /* 0x0000000500127c02 */ /* 0x000fe20008000f00 */
[----:B------:R-:W-:Y:S02]  /*29080*/  IMAD.U32 R17, RZ, RZ, UR4 ;  /* 0x00000004ff117e24 */ /* 0x000fe4000f8e00ff */
[----:B------:R-:W-:-:S07]  /*29090*/  IMAD.U32 R19, RZ, RZ, UR6 ;  /* 0x00000006ff137e24 */ /* 0x000fce000f8e00ff */
.L_x_1929:
[----:B------:R1:W2:Y:S01]  /*290a0*/  LDL R2, [R1+0x8] ;  /* 0x0000080001027983 */ /* 0x0002a20000100800 */
[----:B------:R-:W3:Y:S01]  /*290b0*/  S2R R0, SR_TID.X ;  /* 0x0000000000007919 */ /* 0x000ee20000002100 */
[----:B------:R-:W-:Y:S05]  /*290c0*/  WARPSYNC.ALL ;  /* 0x0000000000007948 */ /* 0x000fea0003800000 */
[----:B---3--:R-:W-:Y:S01]  /*290d0*/  LOP3.LUT R0, R0, 0x1f, RZ, 0xc0, !PT ;  /* 0x0000001f00007812 */ /* 0x008fe200078ec0ff */
[----:B------:R-:W-:Y:S03]  /*290e0*/  BAR.SYNC.DEFER_BLOCKING 0x4, 0x180 ;  /* 0x0106000000007b1d */ /* 0x000fe60000010000 */
[----:B------:R-:W-:-:S13]  /*290f0*/  ISETP.NE.AND P0, PT, R0, RZ, PT ;  /* 0x000000ff0000720c */ /* 0x000fda0003f05270 */
[----:B------:R-:W-:Y:S01]  /*29100*/  @!P0 MOV R0, 0x400 ;  /* 0x0000040000008802 */ /* 0x000fe20000000f00 */
[----:B--2---:R-:W2:Y:S03]  /*29110*/  @!P0 S2R R2, SR_CgaCtaId ;  /* 0x0000000000028919 */ /* 0x004ea60000008800 */
[----:B--2---:R-:W-:Y:S01]  /*29120*/  @!P0 LEA R23, R2, R0, 0x18 ;  /* 0x0000000002178211 */ /* 0x004fe200078ec0ff */
[----:B------:R1:W-:Y:S04]  /*29130*/  @!P0 STL [R1+0x8], R2 ;  /* 0x0000080201008387 */ /* 0x0003e80000100800 */
[----:B------:R1:W-:Y:S01]  /*29140*/  @!P0 STS.128 [R23+0x228d0], R16 ;  /* 0x0228d01017008388 */ /* 0x0003e20000000c00 */
[----:B------:R-:W-:Y:S06]  /*29150*/  BAR.ARV 0x5, 0x180 ;  /* 0x0146000000007b1d */ /* 0x000fec0000002000 */
.L_x_1918:
[----:B------:R-:W-:Y:S02]  /*29160*/  ULDC UR4, c[0x0][0xc3c] ;  /* 0x00030f0000047ab9 */ /* 0x000fe40000000800 */
[----:B---3--:R-:W-:-:S13]  /*29170*/  ISETP.GE.AND P0, PT, R19, UR4, PT ;  /* 0x0000000413007c0c */ /* 0x008fda000bf06270 */
[----:B------:R-:W-:Y:S05]  /*29180*/  @!P0 BRA `(.L_x_1930) ;  /* 0xffffff9800948947 */ /* 0x000fea000383ffff */
[----:B------:R-:W-:Y:S05]  /*29190*/  BSYNC B7 ;  /* 0x0000000000077941 */ /* 0x000fea0003800000 */
.L_x_1800:
        /* <DEDUP_REMOVED lines=12> */
.L_x_2122:
[----:B------:R-:W-:Y:S05]  /*29260*/  BSYNC B0 ;  /* 0x0000000000007941 */ /* 0x000fea0003800000 */
.L_x_1931:
[----:B------:R-:W-:-:S03]  /*29270*/  UMOV UR4, 0xffffffff ;  /* 0xffffffff00047882 */ /* 0x000fc60000000000 */
[----:B------:R-:W-:Y:S05]  /*29280*/  BRA.DIV UR4, `(.L_x_1933) ;  /* 0x0000004e048c7947 */ /* 0x000fea000b800000 */
[----:B0-----:R-:W0:Y:S02]  /*29290*/  S2R R0, SR_TID.X ;  /* 0x0000000000007919 */ /* 0x001e240000002100 */
[----:B0-----:R-:W-:-:S04]  /*292a0*/  SHF.R.U32.HI R0, RZ, 0x5, R0 ;  /* 0x00000005ff007819 */ /* 0x001fc80000011600 */
[----:B------:R-:W-:-:S05]  /*292b0*/  LOP3.LUT R0, R0, 0x3, RZ, 0xc0, !PT ;  /* 0x0000000300007812 */ /* 0x000fca00078ec0ff */
[----:B------:R0:W1:Y:S02]  /*292c0*/  SHFL.IDX PT, R14, R0, RZ, 0x1f ;  /* 0x00001fff000e7589 */ /* 0x00006400000e0000 */
.L_x_2125:
[----:B-1----:R-:W-:-:S13]  /*292d0*/  ISETP.NE.AND P0, PT, R14, RZ, PT ;  /* 0x000000ff0e00720c */ /* 0x002fda0003f05270 */
[----:B------:R-:W-:Y:S05]  /*292e0*/  @P0 BRA `(.L_x_1561) ;  /* 0x0000000000a80947 */ /* 0x000fea0003800000 */
[----:B------:R-:W-:-:S03]  /*292f0*/  UMOV UR4, 0xffffffff ;  /* 0xffffffff00047882 */ /* 0x000fc60000000000 */
[----:B------:R-:W-:Y:S05]  /*29300*/  BRA.DIV UR4, `(.L_x_1934) ;  /* 0x0000004e04a07947 */ /* 0x000fea000b800000 */
[----:B------:R-:W-:-:S13]  /*29310*/  ELECT P6, URZ, PT ;  /* 0x00000000003f782f */ /* 0x000fda00038c0000 */
.L_x_2128:
[----:B------:R-:W-:Y:S05]  /*29320*/  @!P6 BRA `(.L_x_1561) ;  /* 0x000000000098e947 */ /* 0x000fea0003800000 */
[----:B------:R-:W-:-:S06]  /*29330*/  ULOP3.LUT UR4, UR36, 0x2, URZ, 0xfc, !UPT ;  /* 0x0000000224047892 */ /* 0x000fcc000f8efc3f */
[----:B0-----:R-:W-:-:S05]  /*29340*/  IMAD.U32 R0, RZ, RZ, UR4 ;  /* 0x00000004ff007e24 */ /* 0x001fca000f8e00ff */
[----:B------:R-:W-:-:S13]  /*29350*/  ISETP.NE.AND P0, PT, R0, 0x3, PT ;  /* 0x000000030000780c */ /* 0x000fda0003f05270 */
[----:B------:R-:W-:Y:S05]  /*29360*/  @!P0 BRA `(.L_x_1935) ;  /* 0x0000000000048947 */ /* 0x000fea0003800000 */
[----:B------:R-:W-:Y:S01]  /*29370*/  BPT.TRAP 0x1 ;  /* 0x000000040000795c */ /* 0x000fe20000300000 */
.L_x_1935:
[----:B------:R-:W-:Y:S01]  /*29380*/  IMAD R5, R24, 0x8, R7 ;  /* 0x0000000818057824 */ /* 0x000fe200078e0207 */
[----:B------:R-:W-:Y:S01]  /*29390*/  SHF.L.U32 R0, R28, 0x1f, RZ ;  /* 0x0000001f1c007819 */ /* 0x000fe200000006ff */
[----:B------:R-:W-:-:S03]  /*293a0*/  VIADD R24, R24, 0x1 ;  /* 0x0000000118187836 */ /* 0x000fc60000000000 */
[----:B------:R-:W0:Y:S02]  /*293b0*/  SYNCS.PHASECHK.TRANS64.TRYWAIT P1, [R5+URZ+0x22840], R0 ;  /* 0x02284000050075a7 */ /* 0x000e24000802017f */
[----:B------:R-:W-:-:S04]  /*293c0*/  ISETP.NE.AND P2, PT, R24, 0x2, PT ;  /* 0x000000021800780c */ /* 0x000fc80003f45270 */
[----:B------:R-:W-:Y:S01]  /*293d0*/  SEL R3, RZ, 0x1, P2 ;  /* 0x00000001ff037807 */ /* 0x000fe20001000000 */
[----:B0-----:R-:W-:Y:S08]  /*293e0*/  @!P1 BRA `(.L_x_1936) ;  /* 0x0000004c00889947 */ /* 0x001ff00003800000 */
.L_x_2129:
[----:B------:R-:W-:Y:S02]  /*293f0*/  SEL R24, R24, RZ, P2 ;  /* 0x000000ff18187207 */ /* 0x000fe40001000000 */
[----:B------:R-:W-:Y:S01]  /*29400*/  LOP3.LUT R2, R28, R3, RZ, 0x3c, !PT ;  /* 0x000000031c027212 */ /* 0x000fe200078e3cff */
[----:B------:R-:W-:Y:S06]  /*29410*/  @!P0 BRA `(.L_x_1937) ;  /* 0x0000000000048947 */ /* 0x000fec0003800000 */
[----:B------:R-:W-:Y:S01]  /*29420*/  BPT.TRAP 0x1 ;  /* 0x000000040000795c */ /* 0x000fe20000300000 */
.L_x_1937:
[----:B------:R-:W-:Y:S01]  /*29430*/  IMAD R3, R24, 0x8, R7 ;  /* 0x0000000818037824 */ /* 0x000fe200078e0207 */
[----:B------:R-:W-:-:S04]  /*29440*/  SHF.L.U32 R2, R2, 0x1f, RZ ;  /* 0x0000001f02027819 */ /* 0x000fc800000006ff */
[----:B------:R-:W1:Y:S02]  /*29450*/  SYNCS.PHASECHK.TRANS64.TRYWAIT P1, [R3+URZ+0x22840], R2 ;  /* 0x02284002030075a7 */ /* 0x000e64000802017f */
[----:B-1----:R-:W-:Y:S05]  /*29460*/  @!P1 BRA `(.L_x_1938) ;  /* 0x0000004c007c9947 */ /* 0x002fea0003800000 */
.L_x_2130:
[----:B------:R-:W-:Y:S05]  /*29470*/  @!P0 BRA `(.L_x_1939) ;  /* 0x0000000000048947 */ /* 0x000fea0003800000 */
[----:B------:R-:W-:Y:S01]  /*29480*/  BPT.TRAP 0x1 ;  /* 0x000000040000795c */ /* 0x000fe20000300000 */
.L_x_1939:
[----:B------:R-:W2:Y:S02]  /*29490*/  SYNCS.PHASECHK.TRANS64.TRYWAIT P1, [R5+URZ+0x22860], R0 ;  /* 0x02286000050075a7 */ /* 0x000ea4000802017f */
[----:B--2---:R-:W-:Y:S05]  /*294a0*/  @!P1 BRA `(.L_x_1940) ;  /* 0x0000004c00809947 */ /* 0x004fea0003800000 */
.L_x_2131:
[----:B------:R-:W-:Y:S05]  /*294b0*/  @!P0 BRA `(.L_x_1941) ;  /* 0x0000000000048947 */ /* 0x000fea0003800000 */
[----:B------:R-:W-:Y:S01]  /*294c0*/  BPT.TRAP 0x1 ;  /* 0x000000040000795c */ /* 0x000fe20000300000 */
.L_x_1941:
[----:B------:R-:W3:Y:S02]  /*294d0*/  SYNCS.PHASECHK.TRANS64.TRYWAIT P1, [R3+URZ+0x22860], R2 ;  /* 0x02286002030075a7 */ /* 0x000ee4000802017f */
[----:B---3--:R-:W-:Y:S05]  /*294e0*/  @!P1 BRA `(.L_x_1942) ;  /* 0x0000004c00849947 */ /* 0x008fea0003800000 */
.L_x_2132:
[----:B------:R-:W-:Y:S05]  /*294f0*/  @!P0 BRA `(.L_x_1943) ;  /* 0x0000000000048947 */ /* 0x000fea0003800000 */
[----:B------:R-:W-:Y:S01]  /*29500*/  BPT.TRAP 0x1 ;  /* 0x000000040000795c */ /* 0x000fe20000300000 */
.L_x_1943:
[----:B------:R-:W4:Y:S02]  /*29510*/  SYNCS.PHASECHK.TRANS64.TRYWAIT P1, [R5+URZ+0x22880], R0 ;  /* 0x02288000050075a7 */ /* 0x000f24000802017f */
[----:B----4-:R-:W-:Y:S05]  /*29520*/  @!P1 BRA `(.L_x_1944) ;  /* 0x0000004c00889947 */ /* 0x010fea0003800000 */
.L_x_2133:
[----:B------:R-:W-:Y:S05]  /*29530*/  @!P0 BRA `(.L_x_1945) ;  /* 0x0000000000048947 */ /* 0x000fea0003800000 */
[----:B------:R-:W-:Y:S01]  /*29540*/  BPT.TRAP 0x1 ;  /* 0x000000040000795c */ /* 0x000fe20000300000 */
.L_x_1945:
[----:B------:R0:W0:Y:S02]  /*29550*/  SYNCS.PHASECHK.TRANS64.TRYWAIT P0, [R3+URZ+0x22880], R2 ;  /* 0x02288002030075a7 */ /* 0x000024000800017f */
[----:B0-----:R-:W-:Y:S05]  /*29560*/  @!P0 NANOSLEEP.SYNCS 0x989680 ;  /* 0x009896800000895d */ /* 0x001fea0003900000 */
[----:B------:R-:W0:Y:S02]  /*29570*/  @!P0 SYNCS.PHASECHK.TRANS64 P0, [R3+URZ+0x22880], R2 ;  /* 0x02288002030085a7 */ /* 0x000e24000800007f */
[----:B0-----:R-:W-:Y:S05]  /*29580*/  @!P0 BRA `(.L_x_1945) ;  /* 0xfffffffc00f08947 */ /* 0x001fea000383ffff */
.L_x_1561:
[----:B------:R-:W-:Y:S05]  /*29590*/  BSYNC B8 ;  /* 0x0000000000087941 */ /* 0x000fea0003800000 */
.L_x_1558:
[----:B------:R-:W-:Y:S05]  /*295a0*/  EXIT ;  /* 0x000000000000794d */ /* 0x000fea0003800000 */
.L_x_1585:
[----:B-1----:R1:W2:Y:S02]  /*295b0*/  SYNCS.PHASECHK.TRANS64.TRYWAIT P4, [R84+URZ+0x22890], R93 ;  /* 0x0228905d540075a7 */ /* 0x0022a4000808017f */
[----:B--2---:R-:W-:Y:S05]  /*295c0*/  @!P4 NANOSLEEP.SYNCS 0x989680 ;  /* 0x009896800000c95d */ /* 0x004fea0003900000 */
[----:B------:R-:W2:Y:S02]  /*295d0*/  @!P4 SYNCS.PHASECHK.TRANS64 P4, [R84+URZ+0x22890], R93 ;  /* 0x0228905d5400c5a7 */ /* 0x000ea4000808007f */
[----:B--2---:R-:W-:Y:S05]  /*295e0*/  @!P4 BRA `(.L_x_1585) ;  /* 0xfffffffc00f0c947 */ /* 0x004fea000383ffff */
[----:B------:R-:W-:Y:S05]  /*295f0*/  BRA `(.L_x_1946) ;  /* 0xfffffd9800a87947 */ /* 0x000fea000383ffff */
.L_x_1586:
[----:B------:R-:W-:Y:S01]  /*29600*/  BSSY B1, `(.L_x_1947) ;  /* 0x0000008000017945 */ /* 0x000fe20003800000 */
[----:B0-----:R-:W-:Y:S02]  /*29610*/  IMAD.MOV.U32 R13, RZ, RZ, R97 ;  /* 0x000000ffff0d7224 */ /* 0x001fe400078e0061 */
[----:B------:R-:W-:Y:S02]  /*29620*/  IMAD.MOV.U32 R12, RZ, RZ, RZ ;  /* 0x000000ffff0c7224 */ /* 0x000fe400078e00ff */
[----:B------:R-:W-:Y:S02]  /*29630*/  IMAD.MOV.U32 R11, RZ, RZ, 0x1e1f ;  /* 0x00001e1fff0b7424 */ /* 0x000fe400078e00ff */
[----:B------:R-:W-:-:S07]  /*29640*/  IMAD.MOV.U32 R15, RZ, RZ, -0x1 ;  /* 0xffffffffff0f7424 */ /* 0x000fce00078e00ff */
[----:B-1----:R-:W-:Y:S05]  /*29650*/  WARPSYNC.COLLECTIVE R15, `(.L_x_1948) ;  /* 0x000000000f087348 */ /* 0x002fea0003c00000 */
[----:B------:R0:W2:Y:S02]  /*29660*/  SHFL.IDX P6, R14, R13, R12, R11 ;  /* 0x0000000c0d0e7389 */ /* 0x0000a400000c000b */
[----:B012---:R-:W-:Y:S01]  /*29670*/  ENDCOLLECTIVE ;  /* 0x000000000000791b */ /* 0x007fe20003800000 */
.L_x_1948:
[----:B------:R-:W-:Y:S05]  /*29680*/  BSYNC B1 ;  /* 0x0000000000017941 */ /* 0x000fea0003800000 */
.L_x_1947:
[----:B------:R-:W-:Y:S01]  /*29690*/  IMAD.MOV.U32 R13, RZ, RZ, R101 ;  /* 0x000000ffff0d7224 */ /* 0x000fe200078e0065 */
[----:B------:R-:W-:Y:S01]  /*296a0*/  MOV R97, R14 ;  /* 0x0000000e00617202 */ /* 0x000fe20000000f00 */
[----:B------:R-:W-:Y:S02]  /*296b0*/  IMAD.MOV.U32 R12, RZ, RZ, RZ ;  /* 0x000000ffff0c7224 */ /* 0x000fe400078e00ff */
[----:B------:R-:W-:Y:S02]  /*296c0*/  IMAD.MOV.U32 R11, RZ, RZ, 0x1e1f ;  /* 0x00001e1fff0b7424 */ /* 0x000fe400078e00ff */
[----:B------:R-:W-:-:S07]  /*296d0*/  IMAD.MOV.U32 R15, RZ, RZ, -0x1 ;  /* 0xffffffffff0f7424 */ /* 0x000fce00078e00ff */
[----:B------:R-:W-:Y:S05]  /*296e0*/  WARPSYNC.COLLECTIVE R15, `(.L_x_1949) ;  /* 0x000000000f087348 */ /* 0x000fea0003c00000 */
[----:B------:R0:W1:Y:S02]  /*296f0*/  SHFL.IDX P6, R14, R13, R12, R11 ;  /* 0x0000000c0d0e7389 */ /* 0x00006400000c000b */
[----:B01----:R-:W-:Y:S01]  /*29700*/  ENDCOLLECTIVE ;  /* 0x000000000000791b */ /* 0x003fe20003800000 */
.L_x_1949:
[----:B------:R-:W-:Y:S05]  /*29710*/  BRA `(.L_x_1950) ;  /* 0xfffffd9800747947 */ /* 0x000fea000383ffff */
.L_x_1614:
[----:B-1----:R1:W2:Y:S02]  /*29720*/  SYNCS.PHASECHK.TRANS64.TRYWAIT P4, [R84+URZ+0x22890], R93 ;  /* 0x0228905d540075a7 */ /* 0x0022a4000808017f */
[----:B--2---:R-:W-:Y:S05]  /*29730*/  @!P4 NANOSLEEP.SYNCS 0x989680 ;  /* 0x009896800000c95d */ /* 0x004fea0003900000 */
[----:B------:R-:W2:Y:S02]  /*29740*/  @!P4 SYNCS.PHASECHK.TRANS64 P4, [R84+URZ+0x22890], R93 ;  /* 0x0228905d5400c5a7 */ /* 0x000ea4000808007f */
[----:B--2---:R-:W-:Y:S05]  /*29750*/  @!P4 BRA `(.L_x_1614) ;  /* 0xfffffffc00f0c947 */ /* 0x004fea000383ffff */
[----:B------:R-:W-:Y:S05]  /*29760*/  BRA `(.L_x_1951) ;  /* 0xfffffdc800447947 */ /* 0x000fea000383ffff */
.L_x_1615:
        /* <DEDUP_REMOVED lines=8> */
.L_x_1953:
[----:B------:R-:W-:Y:S05]  /*297f0*/  BSYNC B1 ;  /* 0x0000000000017941 */ /* 0x000fea0003800000 */
.L_x_1952:
[----:B------:R-:W-:Y:S01]  /*29800*/  IMAD.MOV.U32 R13, RZ, RZ, R101 ;  /* 0x000000ffff0d7224 */ /* 0x000fe200078e0065 */
[----:B------:R-:W-:Y:S01]  /*29810*/  MOV R11, 0x1e1f ;  /* 0x00001e1f000b7802 */ /* 0x000fe20000000f00 */
[----:B------:R-:W-:Y:S02]  /*29820*/  IMAD.MOV.U32 R12, RZ, RZ, RZ ;  /* 0x000000ffff0c7224 */ /* 0x000fe400078e00ff */
[----:B------:R-:W-:Y:S02]  /*29830*/  IMAD.MOV.U32 R15, RZ, RZ, -0x1 ;  /* 0xffffffffff0f7424 */ /* 0x000fe400078e00ff */
[----:B------:R-:W-:-:S07]  /*29840*/  IMAD.MOV.U32 R99, RZ, RZ, R14 ;  /* 0x000000ffff637224 */ /* 0x000fce00078e000e */
[----:B------:R-:W-:Y:S05]  /*29850*/  WARPSYNC.COLLECTIVE R15, `(.L_x_1954) ;  /* 0x000000000f087348 */ /* 0x000fea0003c00000 */
[----:B------:R0:W1:Y:S02]  /*29860*/  SHFL.IDX P6, R14, R13, R12, R11 ;  /* 0x0000000c0d0e7389 */ /* 0x00006400000c000b */
[----:B01----:R-:W-:Y:S01]  /*29870*/  ENDCOLLECTIVE ;  /* 0x000000000000791b */ /* 0x003fe20003800000 */
.L_x_1954:
[----:B------:R-:W-:Y:S01]  /*29880*/  IMAD.MOV.U32 R101, RZ, RZ, R14 ;  /* 0x000000ffff657224 */ /* 0x000fe200078e000e */
[----:B------:R-:W-:Y:S06]  /*29890*/  BRA `(.L_x_1955) ;  /* 0xfffffdc8000c7947 */ /* 0x000fec000383ffff */
.L_x_1628:
[----:B0-----:R0:W1:Y:S02]  /*298a0*/  SYNCS.PHASECHK.TRANS64.TRYWAIT P2, [R84+URZ+0x22890], R93 ;  /* 0x0228905d540075a7 */ /* 0x001064000804017f */
[----:B-1----:R-:W-:Y:S05]  /*298b0*/  @!P2 NANOSLEEP.SYNCS 0x989680 ;  /* 0x009896800000a95d */ /* 0x002fea0003900000 */
[----:B------:R-:W1:Y:S02]  /*298c0*/  @!P2 SYNCS.PHASECHK.TRANS64 P2, [R84+URZ+0x22890], R93 ;  /* 0x0228905d5400a5a7 */ /* 0x000e64000804007f */
[----:B-1----:R-:W-:Y:S05]  /*298d0*/  @!P2 BRA `(.L_x_1628) ;  /* 0xfffffffc00f0a947 */ /* 0x002fea000383ffff */
[----:B------:R-:W-:Y:S05]  /*298e0*/  BRA `(.L_x_1956) ;  /* 0xfffffdf400ac7947 */ /* 0x000fea000383ffff */
.L_x_1629:
[----:B------:R-:W-:Y:S01]  /*298f0*/  BSSY B1, `(.L_x_1957) ;  /* 0x0000007000017945 */ /* 0x000fe20003800000 */
[----:B------:R-:W-:Y:S02]  /*29900*/  IMAD.MOV.U32 R12, RZ, RZ, RZ ;  /* 0x000000ffff0c7224 */ /* 0x000fe400078e00ff */
[----:B------:R-:W-:Y:S02]  /*29910*/  IMAD.MOV.U32 R11, RZ, RZ, 0x1e1f ;  /* 0x00001e1fff0b7424 */ /* 0x000fe400078e00ff */
[----:B------:R-:W-:-:S07]  /*29920*/  IMAD.MOV.U32 R15, RZ, RZ, -0x1 ;  /* 0xffffffffff0f7424 */ /* 0x000fce00078e00ff */
[----:B0-----:R-:W-:Y:S05]  /*29930*/  WARPSYNC.COLLECTIVE R15, `(.L_x_1958) ;  /* 0x000000000f087348 */ /* 0x001fea0003c00000 */
[----:B------:R1:W2:Y:S02]  /*29940*/  SHFL.IDX P6, R14, R13, R12, R11 ;  /* 0x0000000c0d0e7389 */ /* 0x0002a400000c000b */
[----:B012---:R-:W-:Y:S01]  /*29950*/  ENDCOLLECTIVE ;  /* 0x000000000000791b */ /* 0x007fe20003800000 */
.L_x_1958:
[----:B------:R-:W-:Y:S05]  /*29960*/  BSYNC B1 ;  /* 0x0000000000017941 */ /* 0x000fea0003800000 */
.L_x_1957:
[----:B------:R-:W-:Y:S02]  /*29970*/  IMAD.MOV.U32 R13, RZ, RZ, R4 ;  /* 0x000000ffff0d7224 */ /* 0x000fe400078e0004 */
[----:B------:R-:W-:Y:S02]  /*29980*/  IMAD.MOV.U32 R12, RZ, RZ, RZ ;  /* 0x000000ffff0c7224 */ /* 0x000fe400078e00ff */
[----:B------:R-:W-:Y:S02]  /*29990*/  IMAD.MOV.U32 R11, RZ, RZ, 0x1e1f ;  /* 0x00001e1fff0b7424 */ /* 0x000fe400078e00ff */
[----:B------:R-:W-:Y:S02]  /*299a0*/  IMAD.MOV.U32 R15, RZ, RZ, -0x1 ;  /* 0xffffffffff0f7424 */ /* 0x000fe400078e00ff */
[----:B------:R-:W-:-:S07]  /*299b0*/  IMAD.MOV.U32 R29, RZ, RZ, R14 ;  /* 0x000000ffff1d7224 */ /* 0x000fce00078e000e */
[----:B------:R-:W-:Y:S05]  /*299c0*/  WARPSYNC.COLLECTIVE R15, `(.L_x_1959) ;  /* 0x000000000f087348 */ /* 0x000fea0003c00000 */
[----:B------:R0:W1:Y:S02]  /*299d0*/  SHFL.IDX P6, R14, R13, R12, R11 ;  /* 0x0000000c0d0e7389 */ /* 0x00006400000c000b */
[----:B01----:R-:W-:Y:S01]  /*299e0*/  ENDCOLLECTIVE ;  /* 0x000000000000791b */ /* 0x003fe20003800000 */
.L_x_1959:
[----:B------:R-:W-:Y:S05]  /*299f0*/  BRA `(.L_x_1960) ;  /* 0xfffffdf400d07947 */ /* 0x000fea000383ffff */
.L_x_1633:
[----:B0-----:R0:W3:Y:S02]  /*29a00*/  SYNCS.PHASECHK.TRANS64.TRYWAIT P1, [R84+URZ+0x228b0], R93 ;  /* 0x0228b05d540075a7 */ /* 0x0010e4000802017f */
[----:B---3--:R-:W-:Y:S05]  /*29a10*/  @!P1 NANOSLEEP.SYNCS 0x989680 ;  /* 0x009896800000995d */ /* 0x008fea0003900000 */
[----:B------:R-:W3:Y:S02]  /*29a20*/  @!P1 SYNCS.PHASECHK.TRANS64 P1, [R84+URZ+0x228b0], R93 ;  /* 0x0228b05d540095a7 */ /* 0x000ee4000802007f */
[----:B---3--:R-:W-:Y:S05]  /*29a30*/  @!P1 BRA `(.L_x_1633) ;  /* 0xfffffffc00f09947 */ /* 0x008fea000383ffff */
[----:B------:R-:W-:Y:S05]  /*29a40*/  BRA `(.L_x_1961) ;  /* 0xfffffdf800987947 */ /* 0x000fea000383ffff */
.L_x_1651:
[----:B------:R-:W-:Y:S01]  /*29a50*/  BSSY B0, `(.L_x_1962) ;  /* 0x0000008000007945 */ /* 0x000fe20003800000 */
[----:B------:R-:W-:Y:S01]  /*29a60*/  IMAD.MOV.U32 R13, RZ, RZ, R218 ;  /* 0x000000ffff0d7224 */ /* 0x000fe200078e00da */
[----:B------:R-:W-:Y:S01]  /*29a70*/  MOV R12, RZ ;  /* 0x000000ff000c7202 */ /* 0x000fe20000000f00 */
[----:B------:R-:W-:Y:S02]  /*29a80*/  IMAD.MOV.U32 R11, RZ, RZ, 0x1f ;  /* 0x0000001fff0b7424 */ /* 0x000fe400078e00ff */
[----:B------:R-:W-:-:S07]  /*29a90*/  IMAD.MOV.U32 R15, RZ, RZ, -0x1 ;  /* 0xffffffffff0f7424 */ /* 0x000fce00078e00ff */
[----:B0----5:R-:W-:Y:S05]  /*29aa0*/  WARPSYNC.COLLECTIVE R15, `(.L_x_1963) ;  /* 0x000000000f087348 */ /* 0x021fea0003c00000 */
[----:B------:R1:W2:Y:S02]  /*29ab0*/  SHFL.IDX P6, R14, R13, R12, R11 ;  /* 0x0000000c0d0e7389 */ /* 0x0002a400000c000b */
[----:B012--5:R-:W-:Y:S01]  /*29ac0*/  ENDCOLLECTIVE ;  /* 0x000000000000791b */ /* 0x027fe20003800000 */
.L_x_1963:
[----:B------:R-:W-:Y:S05]  /*29ad0*/  BSYNC B0 ;  /* 0x0000000000007941 */ /* 0x000fea0003800000 */
.L_x_1962:
[----:B------:R-:W-:Y:S01]  /*29ae0*/  IMAD.MOV.U32 R184, RZ, RZ, R14 ;  /* 0x000000ffffb87224 */ /* 0x000fe200078e000e */
[----:B------:R-:W-:Y:S06]  /*29af0*/  BRA `(.L_x_1964) ;  /* 0xfffffe0400a07947 */ /* 0x000fec000383ffff */
.L_x_1661:
[----:B------:R-:W-:Y:S01]  /*29b00*/  BSSY B1, `(.L_x_1965) ;  /* 0x0000007000017945 */ /* 0x000fe20003800000 */
[----:B------:R-:W-:Y:S02]  /*29b10*/  IMAD.MOV.U32 R12, RZ, RZ, RZ ;  /* 0x000000ffff0c7224 */ /* 0x000fe400078e00ff */
[----:B------:R-:W-:Y:S02]  /*29b20*/  IMAD.MOV.U32 R11, RZ, RZ, 0x1e1f ;  /* 0x00001e1fff0b7424 */ /* 0x000fe400078e00ff */
[----:B------:R-:W-:-:S07]  /*29b30*/  IMAD.MOV.U32 R15, RZ, RZ, -0x1 ;  /* 0xffffffffff0f7424 */ /* 0x000fce00078e00ff */
[----:B-1----:R-:W-:Y:S05]  /*29b40*/  WARPSYNC.COLLECTIVE R15, `(.L_x_1966) ;  /* 0x000000000f087348 */ /* 0x002fea0003c00000 */
[----:B------:R0:W2:Y:S02]  /*29b50*/  SHFL.IDX P6, R14, R13, R12, R11 ;  /* 0x0000000c0d0e7389 */ /* 0x0000a400000c000b */
[----:B012---:R-:W-:Y:S01]  /*29b60*/  ENDCOLLECTIVE ;  /* 0x000000000000791b */ /* 0x007fe20003800000 */
.L_x_1966:
[----:B------:R-:W-:Y:S05]  /*29b70*/  BSYNC B1 ;  /* 0x0000000000017941 */ /* 0x000fea0003800000 */
.L_x_1965:
        /* <DEDUP_REMOVED lines=8> */
.L_x_1967:
[----:B------:R-:W-:Y:S01]  /*29c00*/  IMAD.MOV.U32 R13, RZ, RZ, R5 ;  /* 0x000000ffff0d7224 */ /* 0x000fe200078e0005 */
[----:B------:R-:W-:-:S07]  /*29c10*/  MOV R0, R14 ;  /* 0x0000000e00007202 */ /* 0x000fce0000000f00 */
[----:B------:R-:W-:Y:S05]  /*29c20*/  WARPSYNC.COLLECTIVE R15, `(.L_x_1968) ;  /* 0x000000000f087348 */ /* 0x000fea0003c00000 */
[----:B------:R0:W1:Y:S02]  /*29c30*/  SHFL.IDX P6, R14, R13, R12, R11 ;  /* 0x0000000c0d0e7389 */ /* 0x00006400000c000b */
[----:B01----:R-:W-:Y:S01]  /*29c40*/  ENDCOLLECTIVE ;  /* 0x000000000000791b */ /* 0x003fe20003800000 */
.L_x_1968:
[----:B------:R-:W-:Y:S02]  /*29c50*/  IMAD.MOV.U32 R13, RZ, RZ, R4 ;  /* 0x000000ffff0d7224 */ /* 0x000fe400078e0004 */
[----:B------:R-:W-:-:S07]  /*29c60*/  IMAD.MOV.U32 R5, RZ, RZ, R14 ;  /* 0x000000ffff057224 */ /* 0x000fce00078e000e */
[----:B------:R-:W-:Y:S05]  /*29c70*/  WARPSYNC.COLLECTIVE R15, `(.L_x_1969) ;  /* 0x000000000f087348 */ /* 0x000fea0003c00000 */
[----:B------:R0:W1:Y:S02]  /*29c80*/  SHFL.IDX P6, R14, R13, R12, R11 ;  /* 0x0000000c0d0e7389 */ /* 0x00006400000c000b */
[----:B01----:R-:W-:Y:S01]  /*29c90*/  ENDCOLLECTIVE ;  /* 0x000000000000791b */ /* 0x003fe20003800000 */
.L_x_1969:
[----:B------:R-:W-:Y:S05]  /*29ca0*/  BRA `(.L_x_1970) ;  /* 0xfffffe0c00947947 */ /* 0x000fea000383ffff */
.L_x_1665:
[----:B--2---:R2:W4:Y:S02]  /*29cb0*/  SYNCS.PHASECHK.TRANS64.TRYWAIT P0, [R16+URZ+0x22800], R5 ;  /* 0x02280005100075a7 */ /* 0x004524000800017f */
[----:B----4-:R-:W-:Y:S05]  /*29cc0*/  @!P0 NANOSLEEP.SYNCS 0x989680 ;  /* 0x009896800000895d */ /* 0x010fea0003900000 */
[----:B------:R-:W4:Y:S02]  /*29cd0*/  @!P0 SYNCS.PHASECHK.TRANS64 P0, [R16+URZ+0x22800], R5 ;  /* 0x02280005100085a7 */ /* 0x000f24000800007f */
[----:B----4-:R-:W-:Y:S05]  /*29ce0*/  @!P0 BRA `(.L_x_1665) ;  /* 0xfffffffc00f08947 */ /* 0x010fea000383ffff */
[----:B------:R-:W-:Y:S05]  /*29cf0*/  BRA `(.L_x_1971) ;  /* 0xfffffe1000cc7947 */ /* 0x000fea000383ffff */
.L_x_1677:
[----:B------:R-:W-:Y:S01]  /*29d00*/  BSSY B1, `(.L_x_1972) ;  /* 0x0000007000017945 */ /* 0x000fe20003800000 */
[----:B------:R-:W-:Y:S02]  /*29d10*/  IMAD.MOV.U32 R12, RZ, RZ, RZ ;  /* 0x000000ffff0c7224 */ /* 0x000fe400078e00ff */
[----:B------:R-:W-:Y:S02]  /*29d20*/  IMAD.MOV.U32 R11, RZ, RZ, 0x1e1f ;  /* 0x00001e1fff0b7424 */ /* 0x000fe400078e00ff */
[----:B------:R-:W-:-:S07]  /*29d30*/  IMAD.MOV.U32 R15, RZ, RZ, -0x1 ;  /* 0xffffffffff0f7424 */ /* 0x000fce00078e00ff */
[----:B-1----:R-:W-:Y:S05]  /*29d40*/  WARPSYNC.COLLECTIVE R15, `(.L_x_1973) ;  /* 0x000000000f087348 */ /* 0x002fea0003c00000 */
[----:B------:R0:W2:Y:S02]  /*29d50*/  SHFL.IDX P6, R14, R13, R12, R11 ;  /* 0x0000000c0d0e7389 */ /* 0x0000a400000c000b */
[----:B012---:R-:W-:Y:S01]  /*29d60*/  ENDCOLLECTIVE ;  /* 0x000000000000791b */ /* 0x007fe20003800000 */
.L_x_1973:
[----:B------:R-:W-:Y:S05]  /*29d70*/  BSYNC B1 ;  /* 0x0000000000017941 */ /* 0x000fea0003800000 */
.L_x_1972:
        /* <DEDUP_REMOVED lines=8> */
.L_x_1974:
[----:B------:R-:W-:Y:S01]  /*29e00*/  IMAD.MOV.U32 R13, RZ, RZ, R20 ;  /* 0x000000ffff0d7224 */ /* 0x000fe200078e0014 */
[----:B------:R-:W-:-:S07]  /*29e10*/  MOV R3, R14 ;  /* 0x0000000e00037202 */ /* 0x000fce0000000f00 */
[----:B------:R-:W-:Y:S05]  /*29e20*/  WARPSYNC.COLLECTIVE R15, `(.L_x_1975) ;  /* 0x000000000f087348 */ /* 0x000fea0003c00000 */
[----:B------:R0:W1:Y:S02]  /*29e30*/  SHFL.IDX P6, R14, R13, R12, R11 ;  /* 0x0000000c0d0e7389 */ /* 0x00006400000c000b */
[----:B01----:R-:W-:Y:S01]  /*29e40*/  ENDCOLLECTIVE ;  /* 0x000000000000791b */ /* 0x003fe20003800000 */
.L_x_1975:
[----:B------:R-:W-:Y:S02]  /*29e50*/  IMAD.MOV.U32 R13, RZ, RZ, R21 ;  /* 0x000000ffff0d7224 */ /* 0x000fe400078e0015 */
[----:B------:R-:W-:-:S07]  /*29e60*/  IMAD.MOV.U32 R20, RZ, RZ, R14 ;  /* 0x000000ffff147224 */ /* 0x000fce00078e000e */
[----:B------:R-:W-:Y:S05]  /*29e70*/  WARPSYNC.COLLECTIVE R15, `(.L_x_1976) ;  /* 0x000000000f087348 */ /* 0x000fea0003c00000 */
[----:B------:R0:W1:Y:S02]  /*29e80*/  SHFL.IDX P6, R14, R13, R12, R11 ;  /* 0x0000000c0d0e7389 */ /* 0x00006400000c000b */
[----:B01----:R-:W-:Y:S01]  /*29e90*/  ENDCOLLECTIVE ;  /* 0x000000000000791b */ /* 0x003fe20003800000 */
.L_x_1976:
[----:B------:R-:W-:Y:S01]  /*29ea0*/  IMAD.MOV.U32 R21, RZ, RZ, R14 ;  /* 0x000000ffff157224 */ /* 0x000fe200078e000e */
[----:B------:R-:W-:Y:S06]  /*29eb0*/  BRA `(.L_x_1977) ;  /* 0xfffffe4000887947 */ /* 0x000fec000383ffff */
.L_x_1681:
[----:B---3--:R3:W0:Y:S02]  /*29ec0*/  SYNCS.PHASECHK.TRANS64.TRYWAIT P0, [R16+URZ+0x22800], R21 ;  /* 0x02280015100075a7 */ /* 0x008624000800017f */
[----:B0-----:R-:W-:Y:S05]  /*29ed0*/  @!P0 NANOSLEEP.SYNCS 0x989680 ;  /* 0x009896800000895d */ /* 0x001fea0003900000 */
[----:B------:R-:W0:Y:S02]  /*29ee0*/  @!P0 SYNCS.PHASECHK.TRANS64 P0, [R16+URZ+0x22800], R21 ;  /* 0x02280015100085a7 */ /* 0x000e24000800007f */
[----:B0-----:R-:W-:Y:S05]  /*29ef0*/  @!P0 BRA `(.L_x_1681) ;  /* 0xfffffffc00f08947 */ /* 0x001fea000383ffff */
[----:B------:R-:W-:Y:S05]  /*29f00*/  BRA `(.L_x_1978) ;  /* 0xfffffe4400847947 */ /* 0x000fea000383ffff */
.L_x_1689:
[----:B--2---:R2:W3:Y:S02]  /*29f10*/  SYNCS.PHASECHK.TRANS64.TRYWAIT P1, [R8+URZ+0x22830], R3 ;  /* 0x02283003080075a7 */ /* 0x0044e4000802017f */
[----:B---3--:R-:W-:Y:S05]  /*29f20*/  @!P1 NANOSLEEP.SYNCS 0x989680 ;  /* 0x009896800000995d */ /* 0x008fea0003900000 */
[----:B------:R-:W3:Y:S02]  /*29f30*/  @!P1 SYNCS.PHASECHK.TRANS64 P1, [R8+URZ+0x22830], R3 ;  /* 0x02283003080095a7 */ /* 0x000ee4000802007f */
[----:B---3--:R-:W-:Y:S05]  /*29f40*/  @!P1 BRA `(.L_x_1689) ;  /* 0xfffffffc00f09947 */ /* 0x008fea000383ffff */
[----:B------:R-:W-:Y:S05]  /*29f50*/  BRA `(.L_x_1688) ;  /* 0xfffffe7400a87947 */ /* 0x000fea000383ffff */
.L_x_1708:
[----:B--2---:R2:W3:Y:S02]  /*29f60*/  SYNCS.PHASECHK.TRANS64.TRYWAIT P4, [R7+URZ+0x22830], R6 ;  /* 0x02283006070075a7 */ /* 0x0044e4000808017f */
[----:B---3--:R-:W-:Y:S05]  /*29f70*/  @!P4 NANOSLEEP.SYNCS 0x989680 ;  /* 0x009896800000c95d */ /* 0x008fea0003900000 */
[----:B------:R-:W3:Y:S02]  /*29f80*/  @!P4 SYNCS.PHASECHK.TRANS64 P4, [R7+URZ+0x22830], R6 ;  /* 0x022830060700c5a7 */ /* 0x000ee4000808007f */
[----:B---3--:R-:W-:Y:S05]  /*29f90*/  @!P4 BRA `(.L_x_1708) ;  /* 0xfffffffc00f0c947 */ /* 0x008fea000383ffff */
[----:B------:R-:W-:Y:S05]  /*29fa0*/  BRA `(.L_x_1707) ;  /* 0xfffffeb0003c7947 */ /* 0x000fea000383ffff */
.L_x_1712:
[----:B--2---:R2:W3:Y:S02]  /*29fb0*/  SYNCS.PHASECHK.TRANS64.TRYWAIT P3, [R7+URZ+0x22850], R6 ;  /* 0x02285006070075a7 */ /* 0x0044e4000806017f */
[----:B---3--:R-:W-:Y:S05]  /*29fc0*/  @!P3 NANOSLEEP.SYNCS 0x989680 ;  /* 0x009896800000b95d */ /* 0x008fea0003900000 */
[----:B------:R-:W3:Y:S02]  /*29fd0*/  @!P3 SYNCS.PHASECHK.TRANS64 P3, [R7+URZ+0x22850], R6 ;  /* 0x022850060700b5a7 */ /* 0x000ee4000806007f */
[----:B---3--:R-:W-:Y:S05]  /*29fe0*/  @!P3 BRA `(.L_x_1712) ;  /* 0xfffffffc00f0b947 */ /* 0x008fea000383ffff */
[----:B------:R-:W-:Y:S05]  /*29ff0*/  BRA `(.L_x_1709) ;  /* 0xfffffeb400147947 */ /* 0x000fea000383ffff */
.L_x_1733:
[----:B--2---:R2:W3:Y:S02]  /*2a000*/  SYNCS.PHASECHK.TRANS64.TRYWAIT P2, [R7+URZ+0x22830], R6 ;  /* 0x02283006070075a7 */ /* 0x0044e4000804017f */
[----:B---3--:R-:W-:Y:S05]  /*2a010*/  @!P2 NANOSLEEP.SYNCS 0x989680 ;  /* 0x009896800000a95d */ /* 0x008fea0003900000 */
[----:B------:R-:W3:Y:S02]  /*2a020*/  @!P2 SYNCS.PHASECHK.TRANS64 P2, [R7+URZ+0x22830], R6 ;  /* 0x022830060700a5a7 */ /* 0x000ee4000804007f */
[----:B---3--:R-:W-:Y:S05]  /*2a030*/  @!P2 BRA `(.L_x_1733) ;  /* 0xfffffffc00f0a947 */ /* 0x008fea000383ffff */
[----:B------:R-:W-:Y:S05]  /*2a040*/  BRA `(.L_x_1732) ;  /* 0xfffffee800d47947 */ /* 0x000fea000383ffff */
.L_x_1737:
[----:B--2---:R2:W3:Y:S02]  /*2a050*/  SYNCS.PHASECHK.TRANS64.TRYWAIT P1, [R7+URZ+0x22850], R6 ;  /* 0x02285006070075a7 */ /* 0x0044e4000802017f */
[----:B---3--:R-:W-:Y:S05]  /*2a060*/  @!P1 NANOSLEEP.SYNCS 0x989680 ;  /* 0x009896800000995d */ /* 0x008fea0003900000 */
[----:B------:R-:W3:Y:S02]  /*2a070*/  @!P1 SYNCS.PHASECHK.TRANS64 P1, [R7+URZ+0x22850], R6 ;  /* 0x02285006070095a7 */ /* 0x000ee4000802007f */
[----:B---3--:R-:W-:Y:S05]  /*2a080*/  @!P1 BRA `(.L_x_1737) ;  /* 0xfffffffc00f09947 */ /* 0x008fea000383ffff */
[----:B------:R-:W-:Y:S05]  /*2a090*/  BRA `(.L_x_1734) ;  /* 0xfffffeec00b87947 */ /* 0x000fea000383ffff */
.L_x_1746:
[----:B--2---:R2:W3:Y:S02]  /*2a0a0*/  SYNCS.PHASECHK.TRANS64.TRYWAIT P2, [R7+URZ+0x22830], R6 ;  /* 0x02283006070075a7 */ /* 0x0044e4000804017f */
[----:B---3--:R-:W-:Y:S05]  /*2a0b0*/  @!P2 NANOSLEEP.SYNCS 0x989680 ;  /* 0x009896800000a95d */ /* 0x008fea0003900000 */
[----:B------:R-:W3:Y:S02]  /*2a0c0*/  @!P2 SYNCS.PHASECHK.TRANS64 P2, [R7+URZ+0x22830], R6 ;  /* 0x022830060700a5a7 */ /* 0x000ee4000804007f */
[----:B---3--:R-:W-:Y:S05]  /*2a0d0*/  @!P2 BRA `(.L_x_1746) ;  /* 0xfffffffc00f0a947 */ /* 0x008fea000383ffff */
[----:B------:R-:W-:Y:S05]  /*2a0e0*/  BRA `(.L_x_1745) ;  /* 0xffffff1000c07947 */ /* 0x000fea000383ffff */
.L_x_1750:
[----:B--2---:R2:W3:Y:S02]  /*2a0f0*/  SYNCS.PHASECHK.TRANS64.TRYWAIT P1, [R7+URZ+0x22850], R6 ;  /* 0x02285006070075a7 */ /* 0x0044e4000802017f */
[----:B---3--:R-:W-:Y:S05]  /*2a100*/  @!P1 NANOSLEEP.SYNCS 0x989680 ;  /* 0x009896800000995d */ /* 0x008fea0003900000 */
[----:B------:R-:W3:Y:S02]  /*2a110*/  @!P1 SYNCS.PHASECHK.TRANS64 P1, [R7+URZ+0x22850], R6 ;  /* 0x02285006070095a7 */ /* 0x000ee4000802007f */
[----:B---3--:R-:W-:Y:S05]  /*2a120*/  @!P1 BRA `(.L_x_1750) ;  /* 0xfffffffc00f09947 */ /* 0x008fea000383ffff */
[----:B------:R-:W-:Y:S05]  /*2a130*/  BRA `(.L_x_1747) ;  /* 0xffffff1400a47947 */ /* 0x000fea000383ffff */
.L_x_1765:
[----:B--2---:R2:W3:Y:S02]  /*2a140*/  SYNCS.PHASECHK.TRANS64.TRYWAIT P1, [R13+URZ+0x22850], R2 ;  /* 0x022850020d0075a7 */ /* 0x0044e4000802017f */
[----:B---3--:R-:W-:Y:S05]  /*2a150*/  @!P1 NANOSLEEP.SYNCS 0x989680 ;  /* 0x009896800000995d */ /* 0x008fea0003900000 */
[----:B------:R-:W3:Y:S02]  /*2a160*/  @!P1 SYNCS.PHASECHK.TRANS64 P1, [R13+URZ+0x22850], R2 ;  /* 0x022850020d0095a7 */ /* 0x000ee4000802007f */
[----:B---3--:R-:W-:Y:S05]  /*2a170*/  @!P1 BRA `(.L_x_1765) ;  /* 0xfffffffc00f09947 */ /* 0x008fea000383ffff */
[----:B------:R-:W-:Y:S05]  /*2a180*/  BRA `(.L_x_1764) ;  /* 0xffffff4800a07947 */ /* 0x000fea000383ffff */
.L_x_1769:
[----:B------:R-:W-:Y:S01]  /*2a190*/  IMAD.MOV.U32 R12, RZ, RZ, R0 ;  /* 0x000000ffff0c7224 */ /* 0x000fe200078e0000 */
[----:B------:R-:W-:Y:S01]  /*2a1a0*/  SEL R5, R39, R40, P0 ;  /* 0x0000002827057207 */ /* 0x000fe20000000000 */
[----:B------:R-:W-:Y:S01]  /*2a1b0*/  IMAD.MOV.U32 R11, RZ, RZ, 0x1c1f ;  /* 0x00001c1fff0b7424 */ /* 0x000fe200078e00ff */
[----:B------:R-:W-:Y:S01]  /*2a1c0*/  SEL R7, R40, R39, P0 ;  /* 0x0000002728077207 */ /* 0x000fe20000000000 */
[----:B------:R-:W-:Y:S01]  /*2a1d0*/  IMAD.MOV.U32 R15, RZ, RZ, -0x1 ;  /* 0xffffffffff0f7424 */ /* 0x000fe200078e00ff */
[----:B------:R-:W-:Y:S02]  /*2a1e0*/  SEL R9, R35, R36, P0 ;  /* 0x0000002423097207 */ /* 0x000fe40000000000 */
[----:B------:R-:W-:-:S07]  /*2a1f0*/  SEL R25, R36, R35, P0 ;  /* 0x0000002324197207 */ /* 0x000fce0000000000 */
[----:B-1----:R-:W-:Y:S05]  /*2a200*/  WARPSYNC.COLLECTIVE R15, `(.L_x_1979) ;  /* 0x000000000f087348 */ /* 0x002fea0003c00000 */
[----:B------:R0:W2:Y:S02]  /*2a210*/  SHFL.IDX P6, R14, R13, R12, R11 ;  /* 0x0000000c0d0e7389 */ /* 0x0000a400000c000b */
[----:B012---:R-:W-:Y:S01]  /*2a220*/  ENDCOLLECTIVE ;  /* 0x000000000000791b */ /* 0x007fe20003800000 */
.L_x_1979:
        /* <DEDUP_REMOVED lines=8> */
[----:B------:R-:W-:Y:S01]  /*2a2b0*/  SEL R63, R30, R63, P0 ;  /* 0x0000003f1e3f7207 */ /* 0x000fe20000000000 */
[----:B------:R-:W-:Y:S01]  /*2a2c0*/  IMAD.MOV.U32 R12, RZ, RZ, R2 ;  /* 0x000000ffff0c7224 */ /* 0x000fe200078e0002 */
        /* <DEDUP_REMOVED lines=9> */
.L_x_1980:
        /* <DEDUP_REMOVED lines=18> */
.L_x_1981:
[----:B------:R-:W-:Y:S02]  /*2a480*/  SEL R79, R62, R79, P0 ;  /* 0x0000004f3e4f7207 */ /* 0x000fe40000000000 */
[----:B------:R-:W-:Y:S02]  /*2a490*/  SEL R4, R6, R3, P0 ;  /* 0x0000000306047207 */ /* 0x000fe40000000000 */
[----:B------:R-:W-:Y:S01]  /*2a4a0*/  SEL R6, R3, R6, P0 ;  /* 0x0000000603067207 */ /* 0x000fe20000000000 */
[----:B------:R-:W-:Y:S02]  /*2a4b0*/  IMAD.MOV.U32 R13, RZ, RZ, R7 ;  /* 0x000000ffff0d7224 */ /* 0x000fe400078e0007 */
[----:B------:R-:W-:Y:S02]  /*2a4c0*/  IMAD.MOV.U32 R12, RZ, RZ, R2 ;  /* 0x000000ffff0c7224 */ /* 0x000fe400078e0002 */
[----:B------:R-:W-:-:S07]  /*2a4d0*/  IMAD.MOV.U32 R10, RZ, RZ, R14 ;  /* 0x000000ffff0a7224 */ /* 0x000fce00078e000e */
[----:B------:R-:W-:Y:S05]  /*2a4e0*/  WARPSYNC.COLLECTIVE R15, `(.L_x_1982) ;  /* 0x000000000f087348 */ /* 0x000fea0003c00000 */
[----:B------:R0:W1:Y:S02]  /*2a4f0*/  SHFL.IDX P6, R14, R13, R12, R11 ;  /* 0x0000000c0d0e7389 */ /* 0x00006400000c000b */
[----:B01----:R-:W-:Y:S01]  /*2a500*/  ENDCOLLECTIVE ;  /* 0x000000000000791b */ /* 0x003fe20003800000 */
.L_x_1982:
[----:B------:R-:W-:Y:S02]  /*2a510*/  IMAD.MOV.U32 R13, RZ, RZ, R9 ;  /* 0x000000ffff0d7224 */ /* 0x000fe400078e0009 */
[----:B------:R-:W-:Y:S02]  /*2a520*/  IMAD.MOV.U32 R12, RZ, RZ, R0 ;  /* 0x000000ffff0c7224 */ /* 0x000fe400078e0000 */
[----:B------:R-:W-:-:S07]  /*2a530*/  IMAD.MOV.U32 R7, RZ, RZ, R14 ;  /* 0x000000ffff077224 */ /* 0x000fce00078e000e */
[----:B------:R-:W-:Y:S05]  /*2a540*/  WARPSYNC.COLLECTIVE R15, `(.L_x_1983) ;  /* 0x000000000f087348 */ /* 0x000fea0003c00000 */
[----:B------:R0:W1:Y:S02]  /*2a550*/  SHFL.IDX P6, R14, R13, R12, R11 ;  /* 0x0000000c0d0e7389 */ /* 0x00006400000c000b */
[----:B01----:R-:W-:Y:S01]  /*2a560*/  ENDCOLLECTIVE ;  /* 0x000000000000791b */ /* 0x003fe20003800000 */
.L_x_1983:
        /* <DEDUP_REMOVED lines=8> */
.L_x_1984:
[----:B------:R-:W-:Y:S01]  /*2a5f0*/  MOV R13, R27 ;  /* 0x0000001b000d7202 */ /* 0x000fe20000000f00 */
[----:B------:R-:W-:Y:S02]  /*2a600*/  IMAD.MOV.U32 R12, RZ, RZ, R0 ;  /* 0x000000ffff0c7224 */ /* 0x000fe400078e0000 */
[----:B------:R-:W-:-:S07]  /*2a610*/  IMAD.MOV.U32 R20, RZ, RZ, R14 ;  /* 0x000000ffff147224 */ /* 0x000fce00078e000e */
[----:B------:R-:W-:Y:S05]  /*2a620*/  WARPSYNC.COLLECTIVE R15, `(.L_x_1985) ;  /* 0x000000000f087348 */ /* 0x000fea0003c00000 */
[----:B------:R0:W1:Y:S02]  /*2a630*/  SHFL.IDX P6, R14, R13, R12, R11 ;  /* 0x0000000c0d0e7389 */ /* 0x00006400000c000b */
[----:B01----:R-:W-:Y:S01]  /*2a640*/  ENDCOLLECTIVE ;  /* 0x000000000000791b */ /* 0x003fe20003800000 */
.L_x_1985:
[----:B------:R-:W-:Y:S02]  /*2a650*/  IMAD.MOV.U32 R13, RZ, RZ, R29 ;  /* 0x000000ffff0d7224 */ /* 0x000fe400078e001d */
[----:B------:R-:W-:Y:S02]  /*2a660*/  IMAD.MOV.U32 R12, RZ, RZ, R2 ;  /* 0x000000ffff0c7224 */ /* 0x000fe400078e0002 */
[----:B------:R-:W-:-:S07]  /*2a670*/  IMAD.MOV.U32 R26, RZ, RZ, R14 ;  /* 0x000000ffff1a7224 */ /* 0x000fce00078e000e */
[----:B------:R-:W-:Y:S05]  /*2a680*/  WARPSYNC.COLLECTIVE R15, `(.L_x_1986) ;  /* 0x000000000f087348 */ /* 0x000fea0003c00000 */
[----:B------:R0:W1:Y:S02]  /*2a690*/  SHFL.IDX P6, R14, R13, R12, R11 ;  /* 0x0000000c0d0e7389 */ /* 0x00006400000c000b */
[----:B01----:R-:W-:Y:S01]  /*2a6a0*/  ENDCOLLECTIVE ;  /* 0x000000000000791b */ /* 0x003fe20003800000 */
.L_x_1986:
[----:B------:R-:W-:Y:S02]  /*2a6b0*/  IMAD.MOV.U32 R13, RZ, RZ, R31 ;  /* 0x000000ffff0d7224 */ /* 0x000fe400078e001f */
[----:B------:R-:W-:Y:S02]  /*2a6c0*/  IMAD.MOV.U32 R12, RZ, RZ, R0 ;  /* 0x000000ffff0c7224 */ /* 0x000fe400078e0000 */
[----:B------:R-:W-:-:S07]  /*2a6d0*/  IMAD.MOV.U32 R29, RZ, RZ, R14 ;  /* 0x000000ffff1d7224 */ /* 0x000fce00078e000e */
[----:B------:R-:W-:Y:S05]  /*2a6e0*/  WARPSYNC.COLLECTIVE R15, `(.L_x_1987) ;  /* 0x000000000f087348 */ /* 0x000fea0003c00000 */
[----:B------:R0:W1:Y:S02]  /*2a6f0*/  SHFL.IDX P6, R14, R13, R12, R11 ;  /* 0x0000000c0d0e7389 */ /* 0x00006400000c000b */
[----:B01----:R-:W-:Y:S01]  /*2a700*/  ENDCOLLECTIVE ;  /* 0x000000000000791b */ /* 0x003fe20003800000 */
.L_x_1987:
        /* <DEDUP_REMOVED lines=8> */
.L_x_1988:
[----:B------:R-:W-:Y:S01]  /*2a790*/  MOV R13, R35 ;  /* 0x00000023000d7202 */ /* 0x000fe20000000f00 */
[----:B------:R-:W-:Y:S02]  /*2a7a0*/  IMAD.MOV.U32 R12, RZ, RZ, R0 ;  /* 0x000000ffff0c7224 */ /* 0x000fe400078e0000 */
[----:B------:R-:W-:-:S07]  /*2a7b0*/  IMAD.MOV.U32 R33, RZ, RZ, R14 ;  /* 0x000000ffff217224 */ /* 0x000fce00078e000e */
[----:B------:R-:W-:Y:S05]  /*2a7c0*/  WARPSYNC.COLLECTIVE R15, `(.L_x_1989) ;  /* 0x000000000f087348 */ /* 0x000fea0003c00000 */
[----:B------:R0:W1:Y:S02]  /*2a7d0*/  SHFL.IDX P6, R14, R13, R12, R11 ;  /* 0x0000000c0d0e7389 */ /* 0x00006400000c000b */
[----:B01----:R-:W-:Y:S01]  /*2a7e0*/  ENDCOLLECTIVE ;  /* 0x000000000000791b */ /* 0x003fe20003800000 */
.L_x_1989:
        /* <DEDUP_REMOVED lines=8> */
.L_x_1990:
[----:B------:R-:W-:Y:S02]  /*2a870*/  IMAD.MOV.U32 R13, RZ, RZ, R39 ;  /* 0x000000ffff0d7224 */ /* 0x000fe400078e0027 */
[----:B------:R-:W-:Y:S02]  /*2a880*/  IMAD.MOV.U32 R12, RZ, RZ, R0 ;  /* 0x000000ffff0c7224 */ /* 0x000fe400078e0000 */
[----:B------:R-:W-:-:S07]  /*2a890*/  IMAD.MOV.U32 R37, RZ, RZ, R14 ;  /* 0x000000ffff257224 */ /* 0x000fce00078e000e */
[----:B------:R-:W-:Y:S05]  /*2a8a0*/  WARPSYNC.COLLECTIVE R15, `(.L_x_1991) ;  /* 0x000000000f087348 */ /* 0x000fea0003c00000 */
[----:B------:R0:W1:Y:S02]  /*2a8b0*/  SHFL.IDX P6, R14, R13, R12, R11 ;  /* 0x0000000c0d0e7389 */ /* 0x00006400000c000b */
[----:B01----:R-:W-:Y:S01]  /*2a8c0*/  ENDCOLLECTIVE ;  /* 0x000000000000791b */ /* 0x003fe20003800000 */
.L_x_1991:
        /* <DEDUP_REMOVED lines=8> */
.L_x_1992:
[----:B------:R-:W-:Y:S01]  /*2a950*/  MOV R13, R43 ;  /* 0x0000002b000d7202 */ /* 0x000fe20000000f00 */
[----:B------:R-:W-:Y:S02]  /*2a960*/  IMAD.MOV.U32 R12, RZ, RZ, R0 ;  /* 0x000000ffff0c7224 */ /* 0x000fe400078e0000 */
[----:B------:R-:W-:-:S07]  /*2a970*/  IMAD.MOV.U32 R41, RZ, RZ, R14 ;  /* 0x000000ffff297224 */ /* 0x000fce00078e000e */
[----:B------:R-:W-:Y:S05]  /*2a980*/  WARPSYNC.COLLECTIVE R15, `(.L_x_1993) ;  /* 0x000000000f087348 */ /* 0x000fea0003c00000 */
[----:B------:R0:W1:Y:S02]  /*2a990*/  SHFL.IDX P6, R14, R13, R12, R11 ;  /* 0x0000000c0d0e7389 */ /* 0x00006400000c000b */
[----:B01----:R-:W-:Y:S01]  /*2a9a0*/  ENDCOLLECTIVE ;  /* 0x000000000000791b */ /* 0x003fe20003800000 */
.L_x_1993:
        /* <DEDUP_REMOVED lines=8> */
.L_x_1994:
[----:B------:R-:W-:Y:S02]  /*2aa30*/  IMAD.MOV.U32 R13, RZ, RZ, R49 ;  /* 0x000000ffff0d7224 */ /* 0x000fe400078e0031 */
[----:B------:R-:W-:Y:S02]  /*2aa40*/  IMAD.MOV.U32 R12, RZ, RZ, R0 ;  /* 0x000000ffff0c7224 */ /* 0x000fe400078e0000 */
[----:B------:R-:W-:-:S07]  /*2aa50*/  IMAD.MOV.U32 R45, RZ, RZ, R14 ;  /* 0x000000ffff2d7224 */ /* 0x000fce00078e000e */
[----:B------:R-:W-:Y:S05]  /*2aa60*/  WARPSYNC.COLLECTIVE R15, `(.L_x_1995) ;  /* 0x000000000f087348 */ /* 0x000fea0003c00000 */
[----:B------:R0:W1:Y:S02]  /*2aa70*/  SHFL.IDX P6, R14, R13, R12, R11 ;  /* 0x0000000c0d0e7389 */ /* 0x00006400000c000b */
[----:B01----:R-:W-:Y:S01]  /*2aa80*/  ENDCOLLECTIVE ;  /* 0x000000000000791b */ /* 0x003fe20003800000 */
.L_x_1995:
        /* <DEDUP_REMOVED lines=8> */
.L_x_1996:
[----:B------:R-:W-:Y:S01]  /*2ab10*/  MOV R13, R53 ;  /* 0x00000035000d7202 */ /* 0x000fe20000000f00 */
[----:B------:R-:W-:Y:S02]  /*2ab20*/  IMAD.MOV.U32 R12, RZ, RZ, R0 ;  /* 0x000000ffff0c7224 */ /* 0x000fe400078e0000 */
[----:B------:R-:W-:-:S07]  /*2ab30*/  IMAD.MOV.U32 R44, RZ, RZ, R14 ;  /* 0x000000ffff2c7224 */ /* 0x000fce00078e000e */
[----:B------:R-:W-:Y:S05]  /*2ab40*/  WARPSYNC.COLLECTIVE R15, `(.L_x_1997) ;  /* 0x000000000f087348 */ /* 0x000fea0003c00000 */
[----:B------:R0:W1:Y:S02]  /*2ab50*/  SHFL.IDX P6, R14, R13, R12, R11 ;  /* 0x0000000c0d0e7389 */ /* 0x00006400000c000b */
[----:B01----:R-:W-:Y:S01]  /*2ab60*/  ENDCOLLECTIVE ;  /* 0x000000000000791b */ /* 0x003fe20003800000 */
.L_x_1997:
        /* <DEDUP_REMOVED lines=8> */
.L_x_1998:
[----:B------:R-:W-:Y:S02]  /*2abf0*/  IMAD.MOV.U32 R13, RZ, RZ, R57 ;  /* 0x000000ffff0d7224 */ /* 0x000fe400078e0039 */
[----:B------:R-:W-:Y:S02]  /*2ac00*/  IMAD.MOV.U32 R12, RZ, RZ, R0 ;  /* 0x000000ffff0c7224 */ /* 0x000fe400078e0000 */
[----:B------:R-:W-:-:S07]  /*2ac10*/  IMAD.MOV.U32 R48, RZ, RZ, R14 ;  /* 0x000000ffff307224 */ /* 0x000fce00078e000e */
[----:B------:R-:W-:Y:S05]  /*2ac20*/  WARPSYNC.COLLECTIVE R15, `(.L_x_1999) ;  /* 0x000000000f087348 */ /* 0x000fea0003c00000 */
[----:B------:R0:W1:Y:S02]  /*2ac30*/  SHFL.IDX P6, R14, R13, R12, R11 ;  /* 0x0000000c0d0e7389 */ /* 0x00006400000c000b */
[----:B01----:R-:W-:Y:S01]  /*2ac40*/  ENDCOLLECTIVE ;  /* 0x000000000000791b */ /* 0x003fe20003800000 */
.L_x_1999:
[----:B------:R-:W-:Y:S02]  /*2ac50*/  IMAD.MOV.U32 R13, RZ, RZ, R59 ;  /* 0x000000ffff0d7224 */ /* 0x000fe400078e003b */
[----:B------:R-:W-:Y:S02]  /*2ac60*/  IMAD.MOV.U32 R12, RZ, RZ, R2 ;  /* 0x000000ffff0c7224 */ /* 0x000fe400078e0002 */
[----:B------:R-:W-:-:S07]  /*2ac70*/  IMAD.MOV.U32 R57, RZ, RZ, R14 ;  /* 0x000000ffff397224 */ /* 0x000fce00078e000e */
[----:B------:R-:W-:Y:S05]  /*2ac80*/  WARPSYNC.COLLECTIVE R15, `(.L_x_2000) ;  /* 0x000000000f087348 */ /* 0x000fea0003c00000 */
[----:B------:R0:W1:Y:S02]  /*2ac90*/  SHFL.IDX P6, R14, R13, R12, R11 ;  /* 0x0000000c0d0e7389 */ /* 0x00006400000c000b */
[----:B01----:R-:W-:Y:S01]  /*2aca0*/  ENDCOLLECTIVE ;  /* 0x000000000000791b */ /* 0x003fe20003800000 */
.L_x_2000:
[----:B------:R-:W-:Y:S01]  /*2acb0*/  MOV R13, R61 ;  /* 0x0000003d000d7202 */ /* 0x000fe20000000f00 */
[----:B------:R-:W-:Y:S02]  /*2acc0*/  IMAD.MOV.U32 R12, RZ, RZ, R0 ;  /* 0x000000ffff0c7224 */ /* 0x000fe400078e0000 */
[----:B------:R-:W-:-:S07]  /*2acd0*/  IMAD.MOV.U32 R50, RZ, RZ, R14 ;  /* 0x000000ffff327224 */ /* 0x000fce00078e000e */
[----:B------:R-:W-:Y:S05]  /*2ace0*/  WARPSYNC.COLLECTIVE R15, `(.L_x_2001) ;  /* 0x000000000f087348 */ /* 0x000fea0003c00000 */
[----:B------:R0:W1:Y:S02]  /*2acf0*/  SHFL.IDX P6, R14, R13, R12, R11 ;  /* 0x0000000c0d0e7389 */ /* 0x00006400000c000b */
[----:B01----:R-:W-:Y:S01]  /*2ad00*/  ENDCOLLECTIVE ;  /* 0x000000000000791b */ /* 0x003fe20003800000 */
.L_x_2001:
[----:B------:R-:W-:Y:S02]  /*2ad10*/  IMAD.MOV.U32 R13, RZ, RZ, R63 ;  /* 0x000000ffff0d7224 */ /* 0x000fe400078e003f */
[----:B------:R-:W-:Y:S02]  /*2ad20*/  IMAD.MOV.U32 R12, RZ, RZ, R2 ;  /* 0x000000ffff0c7224 */ /* 0x000fe400078e0002 */
[----:B------:R-:W-:-:S07]  /*2ad30*/  IMAD.MOV.U32 R27, RZ, RZ, R14 ;  /* 0x000000ffff1b7224 */ /* 0x000fce00078e000e */
[----:B------:R-:W-:Y:S05]  /*2ad40*/  WARPSYNC.COLLECTIVE R15, `(.L_x_2002) ;  /* 0x000000000f087348 */ /* 0x000fea0003c00000 */
[----:B------:R0:W1:Y:S02]  /*2ad50*/  SHFL.IDX P6, R14, R13, R12, R11 ;  /* 0x0000000c0d0e7389 */ /* 0x00006400000c000b */
[----:B01----:R-:W-:Y:S01]  /*2ad60*/  ENDCOLLECTIVE ;  /* 0x000000000000791b */ /* 0x003fe20003800000 */
.L_x_2002:
[----:B------:R-:W-:Y:S02]  /*2ad70*/  IMAD.MOV.U32 R13, RZ, RZ, R65 ;  /* 0x000000ffff0d7224 */ /* 0x000fe400078e0041 */
[----:B------:R-:W-:Y:S02]  /*2ad80*/  IMAD.MOV.U32 R12, RZ, RZ, R0 ;  /* 0x000000ffff0c7224 */ /* 0x000fe400078e0000 */
[----:B------:R-:W-:-:S07]  /*2ad90*/  IMAD.MOV.U32 R52, RZ, RZ, R14 ;  /* 0x000000ffff347224 */ /* 0x000fce00078e000e */
[----:B------:R-:W-:Y:S05]  /*2ada0*/  WARPSYNC.COLLECTIVE R15, `(.L_x_2003) ;  /* 0x000000000f087348 */ /* 0x000fea0003c00000 */
[----:B------:R0:W1:Y:S02]  /*2adb0*/  SHFL.IDX P6, R14, R13, R12, R11 ;  /* 0x0000000c0d0e7389 */ /* 0x00006400000c000b */
[----:B01----:R-:W-:Y:S01]  /*2adc0*/  ENDCOLLECTIVE ;  /* 0x000000000000791b */ /* 0x003fe20003800000 */
.L_x_2003:
        /* <DEDUP_REMOVED lines=8> */
.L_x_2004:
[----:B------:R-:W-:Y:S01]  /*2ae50*/  MOV R13, R69 ;  /* 0x00000045000d7202 */ /* 0x000fe20000000f00 */
[----:B------:R-:W-:Y:S02]  /*2ae60*/  IMAD.MOV.U32 R12, RZ, RZ, R0 ;  /* 0x000000ffff0c7224 */ /* 0x000fe400078e0000 */
[----:B------:R-:W-:-:S07]  /*2ae70*/  IMAD.MOV.U32 R54, RZ, RZ, R14 ;  /* 0x000000ffff367224 */ /* 0x000fce00078e000e */
[----:B------:R-:W-:Y:S05]  /*2ae80*/  WARPSYNC.COLLECTIVE R15, `(.L_x_2005) ;  /* 0x000000000f087348 */ /* 0x000fea0003c00000 */
[----:B------:R0:W1:Y:S02]  /*2ae90*/  SHFL.IDX P6, R14, R13, R12, R11 ;  /* 0x0000000c0d0e7389 */ /* 0x00006400000c000b */
[----:B01----:R-:W-:Y:S01]  /*2aea0*/  ENDCOLLECTIVE ;  /* 0x000000000000791b */ /* 0x003fe20003800000 */
.L_x_2005:
        /* <DEDUP_REMOVED lines=8> */
.L_x_2006:
[----:B------:R-:W-:Y:S02]  /*2af30*/  IMAD.MOV.U32 R13, RZ, RZ, R73 ;  /* 0x000000ffff0d7224 */ /* 0x000fe400078e0049 */
[----:B------:R-:W-:Y:S02]  /*2af40*/  IMAD.MOV.U32 R12, RZ, RZ, R0 ;  /* 0x000000ffff0c7224 */ /* 0x000fe400078e0000 */
[----:B------:R-:W-:-:S07]  /*2af50*/  IMAD.MOV.U32 R60, RZ, RZ, R14 ;  /* 0x000000ffff3c7224 */ /* 0x000fce00078e000e */
[----:B------:R-:W-:Y:S05]  /*2af60*/  WARPSYNC.COLLECTIVE R15, `(.L_x_2007) ;  /* 0x000000000f087348 */ /* 0x000fea0003c00000 */
[----:B------:R0:W1:Y:S02]  /*2af70*/  SHFL.IDX P6, R14, R13, R12, R11 ;  /* 0x0000000c0d0e7389 */ /* 0x00006400000c000b */
[----:B01----:R-:W-:Y:S01]  /*2af80*/  ENDCOLLECTIVE ;  /* 0x000000000000791b */ /* 0x003fe20003800000 */
.L_x_2007:
        /* <DEDUP_REMOVED lines=8> */
.L_x_2008:
[----:B------:R-:W-:Y:S01]  /*2b010*/  MOV R13, R77 ;  /* 0x0000004d000d7202 */ /* 0x000fe20000000f00 */
[----:B------:R-:W-:Y:S02]  /*2b020*/  IMAD.MOV.U32 R12, RZ, RZ, R0 ;  /* 0x000000ffff0c7224 */ /* 0x000fe400078e0000 */
[----:B------:R-:W-:-:S07]  /*2b030*/  IMAD.MOV.U32 R62, RZ, RZ, R14 ;  /* 0x000000ffff3e7224 */ /* 0x000fce00078e000e */
[----:B------:R-:W-:Y:S05]  /*2b040*/  WARPSYNC.COLLECTIVE R15, `(.L_x_2009) ;  /* 0x000000000f087348 */ /* 0x000fea0003c00000 */
[----:B------:R0:W1:Y:S02]  /*2b050*/  SHFL.IDX P6, R14, R13, R12, R11 ;  /* 0x0000000c0d0e7389 */ /* 0x00006400000c000b */
[----:B01----:R-:W-:Y:S01]  /*2b060*/  ENDCOLLECTIVE ;  /* 0x000000000000791b */ /* 0x003fe20003800000 */
.L_x_2009:
[----:B------:R-:W-:Y:S02]  /*2b070*/  SEL R37, R73, R62, P0 ;  /* 0x0000003e49257207 */ /* 0x000fe40000000000 */
[----:B------:R-:W-:Y:S01]  /*2b080*/  SEL R39, R62, R73, P0 ;  /* 0x000000493e277207 */ /* 0x000fe20000000000 */
[----:B------:R-:W-:Y:S02]  /*2b090*/  IMAD.MOV.U32 R13, RZ, RZ, R79 ;  /* 0x000000ffff0d7224 */ /* 0x000fe400078e004f */
[----:B------:R-:W-:Y:S02]  /*2b0a0*/  IMAD.MOV.U32 R12, RZ, RZ, R2 ;  /* 0x000000ffff0c7224 */ /* 0x000fe400078e0002 */
[----:B------:R-:W-:Y:S02]  /*2b0b0*/  IMAD.MOV.U32 R2, RZ, RZ, RZ ;  /* 0x000000ffff027224 */ /* 0x000fe400078e00ff */
[----:B------:R-:W-:-:S07]  /*2b0c0*/  IMAD.MOV.U32 R77, RZ, RZ, R14 ;  /* 0x000000ffff4d7224 */ /* 0x000fce00078e000e */
[----:B------:R-:W-:Y:S05]  /*2b0d0*/  WARPSYNC.COLLECTIVE R15, `(.L_x_2010) ;  /* 0x000000000f087348 */ /* 0x000fea0003c00000 */
[----:B------:R0:W1:Y:S02]  /*2b0e0*/  SHFL.IDX P6, R14, R13, R12, R11 ;  /* 0x0000000c0d0e7389 */ /* 0x00006400000c000b */
[----:B01----:R-:W-:Y:S01]  /*2b0f0*/  ENDCOLLECTIVE ;  /* 0x000000000000791b */ /* 0x003fe20003800000 */
.L_x_2010:
        /* <DEDUP_REMOVED lines=8> */
.L_x_1781:
[----:B------:R-:W-:Y:S02]  /*2b180*/  IMAD.MOV.U32 R13, RZ, RZ, R3 ;  /* 0x000000ffff0d7224 */ /* 0x000fe400078e0003 */
[----:B------:R-:W-:Y:S02]  /*2b190*/  IMAD.MOV.U32 R12, RZ, RZ, RZ ;  /* 0x000000ffff0c7224 */ /* 0x000fe400078e00ff */
[----:B------:R-:W-:Y:S02]  /*2b1a0*/  IMAD.MOV.U32 R11, RZ, RZ, 0x181f ;  /* 0x0000181fff0b7424 */ /* 0x000fe400078e00ff */
[----:B------:R-:W-:-:S07]  /*2b1b0*/  IMAD.MOV.U32 R15, RZ, RZ, -0x1 ;  /* 0xffffffffff0f7424 */ /* 0x000fce00078e00ff */
[----:B-123--:R-:W-:Y:S05]  /*2b1c0*/  WARPSYNC.COLLECTIVE R15, `(.L_x_2012) ;  /* 0x000000000f087348 */ /* 0x00efea0003c00000 */
[----:B------:R0:W4:Y:S02]  /*2b1d0*/  SHFL.IDX P6, R14, R13, R12, R11 ;  /* 0x0000000c0d0e7389 */ /* 0x00012400000c000b */
[----:B01234-:R-:W-:Y:S01]  /*2b1e0*/  ENDCOLLECTIVE ;  /* 0x000000000000791b */ /* 0x01ffe20003800000 */
.L_x_2012:
[----:B------:R-:W-:Y:S01]  /*2b1f0*/  MOV R13, R2 ;  /* 0x00000002000d7202 */ /* 0x000fe20000000f00 */
[----:B------:R-:W-:-:S07]  /*2b200*/  IMAD.MOV.U32 R0, RZ, RZ, R14 ;  /* 0x000000ffff007224 */ /* 0x000fce00078e000e */
[----:B------:R-:W-:Y:S05]  /*2b210*/  WARPSYNC.COLLECTIVE R15, `(.L_x_2013) ;  /* 0x000000000f087348 */ /* 0x000fea0003c00000 */
[----:B------:R0:W1:Y:S02]  /*2b220*/  SHFL.IDX P6, R14, R13, R12, R11 ;  /* 0x0000000c0d0e7389 */ /* 0x00006400000c000b */
[----:B01----:R-:W-:Y:S01]  /*2b230*/  ENDCOLLECTIVE ;  /* 0x000000000000791b */ /* 0x003fe20003800000 */
.L_x_2013:
[----:B------:R-:W-:Y:S05]  /*2b240*/  BRA `(.L_x_2014) ;  /* 0xffffff6400847947 */ /* 0x000fea000383ffff */
.L_x_1784:
[----:B------:R-:W-:Y:S01]  /*2b250*/  BSSY B1, `(.L_x_2015) ;  /* 0x0000008000017945 */ /* 0x000fe20003800000 */
[----:B------:R-:W-:Y:S02]  /*2b260*/  IMAD.MOV.U32 R13, RZ, RZ, R3 ;  /* 0x000000ffff0d7224 */ /* 0x000fe400078e0003 */
[----:B------:R-:W-:Y:S02]  /*2b270*/  IMAD.MOV.U32 R12, RZ, RZ, 0x1 ;  /* 0x00000001ff0c7424 */ /* 0x000fe400078e00ff */
[----:B------:R-:W-:Y:S02]  /*2b280*/  IMAD.MOV.U32 R11, RZ, RZ, 0x181f ;  /* 0x0000181fff0b7424 */ /* 0x000fe400078e00ff */
[----:B0-----:R-:W-:-:S07]  /*2b290*/  IMAD.MOV.U32 R15, RZ, RZ, -0x1 ;  /* 0xffffffffff0f7424 */ /* 0x001fce00078e00ff */
[----:B-1234-:R-:W-:Y:S05]  /*2b2a0*/  WARPSYNC.COLLECTIVE R15, `(.L_x_2016) ;  /* 0x000000000f087348 */ /* 0x01efea0003c00000 */
[----:B------:R0:W0:Y:S02]  /*2b2b0*/  SHFL.IDX P6, R14, R13, R12, R11 ;  /* 0x0000000c0d0e7389 */ /* 0x00002400000c000b */
[----:B01234-:R-:W-:Y:S01]  /*2b2c0*/  ENDCOLLECTIVE ;  /* 0x000000000000791b */ /* 0x01ffe20003800000 */
.L_x_2016:
[----:B------:R-:W-:Y:S05]  /*2b2d0*/  BSYNC B1 ;  /* 0x0000000000017941 */ /* 0x000fea0003800000 */
.L_x_2015:
[----:B------:R-:W-:Y:S02]  /*2b2e0*/  IMAD.MOV.U32 R13, RZ, RZ, R2 ;  /* 0x000000ffff0d7224 */ /* 0x000fe400078e0002 */
[----:B------:R-:W-:Y:S02]  /*2b2f0*/  IMAD.MOV.U32 R12, RZ, RZ, 0x1 ;  /* 0x00000001ff0c7424 */ /* 0x000fe400078e00ff */
[----:B------:R-:W-:Y:S02]  /*2b300*/  IMAD.MOV.U32 R11, RZ, RZ, 0x181f ;  /* 0x0000181fff0b7424 */ /* 0x000fe400078e00ff */
[----:B------:R-:W-:Y:S02]  /*2b310*/  IMAD.MOV.U32 R15, RZ, RZ, -0x1 ;  /* 0xffffffffff0f7424 */ /* 0x000fe400078e00ff */
[----:B------:R-:W-:-:S07]  /*2b320*/  IMAD.MOV.U32 R0, RZ, RZ, R14 ;  /* 0x000000ffff007224 */ /* 0x000fce00078e000e */
[----:B------:R-:W-:Y:S05]  /*2b330*/  WARPSYNC.COLLECTIVE R15, `(.L_x_2017) ;  /* 0x000000000f087348 */ /* 0x000fea0003c00000 */
[----:B------:R0:W1:Y:S02]  /*2b340*/  SHFL.IDX P6, R14, R13, R12, R11 ;  /* 0x0000000c0d0e7389 */ /* 0x00006400000c000b */
[----:B01----:R-:W-:Y:S01]  /*2b350*/  ENDCOLLECTIVE ;  /* 0x000000000000791b */ /* 0x003fe20003800000 */
.L_x_2017:
[----:B------:R-:W-:Y:S05]  /*2b360*/  BRA `(.L_x_2018) ;  /* 0xffffff6400887947 */ /* 0x000fea000383ffff */
.L_x_1787:
[----:B------:R-:W-:Y:S01]  /*2b370*/  BSSY B1, `(.L_x_2019) ;  /* 0x0000008000017945 */ /* 0x000fe20003800000 */
[----:B------:R-:W-:Y:S01]  /*2b380*/  IMAD.MOV.U32 R13, RZ, RZ, R3 ;  /* 0x000000ffff0d7224 */ /* 0x000fe200078e0003 */
[----:B------:R-:W-:Y:S01]  /*2b390*/  MOV R11, 0x181f ;  /* 0x0000181f000b7802 */ /* 0x000fe20000000f00 */
[----:B------:R-:W-:Y:S02]  /*2b3a0*/  IMAD.MOV.U32 R12, RZ, RZ, 0x2 ;  /* 0x00000002ff0c7424 */ /* 0x000fe400078e00ff */
[----:B0-----:R-:W-:-:S07]  /*2b3b0*/  IMAD.MOV.U32 R15, RZ, RZ, -0x1 ;  /* 0xffffffffff0f7424 */ /* 0x001fce00078e00ff */
[----:B-1234-:R-:W-:Y:S05]  /*2b3c0*/  WARPSYNC.COLLECTIVE R15, `(.L_x_2020) ;  /* 0x000000000f087348 */ /* 0x01efea0003c00000 */
[----:B------:R0:W0:Y:S02]  /*2b3d0*/  SHFL.IDX P6, R14, R13, R12, R11 ;  /* 0x0000000c0d0e7389 */ /* 0x00002400000c000b */
[----:B01234-:R-:W-:Y:S01]  /*2b3e0*/  ENDCOLLECTIVE ;  /* 0x000000000000791b */ /* 0x01ffe20003800000 */
.L_x_2020:
[----:B------:R-:W-:Y:S05]  /*2b3f0*/  BSYNC B1 ;  /* 0x0000000000017941 */ /* 0x000fea0003800000 */
.L_x_2019:
        /* <DEDUP_REMOVED lines=8> */
.L_x_2021:
[----:B------:R-:W-:Y:S05]  /*2b480*/  BRA `(.L_x_2022) ;  /* 0xffffff6400887947 */ /* 0x000fea000383ffff */
.L_x_1790:
        /* <DEDUP_REMOVED lines=8> */
.L_x_2024:
[----:B------:R-:W-:Y:S05]  /*2b510*/  BSYNC B1 ;  /* 0x0000000000017941 */ /* 0x000fea0003800000 */
.L_x_2023:
[----:B------:R-:W-:Y:S01]  /*2b520*/  MOV R13, R2 ;  /* 0x00000002000d7202 */ /* 0x000fe20000000f00 */
[----:B------:R-:W-:Y:S02]  /*2b530*/  IMAD.MOV.U32 R12, RZ, RZ, 0x3 ;  /* 0x00000003ff0c7424 */ /* 0x000fe400078e00ff */
[----:B------:R-:W-:Y:S02]  /*2b540*/  IMAD.MOV.U32 R11, RZ, RZ, 0x181f ;  /* 0x0000181fff0b7424 */ /* 0x000fe400078e00ff */
[----:B------:R-:W-:Y:S02]  /*2b550*/  IMAD.MOV.U32 R15, RZ, RZ, -0x1 ;  /* 0xffffffffff0f7424 */ /* 0x000fe400078e00ff */
[----:B------:R-:W-:-:S07]  /*2b560*/  IMAD.MOV.U32 R0, RZ, RZ, R14 ;  /* 0x000000ffff007224 */ /* 0x000fce00078e000e */
[----:B------:R-:W-:Y:S05]  /*2b570*/  WARPSYNC.COLLECTIVE R15, `(.L_x_2025) ;  /* 0x000000000f087348 */ /* 0x000fea0003c00000 */
[----:B------:R0:W1:Y:S02]  /*2b580*/  SHFL.IDX P6, R14, R13, R12, R11 ;  /* 0x0000000c0d0e7389 */ /* 0x00006400000c000b */
[----:B01----:R-:W-:Y:S01]  /*2b590*/  ENDCOLLECTIVE ;  /* 0x000000000000791b */ /* 0x003fe20003800000 */
.L_x_2025:
[----:B------:R-:W-:Y:S05]  /*2b5a0*/  BRA `(.L_x_2026) ;  /* 0xffffff6400887947 */ /* 0x000fea000383ffff */
.L_x_1814:
[----:B------:R-:W0:Y:S01]  /*2b5b0*/  S2R R5, SR_TID.X ;  /* 0x0000000000057919 */ /* 0x000e220000002100 */
[----:B------:R-:W-:Y:S01]  /*2b5c0*/  BSSY B1, `(.L_x_2027) ;  /* 0x000000a000017945 */ /* 0x000fe20003800000 */
[----:B------:R-:W-:Y:S02]  /*2b5d0*/  IMAD.MOV.U32 R12, RZ, RZ, RZ ;  /* 0x000000ffff0c7224 */ /* 0x000fe400078e00ff */
[----:B------:R-:W-:Y:S02]  /*2b5e0*/  IMAD.MOV.U32 R11, RZ, RZ, 0x1f ;  /* 0x0000001fff0b7424 */ /* 0x000fe400078e00ff */
[----:B------:R-:W-:Y:S01]  /*2b5f0*/  IMAD.MOV.U32 R15, RZ, RZ, -0x1 ;  /* 0xffffffffff0f7424 */ /* 0x000fe200078e00ff */
[----:B0-----:R-:W-:-:S04]  /*2b600*/  SHF.R.U32.HI R5, RZ, 0x5, R5 ;  /* 0x00000005ff057819 */ /* 0x001fc80000011605 */
[----:B------:R-:W-:-:S05]  /*2b610*/  LOP3.LUT R5, R5, 0x3, RZ, 0xc0, !PT ;  /* 0x0000000305057812 */ /* 0x000fca00078ec0ff */
[----:B------:R-:W-:-:S07]  /*2b620*/  IMAD.MOV.U32 R13, RZ, RZ, R5 ;  /* 0x000000ffff0d7224 */ /* 0x000fce00078e0005 */
[----:B------:R-:W-:Y:S05]  /*2b630*/  WARPSYNC.COLLECTIVE R15, `(.L_x_2028) ;  /* 0x000000000f087348 */ /* 0x000fea0003c00000 */
[----:B------:R0:W1:Y:S02]  /*2b640*/  SHFL.IDX P6, R14, R13, R12, R11 ;  /* 0x0000000c0d0e7389 */ /* 0x00006400000c000b */
[----:B01----:R-:W-:Y:S01]  /*2b650*/  ENDCOLLECTIVE ;  /* 0x000000000000791b */ /* 0x003fe20003800000 */
.L_x_2028:
[----:B------:R-:W-:Y:S05]  /*2b660*/  BSYNC B1 ;  /* 0x0000000000017941 */ /* 0x000fea0003800000 */
.L_x_2027:
[----:B------:R-:W-:Y:S05]  /*2b670*/  BRA `(.L_x_2029) ;  /* 0xffffff7c00e07947 */ /* 0x000fea000383ffff */
.L_x_1816:
[----:B------:R-:W-:Y:S01]  /*2b680*/  BSSY B1, `(.L_x_2030) ;  /* 0x0000006000017945 */ /* 0x000fe20003800000 */
[----:B------:R-:W-:-:S07]  /*2b690*/  IMAD.MOV.U32 R15, RZ, RZ, -0x1 ;  /* 0xffffffffff0f7424 */ /* 0x000fce00078e00ff */
[----:B0-----:R-:W-:Y:S05]  /*2b6a0*/  WARPSYNC.COLLECTIVE R15, `(.L_x_2031) ;  /* 0x000000000f0c7348 */ /* 0x001fea0003c00000 */
[----:B------:R-:W-:Y:S02]  /*2b6b0*/  ELECT P6, UR62, PT ;  /* 0x00000000003e782f */ /* 0x000fe400038c0000 */
[----:B------:R-:W-:Y:S01]  /*2b6c0*/  MOV R14, UR62 ;  /* 0x0000003e000e7c02 */ /* 0x000fe20008000f00 */
[----:B0-----:R-:W-:Y:S10]  /*2b6d0*/  ENDCOLLECTIVE ;  /* 0x000000000000791b */ /* 0x001ff40003800000 */
.L_x_2031:
[----:B------:R-:W-:Y:S05]  /*2b6e0*/  BSYNC B1 ;  /* 0x0000000000017941 */ /* 0x000fea0003800000 */
.L_x_2030:
[----:B------:R-:W-:Y:S05]  /*2b6f0*/  BRA `(.L_x_1815) ;  /* 0xffffff7c00d87947 */ /* 0x000fea000383ffff */
.L_x_1818:
[----:B0-----:R0:W1:Y:S02]  /*2b700*/  SYNCS.PHASECHK.TRANS64.TRYWAIT P0, [R23+URZ+0x22820], R5 ;  /* 0x02282005170075a7 */ /* 0x001064000800017f */
[----:B-1----:R-:W-:Y:S05]  /*2b710*/  @!P0 NANOSLEEP.SYNCS 0x989680 ;  /* 0x009896800000895d */ /* 0x002fea0003900000 */
[----:B------:R-:W1:Y:S02]  /*2b720*/  @!P0 SYNCS.PHASECHK.TRANS64 P0, [R23+URZ+0x22820], R5 ;  /* 0x02282005170085a7 */ /* 0x000e64000800007f */
[----:B-1----:R-:W-:Y:S05]  /*2b730*/  @!P0 BRA `(.L_x_1818) ;  /* 0xfffffffc00f08947 */ /* 0x002fea000383ffff */
[----:B------:R-:W-:Y:S05]  /*2b740*/  BRA `(.L_x_2032) ;  /* 0xffffff7c00e87947 */ /* 0x000fea000383ffff */
.L_x_1822:
[----:B-1----:R1:W2:Y:S02]  /*2b750*/  SYNCS.PHASECHK.TRANS64.TRYWAIT P0, [R10+URZ+0x228a0], R9 ;  /* 0x0228a0090a0075a7 */ /* 0x0022a4000800017f */
[----:B--2---:R-:W-:Y:S05]  /*2b760*/  @!P0 NANOSLEEP.SYNCS 0x989680 ;  /* 0x009896800000895d */ /* 0x004fea0003900000 */
[----:B------:R-:W2:Y:S02]  /*2b770*/  @!P0 SYNCS.PHASECHK.TRANS64 P0, [R10+URZ+0x228a0], R9 ;  /* 0x0228a0090a0085a7 */ /* 0x000ea4000800007f */
[----:B--2---:R-:W-:Y:S05]  /*2b780*/  @!P0 BRA `(.L_x_1822) ;  /* 0xfffffffc00f08947 */ /* 0x004fea000383ffff */
[----:B------:R-:W-:Y:S05]  /*2b790*/  BRA `(.L_x_2033) ;  /* 0xffffff8000007947 */ /* 0x000fea000383ffff */
.L_x_1829:
[----:B0-----:R0:W2:Y:S02]  /*2b7a0*/  SYNCS.PHASECHK.TRANS64.TRYWAIT P0, [R10+URZ+0x228c0], R9 ;  /* 0x0228c0090a0075a7 */ /* 0x0010a4000800017f */
[----:B--2---:R-:W-:Y:S05]  /*2b7b0*/  @!P0 NANOSLEEP.SYNCS 0x989680 ;  /* 0x009896800000895d */ /* 0x004fea0003900000 */
[----:B------:R-:W2:Y:S02]  /*2b7c0*/  @!P0 SYNCS.PHASECHK.TRANS64 P0, [R10+URZ+0x228c0], R9 ;  /* 0x0228c0090a0085a7 */ /* 0x000ea4000800007f */
[----:B--2---:R-:W-:Y:S05]  /*2b7d0*/  @!P0 BRA `(.L_x_1829) ;  /* 0xfffffffc00f08947 */ /* 0x004fea000383ffff */
[----:B------:R-:W-:Y:S05]  /*2b7e0*/  BRA `(.L_x_2034) ;  /* 0xffffff8000f47947 */ /* 0x000fea000383ffff */
.L_x_1836:
[----:B-1----:R1:W2:Y:S02]  /*2b7f0*/  SYNCS.PHASECHK.TRANS64.TRYWAIT P1, [R9+URZ+0x228a0], R7 ;  /* 0x0228a007090075a7 */ /* 0x0022a4000802017f */
[----:B--2---:R-:W-:Y:S05]  /*2b800*/  @!P1 NANOSLEEP.SYNCS 0x989680 ;  /* 0x009896800000995d */ /* 0x004fea0003900000 */
[----:B------:R-:W2:Y:S02]  /*2b810*/  @!P1 SYNCS.PHASECHK.TRANS64 P1, [R9+URZ+0x228a0], R7 ;  /* 0x0228a007090095a7 */ /* 0x000ea4000802007f */
[----:B--2---:R-:W-:Y:S05]  /*2b820*/  @!P1 BRA `(.L_x_1836) ;  /* 0xfffffffc00f09947 */ /* 0x004fea000383ffff */
[----:B------:R-:W-:Y:S05]  /*2b830*/  BRA `(.L_x_2035) ;  /* 0xffffff8400b47947 */ /* 0x000fea000383ffff */
.L_x_1843:
[----:B0-----:R0:W2:Y:S02]  /*2b840*/  SYNCS.PHASECHK.TRANS64.TRYWAIT P1, [R9+URZ+0x228c0], R7 ;  /* 0x0228c007090075a7 */ /* 0x0010a4000802017f */
[----:B--2---:R-:W-:Y:S05]  /*2b850*/  @!P1 NANOSLEEP.SYNCS 0x989680 ;  /* 0x009896800000995d */ /* 0x004fea0003900000 */
[----:B------:R-:W2:Y:S02]  /*2b860*/  @!P1 SYNCS.PHASECHK.TRANS64 P1, [R9+URZ+0x228c0], R7 ;  /* 0x0228c007090095a7 */ /* 0x000ea4000802007f */
[----:B--2---:R-:W-:Y:S05]  /*2b870*/  @!P1 BRA `(.L_x_1843) ;  /* 0xfffffffc00f09947 */ /* 0x004fea000383ffff */
[----:B------:R-:W-:Y:S05]  /*2b880*/  BRA `(.L_x_2036) ;  /* 0xffffff8800a47947 */ /* 0x000fea000383ffff */
.L_x_1866:
[----:B------:R-:W0:Y:S01]  /*2b890*/  S2R R20, SR_TID.X ;  /* 0x0000000000147919 */ /* 0x000e220000002100 */
[----:B------:R-:W-:Y:S01]  /*2b8a0*/  BSSY B0, `(.L_x_2037) ;  /* 0x000000a000007945 */ /* 0x000fe20003800000 */
[----:B------:R-:W-:Y:S01]  /*2b8b0*/  IMAD.MOV.U32 R12, RZ, RZ, RZ ;  /* 0x000000ffff0c7224 */ /* 0x000fe200078e00ff */
[----:B------:R-:W-:Y:S01]  /*2b8c0*/  MOV R15, 0xffffffff ;  /* 0xffffffff000f7802 */ /* 0x000fe20000000f00 */
[----:B------:R-:W-:Y:S01]  /*2b8d0*/  IMAD.MOV.U32 R11, RZ, RZ, 0x1f ;  /* 0x0000001fff0b7424 */ /* 0x000fe200078e00ff */
[----:B0-----:R-:W-:-:S04]  /*2b8e0*/  SHF.R.U32.HI R10, RZ, 0x5, R20 ;  /* 0x00000005ff0a7819 */ /* 0x001fc80000011614 */
[----:B------:R-:W-:-:S05]  /*2b8f0*/  LOP3.LUT R10, R10, 0x3, RZ, 0xc0, !PT ;  /* 0x000000030a0a7812 */ /* 0x000fca00078ec0ff */
[----:B------:R-:W-:-:S07]  /*2b900*/  IMAD.MOV.U32 R13, RZ, RZ, R10 ;  /* 0x000000ffff0d7224 */ /* 0x000fce00078e000a */
[----:B-----5:R-:W-:Y:S05]  /*2b910*/  WARPSYNC.COLLECTIVE R15, `(.L_x_2038) ;  /* 0x000000000f087348 */ /* 0x020fea0003c00000 */
[----:B------:R0:W1:Y:S02]  /*2b920*/  SHFL.IDX P6, R14, R13, R12, R11 ;  /* 0x0000000c0d0e7389 */ /* 0x00006400000c000b */
[----:B01---5:R-:W-:Y:S01]  /*2b930*/  ENDCOLLECTIVE ;  /* 0x000000000000791b */ /* 0x023fe20003800000 */
.L_x_2038:
[----:B------:R-:W-:Y:S05]  /*2b940*/  BSYNC B0 ;  /* 0x0000000000007941 */ /* 0x000fea0003800000 */
.L_x_2037:
[----:B------:R-:W-:Y:S05]  /*2b950*/  BRA `(.L_x_2039) ;  /* 0xffffff9800d07947 */ /* 0x000fea000383ffff */
.L_x_1869:
[----:B0-----:R-:W2:Y:S02]  /*2b960*/  LDL R0, [R1+0x28] ;  /* 0x0000280001007983 */ /* 0x001ea40000100800 */
[----:B--2---:R0:W1:Y:S02]  /*2b970*/  SYNCS.PHASECHK.TRANS64.TRYWAIT P0, [R4+URZ+0x22880], R0 ;  /* 0x02288000040075a7 */ /* 0x004064000800017f */
[----:B-1----:R-:W-:Y:S05]  /*2b980*/  @!P0 NANOSLEEP.SYNCS 0x989680 ;  /* 0x009896800000895d */ /* 0x002fea0003900000 */
[----:B------:R-:W1:Y:S02]  /*2b990*/  @!P0 SYNCS.PHASECHK.TRANS64 P0, [R4+URZ+0x22880], R0 ;  /* 0x02288000040085a7 */ /* 0x000e64000800007f */
[----:B-1----:R-:W-:Y:S05]  /*2b9a0*/  @!P0 BRA `(.L_x_1869) ;  /* 0xfffffffc00ec8947 */ /* 0x002fea000383ffff */
[----:B------:R-:W-:Y:S05]  /*2b9b0*/  BRA `(.L_x_2040) ;  /* 0xffffff9800f07947 */ /* 0x000fea000383ffff */
.L_x_1870:
[----:B------:R-:W-:Y:S01]  /*2b9c0*/  BSSY B0, `(.L_x_2041) ;  /* 0x0000008000007945 */ /* 0x000fe20003800000 */
[----:B------:R-:W-:Y:S02]  /*2b9d0*/  IMAD.MOV.U32 R13, RZ, RZ, R2 ;  /* 0x000000ffff0d7224 */ /* 0x000fe400078e0002 */
[----:B------:R-:W-:Y:S02]  /*2b9e0*/  IMAD.MOV.U32 R12, RZ, RZ, RZ ;  /* 0x000000ffff0c7224 */ /* 0x000fe400078e00ff */
[----:B------:R-:W-:Y:S02]  /*2b9f0*/  IMAD.MOV.U32 R11, RZ, RZ, 0x1c1f ;  /* 0x00001c1fff0b7424 */ /* 0x000fe400078e00ff */
[----:B------:R-:W-:-:S07]  /*2ba00*/  IMAD.MOV.U32 R15, RZ, RZ, -0x1 ;  /* 0xffffffffff0f7424 */ /* 0x000fce00078e00ff */
[----:B------:R-:W-:Y:S05]  /*2ba10*/  WARPSYNC.COLLECTIVE R15, `(.L_x_2042) ;  /* 0x000000000f087348 */ /* 0x000fea0003c00000 */
[----:B------:R0:W1:Y:S02]  /*2ba20*/  SHFL.IDX P6, R14, R13, R12, R11 ;  /* 0x0000000c0d0e7389 */ /* 0x00006400000c000b */
[----:B01----:R-:W-:Y:S01]  /*2ba30*/  ENDCOLLECTIVE ;  /* 0x000000000000791b */ /* 0x003fe20003800000 */
.L_x_2042:
[----:B------:R-:W-:Y:S05]  /*2ba40*/  BSYNC B0 ;  /* 0x0000000000007941 */ /* 0x000fea0003800000 */
.L_x_2041:
[----:B------:R-:W-:Y:S01]  /*2ba50*/  IMAD.MOV.U32 R13, RZ, RZ, R0 ;  /* 0x000000ffff0d7224 */ /* 0x000fe200078e0000 */
[----:B------:R-:W-:Y:S01]  /*2ba60*/  LOP3.LUT P2, RZ, R22, 0x2, RZ, 0xc0, !PT ;  /* 0x0000000216ff7812 */ /* 0x000fe2000784c0ff */
[----:B------:R-:W-:Y:S01]  /*2ba70*/  IMAD.MOV.U32 R12, RZ, RZ, RZ ;  /* 0x000000ffff0c7224 */ /* 0x000fe200078e00ff */
[C---:B------:R-:W-:Y:S01]  /*2ba80*/  ISETP.GE.AND P3, PT, R7.reuse, 0x21, PT ;  /* 0x000000210700780c */ /* 0x040fe20003f66270 */
[----:B------:R-:W-:Y:S01]  /*2ba90*/  IMAD.MOV.U32 R11, RZ, RZ, 0x1c1f ;  /* 0x00001c1fff0b7424 */ /* 0x000fe200078e00ff */
[----:B------:R-:W-:Y:S01]  /*2baa0*/  ISETP.GE.AND P5, PT, R7, 0x61, PT ;  /* 0x000000610700780c */ /* 0x000fe20003fa6270 */
[----:B------:R-:W-:Y:S02]  /*2bab0*/  IMAD.MOV.U32 R15, RZ, RZ, -0x1 ;  /* 0xffffffffff0f7424 */ /* 0x000fe400078e00ff */
[----:B------:R-:W-:-:S10]  /*2bac0*/  IMAD.MOV.U32 R3, RZ, RZ, R14 ;  /* 0x000000ffff037224 */ /* 0x000fd400078e000e */
[----:B------:R-:W-:Y:S05]  /*2bad0*/  WARPSYNC.COLLECTIVE R15, `(.L_x_2043) ;  /* 0x000000000f087348 */ /* 0x000fea0003c00000 */
[----:B------:R0:W1:Y:S02]  /*2bae0*/  SHFL.IDX P6, R14, R13, R12, R11 ;  /* 0x0000000c0d0e7389 */ /* 0x00006400000c000b */
[----:B01----:R-:W-:Y:S01]  /*2baf0*/  ENDCOLLECTIVE ;  /* 0x000000000000791b */ /* 0x003fe20003800000 */
.L_x_2043:
[----:B------:R-:W-:Y:S02]  /*2bb00*/  IMAD.MOV.U32 R13, RZ, RZ, R2 ;  /* 0x000000ffff0d7224 */ /* 0x000fe400078e0002 */
[----:B------:R-:W-:Y:S02]  /*2bb10*/  IMAD.MOV.U32 R12, RZ, RZ, 0x1 ;  /* 0x00000001ff0c7424 */ /* 0x000fe400078e00ff */
[----:B------:R-:W-:-:S07]  /*2bb20*/  IMAD.MOV.U32 R10, RZ, RZ, R14 ;  /* 0x000000ffff0a7224 */ /* 0x000fce00078e000e */
[----:B------:R-:W-:Y:S05]  /*2bb30*/  WARPSYNC.COLLECTIVE R15, `(.L_x_2044) ;  /* 0x000000000f087348 */ /* 0x000fea0003c00000 */
[----:B------:R0:W1:Y:S02]  /*2bb40*/  SHFL.IDX P6, R14, R13, R12, R11 ;  /* 0x0000000c0d0e7389 */ /* 0x00006400000c000b */
[----:B01----:R-:W-:Y:S01]  /*2bb50*/  ENDCOLLECTIVE ;  /* 0x000000000000791b */ /* 0x003fe20003800000 */
.L_x_2044:
[----:B------:R-:W-:-:S05]  /*2bb60*/  IADD3 R20, P0, R36, R10, RZ ;  /* 0x0000000a24147210 */ /* 0x000fca0007f1e0ff */
[----:B------:R-:W-:Y:S01]  /*2bb70*/  IMAD.X R21, RZ, RZ, R3, P0 ;  /* 0x000000ffff157224 */ /* 0x000fe200000e0603 */
[----:B------:R-:W-:Y:S02]  /*2bb80*/  ISETP.LT.OR P0, PT, R7, 0x1, P2 ;  /* 0x000000010700780c */ /* 0x000fe40001701670 */
[----:B------:R-:W-:Y:S01]  /*2bb90*/  IADD3 R3, R23, R5, R33 ;  /* 0x0000000517037210 */ /* 0x000fe20007ffe021 */
[----:B------:R-:W-:-:S03]  /*2bba0*/  IMAD.MOV.U32 R13, RZ, RZ, R0 ;  /* 0x000000ffff0d7224 */ /* 0x000fc600078e0000 */
[----:B------:R-:W-:-:S07]  /*2bbb0*/  IADD3 R5, R34, R3, RZ ;  /* 0x0000000322057210 */ /* 0x000fce0007ffe0ff */
        /* <DEDUP_REMOVED lines=9> */
.L_x_2045:
[----:B------:R-:W-:Y:S01]  /*2bc50*/  @!PT LDS RZ, [RZ] ;  /* 0x00000000fffff984 */ /* 0x000fe20000000800 */
[----:B------:R-:W-:Y:S01]  /*2bc60*/  @!PT LDS RZ, [RZ] ;  /* 0x00000000fffff984 */ /* 0x000fe20000000800 */
[----:B------:R-:W-:Y:S01]  /*2bc70*/  @!PT LDS RZ, [RZ] ;  /* 0x00000000fffff984 */ /* 0x000fe20000000800 */
[----:B------:R0:W-:Y:S01]  /*2bc80*/  LDGSTS.E.BYPASS.LTC128B.128 [R5+0x8400], desc[UR38][R20.64+0x40], !P0 ;  /* 0x0840004014057fae */ /* 0x0001e2000c101d66 */
[----:B------:R-:W-:Y:S02]  /*2bc90*/  IMAD.MOV.U32 R13, RZ, RZ, R2 ;  /* 0x000000ffff0d7224 */ /* 0x000fe400078e0002 */
[----:B------:R-:W-:Y:S02]  /*2bca0*/  IMAD.MOV.U32 R12, RZ, RZ, 0x2 ;  /* 0x00000002ff0c7424 */ /* 0x000fe400078e00ff */
[----:B------:R-:W-:-:S07]  /*2bcb0*/  IMAD.MOV.U32 R10, RZ, RZ, R14 ;  /* 0x000000ffff0a7224 */ /* 0x000fce00078e000e */
[----:B0-----:R-:W-:Y:S05]  /*2bcc0*/  WARPSYNC.COLLECTIVE R15, `(.L_x_2046) ;  /* 0x000000000f087348 */ /* 0x001fea0003c00000 */
[----:B------:R1:W2:Y:S02]  /*2bcd0*/  SHFL.IDX P6, R14, R13, R12, R11 ;  /* 0x0000000c0d0e7389 */ /* 0x0002a400000c000b */
[----:B012---:R-:W-:Y:S01]  /*2bce0*/  ENDCOLLECTIVE ;  /* 0x000000000000791b */ /* 0x007fe20003800000 */
.L_x_2046:
        /* <DEDUP_REMOVED lines=13> */
.L_x_2047:
        /* <DEDUP_REMOVED lines=10> */
.L_x_2048:
[----:B------:R-:W-:-:S04]  /*2be60*/  IADD3 R20, P0, R36, R10, RZ ;  /* 0x0000000a24147210 */ /* 0x000fc80007f1e0ff */
[----:B------:R-:W-:Y:S02]  /*2be70*/  IADD3.X R21, RZ, R9, RZ, P0, !PT ;  /* 0x00000009ff157210 */ /* 0x000fe400007fe4ff */
        /* <DEDUP_REMOVED lines=12> */
.L_x_2049:
[----:B------:R-:W-:Y:S01]  /*2bf40*/  @!PT LDS RZ, [RZ] ;  /* 0x00000000fffff984 */ /* 0x000fe20000000800 */
[----:B------:R-:W-:Y:S01]  /*2bf50*/  @!PT LDS RZ, [RZ] ;  /* 0x00000000fffff984 */ /* 0x000fe20000000800 */
[----:B------:R-:W-:Y:S01]  /*2bf60*/  @!PT LDS RZ, [RZ] ;  /* 0x00000000fffff984 */ /* 0x000fe20000000800 */
[----:B------:R0:W-:Y:S01]  /*2bf70*/  LDGSTS.E.BYPASS.LTC128B.128 [R5+0xa400], desc[UR38][R20.64+0x40], !P0 ;  /* 0x0a40004014057fae */ /* 0x0001e2000c101d66 */
[----:B------:R-:W-:Y:S01]  /*2bf80*/  IMAD.MOV.U32 R0, RZ, RZ, R14 ;  /* 0x000000ffff007224 */ /* 0x000fe200078e000e */
[----:B------:R-:W-:Y:S06]  /*2bf90*/  BRA `(.L_x_2050) ;  /* 0xffffff98006c7947 */ /* 0x000fec000383ffff */
.L_x_1875:
[----:B---3--:R-:W3:Y:S02]  /*2bfa0*/  LDL R0, [R1+0x28] ;  /* 0x0000280001007983 */ /* 0x008ee40000100800 */
[----:B---3--:R3:W4:Y:S02]  /*2bfb0*/  SYNCS.PHASECHK.TRANS64.TRYWAIT P0, [R4+URZ+0x22840], R0 ;  /* 0x02284000040075a7 */ /* 0x008724000800017f */
[----:B----4-:R-:W-:Y:S05]  /*2bfc0*/  @!P0 NANOSLEEP.SYNCS 0x989680 ;  /* 0x009896800000895d */ /* 0x010fea0003900000 */
[----:B------:R-:W4:Y:S02]  /*2bfd0*/  @!P0 SYNCS.PHASECHK.TRANS64 P0, [R4+URZ+0x22840], R0 ;  /* 0x02284000040085a7 */ /* 0x000f24000800007f */
[----:B----4-:R-:W-:Y:S05]  /*2bfe0*/  @!P0 BRA `(.L_x_1875) ;  /* 0xfffffffc00ec8947 */ /* 0x010fea000383ffff */
[----:B------:R-:W-:Y:S05]  /*2bff0*/  BRA `(.L_x_2051) ;  /* 0xffffff9800cc7947 */ /* 0x000fea000383ffff */
.L_x_1876:
[----:B------:R-:W-:Y:S01]  /*2c000*/  BSSY B0, `(.L_x_2052) ;  /* 0x0000008000007945 */ /* 0x000fe20003800000 */
[----:B------:R-:W-:Y:S02]  /*2c010*/  IMAD.MOV.U32 R13, RZ, RZ, R5 ;  /* 0x000000ffff0d7224 */ /* 0x000fe400078e0005 */
[----:B------:R-:W-:Y:S02]  /*2c020*/  IMAD.MOV.U32 R12, RZ, RZ, RZ ;  /* 0x000000ffff0c7224 */ /* 0x000fe400078e00ff */
[----:B------:R-:W-:Y:S02]  /*2c030*/  IMAD.MOV.U32 R11, RZ, RZ, 0x1c1f ;  /* 0x00001c1fff0b7424 */ /* 0x000fe400078e00ff */
[----:B------:R-:W-:-:S07]  /*2c040*/  IMAD.MOV.U32 R15, RZ, RZ, -0x1 ;  /* 0xffffffffff0f7424 */ /* 0x000fce00078e00ff */
[----:B--2---:R-:W-:Y:S05]  /*2c050*/  WARPSYNC.COLLECTIVE R15, `(.L_x_2053) ;  /* 0x000000000f087348 */ /* 0x004fea0003c00000 */
[----:B------:R0:W1:Y:S02]  /*2c060*/  SHFL.IDX P6, R14, R13, R12, R11 ;  /* 0x0000000c0d0e7389 */ /* 0x00006400000c000b */
[----:B012---:R-:W-:Y:S01]  /*2c070*/  ENDCOLLECTIVE ;  /* 0x000000000000791b */ /* 0x007fe20003800000 */
.L_x_2053:
[----:B------:R-:W-:Y:S05]  /*2c080*/  BSYNC B0 ;  /* 0x0000000000007941 */ /* 0x000fea0003800000 */
.L_x_2052:
[----:B------:R-:W-:Y:S01]  /*2c090*/  IMAD.MOV.U32 R13, RZ, RZ, R0 ;  /* 0x000000ffff0d7224 */ /* 0x000fe200078e0000 */
[----:B------:R-:W-:Y:S01]  /*2c0a0*/  MOV R12, RZ ;  /* 0x000000ff000c7202 */ /* 0x000fe20000000f00 */
[----:B------:R-:W-:Y:S01]  /*2c0b0*/  IMAD.MOV.U32 R11, RZ, RZ, 0x1c1f ;  /* 0x00001c1fff0b7424 */ /* 0x000fe200078e00ff */
[----:B------:R-:W-:Y:S01]  /*2c0c0*/  LOP3.LUT R22, R22, 0xbfffffff, RZ, 0xc0, !PT ;  /* 0xbfffffff16167812 */ /* 0x000fe200078ec0ff */
[----:B------:R-:W-:Y:S01]  /*2c0d0*/  IMAD.MOV.U32 R15, RZ, RZ, -0x1 ;  /* 0xffffffffff0f7424 */ /* 0x000fe200078e00ff */
[C---:B------:R-:W-:Y:S01]  /*2c0e0*/  @P3 IADD3 R9, R23.reuse, R6, RZ ;  /* 0x0000000617093210 */ /* 0x040fe20007ffe0ff */
[----:B------:R-:W-:Y:S01]  /*2c0f0*/  IMAD.MOV.U32 R2, RZ, RZ, R14 ;  /* 0x000000ffff027224 */ /* 0x000fe200078e000e */
[----:B------:R-:W-:Y:S01]  /*2c100*/  @P5 LOP3.LUT R22, R22, 0x40000000, RZ, 0xfc, !PT ;  /* 0x4000000016165812 */ /* 0x000fe200078efcff */
[----:B------:R-:W-:-:S07]  /*2c110*/  @P4 IMAD.IADD R7, R23, 0x1, R6 ;  /* 0x0000000117074824 */ /* 0x000fce00078e0206 */
[----:B------:R-:W-:Y:S05]  /*2c120*/  WARPSYNC.COLLECTIVE R15, `(.L_x_2054) ;  /* 0x000000000f087348 */ /* 0x000fea0003c00000 */
[----:B------:R0:W1:Y:S02]  /*2c130*/  SHFL.IDX P6, R14, R13, R12, R11 ;  /* 0x0000000c0d0e7389 */ /* 0x00006400000c000b */
[----:B01----:R-:W-:Y:S01]  /*2c140*/  ENDCOLLECTIVE ;  /* 0x000000000000791b */ /* 0x003fe20003800000 */
.L_x_2054:
[C---:B------:R-:W-:Y:S01]  /*2c150*/  LOP3.LUT P5, RZ, R22.reuse, 0x8, RZ, 0xc0, !PT ;  /* 0x0000000816ff7812 */ /* 0x040fe200078ac0ff */
        /* <DEDUP_REMOVED lines=16> */
.L_x_2055:
        /* <DEDUP_REMOVED lines=12> */
.L_x_2056:
[----:B------:R-:W-:Y:S02]  /*2c320*/  IMAD.MOV.U32 R13, RZ, RZ, R5 ;  /* 0x000000ffff0d7224 */ /* 0x000fe400078e0005 */
[----:B------:R-:W-:Y:S02]  /*2c330*/  IMAD.MOV.U32 R12, RZ, RZ, 0x2 ;  /* 0x00000002ff0c7424 */ /* 0x000fe400078e00ff */
[----:B------:R-:W-:-:S07]  /*2c340*/  IMAD.MOV.U32 R3, RZ, RZ, R14 ;  /* 0x000000ffff037224 */ /* 0x000fce00078e000e */
[----:B------:R-:W-:Y:S05]  /*2c350*/  WARPSYNC.COLLECTIVE R15, `(.L_x_2057) ;  /* 0x000000000f087348 */ /* 0x000fea0003c00000 */
[----:B------:R0:W1:Y:S02]  /*2c360*/  SHFL.IDX P6, R14, R13, R12, R11 ;  /* 0x0000000c0d0e7389 */ /* 0x00006400000c000b */
[----:B01----:R-:W-:Y:S01]  /*2c370*/  ENDCOLLECTIVE ;  /* 0x000000000000791b */ /* 0x003fe20003800000 */
.L_x_2057:
        /* <DEDUP_REMOVED lines=16> */
.L_x_2058:
[----:B------:R-:W-:Y:S02]  /*2c480*/  IMAD.MOV.U32 R13, RZ, RZ, R5 ;  /* 0x000000ffff0d7224 */ /* 0x000fe400078e0005 */
[----:B------:R-:W-:Y:S02]  /*2c490*/  IMAD.MOV.U32 R12, RZ, RZ, 0x3 ;  /* 0x00000003ff0c7424 */ /* 0x000fe400078e00ff */
[----:B------:R-:W-:-:S07]  /*2c4a0*/  IMAD.MOV.U32 R3, RZ, RZ, R14 ;  /* 0x000000ffff037224 */ /* 0x000fce00078e000e */
[----:B------:R-:W-:Y:S05]  /*2c4b0*/  WARPSYNC.COLLECTIVE R15, `(.L_x_2059) ;  /* 0x000000000f087348 */ /* 0x000fea0003c00000 */
[----:B------:R0:W1:Y:S02]  /*2c4c0*/  SHFL.IDX P6, R14, R13, R12, R11 ;  /* 0x0000000c0d0e7389 */ /* 0x00006400000c000b */
[----:B01----:R-:W-:Y:S01]  /*2c4d0*/  ENDCOLLECTIVE ;  /* 0x000000000000791b */ /* 0x003fe20003800000 */
.L_x_2059:
        /* <DEDUP_REMOVED lines=10> */
.L_x_2060:
[----:B------:R-:W-:Y:S01]  /*2c580*/  @!PT LDS RZ, [RZ] ;  /* 0x00000000fffff984 */ /* 0x000fe20000000800 */
[----:B------:R-:W-:Y:S01]  /*2c590*/  @!PT LDS RZ, [RZ] ;  /* 0x00000000fffff984 */ /* 0x000fe20000000800 */
[----:B------:R-:W-:Y:S01]  /*2c5a0*/  @!PT LDS RZ, [RZ] ;  /* 0x00000000fffff984 */ /* 0x000fe20000000800 */
[----:B------:R-:W-:Y:S04]  /*2c5b0*/  @P2 LDGSTS.E.BYPASS.LTC128B.128 [R7+0x17400], desc[UR38][R2.64], !P4 ;  /* 0x1740000002072fae */ /* 0x000fe8000e101d66 */
[----:B------:R-:W-:Y:S01]  /*2c5c0*/  @P2 LDGSTS.E.BYPASS.LTC128B.128 [R7+0x19400], desc[UR38][R2.64+0x40], !P5 ;  /* 0x1940004002072fae */ /* 0x000fe2000e901d66 */
[----:B------:R-:W-:-:S03]  /*2c5d0*/  LOP3.LUT P5, RZ, R22, 0x40000000, RZ, 0xc0, !PT ;  /* 0x4000000016ff7812 */ /* 0x000fc600078ac0ff */
[----:B------:R0:W-:Y:S02]  /*2c5e0*/  @P2 LDGSTS.E.BYPASS.LTC128B.128 [R7+0x1b400], desc[UR38][R2.64+0x80], !P1 ;  /* 0x1b40008002072fae */ /* 0x0001e4000c901d66 */
[----:B0-----:R-:W-:Y:S01]  /*2c5f0*/  MOV R2, R14 ;  /* 0x0000000e00027202 */ /* 0x001fe20000000f00 */
[----:B------:R-:W-:Y:S07]  /*2c600*/  BRA `(.L_x_2061) ;  /* 0xffffff9800447947 */ /* 0x000fee000383ffff */
.L_x_1881:
[----:B------:R-:W-:Y:S02]  /*2c610*/  IMAD.MOV.U32 R13, RZ, RZ, R0 ;  /* 0x000000ffff0d7224 */ /* 0x000fe400078e0000 */
[----:B------:R-:W-:Y:S02]  /*2c620*/  IMAD.MOV.U32 R12, RZ, RZ, RZ ;  /* 0x000000ffff0c7224 */ /* 0x000fe400078e00ff */
[----:B------:R-:W-:Y:S02]  /*2c630*/  IMAD.MOV.U32 R11, RZ, RZ, 0x1c1f ;  /* 0x00001c1fff0b7424 */ /* 0x000fe400078e00ff */
[----:B------:R-:W-:Y:S02]  /*2c640*/  IMAD.MOV.U32 R15, RZ, RZ, -0x1 ;  /* 0xffffffffff0f7424 */ /* 0x000fe400078e00ff */
[----:B------:R-:W-:Y:S02]  /*2c650*/  IMAD R27, R27, R7, RZ ;  /* 0x000000071b1b7224 */ /* 0x000fe400078e02ff */
[----:B------:R-:W-:-:S07]  /*2c660*/  IMAD.IADD R17, R9, 0x1, R17 ;  /* 0x0000000109117824 */ /* 0x000fce00078e0211 */
[----:B-----5:R-:W-:Y:S05]  /*2c670*/  WARPSYNC.COLLECTIVE R15, `(.L_x_2062) ;  /* 0x000000000f087348 */ /* 0x020fea0003c00000 */
[----:B------:R0:W1:Y:S02]  /*2c680*/  SHFL.IDX P6, R14, R13, R12, R11 ;  /* 0x0000000c0d0e7389 */ /* 0x00006400000c000b */
[----:B01---5:R-:W-:Y:S01]  /*2c690*/  ENDCOLLECTIVE ;  /* 0x000000000000791b */ /* 0x023fe20003800000 */
.L_x_2062:
[C---:B------:R-:W-:Y:S01]  /*2c6a0*/  VIADD R6, R17.reuse, 0x20 ;  /* 0x0000002011067836 */ /* 0x040fe20000000000 */
[----:B------:R-:W-:Y:S01]  /*2c6b0*/  ISETP.GE.AND P1, PT, R17, R27, PT ;  /* 0x0000001b1100720c */ /* 0x000fe20003f26270 */
[----:B------:R-:W-:Y:S02]  /*2c6c0*/  IMAD.MOV.U32 R13, RZ, RZ, R4 ;  /* 0x000000ffff0d7224 */ /* 0x000fe400078e0004 */
[----:B------:R-:W-:-:S10]  /*2c6d0*/  IMAD.MOV.U32 R2, RZ, RZ, R14 ;  /* 0x000000ffff027224 */ /* 0x000fd400078e000e */
[----:B------:R-:W-:Y:S05]  /*2c6e0*/  WARPSYNC.COLLECTIVE R15, `(.L_x_2063) ;  /* 0x000000000f087348 */ /* 0x000fea0003c00000 */
[----:B------:R0:W1:Y:S02]  /*2c6f0*/  SHFL.IDX P6, R14, R13, R12, R11 ;  /* 0x0000000c0d0e7389 */ /* 0x00006400000c000b */
[----:B01----:R-:W-:Y:S01]  /*2c700*/  ENDCOLLECTIVE ;  /* 0x000000000000791b */ /* 0x003fe20003800000 */
.L_x_2063:
[----:B------:R-:W-:Y:S01]  /*2c710*/  IMAD.MOV.U32 R13, RZ, RZ, R0 ;  /* 0x000000ffff0d7224 */ /* 0x000fe200078e0000 */
[----:B------:R-:W-:Y:S01]  /*2c720*/  MOV R12, 0x1 ;  /* 0x00000001000c7802 */ /* 0x000fe20000000f00 */
[----:B------:R-:W-:-:S07]  /*2c730*/  IMAD.MOV.U32 R3, RZ, RZ, R14 ;  /* 0x000000ffff037224 */ /* 0x000fce00078e000e */
[----:B------:R-:W-:Y:S05]  /*2c740*/  WARPSYNC.COLLECTIVE R15, `(.L_x_2064) ;  /* 0x000000000f087348 */ /* 0x000fea0003c00000 */
[----:B------:R0:W1:Y:S02]  /*2c750*/  SHFL.IDX P6, R14, R13, R12, R11 ;  /* 0x0000000c0d0e7389 */ /* 0x00006400000c000b */
[----:B01----:R-:W-:Y:S01]  /*2c760*/  ENDCOLLECTIVE ;  /* 0x000000000000791b */ /* 0x003fe20003800000 */
.L_x_2064:
        /* <DEDUP_REMOVED lines=17> */
.L_x_2065:
[----:B------:R-:W-:Y:S02]  /*2c880*/  IMAD.MOV.U32 R13, RZ, RZ, R0 ;  /* 0x000000ffff0d7224 */ /* 0x000fe400078e0000 */
[----:B------:R-:W-:Y:S02]  /*2c890*/  IMAD.MOV.U32 R12, RZ, RZ, 0x2 ;  /* 0x00000002ff0c7424 */ /* 0x000fe400078e00ff */
[----:B------:R-:W-:-:S07]  /*2c8a0*/  IMAD.MOV.U32 R3, RZ, RZ, R14 ;  /* 0x000000ffff037224 */ /* 0x000fce00078e000e */
[----:B------:R-:W-:Y:S05]  /*2c8b0*/  WARPSYNC.COLLECTIVE R15, `(.L_x_2066) ;  /* 0x000000000f087348 */ /* 0x000fea0003c00000 */
[----:B------:R0:W1:Y:S02]  /*2c8c0*/  SHFL.IDX P6, R14, R13, R12, R11 ;  /* 0x0000000c0d0e7389 */ /* 0x00006400000c000b */
[----:B01----:R-:W-:Y:S01]  /*2c8d0*/  ENDCOLLECTIVE ;  /* 0x000000000000791b */ /* 0x003fe20003800000 */
.L_x_2066:
        /* <DEDUP_REMOVED lines=18> */
.L_x_2067:
[----:B------:R-:W-:Y:S01]  /*2ca00*/  MOV R13, R0 ;  /* 0x00000000000d7202 */ /* 0x000fe20000000f00 */
[----:B------:R-:W-:Y:S02]  /*2ca10*/  IMAD.MOV.U32 R12, RZ, RZ, 0x3 ;  /* 0x00000003ff0c7424 */ /* 0x000fe400078e00ff */
[----:B------:R-:W-:-:S07]  /*2ca20*/  IMAD.MOV.U32 R3, RZ, RZ, R14 ;  /* 0x000000ffff037224 */ /* 0x000fce00078e000e */
[----:B------:R-:W-:Y:S05]  /*2ca30*/  WARPSYNC.COLLECTIVE R15, `(.L_x_2068) ;  /* 0x000000000f087348 */ /* 0x000fea0003c00000 */
[----:B------:R0:W1:Y:S02]  /*2ca40*/  SHFL.IDX P6, R14, R13, R12, R11 ;  /* 0x0000000c0d0e7389 */ /* 0x00006400000c000b */
[----:B01----:R-:W-:Y:S01]  /*2ca50*/  ENDCOLLECTIVE ;  /* 0x000000000000791b */ /* 0x003fe20003800000 */
.L_x_2068:
[----:B------:R-:W-:-:S05]  /*2ca60*/  @!P1 IADD3 R3, P4, R36, R3, RZ ;  /* 0x0000000324039210 */ /* 0x000fca0007f9e0ff */
[----:B------:R-:W-:-:S05]  /*2ca70*/  @!P1 IMAD.X R2, RZ, RZ, R2, P4 ;  /* 0x000000ffff029224 */ /* 0x000fca00020e0602 */
[----:B------:R-:W-:Y:S01]  /*2ca80*/  @!P1 LOP3.LUT R3, R3, R2, RZ, 0x3c, !PT ;  /* 0x0000000203039212 */ /* 0x000fe200078e3cff */
[----:B------:R-:W-:-:S03]  /*2ca90*/  IMAD.MOV.U32 R13, RZ, RZ, R4 ;  /* 0x000000ffff0d7224 */ /* 0x000fc600078e0004 */
[----:B------:R-:W-:-:S04]  /*2caa0*/  @!P1 LOP3.LUT R2, R3, R2, RZ, 0x3c, !PT ;  /* 0x0000000203029212 */ /* 0x000fc800078e3cff */
[----:B------:R-:W-:Y:S01]  /*2cab0*/  @!P1 LOP3.LUT R3, R3, R2, RZ, 0x3c, !PT ;  /* 0x0000000203039212 */ /* 0x000fe200078e3cff */
[----:B------:R-:W-:-:S07]  /*2cac0*/  IMAD.MOV.U32 R0, RZ, RZ, R14 ;  /* 0x000000ffff007224 */ /* 0x000fce00078e000e */
[----:B------:R-:W-:Y:S05]  /*2cad0*/  WARPSYNC.COLLECTIVE R15, `(.L_x_2069) ;  /* 0x000000000f087348 */ /* 0x000fea0003c00000 */
[----:B------:R0:W1:Y:S02]  /*2cae0*/  SHFL.IDX P6, R14, R13, R12, R11 ;  /* 0x0000000c0d0e7389 */ /* 0x00006400000c000b */
[----:B01----:R-:W-:Y:S01]  /*2caf0*/  ENDCOLLECTIVE ;  /* 0x000000000000791b */ /* 0x003fe20003800000 */
.L_x_2069:
        /* <DEDUP_REMOVED lines=8> */
.L_x_1886:
[----:B-1----:R1:W2:Y:S02]  /*2cb80*/  SYNCS.PHASECHK.TRANS64.TRYWAIT P0, [R23+URZ+0x22820], R0 ;  /* 0x02282000170075a7 */ /* 0x0022a4000800017f */
[----:B--2---:R-:W-:Y:S05]  /*2cb90*/  @!P0 NANOSLEEP.SYNCS 0x989680 ;  /* 0x009896800000895d */ /* 0x004fea0003900000 */
[----:B------:R-:W2:Y:S02]  /*2cba0*/  @!P0 SYNCS.PHASECHK.TRANS64 P0, [R23+URZ+0x22820], R0 ;  /* 0x02282000170085a7 */ /* 0x000ea4000800007f */
[----:B--2---:R-:W-:Y:S05]  /*2cbb0*/  @!P0 BRA `(.L_x_1886) ;  /* 0xfffffffc00f08947 */ /* 0x004fea000383ffff */
[----:B------:R-:W-:Y:S05]  /*2cbc0*/  BRA `(.L_x_2071) ;  /* 0xffffff9c00d47947 */ /* 0x000fea000383ffff */
.L_x_1890:
[----:B0-----:R0:W1:Y:S02]  /*2cbd0*/  SYNCS.PHASECHK.TRANS64.TRYWAIT P0, [R0+URZ+0x22880], R10 ;  /* 0x0228800a000075a7 */ /* 0x001064000800017f */
[----:B-1----:R-:W-:Y:S05]  /*2cbe0*/  @!P0 NANOSLEEP.SYNCS 0x989680 ;  /* 0x009896800000895d */ /* 0x002fea0003900000 */
[----:B------:R-:W1:Y:S02]  /*2cbf0*/  @!P0 SYNCS.PHASECHK.TRANS64 P0, [R0+URZ+0x22880], R10 ;  /* 0x0228800a000085a7 */ /* 0x000e64000800007f */
[----:B-1----:R-:W-:Y:S05]  /*2cc00*/  @!P0 BRA `(.L_x_1890) ;  /* 0xfffffffc00f08947 */ /* 0x002fea000383ffff */
[----:B------:R-:W-:Y:S05]  /*2cc10*/  BRA `(.L_x_2072) ;  /* 0xffffffa000a07947 */ /* 0x000fea000383ffff */
.L_x_1891:
        /* <DEDUP_REMOVED lines=8> */
.L_x_2074:
[----:B------:R-:W-:Y:S05]  /*2cca0*/  BSYNC B0 ;  /* 0x0000000000007941 */ /* 0x000fea0003800000 */
.L_x_2073:
[----:B------:R-:W-:Y:S01]  /*2ccb0*/  IMAD.MOV.U32 R13, RZ, RZ, R17 ;  /* 0x000000ffff0d7224 */ /* 0x000fe200078e0011 */
[----:B------:R-:W-:Y:S01]  /*2ccc0*/  MOV R11, 0x1c1f ;  /* 0x00001c1f000b7802 */ /* 0x000fe20000000f00 */
[----:B------:R-:W-:Y:S01]  /*2ccd0*/  IMAD.MOV.U32 R12, RZ, RZ, RZ ;  /* 0x000000ffff0c7224 */ /* 0x000fe200078e00ff */
[----:B------:R-:W-:Y:S01]  /*2cce0*/  IADD3 R20, R23, R20, R33 ;  /* 0x0000001417147210 */ /* 0x000fe20007ffe021 */
[----:B------:R-:W-:Y:S02]  /*2ccf0*/  IMAD.MOV.U32 R15, RZ, RZ, -0x1 ;  /* 0xffffffffff0f7424 */ /* 0x000fe400078e00ff */
[----:B------:R-:W-:Y:S02]  /*2cd00*/  IMAD.MOV.U32 R3, RZ, RZ, R14 ;  /* 0x000000ffff037224 */ /* 0x000fe400078e000e */
[----:B------:R-:W-:-:S07]  /*2cd10*/  IMAD.IADD R21, R34, 0x1, R20 ;  /* 0x0000000122157824 */ /* 0x000fce00078e0214 */
[----:B------:R-:W-:Y:S05]  /*2cd20*/  WARPSYNC.COLLECTIVE R15, `(.L_x_2075) ;  /* 0x000000000f087348 */ /* 0x000fea0003c00000 */
[----:B------:R0:W1:Y:S02]  /*2cd30*/  SHFL.IDX P6, R14, R13, R12, R11 ;  /* 0x0000000c0d0e7389 */ /* 0x00006400000c000b */
[----:B01----:R-:W-:Y:S01]  /*2cd40*/  ENDCOLLECTIVE ;  /* 0x000000000000791b */ /* 0x003fe20003800000 */
.L_x_2075:
[----:B------:R-:W-:Y:S02]  /*2cd50*/  IMAD.MOV.U32 R13, RZ, RZ, R27 ;  /* 0x000000ffff0d7224 */ /* 0x000fe400078e001b */
[----:B------:R-:W-:Y:S02]  /*2cd60*/  IMAD.MOV.U32 R12, RZ, RZ, 0x1 ;  /* 0x00000001ff0c7424 */ /* 0x000fe400078e00ff */
[----:B------:R-:W-:-:S07]  /*2cd70*/  IMAD.MOV.U32 R2, RZ, RZ, R14 ;  /* 0x000000ffff027224 */ /* 0x000fce00078e000e */
[----:B------:R-:W-:Y:S05]  /*2cd80*/  WARPSYNC.COLLECTIVE R15, `(.L_x_2076) ;  /* 0x000000000f087348 */ /* 0x000fea0003c00000 */
[----:B------:R0:W1:Y:S02]  /*2cd90*/  SHFL.IDX P6, R14, R13, R12, R11 ;  /* 0x0000000c0d0e7389 */ /* 0x00006400000c000b */
[----:B01----:R-:W-:Y:S01]  /*2cda0*/  ENDCOLLECTIVE ;  /* 0x000000000000791b */ /* 0x003fe20003800000 */
.L_x_2076:
        /* <DEDUP_REMOVED lines=12> */
.L_x_2077:
[----:B------:R-:W-:Y:S01]  /*2ce70*/  IMAD.MOV.U32 R13, RZ, RZ, R27 ;  /* 0x000000ffff0d7224 */ /* 0x000fe200078e001b */
[----:B------:R-:W-:Y:S01]  /*2ce80*/  MOV R12, 0x2 ;  /* 0x00000002000c7802 */ /* 0x000fe20000000f00 */
[----:B------:R-:W-:-:S07]  /*2ce90*/  IMAD.MOV.U32 R2, RZ, RZ, R14 ;  /* 0x000000ffff027224 */ /* 0x000fce00078e000e */
[----:B------:R-:W-:Y:S05]  /*2cea0*/  WARPSYNC.COLLECTIVE R15, `(.L_x_2078) ;  /* 0x000000000f087348 */ /* 0x000fea0003c00000 */
[----:B------:R0:W1:Y:S02]  /*2ceb0*/  SHFL.IDX P6, R14, R13, R12, R11 ;  /* 0x0000000c0d0e7389 */ /* 0x00006400000c000b */
[----:B01----:R-:W-:Y:S01]  /*2cec0*/  ENDCOLLECTIVE ;  /* 0x000000000000791b */ /* 0x003fe20003800000 */
.L_x_2078:
        /* <DEDUP_REMOVED lines=12> */
.L_x_2079:
[----:B------:R-:W-:Y:S02]  /*2cf90*/  IMAD.MOV.U32 R13, RZ, RZ, R27 ;  /* 0x000000ffff0d7224 */ /* 0x000fe400078e001b */
[----:B------:R-:W-:Y:S02]  /*2cfa0*/  IMAD.MOV.U32 R12, RZ, RZ, 0x3 ;  /* 0x00000003ff0c7424 */ /* 0x000fe400078e00ff */
[----:B------:R-:W-:-:S07]  /*2cfb0*/  IMAD.MOV.U32 R2, RZ, RZ, R14 ;  /* 0x000000ffff027224 */ /* 0x000fce00078e000e */
[----:B------:R-:W-:Y:S05]  /*2cfc0*/  WARPSYNC.COLLECTIVE R15, `(.L_x_2080) ;  /* 0x000000000f087348 */ /* 0x000fea0003c00000 */
[----:B------:R0:W1:Y:S02]  /*2cfd0*/  SHFL.IDX P6, R14, R13, R12, R11 ;  /* 0x0000000c0d0e7389 */ /* 0x00006400000c000b */
[----:B01----:R-:W-:Y:S01]  /*2cfe0*/  ENDCOLLECTIVE ;  /* 0x000000000000791b */ /* 0x003fe20003800000 */
.L_x_2080:
        /* <DEDUP_REMOVED lines=12> */
.L_x_2081:
[----:B------:R-:W-:Y:S01]  /*2d0b0*/  IMAD.MOV.U32 R2, RZ, RZ, R14 ;  /* 0x000000ffff027224 */ /* 0x000fe200078e000e */
[----:B------:R-:W-:Y:S06]  /*2d0c0*/  BRA `(.L_x_2082) ;  /* 0xffffffa0003c7947 */ /* 0x000fec000383ffff */
.L_x_1896:
[----:B---3--:R3:W4:Y:S02]  /*2d0d0*/  SYNCS.PHASECHK.TRANS64.TRYWAIT P0, [R0+URZ+0x22840], R10 ;  /* 0x0228400a000075a7 */ /* 0x008724000800017f */
[----:B----4-:R-:W-:Y:S05]  /*2d0e0*/  @!P0 NANOSLEEP.SYNCS 0x989680 ;  /* 0x009896800000895d */ /* 0x010fea0003900000 */
[----:B------:R-:W4:Y:S02]  /*2d0f0*/  @!P0 SYNCS.PHASECHK.TRANS64 P0, [R0+URZ+0x22840], R10 ;  /* 0x0228400a000085a7 */ /* 0x000f24000800007f */
[----:B----4-:R-:W-:Y:S05]  /*2d100*/  @!P0 BRA `(.L_x_1896) ;  /* 0xfffffffc00f08947 */ /* 0x010fea000383ffff */
[----:B------:R-:W-:Y:S05]  /*2d110*/  BRA `(.L_x_2083) ;  /* 0xffffffa000907947 */ /* 0x000fea000383ffff */
.L_x_1897:
        /* <DEDUP_REMOVED lines=8> */
.L_x_2085:
[----:B------:R-:W-:Y:S05]  /*2d1a0*/  BSYNC B0 ;  /* 0x0000000000007941 */ /* 0x000fea0003800000 */
.L_x_2084:
        /* <DEDUP_REMOVED lines=9> */
.L_x_2086:
[----:B------:R-:W-:Y:S02]  /*2d240*/  IMAD.MOV.U32 R13, RZ, RZ, R8 ;  /* 0x000000ffff0d7224 */ /* 0x000fe400078e0008 */
[----:B------:R-:W-:Y:S02]  /*2d250*/  IMAD.MOV.U32 R12, RZ, RZ, 0x1 ;  /* 0x00000001ff0c7424 */ /* 0x000fe400078e00ff */
[----:B------:R-:W-:-:S07]  /*2d260*/  IMAD.MOV.U32 R2, RZ, RZ, R14 ;  /* 0x000000ffff027224 */ /* 0x000fce00078e000e */
[----:B------:R-:W-:Y:S05]  /*2d270*/  WARPSYNC.COLLECTIVE R15, `(.L_x_2087) ;  /* 0x000000000f087348 */ /* 0x000fea0003c00000 */
[----:B------:R0:W1:Y:S02]  /*2d280*/  SHFL.IDX P6, R14, R13, R12, R11 ;  /* 0x0000000c0d0e7389 */ /* 0x00006400000c000b */
[----:B01----:R-:W-:Y:S01]  /*2d290*/  ENDCOLLECTIVE ;  /* 0x000000000000791b */ /* 0x003fe20003800000 */
.L_x_2087:
        /* <DEDUP_REMOVED lines=9> */
[----:B0-----:R-:W-:-:S07]  /*2d330*/  MOV R3, R14 ;  /* 0x0000000e00037202 */ /* 0x001fce0000000f00 */
[----:B------:R-:W-:Y:S05]  /*2d340*/  WARPSYNC.COLLECTIVE R15, `(.L_x_2088) ;  /* 0x000000000f087348 */ /* 0x000fea0003c00000 */
[----:B------:R0:W1:Y:S02]  /*2d350*/  SHFL.IDX P6, R14, R13, R12, R11 ;  /* 0x0000000c0d0e7389 */ /* 0x00006400000c000b */
[----:B01----:R-:W-:Y:S01]  /*2d360*/  ENDCOLLECTIVE ;  /* 0x000000000000791b */ /* 0x003fe20003800000 */
.L_x_2088:
[----:B------:R-:W-:Y:S02]  /*2d370*/  IMAD.MOV.U32 R13, RZ, RZ, R8 ;  /* 0x000000ffff0d7224 */ /* 0x000fe400078e0008 */
[----:B------:R-:W-:Y:S02]  /*2d380*/  IMAD.MOV.U32 R12, RZ, RZ, 0x2 ;  /* 0x00000002ff0c7424 */ /* 0x000fe400078e00ff */
[----:B------:R-:W-:-:S07]  /*2d390*/  IMAD.MOV.U32 R2, RZ, RZ, R14 ;  /* 0x000000ffff027224 */ /* 0x000fce00078e000e */
[----:B------:R-:W-:Y:S05]  /*2d3a0*/  WARPSYNC.COLLECTIVE R15, `(.L_x_2089) ;  /* 0x000000000f087348 */ /* 0x000fea0003c00000 */
[----:B------:R0:W1:Y:S02]  /*2d3b0*/  SHFL.IDX P6, R14, R13, R12, R11 ;  /* 0x0000000c0d0e7389 */ /* 0x00006400000c000b */
[----:B01----:R-:W-:Y:S01]  /*2d3c0*/  ENDCOLLECTIVE ;  /* 0x000000000000791b */ /* 0x003fe20003800000 */
.L_x_2089:
        /* <DEDUP_REMOVED lines=13> */
.L_x_2090:
[----:B------:R-:W-:Y:S02]  /*2d4a0*/  IMAD.MOV.U32 R13, RZ, RZ, R8 ;  /* 0x000000ffff0d7224 */ /* 0x000fe400078e0008 */
[----:B------:R-:W-:Y:S02]  /*2d4b0*/  IMAD.MOV.U32 R12, RZ, RZ, 0x3 ;  /* 0x00000003ff0c7424 */ /* 0x000fe400078e00ff */
[----:B------:R-:W-:-:S07]  /*2d4c0*/  IMAD.MOV.U32 R2, RZ, RZ, R14 ;  /* 0x000000ffff027224 */ /* 0x000fce00078e000e */
[----:B------:R-:W-:Y:S05]  /*2d4d0*/  WARPSYNC.COLLECTIVE R15, `(.L_x_2091) ;  /* 0x000000000f087348 */ /* 0x000fea0003c00000 */
[----:B------:R0:W1:Y:S02]  /*2d4e0*/  SHFL.IDX P6, R14, R13, R12, R11 ;  /* 0x0000000c0d0e7389 */ /* 0x00006400000c000b */
[----:B01----:R-:W-:Y:S01]  /*2d4f0*/  ENDCOLLECTIVE ;  /* 0x000000000000791b */ /* 0x003fe20003800000 */
.L_x_2091:
        /* <DEDUP_REMOVED lines=9> */
[----:B------:R-:W-:-:S07]  /*2d590*/  MOV R9, R14 ;  /* 0x0000000e00097202 */ /* 0x000fce0000000f00 */
[----:B0-----:R-:W-:Y:S05]  /*2d5a0*/  WARPSYNC.COLLECTIVE R15, `(.L_x_2092) ;  /* 0x000000000f087348 */ /* 0x001fea0003c00000 */
[----:B------:R1:W2:Y:S02]  /*2d5b0*/  SHFL.IDX P6, R14, R13, R12, R11 ;  /* 0x0000000c0d0e7389 */ /* 0x0002a400000c000b */
[----:B012---:R-:W-:Y:S01]  /*2d5c0*/  ENDCOLLECTIVE ;  /* 0x000000000000791b */ /* 0x007fe20003800000 */
.L_x_2092:
[----:B------:R-:W-:Y:S01]  /*2d5d0*/  IMAD.MOV.U32 R2, RZ, RZ, R14 ;  /* 0x000000ffff027224 */ /* 0x000fe200078e000e */
[----:B------:R-:W-:Y:S06]  /*2d5e0*/  BRA `(.L_x_2093) ;  /* 0xffffffa000207947 */ /* 0x000fec000383ffff */
.L_x_1902:
[----:B0-----:R0:W2:Y:S02]  /*2d5f0*/  SYNCS.PHASECHK.TRANS64.TRYWAIT P1, [R0+URZ+0x22870], R2 ;  /* 0x02287002000075a7 */ /* 0x0010a4000802017f */
[----:B--2---:R-:W-:Y:S05]  /*2d600*/  @!P1 NANOSLEEP.SYNCS 0x989680 ;  /* 0x009896800000995d */ /* 0x004fea0003900000 */
[----:B------:R-:W2:Y:S02]  /*2d610*/  @!P1 SYNCS.PHASECHK.TRANS64 P1, [R0+URZ+0x22870], R2 ;  /* 0x02287002000095a7 */ /* 0x000ea4000802007f */
[----:B--2---:R-:W-:Y:S05]  /*2d620*/  @!P1 BRA `(.L_x_1902) ;  /* 0xfffffffc00f09947 */ /* 0x004fea000383ffff */
[----:B------:R-:W-:Y:S05]  /*2d630*/  BRA `(.L_x_2094) ;  /* 0xffffffa0008c7947 */ /* 0x000fea000383ffff */
.L_x_1904:
[----:B0-----:R0:W2:Y:S02]  /*2d640*/  SYNCS.PHASECHK.TRANS64.TRYWAIT P1, [R0+URZ+0x22860], R2 ;  /* 0x02286002000075a7 */ /* 0x0010a4000802017f */
[----:B--2---:R-:W-:Y:S05]  /*2d650*/  @!P1 NANOSLEEP.SYNCS 0x989680 ;  /* 0x009896800000995d */ /* 0x004fea0003900000 */
[----:B------:R-:W2:Y:S02]  /*2d660*/  @!P1 SYNCS.PHASECHK.TRANS64 P1, [R0+URZ+0x22860], R2 ;  /* 0x02286002000095a7 */ /* 0x000ea4000802007f */
[----:B--2---:R-:W-:Y:S05]  /*2d670*/  @!P1 BRA `(.L_x_1904) ;  /* 0xfffffffc00f09947 */ /* 0x004fea000383ffff */
[----:B------:R-:W-:Y:S05]  /*2d680*/  BRA `(.L_x_2095) ;  /* 0xffffffa0009c7947 */ /* 0x000fea000383ffff */
.L_x_1912:
[----:B-1----:R1:W2:Y:S02]  /*2d690*/  SYNCS.PHASECHK.TRANS64.TRYWAIT P1, [R17+URZ+0x22870], R0 ;  /* 0x02287000110075a7 */ /* 0x0022a4000802017f */
[----:B--2---:R-:W-:Y:S05]  /*2d6a0*/  @!P1 NANOSLEEP.SYNCS 0x989680 ;  /* 0x009896800000995d */ /* 0x004fea0003900000 */
[----:B------:R-:W2:Y:S02]  /*2d6b0*/  @!P1 SYNCS.PHASECHK.TRANS64 P1, [R17+URZ+0x22870], R0 ;  /* 0x02287000110095a7 */ /* 0x000ea4000802007f */
[----:B--2---:R-:W-:Y:S05]  /*2d6c0*/  @!P1 BRA `(.L_x_1912) ;  /* 0xfffffffc00f09947 */ /* 0x004fea000383ffff */
[----:B------:R-:W-:Y:S05]  /*2d6d0*/  BRA `(.L_x_2096) ;  /* 0xffffffa800347947 */ /* 0x000fea000383ffff */
.L_x_1914:
[----:B-1----:R1:W2:Y:S02]  /*2d6e0*/  SYNCS.PHASECHK.TRANS64.TRYWAIT P1, [R17+URZ+0x22860], R0 ;  /* 0x02286000110075a7 */ /* 0x0022a4000802017f */
[----:B--2---:R-:W-:Y:S05]  /*2d6f0*/  @!P1 NANOSLEEP.SYNCS 0x989680 ;  /* 0x009896800000995d */ /* 0x004fea0003900000 */
[----:B------:R-:W2:Y:S02]  /*2d700*/  @!P1 SYNCS.PHASECHK.TRANS64 P1, [R17+URZ+0x22860], R0 ;  /* 0x02286000110095a7 */ /* 0x000ea4000802007f */
[----:B--2---:R-:W-:Y:S05]  /*2d710*/  @!P1 BRA `(.L_x_1914) ;  /* 0xfffffffc00f09947 */ /* 0x004fea000383ffff */
[----:B------:R-:W-:Y:S05]  /*2d720*/  BRA `(.L_x_2097) ;  /* 0xffffffa800407947 */ /* 0x000fea000383ffff */
.L_x_1919:
[----:B------:R-:W-:Y:S01]  /*2d730*/  BSSY B0, `(.L_x_2098) ;  /* 0x0000008000007945 */ /* 0x000fe20003800000 */
[----:B-1----:R-:W-:Y:S02]  /*2d740*/  IMAD.MOV.U32 R13, RZ, RZ, R16 ;  /* 0x000000ffff0d7224 */ /* 0x002fe400078e0010 */
[----:B------:R-:W-:Y:S02]  /*2d750*/  IMAD.MOV.U32 R12, RZ, RZ, RZ ;  /* 0x000000ffff0c7224 */ /* 0x000fe400078e00ff */
[----:B------:R-:W-:Y:S02]  /*2d760*/  IMAD.MOV.U32 R11, RZ, RZ, 0x1f ;  /* 0x0000001fff0b7424 */ /* 0x000fe400078e00ff */
[----:B------:R-:W-:-:S07]  /*2d770*/  IMAD.MOV.U32 R15, RZ, RZ, -0x1 ;  /* 0xffffffffff0f7424 */ /* 0x000fce00078e00ff */
[----:B0-----:R-:W-:Y:S05]  /*2d780*/  WARPSYNC.COLLECTIVE R15, `(.L_x_2099) ;  /* 0x000000000f087348 */ /* 0x001fea0003c00000 */
[----:B------:R1:W2:Y:S02]  /*2d790*/  SHFL.IDX P6, R14, R13, R12, R11 ;  /* 0x0000000c0d0e7389 */ /* 0x0002a400000c000b */
[----:B012---:R-:W-:Y:S01]  /*2d7a0*/  ENDCOLLECTIVE ;  /* 0x000000000000791b */ /* 0x007fe20003800000 */
.L_x_2099:
[----:B------:R-:W-:Y:S05]  /*2d7b0*/  BSYNC B0 ;  /* 0x0000000000007941 */ /* 0x000fea0003800000 */
.L_x_2098:
[----:B------:R-:W-:Y:S02]  /*2d7c0*/  IMAD.MOV.U32 R13, RZ, RZ, R16 ;  /* 0x000000ffff0d7224 */ /* 0x000fe400078e0010 */
[----:B------:R-:W-:Y:S02]  /*2d7d0*/  IMAD.MOV.U32 R12, RZ, RZ, 0x1 ;  /* 0x00000001ff0c7424 */ /* 0x000fe400078e00ff */
[----:B------:R-:W-:Y:S02]  /*2d7e0*/  IMAD.MOV.U32 R11, RZ, RZ, 0x1f ;  /* 0x0000001fff0b7424 */ /* 0x000fe400078e00ff */
[----:B------:R-:W-:Y:S02]  /*2d7f0*/  IMAD.MOV.U32 R15, RZ, RZ, -0x1 ;  /* 0xffffffffff0f7424 */ /* 0x000fe400078e00ff */
[----:B------:R-:W-:Y:S02]  /*2d800*/  IMAD.IADD R5, R19, 0x1, R7 ;  /* 0x0000000113057824 */ /* 0x000fe400078e0207 */
[----:B------:R-:W-:-:S07]  /*2d810*/  IMAD.MOV.U32 R0, RZ, RZ, R14 ;  /* 0x000000ffff007224 */ /* 0x000fce00078e000e */
[----:B------:R-:W-:Y:S05]  /*2d820*/  WARPSYNC.COLLECTIVE R15, `(.L_x_2100) ;  /* 0x000000000f087348 */ /* 0x000fea0003c00000 */
[----:B------:R0:W1:Y:S02]  /*2d830*/  SHFL.IDX P6, R14, R13, R12, R11 ;  /* 0x0000000c0d0e7389 */ /* 0x00006400000c000b */
[----:B01----:R-:W-:Y:S01]  /*2d840*/  ENDCOLLECTIVE ;  /* 0x000000000000791b */ /* 0x003fe20003800000 */
.L_x_2100:
[----:B------:R-:W-:Y:S02]  /*2d850*/  ULDC UR4, c[0x0][0xc3c] ;  /* 0x00030f0000047ab9 */ /* 0x000fe40000000800 */
[----:B------:R-:W-:-:S13]  /*2d860*/  ISETP.GE.OR P1, PT, R5, UR4, !P0 ;  /* 0x0000000405007c0c */ /* 0x000fda000c726670 */
[----:B------:R-:W0:Y:S01]  /*2d870*/  @!P1 LDC.64 R2, c[0x0][0xc80] ;  /* 0x00032000ff029b82 */ /* 0x000e220000000a00 */
[----:B------:R-:W-:Y:S01]  /*2d880*/  IMAD.MOV.U32 R11, RZ, RZ, RZ ;  /* 0x000000ffff0b7224 */ /* 0x000fe200078e00ff */
[----:B------:R-:W-:Y:S01]  /*2d890*/  MOV R16, R14 ;  /* 0x0000000e00107202 */ /* 0x000fe20000000f00 */
[----:B0-----:R-:W-:-:S06]  /*2d8a0*/  @!P1 IMAD.WIDE R2, R5, 0x4, R2 ;  /* 0x0000000405029825 */ /* 0x001fcc00078e0202 */
[----:B------:R0:W2:Y:S01]  /*2d8b0*/  @!P1 LDG.E R3, desc[UR38][R2.64] ;  /* 0x0000002602039981 */ /* 0x0000a2000c1e1900 */
[C---:B------:R-:W-:Y:S02]  /*2d8c0*/  ISETP.GE.U32.AND P2, PT, R7.reuse, 0x2, PT ;  /* 0x000000020700780c */ /* 0x040fe40003f46070 */
[C---:B------:R-:W-:Y:S02]  /*2d8d0*/  ISETP.GE.U32.AND P3, PT, R7.reuse, 0x4, PT ;  /* 0x000000040700780c */ /* 0x040fe40003f66070 */
[C---:B------:R-:W-:Y:S02]  /*2d8e0*/  ISETP.GE.U32.AND P4, PT, R7.reuse, 0x8, PT ;  /* 0x000000080700780c */ /* 0x040fe40003f86070 */
[C---:B------:R-:W-:Y:S01]  /*2d8f0*/  ISETP.GE.U32.AND P5, PT, R7.reuse, 0x10, PT ;  /* 0x000000100700780c */ /* 0x040fe20003fa6070 */
[----:B0-----:R-:W-:Y:S02]  /*2d900*/  IMAD.MOV.U32 R2, RZ, RZ, RZ ;  /* 0x000000ffff027224 */ /* 0x001fe400078e00ff */
[----:B--2---:R-:W-:Y:S01]  /*2d910*/  @!P1 IMAD.MOV.U32 R2, RZ, RZ, R3 ;  /* 0x000000ffff029224 */ /* 0x004fe200078e0003 */
[----:B------:R-:W-:-:S03]  /*2d920*/  ISETP.NE.AND P1, PT, R7, RZ, PT ;  /* 0x000000ff0700720c */ /* 0x000fc60003f25270 */
[----:B------:R-:W-:-:S10]  /*2d930*/  IMAD.MOV.U32 R13, RZ, RZ, R2 ;  /* 0x000000ffff0d7224 */ /* 0x000fd400078e0002 */
[----:B------:R-:W-:Y:S05]  /*2d940*/  WARPSYNC.COLLECTIVE R15, `(.L_x_2101) ;  /* 0x000000000f087348 */ /* 0x000fea0003c00000 */
[----:B------:R0:W1:Y:S02]  /*2d950*/  SHFL.UP P6, R14, R13, R12, R11 ;  /* 0x0400000c0d0e7389 */ /* 0x00006400000c000b */
[----:B01----:R-:W-:Y:S01]  /*2d960*/  ENDCOLLECTIVE ;  /* 0x000000000000791b */ /* 0x003fe20003800000 */
.L_x_2101:
[----:B------:R-:W-:Y:S01]  /*2d970*/  IMAD.MOV.U32 R12, RZ, RZ, 0x2 ;  /* 0x00000002ff0c7424 */ /* 0x000fe200078e00ff */
[----:B------:R-:W-:-:S05]  /*2d980*/  SEL R5, R14, RZ, P1 ;  /* 0x000000ff0e057207 */ /* 0x000fca0000800000 */
[----:B------:R-:W-:-:S04]  /*2d990*/  IMAD.IADD R4, R2, 0x1, R5 ;  /* 0x0000000102047824 */ /* 0x000fc800078e0205 */
[----:B------:R-:W-:-:S07]  /*2d9a0*/  IMAD.MOV.U32 R13, RZ, RZ, R4 ;  /* 0x000000ffff0d7224 */ /* 0x000fce00078e0004 */
[----:B------:R-:W-:Y:S05]  /*2d9b0*/  WARPSYNC.COLLECTIVE R15, `(.L_x_2102) ;  /* 0x000000000f087348 */ /* 0x000fea0003c00000 */
[----:B------:R0:W1:Y:S02]  /*2d9c0*/  SHFL.UP P6, R14, R13, R12, R11 ;  /* 0x0400000c0d0e7389 */ /* 0x00006400000c000b */
[----:B01----:R-:W-:Y:S01]  /*2d9d0*/  ENDCOLLECTIVE ;  /* 0x000000000000791b */ /* 0x003fe20003800000 */
.L_x_2102:
[----:B------:R-:W-:Y:S01]  /*2d9e0*/  IMAD.MOV.U32 R12, RZ, RZ, 0x4 ;  /* 0x00000004ff0c7424 */ /* 0x000fe200078e00ff */
[----:B------:R-:W-:-:S05]  /*2d9f0*/  SEL R5, R14, RZ, P2 ;  /* 0x000000ff0e057207 */ /* 0x000fca0001000000 */
[----:B------:R-:W-:-:S04]  /*2da00*/  IMAD.IADD R5, R4, 0x1, R5 ;  /* 0x0000000104057824 */ /* 0x000fc800078e0205 */
[----:B------:R-:W-:-:S07]  /*2da10*/  IMAD.MOV.U32 R13, RZ, RZ, R5 ;  /* 0x000000ffff0d7224 */ /* 0x000fce00078e0005 */
[----:B------:R-:W-:Y:S05]  /*2da20*/  WARPSYNC.COLLECTIVE R15, `(.L_x_2103) ;  /* 0x000000000f087348 */ /* 0x000fea0003c00000 */
[----:B------:R0:W1:Y:S02]  /*2da30*/  SHFL.UP P6, R14, R13, R12, R11 ;  /* 0x0400000c0d0e7389 */ /* 0x00006400000c000b */
[----:B01----:R-:W-:Y:S01]  /*2da40*/  ENDCOLLECTIVE ;  /* 0x000000000000791b */ /* 0x003fe20003800000 */
.L_x_2103:
[----:B------:R-:W-:Y:S01]  /*2da50*/  IMAD.MOV.U32 R12, RZ, RZ, 0x8 ;  /* 0x00000008ff0c7424 */ /* 0x000fe200078e00ff */
[----:B------:R-:W-:-:S04]  /*2da60*/  SEL R6, R14, RZ, P3 ;  /* 0x000000ff0e067207 */ /* 0x000fc80001800000 */
[----:B------:R-:W-:-:S05]  /*2da70*/  IADD3 R6, R5, R6, RZ ;  /* 0x0000000605067210 */ /* 0x000fca0007ffe0ff */
[----:B------:R-:W-:-:S07]  /*2da80*/  IMAD.MOV.U32 R13, RZ, RZ, R6 ;  /* 0x000000ffff0d7224 */ /* 0x000fce00078e0006 */
[----:B------:R-:W-:Y:S05]  /*2da90*/  WARPSYNC.COLLECTIVE R15, `(.L_x_2104) ;  /* 0x000000000f087348 */ /* 0x000fea0003c00000 */
[----:B------:R0:W1:Y:S02]  /*2daa0*/  SHFL.UP P6, R14, R13, R12, R11 ;  /* 0x0400000c0d0e7389 */ /* 0x00006400000c000b */
[----:B01----:R-:W-:Y:S01]  /*2dab0*/  ENDCOLLECTIVE ;  /* 0x000000000000791b */ /* 0x003fe20003800000 */
.L_x_2104:
[----:B------:R-:W-:Y:S01]  /*2dac0*/  IMAD.MOV.U32 R12, RZ, RZ, 0x10 ;  /* 0x00000010ff0c7424 */ /* 0x000fe200078e00ff */
[----:B------:R-:W-:-:S05]  /*2dad0*/  SEL R3, R14, RZ, P4 ;  /* 0x000000ff0e037207 */ /* 0x000fca0002000000 */
[----:B------:R-:W-:-:S04]  /*2dae0*/  IMAD.IADD R4, R6, 0x1, R3 ;  /* 0x0000000106047824 */ /* 0x000fc800078e0203 */
[----:B------:R-:W-:-:S07]  /*2daf0*/  IMAD.MOV.U32 R13, RZ, RZ, R4 ;  /* 0x000000ffff0d7224 */ /* 0x000fce00078e0004 */
[----:B------:R-:W-:Y:S05]  /*2db00*/  WARPSYNC.COLLECTIVE R15, `(.L_x_2105) ;  /* 0x000000000f087348 */ /* 0x000fea0003c00000 */
[----:B------:R0:W1:Y:S02]  /*2db10*/  SHFL.UP P6, R14, R13, R12, R11 ;  /* 0x0400000c0d0e7389 */ /* 0x00006400000c000b */
[----:B01----:R-:W-:Y:S01]  /*2db20*/  ENDCOLLECTIVE ;  /* 0x000000000000791b */ /* 0x003fe20003800000 */
.L_x_2105:
[----:B------:R-:W-:Y:S02]  /*2db30*/  IMAD.MOV.U32 R12, RZ, RZ, 0x1f ;  /* 0x0000001fff0c7424 */ /* 0x000fe400078e00ff */
[----:B------:R-:W-:Y:S01]  /*2db40*/  IMAD.MOV.U32 R11, RZ, RZ, 0x1f ;  /* 0x0000001fff0b7424 */ /* 0x000fe200078e00ff */
[----:B------:R-:W-:-:S05]  /*2db50*/  SEL R3, R14, RZ, P5 ;  /* 0x000000ff0e037207 */ /* 0x000fca0002800000 */
[----:B------:R-:W-:-:S04]  /*2db60*/  IMAD.IADD R3, R4, 0x1, R3 ;  /* 0x0000000104037824 */ /* 0x000fc800078e0203 */
[----:B------:R-:W-:-:S07]  /*2db70*/  IMAD.MOV.U32 R13, RZ, RZ, R3 ;  /* 0x000000ffff0d7224 */ /* 0x000fce00078e0003 */
[----:B------:R-:W-:Y:S05]  /*2db80*/  WARPSYNC.COLLECTIVE R15, `(.L_x_2106) ;  /* 0x000000000f087348 */ /* 0x000fea0003c00000 */
[----:B------:R0:W1:Y:S02]  /*2db90*/  SHFL.IDX P6, R14, R13, R12, R11 ;  /* 0x0000000c0d0e7389 */ /* 0x00006400000c000b */
[----:B01----:R-:W-:Y:S01]  /*2dba0*/  ENDCOLLECTIVE ;  /* 0x000000000000791b */ /* 0x003fe20003800000 */
.L_x_2106:
[----:B------:R-:W-:Y:S05]  /*2dbb0*/  BRA `(.L_x_2107) ;  /* 0xffffffac00247947 */ /* 0x000fea000383ffff */
.L_x_1924:
[----:B------:R-:W-:Y:S01]  /*2dbc0*/  BSSY B0, `(.L_x_2108) ;  /* 0x0000008000007945 */ /* 0x000fe20003800000 */
[----:B-----5:R-:W-:Y:S01]  /*2dbd0*/  IMAD.MOV.U32 R13, RZ, RZ, R2 ;  /* 0x000000ffff0d7224 */ /* 0x020fe200078e0002 */
[----:B------:R-:W-:Y:S01]  /*2dbe0*/  MOV R11, RZ ;  /* 0x000000ff000b7202 */ /* 0x000fe20000000f00 */
[----:B------:R-:W-:Y:S02]  /*2dbf0*/  IMAD.MOV.U32 R12, RZ, RZ, 0x1 ;  /* 0x00000001ff0c7424 */ /* 0x000fe400078e00ff */
[----:B------:R-:W-:-:S07]  /*2dc00*/  IMAD.MOV.U32 R15, RZ, RZ, -0x1 ;  /* 0xffffffffff0f7424 */ /* 0x000fce00078e00ff */
[----:B01----:R-:W-:Y:S05]  /*2dc10*/  WARPSYNC.COLLECTIVE R15, `(.L_x_2109) ;  /* 0x000000000f087348 */ /* 0x003fea0003c00000 */
[----:B------:R2:W3:Y:S02]  /*2dc20*/  SHFL.UP P6, R14, R13, R12, R11 ;  /* 0x0400000c0d0e7389 */ /* 0x0004e400000c000b */
[----:B0123--:R-:W-:Y:S01]  /*2dc30*/  ENDCOLLECTIVE ;  /* 0x000000000000791b */ /* 0x00ffe20003800000 */
.L_x_2109:
[----:B------:R-:W-:Y:S05]  /*2dc40*/  BSYNC B0 ;  /* 0x0000000000007941 */ /* 0x000fea0003800000 */
.L_x_2108:
[----:B------:R-:W-:Y:S01]  /*2dc50*/  SEL R13, R14, RZ, P1 ;  /* 0x000000ff0e0d7207 */ /* 0x000fe20000800000 */
[----:B------:R-:W-:Y:S02]  /*2dc60*/  IMAD.MOV.U32 R12, RZ, RZ, 0x2 ;  /* 0x00000002ff0c7424 */ /* 0x000fe400078e00ff */
[----:B------:R-:W-:Y:S02]  /*2dc70*/  IMAD.MOV.U32 R11, RZ, RZ, RZ ;  /* 0x000000ffff0b7224 */ /* 0x000fe400078e00ff */
[----:B------:R-:W-:Y:S02]  /*2dc80*/  IMAD.IADD R13, R2, 0x1, R13 ;  /* 0x00000001020d7824 */ /* 0x000fe400078e020d */
[----:B------:R-:W-:-:S07]  /*2dc90*/  IMAD.MOV.U32 R15, RZ, RZ, -0x1 ;  /* 0xffffffffff0f7424 */ /* 0x000fce00078e00ff */
[----:B------:R-:W-:Y:S05]  /*2dca0*/  WARPSYNC.COLLECTIVE R15, `(.L_x_2110) ;  /* 0x000000000f087348 */ /* 0x000fea0003c00000 */
[----:B------:R0:W1:Y:S02]  /*2dcb0*/  SHFL.UP P6, R14, R13, R12, R11 ;  /* 0x0400000c0d0e7389 */ /* 0x00006400000c000b */
[----:B01----:R-:W-:Y:S01]  /*2dcc0*/  ENDCOLLECTIVE ;  /* 0x000000000000791b */ /* 0x003fe20003800000 */
.L_x_2110:
[----:B------:R-:W-:Y:S01]  /*2dcd0*/  IMAD.MOV.U32 R12, RZ, RZ, 0x4 ;  /* 0x00000004ff0c7424 */ /* 0x000fe200078e00ff */
[----:B------:R-:W-:-:S05]  /*2dce0*/  SEL R14, R14, RZ, P2 ;  /* 0x000000ff0e0e7207 */ /* 0x000fca0001000000 */
[----:B------:R-:W-:-:S04]  /*2dcf0*/  IMAD.IADD R3, R13, 0x1, R14 ;  /* 0x000000010d037824 */ /* 0x000fc800078e020e */
[----:B------:R-:W-:-:S07]  /*2dd00*/  IMAD.MOV.U32 R13, RZ, RZ, R3 ;  /* 0x000000ffff0d7224 */ /* 0x000fce00078e0003 */
[----:B------:R-:W-:Y:S05]  /*2dd10*/  WARPSYNC.COLLECTIVE R15, `(.L_x_2111) ;  /* 0x000000000f087348 */ /* 0x000fea0003c00000 */
[----:B------:R0:W1:Y:S02]  /*2dd20*/  SHFL.UP P6, R14, R13, R12, R11 ;  /* 0x0400000c0d0e7389 */ /* 0x00006400000c000b */
[----:B01----:R-:W-:Y:S01]  /*2dd30*/  ENDCOLLECTIVE ;  /* 0x000000000000791b */ /* 0x003fe20003800000 */
.L_x_2111:
[----:B------:R-:W-:Y:S01]  /*2dd40*/  IMAD.MOV.U32 R12, RZ, RZ, 0x8 ;  /* 0x00000008ff0c7424 */ /* 0x000fe200078e00ff */
[----:B------:R-:W-:-:S05]  /*2dd50*/  SEL R4, R14, RZ, P3 ;  /* 0x000000ff0e047207 */ /* 0x000fca0001800000 */
[----:B------:R-:W-:-:S04]  /*2dd60*/  IMAD.IADD R4, R3, 0x1, R4 ;  /* 0x0000000103047824 */ /* 0x000fc800078e0204 */
[----:B------:R-:W-:-:S07]  /*2dd70*/  IMAD.MOV.U32 R13, RZ, RZ, R4 ;  /* 0x000000ffff0d7224 */ /* 0x000fce00078e0004 */
[----:B------:R-:W-:Y:S05]  /*2dd80*/  WARPSYNC.COLLECTIVE R15, `(.L_x_2112) ;  /* 0x000000000f087348 */ /* 0x000fea0003c00000 */
[----:B------:R0:W1:Y:S02]  /*2dd90*/  SHFL.UP P6, R14, R13, R12, R11 ;  /* 0x0400000c0d0e7389 */ /* 0x00006400000c000b */
[----:B01----:R-:W-:Y:S01]  /*2dda0*/  ENDCOLLECTIVE ;  /* 0x000000000000791b */ /* 0x003fe20003800000 */
.L_x_2112:
[----:B------:R-:W-:Y:S01]  /*2ddb0*/  IMAD.MOV.U32 R12, RZ, RZ, 0x10 ;  /* 0x00000010ff0c7424 */ /* 0x000fe200078e00ff */
[----:B------:R-:W-:-:S04]  /*2ddc0*/  SEL R5, R14, RZ, P4 ;  /* 0x000000ff0e057207 */ /* 0x000fc80002000000 */
[----:B------:R-:W-:-:S05]  /*2ddd0*/  IADD3 R5, R4, R5, RZ ;  /* 0x0000000504057210 */ /* 0x000fca0007ffe0ff */
[----:B------:R-:W-:-:S07]  /*2dde0*/  IMAD.MOV.U32 R13, RZ, RZ, R5 ;  /* 0x000000ffff0d7224 */ /* 0x000fce00078e0005 */
[----:B------:R-:W-:Y:S05]  /*2ddf0*/  WARPSYNC.COLLECTIVE R15, `(.L_x_2113) ;  /* 0x000000000f087348 */ /* 0x000fea0003c00000 */
[----:B------:R0:W1:Y:S02]  /*2de00*/  SHFL.UP P6, R14, R13, R12, R11 ;  /* 0x0400000c0d0e7389 */ /* 0x00006400000c000b */
[----:B01----:R-:W-:Y:S01]  /*2de10*/  ENDCOLLECTIVE ;  /* 0x000000000000791b */ /* 0x003fe20003800000 */
.L_x_2113:
        /* <DEDUP_REMOVED lines=8> */
.L_x_2114:
[----:B------:R-:W-:Y:S05]  /*2dea0*/  BRA `(.L_x_2115) ;  /* 0xffffffac00047947 */ /* 0x000fea000383ffff */
.L_x_1926:
[----:B------:R-:W-:Y:S01]  /*2deb0*/  BSSY B0, `(.L_x_2116) ;  /* 0x0000006000007945 */ /* 0x000fe20003800000 */
[----:B------:R-:W-:Y:S01]  /*2dec0*/  PLOP3.LUT P6, PT, P6, PT, PT, 0x8, 0x0 ;  /* 0x000000000000781c */ /* 0x000fe200037ce170 */
[----:B------:R-:W-:-:S12]  /*2ded0*/  IMAD.MOV.U32 R15, RZ, RZ, -0x1 ;  /* 0xffffffffff0f7424 */ /* 0x000fd800078e00ff */
[----:B0-----:R-:W-:Y:S05]  /*2dee0*/  WARPSYNC.COLLECTIVE R15, `(.L_x_2117) ;  /* 0x000000000f087348 */ /* 0x001fea0003c00000 */
[----:B------:R-:W-:Y:S01]  /*2def0*/  VOTE.ANY R14, PT, P6 ;  /* 0x00000000000e7806 */ /* 0x000fe200030e0100 */
[----:B0-----:R-:W-:Y:S06]  /*2df00*/  ENDCOLLECTIVE ;  /* 0x000000000000791b */ /* 0x001fec0003800000 */
.L_x_2117:
[----:B------:R-:W-:Y:S05]  /*2df10*/  BSYNC B0 ;  /* 0x0000000000007941 */ /* 0x000fea0003800000 */
.L_x_2116:
[----:B------:R-:W-:Y:S01]  /*2df20*/  IMAD.MOV.U32 R5, RZ, RZ, R14 ;  /* 0x000000ffff057224 */ /* 0x000fe200078e000e */
[----:B------:R-:W-:Y:S01]  /*2df30*/  MOV R15, 0xffffffff ;  /* 0xffffffff000f7802 */ /* 0x000fe20000000f00 */
[----:B------:R-:W-:Y:S02]  /*2df40*/  IMAD.MOV.U32 R13, RZ, RZ, R2 ;  /* 0x000000ffff0d7224 */ /* 0x000fe400078e0002 */
[----:B------:R-:W0:Y:S01]  /*2df50*/  POPC R6, R5 ;  /* 0x0000000500067309 */ /* 0x000e220000000000 */
[----:B------:R-:W-:Y:S02]  /*2df60*/  IMAD.MOV.U32 R11, RZ, RZ, 0x1f ;  /* 0x0000001fff0b7424 */ /* 0x000fe400078e00ff */
[----:B0-----:R-:W-:-:S07]  /*2df70*/  IMAD.MOV.U32 R12, RZ, RZ, R6 ;  /* 0x000000ffff0c7224 */ /* 0x001fce00078e0006 */
[----:B------:R-:W-:Y:S05]  /*2df80*/  WARPSYNC.COLLECTIVE R15, `(.L_x_2118) ;  /* 0x000000000f087348 */ /* 0x000fea0003c00000 */
[----:B------:R0:W1:Y:S02]  /*2df90*/  SHFL.IDX P6, R14, R13, R12, R11 ;  /* 0x0000000c0d0e7389 */ /* 0x00006400000c000b */
[----:B01----:R-:W-:Y:S01]  /*2dfa0*/  ENDCOLLECTIVE ;  /* 0x000000000000791b */ /* 0x003fe20003800000 */
.L_x_2118:
[----:B------:R-:W-:Y:S01]  /*2dfb0*/  IMAD.MOV.U32 R17, RZ, RZ, R14 ;  /* 0x000000ffff117224 */ /* 0x000fe200078e000e */
[----:B------:R-:W-:Y:S06]  /*2dfc0*/  BRA `(.L_x_2119) ;  /* 0xffffffa800f47947 */ /* 0x000fec000383ffff */
.L_x_1928:
[----:B------:R-:W-:Y:S01]  /*2dfd0*/  BSSY B0, `(.L_x_2120) ;  /* 0x0000007000007945 */ /* 0x000fe20003800000 */
[----:B------:R-:W-:Y:S02]  /*2dfe0*/  IMAD.MOV.U32 R13, RZ, RZ, R3 ;  /* 0x000000ffff0d7224 */ /* 0x000fe400078e0003 */
[----:B------:R-:W-:Y:S02]  /*2dff0*/  IMAD.MOV.U32 R11, RZ, RZ, 0x1f ;  /* 0x0000001fff0b7424 */ /* 0x000fe400078e00ff */
[----:B------:R-:W-:-:S07]  /*2e000*/  IMAD.MOV.U32 R15, RZ, RZ, -0x1 ;  /* 0xffffffffff0f7424 */ /* 0x000fce00078e00ff */
[----:B012---:R-:W-:Y:S05]  /*2e010*/  WARPSYNC.COLLECTIVE R15, `(.L_x_2121) ;  /* 0x000000000f087348 */ /* 0x007fea0003c00000 */
[----:B------:R3:W4:Y:S02]  /*2e020*/  SHFL.IDX P6, R14, R13, R12, R11 ;  /* 0x0000000c0d0e7389 */ /* 0x00072400000c000b */
[----:B01234-:R-:W-:Y:S01]  /*2e030*/  ENDCOLLECTIVE ;  /* 0x000000000000791b */ /* 0x01ffe20003800000 */
.L_x_2121:
[----:B------:R-:W-:Y:S05]  /*2e040*/  BSYNC B0 ;  /* 0x0000000000007941 */ /* 0x000fea0003800000 */
.L_x_2120:
[----:B------:R-:W-:Y:S01]  /*2e050*/  IMAD.MOV.U32 R5, RZ, RZ, R14 ;  /* 0x000000ffff057224 */ /* 0x000fe200078e000e */
[----:B------:R-:W-:Y:S06]  /*2e060*/  BRA `(.L_x_1927) ;  /* 0xffffffa800e87947 */ /* 0x000fec000383ffff */
.L_x_1932:
[----:B0-----:R0:W1:Y:S02]  /*2e070*/  SYNCS.PHASECHK.TRANS64.TRYWAIT P0, [R7+URZ+0x22820], R0 ;  /* 0x02282000070075a7 */ /* 0x001064000800017f */
[----:B-1----:R-:W-:Y:S05]  /*2e080*/  @!P0 NANOSLEEP.SYNCS 0x989680 ;  /* 0x009896800000895d */ /* 0x002fea0003900000 */
[----:B------:R-:W1:Y:S02]  /*2e090*/  @!P0 SYNCS.PHASECHK.TRANS64 P0, [R7+URZ+0x22820], R0 ;  /* 0x02282000070085a7 */ /* 0x000e64000800007f */
[----:B-1----:R-:W-:Y:S05]  /*2e0a0*/  @!P0 BRA `(.L_x_1932) ;  /* 0xfffffffc00f08947 */ /* 0x002fea000383ffff */
[----:B------:R-:W-:Y:S05]  /*2e0b0*/  BRA `(.L_x_2122) ;  /* 0xffffffb000687947 */ /* 0x000fea000383ffff */
.L_x_1933:
        /* <DEDUP_REMOVED lines=11> */
.L_x_2124:
[----:B------:R-:W-:Y:S05]  /*2e170*/  BSYNC B0 ;  /* 0x0000000000007941 */ /* 0x000fea0003800000 */
.L_x_2123:
[----:B------:R-:W-:Y:S05]  /*2e180*/  BRA `(.L_x_2125) ;  /* 0xffffffb000507947 */ /* 0x000fea000383ffff */
.L_x_1934:
[----:B------:R-:W-:Y:S01]  /*2e190*/  BSSY B0, `(.L_x_2126) ;  /* 0x0000006000007945 */ /* 0x000fe20003800000 */
[----:B------:R-:W-:-:S07]  /*2e1a0*/  IMAD.MOV.U32 R15, RZ, RZ, -0x1 ;  /* 0xffffffffff0f7424 */ /* 0x000fce00078e00ff */
[----:B0-----:R-:W-:Y:S05]  /*2e1b0*/  WARPSYNC.COLLECTIVE R15, `(.L_x_2127) ;  /* 0x000000000f0c7348 */ /* 0x001fea0003c00000 */
[----:B------:R-:W-:Y:S02]  /*2e1c0*/  ELECT P6, UR62, PT ;  /* 0x00000000003e782f */ /* 0x000fe400038c0000 */
[----:B------:R-:W-:Y:S01]  /*2e1d0*/  MOV R14, UR62 ;  /* 0x0000003e000e7c02 */ /* 0x000fe20008000f00 */
[----:B0-----:R-:W-:Y:S10]  /*2e1e0*/  ENDCOLLECTIVE ;  /* 0x000000000000791b */ /* 0x001ff40003800000 */
.L_x_2127:
[----:B------:R-:W-:Y:S05]  /*2e1f0*/  BSYNC B0 ;  /* 0x0000000000007941 */ /* 0x000fea0003800000 */
.L_x_2126:
[----:B------:R-:W-:Y:S05]  /*2e200*/  BRA `(.L_x_2128) ;  /* 0xffffffb000447947 */ /* 0x000fea000383ffff */
.L_x_1936:
[----:B0-----:R0:W1:Y:S02]  /*2e210*/  SYNCS.PHASECHK.TRANS64.TRYWAIT P1, [R5+URZ+0x22840], R0 ;  /* 0x02284000050075a7 */ /* 0x001064000802017f */
[----:B-1----:R-:W-:Y:S05]  /*2e220*/  @!P1 NANOSLEEP.SYNCS 0x989680 ;  /* 0x009896800000995d */ /* 0x002fea0003900000 */
[----:B------:R-:W1:Y:S02]  /*2e230*/  @!P1 SYNCS.PHASECHK.TRANS64 P1, [R5+URZ+0x22840], R0 ;  /* 0x02284000050095a7 */ /* 0x000e64000802007f */
[----:B-1----:R-:W-:Y:S05]  /*2e240*/  @!P1 BRA `(.L_x_1936) ;  /* 0xfffffffc00f09947 */ /* 0x002fea000383ffff */
[----:B------:R-:W-:Y:S05]  /*2e250*/  BRA `(.L_x_2129) ;  /* 0xffffffb000647947 */ /* 0x000fea000383ffff */
.L_x_1938:
[----:B-1----:R1:W2:Y:S02]  /*2e260*/  SYNCS.PHASECHK.TRANS64.TRYWAIT P1, [R3+URZ+0x22840], R2 ;  /* 0x02284002030075a7 */ /* 0x0022a4000802017f */
[----:B--2---:R-:W-:Y:S05]  /*2e270*/  @!P1 NANOSLEEP.SYNCS 0x989680 ;  /* 0x009896800000995d */ /* 0x004fea0003900000 */
[----:B------:R-:W2:Y:S02]  /*2e280*/  @!P1 SYNCS.PHASECHK.TRANS64 P1, [R3+URZ+0x22840], R2 ;  /* 0x02284002030095a7 */ /* 0x000ea4000802007f */
[----:B--2---:R-:W-:Y:S05]  /*2e290*/  @!P1 BRA `(.L_x_1938) ;  /* 0xfffffffc00f09947 */ /* 0x004fea000383ffff */
[----:B------:R-:W-:Y:S05]  /*2e2a0*/  BRA `(.L_x_2130) ;  /* 0xffffffb000707947 */ /* 0x000fea000383ffff */
.L_x_1940:
[----:B--2---:R2:W3:Y:S02]  /*2e2b0*/  SYNCS.PHASECHK.TRANS64.TRYWAIT P1, [R5+URZ+0x22860], R0 ;  /* 0x02286000050075a7 */ /* 0x0044e4000802017f */
[----:B---3--:R-:W-:Y:S05]  /*2e2c0*/  @!P1 NANOSLEEP.SYNCS 0x989680 ;  /* 0x009896800000995d */ /* 0x008fea0003900000 */
[----:B------:R-:W3:Y:S02]  /*2e2d0*/  @!P1 SYNCS.PHASECHK.TRANS64 P1, [R5+URZ+0x22860], R0 ;  /* 0x02286000050095a7 */ /* 0x000ee4000802007f */
[----:B---3--:R-:W-:Y:S05]  /*2e2e0*/  @!P1 BRA `(.L_x_1940) ;  /* 0xfffffffc00f09947 */ /* 0x008fea000383ffff */
[----:B------:R-:W-:Y:S05]  /*2e2f0*/  BRA `(.L_x_2131) ;  /* 0xffffffb0006c7947 */ /* 0x000fea000383ffff */
.L_x_1942:
[----:B---3--:R3:W4:Y:S02]  /*2e300*/  SYNCS.PHASECHK.TRANS64.TRYWAIT P1, [R3+URZ+0x22860], R2 ;  /* 0x02286002030075a7 */ /* 0x008724000802017f */
[----:B----4-:R-:W-:Y:S05]  /*2e310*/  @!P1 NANOSLEEP.SYNCS 0x989680 ;  /* 0x009896800000995d */ /* 0x010fea0003900000 */
[----:B------:R-:W4:Y:S02]  /*2e320*/  @!P1 SYNCS.PHASECHK.TRANS64 P1, [R3+URZ+0x22860], R2 ;  /* 0x02286002030095a7 */ /* 0x000f24000802007f */
[----:B----4-:R-:W-:Y:S05]  /*2e330*/  @!P1 BRA `(.L_x_1942) ;  /* 0xfffffffc00f09947 */ /* 0x010fea000383ffff */
[----:B------:R-:W-:Y:S05]  /*2e340*/  BRA `(.L_x_2132) ;  /* 0xffffffb000687947 */ /* 0x000fea000383ffff */
.L_x_1944:
[----:B----4-:R4:W0:Y:S02]  /*2e350*/  SYNCS.PHASECHK.TRANS64.TRYWAIT P1, [R5+URZ+0x22880], R0 ;  /* 0x02288000050075a7 */ /* 0x010824000802017f */
[----:B0-----:R-:W-:Y:S05]  /*2e360*/  @!P1 NANOSLEEP.SYNCS 0x989680 ;  /* 0x009896800000995d */ /* 0x001fea0003900000 */
[----:B------:R-:W0:Y:S02]  /*2e370*/  @!P1 SYNCS.PHASECHK.TRANS64 P1, [R5+URZ+0x22880], R0 ;  /* 0x02288000050095a7 */ /* 0x000e24000802007f */
[----:B0-----:R-:W-:Y:S05]  /*2e380*/  @!P1 BRA `(.L_x_1944) ;  /* 0xfffffffc00f09947 */ /* 0x001fea000383ffff */
[----:B------:R-:W-:Y:S05]  /*2e390*/  BRA `(.L_x_2133) ;  /* 0xffffffb000647947 */ /* 0x000fea000383ffff */
.L_x_2134:
        /* <DEDUP_REMOVED lines=14> */
.L_x_3195:


//--------------------- .text._ZN7cutlass13device_kernelIN5flash11enable_sm90INS1_16FlashAttnFwdSm90INS1_25CollectiveMainloopFwdSm90ILi2EN4cute5tupleIJNS5_1CILi1EEES8_S8_EEENS6_IJNS7_ILi128EEENS7_ILi160EEENS7_ILi192EEEEEELi128ENS_12float_e4m3_tEfNS_4arch4Sm90ELb1ELb0ELb1ELb0ELb1ELb0ELb0ELb1ELb1ELb1ELb0ELb0EEENS1_21CollectiveEpilogueFwdINS6_IJSA_SA_SB_EEES9_NS_10bfloat16_tESG_Li256ELb0ELb1ELb0ELb1EEENS1_30DynamicPersistentTileSchedulerILi256ELi128ELb0ELb1ELb1EEEEEEEEEvNT_6ParamsE --------------------------
	.section	.text._ZN7cutlass13device_kernelIN5flash11enable_sm90INS1_16FlashAttnFwdSm90INS1_25CollectiveMainloopFwdSm90ILi2EN4cute5tupleIJNS5_1CILi1EEES8_S8_EEENS6_IJNS7_ILi128EEENS7_ILi160EEENS7_ILi192EEEEEELi128ENS_12float_e4m3_tEfNS_4arch4Sm90ELb1ELb0ELb1ELb0ELb1ELb0ELb0ELb1ELb1ELb1ELb0ELb0EEENS1_21CollectiveEpilogueFwdINS6_IJSA_SA_SB_EEES9_NS_10bfloat16_tESG_Li256ELb0ELb1ELb0ELb1EEENS1_30DynamicPersistentTileSchedulerILi256ELi128ELb0ELb1ELb1EEEEEEEEEvNT_6ParamsE,"ax",@progbits
	.align	128
.text._ZN7cutlass13device_kernelIN5flash11enable_sm90INS1_16FlashAttnFwdSm90INS1_25CollectiveMainloopFwdSm90ILi2EN4cute5tupleIJNS5_1CILi1EEES8_S8_EEENS6_IJNS7_ILi128EEENS7_ILi160EEENS7_ILi192EEEEEELi128ENS_12float_e4m3_tEfNS_4arch4Sm90ELb1ELb0ELb1ELb0ELb1ELb0ELb0ELb1ELb1ELb1ELb0ELb0EEENS1_21CollectiveEpilogueFwdINS6_IJSA_SA_SB_EEES9_NS_10bfloat16_tESG_Li256ELb0ELb1ELb0ELb1EEENS1_30DynamicPersistentTileSchedulerILi256ELi128ELb0ELb1ELb1EEEEEEEEEvNT_6ParamsE:
        .type           _ZN7cutlass13device_kernelIN5flash11enable_sm90INS1_16FlashAttnFwdSm90INS1_25CollectiveMainloopFwdSm90ILi2EN4cute5tupleIJNS5_1CILi1EEES8_S8_EEENS6_IJNS7_ILi128EEENS7_ILi160EEENS7_ILi192EEEEEELi128ENS_12float_e4m3_tEfNS_4arch4Sm90ELb1ELb0ELb1ELb0ELb1ELb0ELb0ELb1ELb1ELb1ELb0ELb0EEENS1_21CollectiveEpilogueFwdINS6_IJSA_SA_SB_EEES9_NS_10bfloat16_tESG_Li256ELb0ELb1ELb0ELb1EEENS1_30DynamicPersistentTileSchedulerILi256ELi128ELb0ELb1ELb1EEEEEEEEEvNT_6ParamsE,@function
        .size           _ZN7cutlass13device_kernelIN5flash11enable_sm90INS1_16FlashAttnFwdSm90INS1_25CollectiveMainloopFwdSm90ILi2EN4cute5tupleIJNS5_1CILi1EEES8_S8_EEENS6_IJNS7_ILi128EEENS7_ILi160EEENS7_ILi192EEEEEELi128ENS_12float_e4m3_tEfNS_4arch4Sm90ELb1ELb0ELb1ELb0ELb1ELb0ELb0ELb1ELb1ELb1ELb0ELb0EEENS1_21CollectiveEpilogueFwdINS6_IJSA_SA_SB_EEES9_NS_10bfloat16_tESG_Li256ELb0ELb1ELb0ELb1EEENS1_30DynamicPersistentTileSchedulerILi256ELi128ELb0ELb1ELb1EEEEEEEEEvNT_6ParamsE,(.L_x_3196 - _ZN7cutlass13device_kernelIN5flash11enable_sm90INS1_16FlashAttnFwdSm90INS1_25CollectiveMainloopFwdSm90ILi2EN4cute5tupleIJNS5_1CILi1EEES8_S8_EEENS6_IJNS7_ILi128EEENS7_ILi160EEENS7_ILi192EEEEEELi128ENS_12float_e4m3_tEfNS_4arch4Sm90ELb1ELb0ELb1ELb0ELb1ELb0ELb0ELb1ELb1ELb1ELb0ELb0EEENS1_21CollectiveEpilogueFwdINS6_IJSA_SA_SB_EEES9_NS_10bfloat16_tESG_Li256ELb0ELb1ELb0ELb1EEENS1_30DynamicPersistentTileSchedulerILi256ELi128ELb0ELb1ELb1EEEEEEEEEvNT_6ParamsE)
        .other          _ZN7cutlass13device_kernelIN5flash11enable_sm90INS1_16FlashAttnFwdSm90INS1_25CollectiveMainloopFwdSm90ILi2EN4cute5tupleIJNS5_1CILi1EEES8_S8_EEENS6_IJNS7_ILi128EEENS7_ILi160EEENS7_ILi192EEEEEELi128ENS_12float_e4m3_tEfNS_4arch4Sm90ELb1ELb0ELb1ELb0ELb1ELb0ELb0ELb1ELb1ELb1ELb0ELb0EEENS1_21CollectiveEpilogueFwdINS6_IJSA_SA_SB_EEES9_NS_10bfloat16_tESG_Li256ELb0ELb1ELb0ELb1EEENS1_30DynamicPersistentTileSchedulerILi256ELi128ELb0ELb1ELb1EEEEEEEEEvNT_6ParamsE,@"STO_CUDA_ENTRY STV_DEFAULT"
_ZN7cutlass13device_kernelIN5flash11enable_sm90INS1_16FlashAttnFwdSm90INS1_25CollectiveMainloopFwdSm90ILi2EN4cute5tupleIJNS5_1CILi1EEES8_S8_EEENS6_IJNS7_ILi128EEENS7_ILi160EEENS7_ILi192EEEEEELi128ENS_12float_e4m3_tEfNS_4arch4Sm90ELb1ELb0ELb1ELb0ELb1ELb0ELb0ELb1ELb1ELb1ELb0ELb0EEENS1_21CollectiveEpilogueFwdINS6_IJSA_SA_SB_EEES9_NS_10bfloat16_tESG_Li256ELb0ELb1ELb0ELb1EEENS1_30DynamicPersistentTileSchedulerILi256ELi128ELb0ELb1ELb1EEEEEEEEEvNT_6ParamsE:
        /* <DEDUP_REMOVED lines=45> */
.L_x_2135:
        /* <DEDUP_REMOVED lines=22> */
.L_x_2136:
        /* <DEDUP_REMOVED lines=18> */
.L_x_2137:
        /* <DEDUP_REMOVED lines=22> */
.L_x_2138:
        /* <DEDUP_REMOVED lines=24> */
.L_x_2139:
[----:B------:R-:W-:Y:S01]  /*0830*/  IMAD.U32 R2, RZ, RZ, UR10 ;  /* 0x0000000aff027e24 */ /* 0x000fe2000f8e00ff */
[----:B------:R-:W-:Y:S01]  /*0840*/  UISETP.NE.AND UP0, UPT, UR9, URZ, UPT ;  /* 0x0000003f0900728c */ /* 0x000fe2000bf05270 */
[----:B------:R-:W-:Y:S01]  /*0850*/  NOP ;  /* 0x0000000000007918 */ /* 0x000fe20000000000 */
[----:B------:R-:W-:Y:S01]  /*0860*/  UMOV UR36, 0x1 ;  /* 0x0000000100247882 */ /* 0x000fe20000000000 */
[----:B------:R-:W-:Y:S01]  /*0870*/  ULDC.64 UR50, c[0x0][0x208] ;  /* 0x0000820000327ab9 */ /* 0x000fe20000000a00 */
[----:B------:R0:W-:Y:S01]  /*0880*/  STL [R1+0x4], R2 ;  /* 0x0000040201007387 */ /* 0x0001e20000100800 */
[----:B------:R-:W-:Y:S01]  /*0890*/  USEL UR36, UR36, 0x2, !UP0 ;  /* 0x0000000224247887 */ /* 0x000fe2000c000000 */
[----:B01234-:R-:W-:Y:S01]  /*08a0*/  BAR.SYNC.DEFER_BLOCKING 0x0 ;  /* 0x0000000000007b1d */ /* 0x01ffe20000010000 */
[----:B------:R-:W-:-:S13]  /*08b0*/  PLOP3.LUT P0, PT, PT, PT, UP0, 0x80, 0x0 ;  /* 0x000000000000781c */ /* 0x000fda0003f0f008 */
[----:B------:R-:W-:Y:S05]  /*08c0*/  @!P0 BRA `(.L_x_2140) ;  /* 0x000000f400888947 */ /* 0x000fea0003800000 */
.L_x_2141:
        /* <DEDUP_REMOVED lines=16> */
[----:B------:R-:W-:Y:S01]  /*09d0*/  UMOV UR45, URZ ;  /* 0x0000003f002d7c82 */ /* 0x000fe20008000000 */
[----:B------:R-:W-:Y:S02]  /*09e0*/  UMOV UR44, URZ ;  /* 0x0000003f002c7c82 */ /* 0x000fe40008000000 */
[----:B------:R-:W-:Y:S01]  /*09f0*/  SHF.R.S32.HI R3, RZ, 0x1f, R194 ;  /* 0x0000001fff037819 */ /* 0x000fe200000114c2 */
[----:B------:R-:W-:-:S03]  /*0a00*/  UMOV UR43, URZ ;  /* 0x0000003f002b7c82 */ /* 0x000fc60008000000 */
        /* <DEDUP_REMOVED lines=47> */
.L_x_2198:
        /* <DEDUP_REMOVED lines=21> */
.L_x_2142:
[----:B------:R-:W-:Y:S01]  /*0e50*/  ULDC UR8, c[0x0][0xc54] ;  /* 0x0003150000087ab9 */ /* 0x000fe20000000800 */
[----:B------:R-:W-:Y:S01]  /*0e60*/  UMOV UR4, UR9 ;  /* 0x0000000900047c82 */ /* 0x000fe20008000000 */
[----:B------:R-:W-:-:S11]  /*0e70*/  UISETP.NE.AND UP0, UPT, UR8, 0x1, UPT ;  /* 0x000000010800788c */ /* 0x000fd6000bf05270 */
[----:B------:R-:W-:Y:S02]  /*0e80*/  @UP0 ULDC.64 UR10, c[0x0][0xc58] ;  /* 0x00031600000a0ab9 */ /* 0x000fe40000000a00 */
[----:B------:R-:W-:-:S04]  /*0e90*/  UIMAD.WIDE.U32 UR6, UR9, UR10, URZ ;  /* 0x0000000a090672a5 */ /* 0x000fc8000f8e003f */
[----:B------:R-:W-:-:S04]  /*0ea0*/  @UP0 USHF.R.U32.HI UR4, URZ, UR11, UR7 ;  /* 0x0000000b3f040299 */ /* 0x000fc80008011607 */
[----:B------:R-:W-:-:S12]  /*0eb0*/  UIMAD UR6, UR4, UR8, URZ ;  /* 0x00000008040672a4 */ /* 0x000fd8000f8e023f */
.L_x_2143:
[----:B------:R-:W-:Y:S01]  /*0ec0*/  ULOP3.LUT UR4, URZ, UR4, URZ, 0x33, !UPT ;  /* 0x000000043f047292 */ /* 0x000fe2000f8e333f */
[----:B------:R-:W-:Y:S01]  /*0ed0*/  PLOP3.LUT P0, PT, PT, PT, PT, 0x80, 0x0 ;  /* 0x000000000000781c */ /* 0x000fe20003f0f070 */
[----:B------:R-:W-:Y:S01]  /*0ee0*/  UIADD3 UR10, UR9, -UR6, URZ ;  /* 0x80000006090a7290 */ /* 0x000fe2000fffe03f */
[----:B------:R-:W-:Y:S01]  /*0ef0*/  IMAD.MOV.U32 R0, RZ, RZ, RZ ;  /* 0x000000ffff007224 */ /* 0x000fe200078e00ff */
[----:B------:R-:W-:Y:S01]  /*0f00*/  ULDC UR7, c[0x0][0x448] ;  /* 0x0001120000077ab9 */ /* 0x000fe20000000800 */
[----:B------:R-:W-:Y:S01]  /*0f10*/  ULDC UR6, c[0x0][0xc3c] ;  /* 0x00030f0000067ab9 */ /* 0x000fe20000000800 */
[----:B------:R-:W-:Y:S01]  /*0f20*/  UISETP.NE.AND UP2, UPT, UR7, 0x1, UPT ;  /* 0x000000010700788c */ /* 0x000fe2000bf45270 */
[----:B------:R-:W-:Y:S01]  /*0f30*/  IMAD.MOV.U32 R2, RZ, RZ, RZ ;  /* 0x000000ffff027224 */ /* 0x000fe200078e00ff */
[----:B------:R-:W-:Y:S01]  /*0f40*/  UIADD3 UR4, UR4, UR6, URZ ;  /* 0x0000000604047290 */ /* 0x000fe2000fffe03f */
[----:B------:R-:W-:Y:S01]  /*0f50*/  CS2R R86, SRZ ;  /* 0x0000000000567805 */ /* 0x000fe2000001ff00 */
[----:B------:R-:W-:Y:S01]  /*0f60*/  ULDC.64 UR12, c[0x0][0x418] ;  /* 0x00010600000c7ab9 */ /* 0x000fe20000000a00 */
[----:B------:R-:W-:Y:S01]  /*0f70*/  ULDC UR48, c[0x0][0x424] ;  /* 0x0001090000307ab9 */ /* 0x000fe20000000800 */
[----:B------:R-:W-:Y:S01]  /*0f80*/  UISETP.NE.U32.AND UP0, UPT, UR12, URZ, UPT ;  /* 0x0000003f0c00728c */ /* 0x000fe2000bf05070 */
[----:B------:R-:W-:Y:S01]  /*0f90*/  CS2R R4, SRZ ;  /* 0x0000000000047805 */ /* 0x000fe2000001ff00 */
[----:B------:R-:W-:Y:S01]  /*0fa0*/  USHF.L.U32 UR37, UR4, 0x7, URZ ;  /* 0x0000000704257899 */ /* 0x000fe2000800063f */
[----:B------:R-:W-:Y:S01]  /*0fb0*/  CS2R R84, SRZ ;  /* 0x0000000000547805 */ /* 0x000fe2000001ff00 */
[----:B------:R-:W-:Y:S01]  /*0fc0*/  UISETP.NE.AND.EX UP0, UPT, UR13, URZ, UPT, UP0 ;  /* 0x0000003f0d00728c */ /* 0x000fe2000bf05300 */
[----:B------:R-:W-:Y:S01]  /*0fd0*/  CS2R R6, SRZ ;  /* 0x0000000000067805 */ /* 0x000fe2000001ff00 */
[----:B------:R-:W-:Y:S01]  /*0fe0*/  UIADD3 UR4, UR37, 0x7f, URZ ;  /* 0x0000007f25047890 */ /* 0x000fe2000fffe03f */
[----:B------:R-:W-:Y:S01]  /*0ff0*/  CS2R R78, SRZ ;  /* 0x00000000004e7805 */ /* 0x000fe2000001ff00 */
[----:B------:R-:W-:Y:S01]  /*1000*/  ULDC UR8, c[0x0][0x288] ;  /* 0x0000a20000087ab9 */ /* 0x000fe20000000800 */
[----:B------:R-:W-:Y:S01]  /*1010*/  @UP2 ULDC UR6, c[0x0][0x44c] ;  /* 0x0001130000062ab9 */ /* 0x000fe20000000800 */
[----:B------:R-:W-:Y:S01]  /*1020*/  UIADD3 UR8, -UR8, 0xa0, URZ ;  /* 0x000000a008087890 */ /* 0x000fe2000fffe13f */
[----:B------:R-:W-:Y:S01]  /*1030*/  CS2R R8, SRZ ;  /* 0x0000000000087805 */ /* 0x000fe2000001ff00 */
[----:B------:R-:W-:Y:S01]  /*1040*/  UIMAD.WIDE.U32 UR6, UR4, UR6, URZ ;  /* 0x00000006040672a5 */ /* 0x000fe2000f8e003f */
[----:B------:R-:W-:Y:S01]  /*1050*/  CS2R R76, SRZ ;  /* 0x00000000004c7805 */ /* 0x000fe2000001ff00 */
[----:B------:R-:W-:Y:S01]  /*1060*/  USEL UR48, UR48, 0x1, UP0 ;  /* 0x0000000130307887 */ /* 0x000fe20008000000 */
[----:B------:R-:W-:Y:S01]  /*1070*/  CS2R R10, SRZ ;  /* 0x00000000000a7805 */ /* 0x000fe2000001ff00 */
[----:B------:R-:W-:Y:S01]  /*1080*/  ULDC UR9, c[0x0][0x2f0] ;  /* 0x0000bc0000097ab9 */ /* 0x000fe20000000800 */
[----:B------:R-:W-:Y:S01]  /*1090*/  @UP2 ULDC UR12, c[0x0][0x450] ;  /* 0x00011400000c2ab9 */ /* 0x000fe20000000800 */
[----:B------:R-:W-:Y:S01]  /*10a0*/  UIMAD UR8, UR48, UR9, UR8 ;  /* 0x00000009300872a4 */ /* 0x000fe2000f8e0208 */
[----:B------:R-:W-:Y:S01]  /*10b0*/  CS2R R70, SRZ ;  /* 0x0000000000467805 */ /* 0x000fe2000001ff00 */
[----:B------:R-:W-:Y:S01]  /*10c0*/  @UP2 USHF.R.U32.HI UR4, URZ, UR12, UR7 ;  /* 0x0000000c3f042299 */ /* 0x000fe20008011607 */
[----:B------:R-:W-:Y:S01]  /*10d0*/  CS2R R12, SRZ ;  /* 0x00000000000c7805 */ /* 0x000fe2000001ff00 */
[----:B------:R-:W-:Y:S01]  /*10e0*/  UIMAD UR6, UR48, UR9, 0x9f ;  /* 0x0000009f300674a4 */ /* 0x000fe2000f8e0209 */
[----:B------:R-:W-:Y:S01]  /*10f0*/  CS2R R68, SRZ ;  /* 0x0000000000447805 */ /* 0x000fe2000001ff00 */
[----:B------:R-:W-:Y:S01]  /*1100*/  UIADD3 UR8, UR8, UR4, URZ ;  /* 0x0000000408087290 */ /* 0x000fe2000fffe03f */
[----:B------:R-:W-:Y:S01]  /*1110*/  CS2R R14, SRZ ;  /* 0x00000000000e7805 */ /* 0x000fe2000001ff00 */
[----:B------:R-:W-:Y:S01]  /*1120*/  UIMAD.WIDE UR6, UR6, 0x66666667, URZ ;  /* 0x66666667060678a5 */ /* 0x000fe2000f8e023f */
[----:B------:R-:W-:Y:S01]  /*1130*/  CS2R R62, SRZ ;  /* 0x00000000003e7805 */ /* 0x000fe2000001ff00 */
[----:B------:R-:W-:Y:S01]  /*1140*/  UIMAD.WIDE UR8, UR8, 0x66666667, URZ ;  /* 0x66666667080878a5 */ /* 0x000fe2000f8e023f */
[----:B------:R-:W-:Y:S01]  /*1150*/  CS2R R20, SRZ ;  /* 0x0000000000147805 */ /* 0x000fe2000001ff00 */
[----:B------:R-:W-:Y:S01]  /*1160*/  ULDC UR11, c[0x0][0xc54] ;  /* 0x00031500000b7ab9 */ /* 0x000fe20000000800 */
[----:B------:R-:W-:Y:S01]  /*1170*/  USHF.R.U32.HI UR4, URZ, 0x1f, UR7 ;  /* 0x0000001f3f047899 */ /* 0x000fe20008011607 */
[----:B------:R-:W-:Y:S01]  /*1180*/  CS2R R60, SRZ ;  /* 0x00000000003c7805 */ /* 0x000fe2000001ff00 */
[----:B------:R-:W-:Y:S01]  /*1190*/  UIMAD UR11, UR5, UR11, UR10 ;  /* 0x0000000b050b72a4 */ /* 0x000fe2000f8e020a */
[----:B------:R-:W-:Y:S01]  /*11a0*/  CS2R R28, SRZ ;  /* 0x00000000001c7805 */ /* 0x000fe2000001ff00 */
[----:B------:R-:W-:Y:S01]  /*11b0*/  USHF.R.U32.HI UR5, URZ, 0x1f, UR9 ;  /* 0x0000001f3f057899 */ /* 0x000fe20008011609 */
[----:B------:R-:W-:Y:S01]  /*11c0*/  CS2R R54, SRZ ;  /* 0x0000000000367805 */ /* 0x000fe2000001ff00 */
[----:B------:R-:W-:Y:S01]  /*11d0*/  ULEA.HI.SX32 UR7, UR7, UR4, 0x1a ;  /* 0x0000000407077291 */ /* 0x000fe2000f8fd23f */
[----:B------:R-:W-:Y:S01]  /*11e0*/  CS2R R26, SRZ ;  /* 0x00000000001a7805 */ /* 0x000fe2000001ff00 */
[----:B------:R-:W-:Y:S01]  /*11f0*/  ULEA.HI.SX32 UR9, UR9, UR5, 0x1a ;  /* 0x0000000509097291 */ /* 0x000fe2000f8fd23f */
[----:B------:R-:W-:Y:S01]  /*1200*/  CS2R R52, SRZ ;  /* 0x0000000000347805 */ /* 0x000fe2000001ff00 */
[----:B------:R-:W-:Y:S01]  /*1210*/  ULDC UR38, c[0x0][0xc48] ;  /* 0x0003120000267ab9 */ /* 0x000fe20000000800 */
[----:B------:R-:W-:Y:S01]  /*1220*/  UMOV UR42, UR11 ;  /* 0x0000000b002a7c82 */ /* 0x000fe20008000000 */
[----:B------:R-:W-:Y:S01]  /*1230*/  UISETP.LT.AND UP0, UPT, UR7, UR9, UPT ;  /* 0x000000090700728c */ /* 0x000fe2000bf01270 */
[----:B------:R-:W-:Y:S01]  /*1240*/  CS2R R32, SRZ ;  /* 0x0000000000207805 */ /* 0x000fe2000001ff00 */
[----:B------:R-:W-:Y:S01]  /*1250*/  UISETP.NE.AND UP1, UPT, UR38, 0x1, UPT ;  /* 0x000000012600788c */ /* 0x000fe2000bf25270 */
[----:B------:R-:W-:Y:S01]  /*1260*/  CS2R R46, SRZ ;  /* 0x00000000002e7805 */ /* 0x000fe2000001ff00 */
[----:B------:R-:W-:Y:S01]  /*1270*/  USEL UR52, UR7, UR9, UP0 ;  /* 0x0000000907347287 */ /* 0x000fe20008000000 */
[----:B------:R-:W-:Y:S01]  /*1280*/  CS2R R30, SRZ ;  /* 0x00000000001e7805 */ /* 0x000fe2000001ff00 */
[----:B------:R-:W-:Y:S01]  /*1290*/  UP2UR UR49, UPR, URZ, 0x4 ;  /* 0x000000043f317883 */ /* 0x000fe20008000000 */
[----:B------:R-:W-:Y:S01]  /*12a0*/  CS2R R44, SRZ ;  /* 0x00000000002c7805 */ /* 0x000fe2000001ff00 */
[----:B------:R-:W-:Y:S01]  /*12b0*/  UISETP.GE.AND UP0, UPT, UR52, 0x1, UPT ;  /* 0x000000013400788c */ /* 0x000fe2000bf06270 */
[----:B------:R-:W-:-:S02]  /*12c0*/  CS2R R36, SRZ ;  /* 0x0000000000247805 */ /* 0x000fc4000001ff00 */
[----:B------:R-:W-:Y:S01]  /*12d0*/  CS2R R38, SRZ ;  /* 0x0000000000267805 */ /* 0x000fe2000001ff00 */
[----:B------:R-:W-:Y:S01]  /*12e0*/  IMAD.MOV.U32 R34, RZ, RZ, RZ ;  /* 0x000000ffff227224 */ /* 0x000fe200078e00ff */
[----:B------:R-:W-:Y:S01]  /*12f0*/  CS2R R88, SRZ ;  /* 0x0000000000587805 */ /* 0x000fe2000001ff00 */
[----:B------:R-:W-:Y:S01]  /*1300*/  @UP1 ULDC UR10, c[0x0][0xc4c] ;  /* 0x00031300000a1ab9 */ /* 0x000fe20000000800 */
[----:B------:R-:W-:Y:S01]  /*1310*/  PLOP3.LUT P1, PT, PT, PT, UP0, 0x80, 0x0 ;  /* 0x000000000000781c */ /* 0x000fe20003f2f008 */
[----:B------:R-:W-:Y:S01]  /*1320*/  UIMAD.WIDE.U32 UR4, UR11, UR10, URZ ;  /* 0x0000000a0b0472a5 */ /* 0x000fe2000f8e003f */
[----:B------:R-:W-:Y:S01]  /*1330*/  CS2R R40, SRZ ;  /* 0x0000000000287805 */ /* 0x000fe2000001ff00 */
[----:B------:R-:W-:Y:S01]  /*1340*/  @UP1 ULDC UR6, c[0x0][0xc50] ;  /* 0x0003140000061ab9 */ /* 0x000fe20000000800 */
[----:B------:R-:W-:Y:S01]  /*1350*/  CS2R R90, SRZ ;  /* 0x00000000005a7805 */ /* 0x000fe2000001ff00 */
[----:B------:R-:W-:Y:S01]  /*1360*/  @UP1 USHF.R.U32.HI UR42, URZ, UR6, UR5 ;  /* 0x000000063f2a1299 */ /* 0x000fe20008011605 */
[----:B------:R-:W-:-:S02]  /*1370*/  CS2R R48, SRZ ;  /* 0x0000000000307805 */ /* 0x000fc4000001ff00 */
[----:B------:R-:W-:Y:S01]  /*1380*/  CS2R R92, SRZ ;  /* 0x00000000005c7805 */ /* 0x000fe2000001ff00 */
[----:B------:R-:W-:Y:S01]  /*1390*/  IMAD.MOV.U32 R57, RZ, RZ, RZ ;  /* 0x000000ffff397224 */ /* 0x000fe200078e00ff */
[----:B------:R-:W-:Y:S01]  /*13a0*/  UIADD3 UR4, -UR42, URZ, URZ ;  /* 0x0000003f2a047290 */ /* 0x000fe2000fffe13f */
[----:B------:R-:W-:-:S03]  /*13b0*/  CS2R R94, SRZ ;  /* 0x00000000005e7805 */ /* 0x000fc6000001ff00 */
[----:B------:R-:W-:Y:S01]  /*13c0*/  UIMAD UR38, UR38, UR4, UR11 ;  /* 0x00000004262672a4 */ /* 0x000fe2000f8e020b */
[----:B------:R-:W-:Y:S11]  /*13d0*/  @!P1 BRA `(.L_x_2144) ;  /* 0x000000c400e49947 */ /* 0x000ff60003800000 */
        /* <DEDUP_REMOVED lines=18> */
[----:B------:R-:W-:Y:S01]  /*1500*/  MOV R4, UR4 ;  /* 0x0000000400047c02 */ /* 0x000fe20008000f00 */
        /* <DEDUP_REMOVED lines=12> */
.L_x_2145:
        /* <DEDUP_REMOVED lines=11> */
[----:B------:R-:W-:Y:S01]  /*1680*/  @UP1 USHF.R.S32.HI UR12, URZ, 0x1f, UR42 ;  /* 0x0000001f3f0c1899 */ /* 0x000fe2000801142a */
[----:B------:R-:W-:Y:S01]  /*1690*/  @UP0 ULDC.64 UR16, c[0x0][0x9a8] ;  /* 0x00026a0000100ab9 */ /* 0x000fe20000000a00 */
[----:B------:R-:W-:Y:S01]  /*16a0*/  @UP1 ULDC.64 UR14, c[0x0][0x9b8] ;  /* 0x00026e00000e1ab9 */ /* 0x000fe20000000a00 */
[----:B------:R-:W-:Y:S02]  /*16b0*/  @UP0 UIMAD UR10, UR10, UR16, URZ ;  /* 0x000000100a0a02a4 */ /* 0x000fe4000f8e023f */
[----:B------:R-:W-:Y:S02]  /*16c0*/  @UP1 UIMAD UR12, UR12, UR14, URZ ;  /* 0x0000000e0c0c12a4 */ /* 0x000fe4000f8e023f */
[----:B------:R-:W-:Y:S02]  /*16d0*/  @UP0 UIMAD.WIDE.U32 UR8, UR42, UR16, URZ ;  /* 0x000000102a0802a5 */ /* 0x000fe4000f8e003f */
[----:B------:R-:W-:-:S02]  /*16e0*/  @UP0 UIMAD UR17, UR42, UR17, UR10 ;  /* 0x000000112a1102a4 */ /* 0x000fc4000f8e020a */
[----:B------:R-:W-:Y:S02]  /*16f0*/  @UP0 USHF.R.S32.HI UR16, URZ, 0x1f, UR38 ;  /* 0x0000001f3f100899 */ /* 0x000fe40008011426 */
[----:B------:R-:W-:Y:S02]  /*1700*/  @UP1 UIMAD.WIDE.U32 UR10, UR42, UR14, URZ ;  /* 0x0000000e2a0a12a5 */ /* 0x000fe4000f8e003f */
[----:B------:R-:W-:Y:S02]  /*1710*/  @UP1 UIMAD UR18, UR42, UR15, UR12 ;  /* 0x0000000f2a1212a4 */ /* 0x000fe4000f8e020c */
[----:B------:R-:W-:Y:S01]  /*1720*/  @UP1 USHF.R.S32.HI UR19, URZ, 0x1f, UR38 ;  /* 0x0000001f3f131899 */ /* 0x000fe20008011426 */
[----:B------:R-:W-:Y:S01]  /*1730*/  @UP0 ULDC.64 UR14, c[0x0][0x9b0] ;  /* 0x00026c00000e0ab9 */ /* 0x000fe20000000a00 */
[----:B------:R-:W-:Y:S01]  /*1740*/  @UP1 ULDC.64 UR12, c[0x0][0x9c0] ;  /* 0x00027000000c1ab9 */ /* 0x000fe20000000a00 */
[----:B------:R-:W-:Y:S02]  /*1750*/  @UP0 UIMAD UR16, UR16, UR14, URZ ;  /* 0x0000000e101002a4 */ /* 0x000fe4000f8e023f */
[----:B------:R-:W-:-:S02]  /*1760*/  @UP0 UIADD3 UR9, UR9, UR17, URZ ;  /* 0x0000001109090290 */ /* 0x000fc4000fffe03f */
[----:B------:R-:W-:Y:S02]  /*1770*/  @UP1 UIMAD UR17, UR19, UR12, URZ ;  /* 0x0000000c131112a4 */ /* 0x000fe4000f8e023f */
[----:B------:R-:W-:Y:S02]  /*1780*/  @UP1 UIADD3 UR11, UR11, UR18, URZ ;  /* 0x000000120b0b1290 */ /* 0x000fe4000fffe03f */
[----:B------:R-:W-:Y:S02]  /*1790*/  @UP0 UIMAD UR16, UR38, UR15, UR16 ;  /* 0x0000000f261002a4 */ /* 0x000fe4000f8e0210 */
[----:B------:R-:W-:Y:S02]  /*17a0*/  @UP0 UIMAD.WIDE.U32 UR14, UR38, UR14, UR8 ;  /* 0x0000000e260e02a5 */ /* 0x000fe4000f8e0008 */
[----:B------:R-:W-:Y:S02]  /*17b0*/  @UP1 UIMAD UR8, UR38, UR13, UR17 ;  /* 0x0000000d260812a4 */ /* 0x000fe4000f8e0211 */
[----:B------:R-:W-:-:S02]  /*17c0*/  @UP1 UIMAD.WIDE.U32 UR12, UR38, UR12, UR10 ;  /* 0x0000000c260c12a5 */ /* 0x000fc4000f8e000a */
[----:B------:R-:W-:Y:S02]  /*17d0*/  @UP0 UIADD3 UR9, UR15, UR16, URZ ;  /* 0x000000100f090290 */ /* 0x000fe4000fffe03f */
[----:B------:R-:W-:Y:S02]  /*17e0*/  @UP0 ULEA UR6, UP2, UR14, UR6, 0x2 ;  /* 0x000000060e060291 */ /* 0x000fe4000f84103f */
[----:B------:R-:W-:Y:S02]  /*17f0*/  @UP1 UIADD3 UR8, UR13, UR8, URZ ;  /* 0x000000080d081290 */ /* 0x000fe4000fffe03f */
[----:B------:R-:W-:Y:S02]  /*1800*/  @UP1 ULEA UR4, UP3, UR12, UR4, 0x2 ;  /* 0x000000040c041291 */ /* 0x000fe4000f86103f */
[----:B------:R-:W-:Y:S01]  /*1810*/  @UP0 ULEA.HI.X UR7, UR14, UR7, UR9, 0x2, UP2 ;  /* 0x000000070e070291 */ /* 0x000fe200090f1409 */
[----:B------:R-:W-:Y:S01]  /*1820*/  IMAD.U32 R2, RZ, RZ, UR6 ;  /* 0x00000006ff027e24 */ /* 0x000fe2000f8e00ff */
[----:B------:R-:W-:-:S02]  /*1830*/  @UP1 ULEA.HI.X UR5, UR12, UR5, UR8, 0x2, UP3 ;  /* 0x000000050c051291 */ /* 0x000fc400098f1408 */
[----:B------:R-:W-:Y:S02]  /*1840*/  IMAD.U32 R4, RZ, RZ, UR4 ;  /* 0x00000004ff047e24 */ /* 0x000fe4000f8e00ff */
        /* <DEDUP_REMOVED lines=16> */
.L_x_2284:
[----:B------:R-:W-:Y:S05]  /*1950*/  @!P0 BRA `(.L_x_2147) ;  /* 0x0000000000048947 */ /* 0x000fea0003800000 */
[----:B------:R-:W-:Y:S01]  /*1960*/  BPT.TRAP 0x1 ;  /* 0x000000040000795c */ /* 0x000fe20000300000 */
.L_x_2147:
[----:B------:R-:W-:Y:S02]  /*1970*/  IMAD.U32 R2, RZ, RZ, UR43 ;  /* 0x0000002bff027e24 */ /* 0x000fe4000f8e00ff */
[----:B0-----:R-:W-:-:S03]  /*1980*/  IMAD.U32 R3, RZ, RZ, UR44 ;  /* 0x0000002cff037e24 */ /* 0x001fc6000f8e00ff */
[----:B------:R-:W-:Y:S02]  /*1990*/  LEA R2, R2, UR41, 0x3 ;  /* 0x0000002902027c11 */ /* 0x000fe4000f8e18ff */
[----:B------:R-:W-:-:S04]  /*19a0*/  SHF.L.U32 R3, R3, 0x1f, RZ ;  /* 0x0000001f03037819 */ /* 0x000fc800000006ff */
[----:B------:R0:W1:Y:S01]  /*19b0*/  SYNCS.PHASECHK.TRANS64.TRYWAIT P1, [R2+URZ+0x29830], R3 ;  /* 0x02983003020075a7 */ /* 0x000062000802017f */
[----:B------:R-:W-:Y:S05]  /*19c0*/  @!P0 BRA `(.L_x_2148) ;  /* 0x0000000000048947 */ /* 0x000fea0003800000 */
[----:B------:R-:W-:Y:S01]  /*19d0*/  BPT.TRAP 0x1 ;  /* 0x000000040000795c */ /* 0x000fe20000300000 */
.L_x_2148:
[----:B-1----:R-:W-:Y:S05]  /*19e0*/  @P1 BRA `(.L_x_2149) ;  /* 0x0000000000081947 */ /* 0x002fea0003800000 */
[----:B------:R-:W1:Y:S02]  /*19f0*/  SYNCS.PHASECHK.TRANS64.TRYWAIT P1, [R2+URZ+0x29830], R3 ;  /* 0x02983003020075a7 */ /* 0x000e64000802017f */
[----:B-1----:R-:W-:Y:S05]  /*1a00*/  @!P1 BRA `(.L_x_2150) ;  /* 0x0000013800789947 */ /* 0x002fea0003800000 */
.L_x_2149:
        /* <DEDUP_REMOVED lines=204> */
.L_x_2151:
[----:B------:R-:W-:Y:S01]  /*26d0*/  UISETP.NE.AND UP0, UPT, UR49, URZ, UPT ;  /* 0x0000003f3100728c */ /* 0x000fe2000bf05270 */
[C---:B------:R-:W-:Y:S01]  /*26e0*/  FMUL.FTZ R75, R0.reuse, R75 ;  /* 0x0000004b004b7220 */ /* 0x040fe20000410000 */
[C---:B------:R-:W-:Y:S01]  /*26f0*/  FMUL.FTZ R7, R0.reuse, R58 ;  /* 0x0000003a00077220 */ /* 0x040fe20000410000 */
[C---:B------:R-:W-:Y:S01]  /*2700*/  FMUL.FTZ R6, R0.reuse, R93 ;  /* 0x0000005d00067220 */ /* 0x040fe20000410000 */
[C---:B------:R-:W-:Y:S01]  /*2710*/  FMUL.FTZ R74, R0.reuse, R74 ;  /* 0x0000004a004a7220 */ /* 0x040fe20000410000 */
[----:B------:R2:W-:Y:S01]  /*2720*/  MUFU.TANH R115, R75 ;  /* 0x0000004b00737308 */ /* 0x0005e20000002400 */
[----:B------:R-:W-:Y:S01]  /*2730*/  PLOP3.LUT P1, PT, PT, PT, UP0, 0x80, 0x0 ;  /* 0x000000000000781c */ /* 0x000fe20003f2f008 */
[C---:B------:R-:W-:Y:S01]  /*2740*/  FMUL.FTZ R66, R0.reuse, R66 ;  /* 0x0000004200427220 */ /* 0x040fe20000410000 */
[----:B------:R-:W-:Y:S01]  /*2750*/  PLOP3.LUT P2, PT, PT, PT, UP0, 0x80, 0x0 ;  /* 0x000000000000781c */ /* 0x000fe20003f4f008 */
[----:B------:R-:W-:Y:S01]  /*2760*/  ULDC UR11, c[0x0][0x2f0] ;  /* 0x0000bc00000b7ab9 */ /* 0x000fe20000000800 */
[C---:B------:R-:W-:Y:S01]  /*2770*/  FMUL.FTZ R63, R0.reuse, R63 ;  /* 0x0000003f003f7220 */ /* 0x040fe20000410000 */
[----:B------:R-:W-:Y:S01]  /*2780*/  @UP0 ULDC UR6, c[0x0][0x44c] ;  /* 0x0001130000060ab9 */ /* 0x000fe20000000800 */
[C---:B------:R-:W-:Y:S01]  /*2790*/  FMUL.FTZ R90, R0.reuse, R90 ;  /* 0x0000005a005a7220 */ /* 0x040fe20000410000 */
[----:B------:R3:W-:Y:S01]  /*27a0*/  MUFU.TANH R93, R7 ;  /* 0x00000007005d7308 */ /* 0x0007e20000002400 */
[C---:B--2---:R-:W-:Y:S01]  /*27b0*/  FMUL.FTZ R75, R0.reuse, R59 ;  /* 0x0000003b004b7220 */ /* 0x044fe20000410000 */
[----:B------:R-:W-:Y:S01]  /*27c0*/  FMUL.FTZ R59, R0, R64 ;  /* 0x00000040003b7220 */ /* 0x000fe20000410000 */
[----:B------:R-:W-:-:S02]  /*27d0*/  VIADD R64, R18, UR37 ;  /* 0x0000002512407c36 */ /* 0x000fc40008000000 */
[C---:B------:R-:W-:Y:S01]  /*27e0*/  FMUL.FTZ R91, R0.reuse, R91 ;  /* 0x0000005b005b7220 */ /* 0x040fe20000410000 */
[C---:B------:R-:W-:Y:S01]  /*27f0*/  FMUL.FTZ R15, R0.reuse, R77 ;  /* 0x0000004d000f7220 */ /* 0x040fe20000410000 */
[C---:B------:R-:W-:Y:S01]  /*2800*/  FMUL.FTZ R62, R0.reuse, R62 ;  /* 0x0000003e003e7220 */ /* 0x040fe20000410000 */
[----:B------:R-:W-:Y:S01]  /*2810*/  FMUL.FTZ R4, R0, R89 ;  /* 0x0000005900047220 */ /* 0x000fe20000410000 */
[----:B------:R2:W-:Y:S01]  /*2820*/  MUFU.TANH R111, R74 ;  /* 0x0000004a006f7308 */ /* 0x0005e20000002400 */
[----:B---3--:R-:W-:Y:S01]  /*2830*/  @P1 IMAD.HI.U32 R7, R64, UR6, RZ ;  /* 0x0000000640071c27 */ /* 0x008fe2000f8e00ff */
[----:B------:R-:W-:-:S03]  /*2840*/  @UP0 ULDC UR6, c[0x0][0x450] ;  /* 0x0001140000060ab9 */ /* 0x000fc60000000800 */
[C---:B------:R-:W-:Y:S01]  /*2850*/  FMUL.FTZ R94, R0.reuse, R94 ;  /* 0x0000005e005e7220 */ /* 0x040fe20000410000 */
[C---:B------:R-:W-:Y:S01]  /*2860*/  FMUL.FTZ R95, R0.reuse, R95 ;  /* 0x0000005f005f7220 */ /* 0x040fe20000410000 */
[----:B------:R-:W-:Y:S01]  /*2870*/  ULDC UR14, c[0x0][0x288] ;  /* 0x0000a200000e7ab9 */ /* 0x000fe20000000800 */
[----:B------:R-:W-:Y:S01]  /*2880*/  @P2 SHF.R.U32.HI R64, RZ, UR6, R7 ;  /* 0x00000006ff402c19 */ /* 0x000fe20008011607 */
[----:B------:R-:W-:Y:S01]  /*2890*/  UIMAD UR6, UR52, -0xa0, URZ ;  /* 0xffffff60340678a4 */ /* 0x000fe2000f8e023f */
[----:B------:R3:W-:Y:S01]  /*28a0*/  MUFU.TANH R77, R63 ;  /* 0x0000003f004d7308 */ /* 0x0007e20000002400 */
[C---:B--2---:R-:W-:Y:S01]  /*28b0*/  FMUL.FTZ R74, R0.reuse, R56 ;  /* 0x00000038004a7220 */ /* 0x044fe20000410000 */
[C---:B------:R-:W-:Y:S01]  /*28c0*/  FMUL.FTZ R56, R0.reuse, R57 ;  /* 0x0000003900387220 */ /* 0x040fe20000410000 */
[----:B------:R-:W2:Y:S01]  /*28d0*/  SHFL.IDX PT, R7, R64, 0x1, 0x1c1f ;  /* 0x003c1f0040077f89 */ /* 0x000ea200000e0000 */
[----:B------:R-:W-:Y:S01]  /*28e0*/  UIADD3 UR7, UR6, 0xa1, URZ ;  /* 0x000000a106077890 */ /* 0x000fe2000fffe03f */
[C---:B------:R-:W-:Y:S01]  /*28f0*/  FMUL.FTZ R57, R0.reuse, R60 ;  /* 0x0000003c00397220 */ /* 0x040fe20000410000 */
[----:B------:R-:W-:Y:S01]  /*2900*/  FMUL.FTZ R60, R0, R65 ;  /* 0x00000041003c7220 */ /* 0x000fe20000410000 */
[----:B------:R-:W-:Y:S01]  /*2910*/  UIMAD UR6, UR48, UR11, UR6 ;  /* 0x0000000b300672a4 */ /* 0x000fe2000f8e0206 */
[----:B------:R4:W-:Y:S01]  /*2920*/  MUFU.TANH R65, R66 ;  /* 0x0000004200417308 */ /* 0x0009e20000002400 */
[----:B---3--:R-:W-:-:S02]  /*2930*/  IMAD.U32 R63, RZ, RZ, UR11 ;  /* 0x0000000bff3f7e24 */ /* 0x008fc4000f8e00ff */
[C---:B------:R-:W-:Y:S01]  /*2940*/  FMUL.FTZ R98, R0.reuse, R98 ;  /* 0x0000006200627220 */ /* 0x040fe20000410000 */
[----:B------:R-:W-:Y:S01]  /*2950*/  UIADD3 UR6, UR6, 0xa0, URZ ;  /* 0x000000a006067890 */ /* 0x000fe2000fffe03f */
[C---:B------:R-:W-:Y:S01]  /*2960*/  FMUL.FTZ R14, R0.reuse, R76 ;  /* 0x0000004c000e7220 */ /* 0x040fe20000410000 */
[C---:B------:R-:W-:Y:S01]  /*2970*/  FMUL.FTZ R99, R0.reuse, R99 ;  /* 0x0000006300637220 */ /* 0x040fe20000410000 */
[C---:B------:R-:W-:Y:S01]  /*2980*/  FMUL.FTZ R102, R0.reuse, R102 ;  /* 0x0000006600667220 */ /* 0x040fe20000410000 */
[C---:B------:R-:W-:Y:S01]  /*2990*/  FMUL.FTZ R70, R0.reuse, R70 ;  /* 0x0000004600467220 */ /* 0x040fe20000410000 */
[----:B------:R3:W-:Y:S01]  /*29a0*/  MUFU.TANH R89, R62 ;  /* 0x0000003e00597308 */ /* 0x0007e20000002400 */
[----:B----4-:R-:W-:Y:S02]  /*29b0*/  IMAD.U32 R66, RZ, RZ, UR7 ;  /* 0x00000007ff427e24 */ /* 0x010fe4000f8e00ff */
[C---:B------:R-:W-:Y:S01]  /*29c0*/  FMUL.FTZ R103, R0.reuse, R103 ;  /* 0x0000006700677220 */ /* 0x040fe20000410000 */
[C---:B------:R-:W-:Y:S01]  /*29d0*/  FMUL.FTZ R58, R0.reuse, R61 ;  /* 0x0000003d003a7220 */ /* 0x040fe20000410000 */
[----:B------:R-:W-:Y:S01]  /*29e0*/  FMUL.FTZ R61, R0, R69 ;  /* 0x00000045003d7220 */ /* 0x000fe20000410000 */
[----:B------:R-:W-:-:S02]  /*29f0*/  IMAD R66, R17, -0x2, R66 ;  /* 0xfffffffe11427824 */ /* 0x000fc400078e0242 */
[C---:B------:R-:W-:Y:S01]  /*2a00*/  FMUL.FTZ R78, R0.reuse, R78 ;  /* 0x0000004e004e7220 */ /* 0x040fe20000410000 */
[C---:B------:R-:W-:Y:S01]  /*2a10*/  FMUL.FTZ R79, R0.reuse, R79 ;  /* 0x0000004f004f7220 */ /* 0x040fe20000410000 */
[----:B------:R-:W4:Y:S01]  /*2a20*/  MUFU.TANH R90, R90 ;  /* 0x0000005a005a7308 */ /* 0x000f220000002400 */
[C---:B---3--:R-:W-:Y:S01]  /*2a30*/  FMUL.FTZ R62, R0.reuse, R68 ;  /* 0x00000044003e7220 */ /* 0x048fe20000410000 */
[----:B------:R-:W-:Y:S02]  /*2a40*/  IMAD.U32 R68, RZ, RZ, UR6 ;  /* 0x00000006ff447e24 */ /* 0x000fe4000f8e00ff */
[C---:B------:R-:W-:Y:S01]  /*2a50*/  FMUL.FTZ R82, R0.reuse, R82 ;  /* 0x0000005200527220 */ /* 0x040fe20000410000 */
[----:B------:R-:W-:Y:S02]  /*2a60*/  IMAD R66, R63, UR48, R66 ;  /* 0x000000303f427c24 */ /* 0x000fe4000f8e0242 */
[----:B------:R-:W-:Y:S01]  /*2a70*/  FMUL.FTZ R83, R0, R83 ;  /* 0x0000005300537220 */ /* 0x000fe20000410000 */
[----:B------:R-:W-:-:S02]  /*2a80*/  IMAD R68, R17, -0x2, R68 ;  /* 0xfffffffe11447824 */ /* 0x000fc400078e0244 */
[C---:B------:R-:W-:Y:S01]  /*2a90*/  FMUL.FTZ R86, R0.reuse, R86 ;  /* 0x0000005600567220 */ /* 0x040fe20000410000 */
[----:B------:R-:W3:Y:S01]  /*2aa0*/  MUFU.TANH R91, R91 ;  /* 0x0000005b005b7308 */ /* 0x000ee20000002400 */
[----:B--2---:R-:W-:Y:S01]  /*2ab0*/  IADD3 R7, R7, -UR14, R66 ;  /* 0x8000000e07077c10 */ /* 0x004fe2000fffe042 */
[C---:B------:R-:W-:Y:S01]  /*2ac0*/  FMUL.FTZ R87, R0.reuse, R87 ;  /* 0x0000005700577220 */ /* 0x040fe20000410000 */
[C---:B------:R-:W-:Y:S01]  /*2ad0*/  FMUL.FTZ R10, R0.reuse, R101 ;  /* 0x00000065000a7220 */ /* 0x040fe20000410000 */
[----:B------:R-:W-:Y:S01]  /*2ae0*/  FMUL.FTZ R9, R0, R97 ;  /* 0x0000006100097220 */ /* 0x000fe20000410000 */
[----:B------:R-:W-:Y:S01]  /*2af0*/  VIMNMX R76, R68, R7, PT ;  /* 0x00000007444c7248 */ /* 0x000fe20003fe0100 */
[C---:B------:R-:W-:Y:S01]  /*2b00*/  FMUL.FTZ R67, R0.reuse, R67 ;  /* 0x0000004300437220 */ /* 0x040fe20000410000 */
[----:B------:R-:W-:Y:S01]  /*2b10*/  FMUL.FTZ R20, R0, R80 ;  /* 0x0000005000147220 */ /* 0x000fe20000410000 */
[----:B------:R-:W2:Y:S01]  /*2b20*/  MUFU.TANH R94, R94 ;  /* 0x0000005e005e7308 */ /* 0x000ea20000002400 */
[----:B------:R-:W-:Y:S01]  /*2b30*/  ISETP.GT.AND P1, PT, R76, RZ, PT ;  /* 0x000000ff4c00720c */ /* 0x000fe20003f24270 */
[----:B------:R-:W-:Y:S01]  /*2b40*/  FMUL.FTZ R71, R0, R71 ;  /* 0x0000004700477220 */ /* 0x000fe20000410000 */
[----:B------:R-:W-:Y:S01]  /*2b50*/  ISETP.GT.AND P2, PT, R76, 0x1, PT ;  /* 0x000000014c00780c */ /* 0x000fe20003f44270 */
[----:B------:R-:W-:Y:S01]  /*2b60*/  FMUL.FTZ R42, R0, R42 ;  /* 0x0000002a002a7220 */ /* 0x000fe20000410000 */
[----:B------:R-:W-:Y:S01]  /*2b70*/  ISETP.GT.AND P3, PT, R76, 0x8, PT ;  /* 0x000000084c00780c */ /* 0x000fe20003f64270 */
[----:B------:R-:W-:Y:S01]  /*2b80*/  FMUL.FTZ R63, R0, R40 ;  /* 0x00000028003f7220 */ /* 0x000fe20000410000 */
[----:B----4-:R-:W-:Y:S01]  /*2b90*/  FSEL R125, R90, -INF , P1 ;  /* 0xff8000005a7d7808 */ /* 0x010fe20000800000 */
[----:B------:R-:W4:Y:S01]  /*2ba0*/  MUFU.TANH R95, R95 ;  /* 0x0000005f005f7308 */ /* 0x000f220000002400 */
[----:B---3--:R-:W-:Y:S01]  /*2bb0*/  FSEL R123, R91, -INF , P2 ;  /* 0xff8000005b7b7808 */ /* 0x008fe20001000000 */
[----:B------:R-:W-:Y:S01]  /*2bc0*/  FMUL.FTZ R40, R0, R41 ;  /* 0x0000002900287220 */ /* 0x000fe20000410000 */
[----:B------:R-:W-:Y:S01]  /*2bd0*/  ISETP.GT.AND P1, PT, R76, 0x9, PT ;  /* 0x000000094c00780c */ /* 0x000fe20003f24270 */
[----:B------:R-:W-:Y:S01]  /*2be0*/  FMUL.FTZ R43, R0, R43 ;  /* 0x0000002b002b7220 */ /* 0x000fe20000410000 */
[----:B------:R-:W-:Y:S01]  /*2bf0*/  ISETP.GT.AND P2, PT, R76, 0x10, PT ;  /* 0x000000104c00780c */ /* 0x000fe20003f44270 */
[C---:B------:R-:W-:Y:S01]  /*2c00*/  FMUL.FTZ R46, R0.reuse, R46 ;  /* 0x0000002e002e7220 */ /* 0x040fe20000410000 */
[----:B------:R-:W-:Y:S01]  /*2c10*/  FMUL.FTZ R21, R0, R81 ;  /* 0x0000005100157220 */ /* 0x000fe20000410000 */
[----:B------:R-:W3:Y:S01]  /*2c20*/  MUFU.TANH R98, R98 ;  /* 0x0000006200627308 */ /* 0x000ee20000002400 */
[----:B--2---:R-:W-:Y:S01]  /*2c30*/  FSEL R121, R94, -INF , P3 ;  /* 0xff8000005e797808 */ /* 0x004fe20001800000 */
[C---:B------:R-:W-:Y:S01]  /*2c40*/  FMUL.FTZ R51, R0.reuse, R51 ;  /* 0x0000003300337220 */ /* 0x040fe20000410000 */
[C---:B------:R-:W-:Y:S01]  /*2c50*/  FMUL.FTZ R7, R0.reuse, R55 ;  /* 0x0000003700077220 */ /* 0x040fe20000410000 */
[C---:B------:R-:W-:Y:S01]  /*2c60*/  FMUL.FTZ R47, R0.reuse, R47 ;  /* 0x0000002f002f7220 */ /* 0x040fe20000410000 */
[C---:B------:R-:W-:Y:S01]  /*2c70*/  FMUL.FTZ R50, R0.reuse, R50 ;  /* 0x0000003200327220 */ /* 0x040fe20000410000 */
[C---:B------:R-:W-:Y:S01]  /*2c80*/  FMUL.FTZ R54, R0.reuse, R54 ;  /* 0x0000003600367220 */ /* 0x040fe20000410000 */
[C---:B------:R-:W-:Y:S01]  /*2c90*/  FMUL.FTZ R26, R0.reuse, R26 ;  /* 0x0000001a001a7220 */ /* 0x040fe20000410000 */
[----:B------:R-:W2:Y:S01]  /*2ca0*/  MUFU.TANH R99, R99 ;  /* 0x0000006300637308 */ /* 0x000ea20000002400 */
[----:B----4-:R-:W-:Y:S01]  /*2cb0*/  FSEL R117, R95, -INF , P1 ;  /* 0xff8000005f757808 */ /* 0x010fe20000800000 */
[----:B------:R-:W-:Y:S01]  /*2cc0*/  FMUL.FTZ R27, R0, R27 ;  /* 0x0000001b001b7220 */ /* 0x000fe20000410000 */
[----:B------:R-:W-:Y:S01]  /*2cd0*/  ISETP.GT.AND P1, PT, R76, 0x11, PT ;  /* 0x000000114c00780c */ /* 0x000fe20003f24270 */
[C---:B------:R-:W-:Y:S01]  /*2ce0*/  FMUL.FTZ R30, R0.reuse, R30 ;  /* 0x0000001e001e7220 */ /* 0x040fe20000410000 */
[C---:B------:R-:W-:Y:S01]  /*2cf0*/  FMUL.FTZ R34, R0.reuse, R34 ;  /* 0x0000002200227220 */ /* 0x040fe20000410000 */
[C---:B------:R-:W-:Y:S01]  /*2d00*/  FMUL.FTZ R35, R0.reuse, R35 ;  /* 0x0000002300237220 */ /* 0x040fe20000410000 */
[----:B------:R-:W-:Y:S01]  /*2d10*/  FMUL.FTZ R38, R0, R38 ;  /* 0x0000002600267220 */ /* 0x000fe20000410000 */
[----:B------:R-:W4:Y:S01]  /*2d20*/  MUFU.TANH R102, R102 ;  /* 0x0000006600667308 */ /* 0x000f220000002400 */
[----:B---3--:R-:W-:Y:S01]  /*2d30*/  FSEL R113, R98, -INF , P2 ;  /* 0xff80000062717808 */ /* 0x008fe20001000000 */
[----:B------:R-:W-:Y:S01]  /*2d40*/  FMUL.FTZ R12, R0, R72 ;  /* 0x00000048000c7220 */ /* 0x000fe20000410000 */
[----:B------:R-:W-:Y:S01]  /*2d50*/  ISETP.GT.AND P2, PT, R76, 0x18, PT ;  /* 0x000000184c00780c */ /* 0x000fe20003f44270 */
[C---:B------:R-:W-:Y:S01]  /*2d60*/  FMUL.FTZ R72, R0.reuse, R85 ;  /* 0x0000005500487220 */ /* 0x040fe20000410000 */
[----:B------:R-:W-:Y:S01]  /*2d70*/  SHFL.IDX PT, R64, R64, RZ, 0x1c1f ;  /* 0x001c1fff40407589 */ /* 0x000fe200000e0000 */
[C---:B01----:R-:W-:Y:S01]  /*2d80*/  FMUL.FTZ R3, R0.reuse, R88 ;  /* 0x0000005800037220 */ /* 0x043fe20000410000 */
[----:B------:R-:W-:Y:S01]  /*2d90*/  FMUL.FTZ R5, R0, R92 ;  /* 0x0000005c00057220 */ /* 0x000fe20000410000 */
[----:B------:R0:W-:Y:S01]  /*2da0*/  MUFU.TANH R69, R70 ;  /* 0x0000004600457308 */ /* 0x0001e20000002400 */
[----:B--2---:R-:W-:Y:S01]  /*2db0*/  FSEL R109, R99, -INF , P1 ;  /* 0xff800000636d7808 */ /* 0x004fe20000800000 */
[----:B------:R-:W-:Y:S01]  /*2dc0*/  ULDC UR6, c[0x0][0x988] ;  /* 0x0002620000067ab9 */ /* 0x000fe20000000800 */
[----:B------:R-:W-:Y:S01]  /*2dd0*/  ISETP.GT.AND P1, PT, R76, 0x19, PT ;  /* 0x000000194c00780c */ /* 0x000fe20003f24270 */
[----:B------:R-:W-:Y:S01]  /*2de0*/  FMUL.FTZ R24, R0, R24 ;  /* 0x0000001800187220 */ /* 0x000fe20000410000 */
[----:B------:R-:W-:-:S02]  /*2df0*/  IMAD.U32 R88, RZ, RZ, UR6 ;  /* 0x00000006ff587e24 */ /* 0x000fc4000f8e00ff */
[C---:B------:R-:W-:Y:S01]  /*2e00*/  FMUL.FTZ R8, R0.reuse, R96 ;  /* 0x0000006000087220 */ /* 0x040fe20000410000 */
[C---:B------:R-:W-:Y:S01]  /*2e10*/  FMUL.FTZ R49, R0.reuse, R49 ;  /* 0x0000003100317220 */ /* 0x040fe20000410000 */
[----:B------:R-:W1:Y:S01]  /*2e20*/  MUFU.TANH R103, R103 ;  /* 0x0000006700677308 */ /* 0x000e620000002400 */
[----:B0-----:R-:W-:Y:S01]  /*2e30*/  FMNMX.FTZ R70, R125, R123, !PT ;  /* 0x0000007b7d467209 */ /* 0x001fe20007810000 */
[----:B------:R-:W-:Y:S01]  /*2e40*/  FMUL.FTZ R11, R0, R100 ;  /* 0x00000064000b7220 */ /* 0x000fe20000410000 */
[----:B----4-:R-:W-:Y:S01]  /*2e50*/  FSEL R105, R102, -INF , P2 ;  /* 0xff80000066697808 */ /* 0x010fe20001000000 */
[C---:B------:R-:W-:Y:S01]  /*2e60*/  FMUL.FTZ R131, R0.reuse, R37 ;  /* 0x0000002500837220 */ /* 0x040fe20000410000 */
[----:B------:R-:W-:Y:S01]  /*2e70*/  FMNMX.FTZ R70, R121, R70, !PT ;  /* 0x0000004679467209 */ /* 0x000fe20007810000 */
[----:B------:R-:W-:Y:S01]  /*2e80*/  FMUL.FTZ R53, R0, R53 ;  /* 0x0000003500357220 */ /* 0x000fe20000410000 */
[----:B------:R-:W-:Y:S01]  /*2e90*/  ISETP.GT.AND P2, PT, R76, 0x20, PT ;  /* 0x000000204c00780c */ /* 0x000fe20003f44270 */
[----:B------:R-:W0:Y:S01]  /*2ea0*/  MUFU.TANH R78, R78 ;  /* 0x0000004e004e7308 */ /* 0x000e220000002400 */
[----:B------:R-:W-:Y:S01]  /*2eb0*/  FMNMX.FTZ R70, R117, R70, !PT ;  /* 0x0000004675467209 */ /* 0x000fe20007810000 */
[C---:B------:R-:W-:Y:S01]  /*2ec0*/  FMUL.FTZ R13, R0.reuse, R73 ;  /* 0x00000049000d7220 */ /* 0x040fe20000410000 */
[----:B------:R-:W-:Y:S01]  /*2ed0*/  FSEL R111, R111, -INF , P2 ;  /* 0xff8000006f6f7808 */ /* 0x000fe20001000000 */
[C---:B------:R-:W-:Y:S01]  /*2ee0*/  FMUL.FTZ R129, R0.reuse, R36 ;  /* 0x0000002400817220 */ /* 0x040fe20000410000 */
[----:B------:R-:W-:Y:S01]  /*2ef0*/  FMNMX.FTZ R70, R113, R70, !PT ;  /* 0x0000004671467209 */ /* 0x000fe20007810000 */
[----:B------:R-:W-:Y:S01]  /*2f00*/  FMUL.FTZ R73, R0, R84 ;  /* 0x0000005400497220 */ /* 0x000fe20000410000 */
[----:B------:R-:W-:Y:S01]  /*2f10*/  ISETP.GT.AND P2, PT, R76, 0x28, PT ;  /* 0x000000284c00780c */ /* 0x000fe20003f44270 */
[----:B------:R-:W2:Y:S01]  /*2f20*/  MUFU.TANH R79, R79 ;  /* 0x0000004f004f7308 */ /* 0x000ea20000002400 */
[----:B------:R-:W-:Y:S01]  /*2f30*/  FMNMX.FTZ R70, R109, R70, !PT ;  /* 0x000000466d467209 */ /* 0x000fe20007810000 */
[C---:B------:R-:W-:Y:S01]  /*2f40*/  FMUL.FTZ R29, R0.reuse, R29 ;  /* 0x0000001d001d7220 */ /* 0x040fe20000410000 */
[----:B-1----:R-:W-:Y:S01]  /*2f50*/  FSEL R107, R103, -INF , P1 ;  /* 0xff800000676b7808 */ /* 0x002fe20000800000 */
[C---:B------:R-:W-:Y:S01]  /*2f60*/  FMUL.FTZ R28, R0.reuse, R28 ;  /* 0x0000001c001c7220 */ /* 0x040fe20000410000 */
[----:B------:R-:W-:Y:S01]  /*2f70*/  FMNMX.FTZ R70, R105, R70, !PT ;  /* 0x0000004669467209 */ /* 0x000fe20007810000 */
[----:B------:R-:W-:Y:S01]  /*2f80*/  FMUL.FTZ R48, R0, R48 ;  /* 0x0000003000307220 */ /* 0x000fe20000410000 */
[----:B------:R-:W-:Y:S01]  /*2f90*/  ISETP.GT.AND P1, PT, R76, 0x21, PT ;  /* 0x000000214c00780c */ /* 0x000fe20003f24270 */
[----:B------:R-:W1:Y:S01]  /*2fa0*/  MUFU.TANH R82, R82 ;  /* 0x0000005200527308 */ /* 0x000e620000002400 */
[----:B------:R-:W-:Y:S01]  /*2fb0*/  FMNMX.FTZ R70, R107, R70, !PT ;  /* 0x000000466b467209 */ /* 0x000fe20007810000 */
[C---:B------:R-:W-:Y:S01]  /*2fc0*/  FMUL.FTZ R52, R0.reuse, R52 ;  /* 0x0000003400347220 */ /* 0x040fe20000410000 */
[----:B------:R-:W-:Y:S01]  /*2fd0*/  FSEL R115, R115, -INF , P1 ;  /* 0xff80000073737808 */ /* 0x000fe20000800000 */
[----:B------:R-:W-:Y:S01]  /*2fe0*/  FMUL.FTZ R25, R0, R25 ;  /* 0x0000001900197220 */ /* 0x000fe20000410000 */
[----:B------:R-:W-:Y:S01]  /*2ff0*/  FMNMX.FTZ R70, R111, R70, !PT ;  /* 0x000000466f467209 */ /* 0x000fe20007810000 */
[----:B------:R-:W-:Y:S01]  /*3000*/  @UP0 ULDC UR6, c[0x0][0x44c] ;  /* 0x0001130000060ab9 */ /* 0x000fe20000000800 */
[----:B------:R-:W-:Y:S01]  /*3010*/  ISETP.GT.AND P1, PT, R76, 0x29, PT ;  /* 0x000000294c00780c */ /* 0x000fe20003f24270 */
[----:B------:R-:W3:Y:S01]  /*3020*/  MUFU.TANH R83, R83 ;  /* 0x0000005300537308 */ /* 0x000ee20000002400 */
[----:B0-----:R-:W-:Y:S01]  /*3030*/  FSEL R119, R78, -INF , P2 ;  /* 0xff8000004e777808 */ /* 0x001fe20001000000 */
[----:B------:R-:W-:Y:S01]  /*3040*/  UIMAD.WIDE.U32 UR6, UR37, UR6, URZ ;  /* 0x00000006250672a5 */ /* 0x000fe2000f8e003f */
[----:B------:R-:W-:Y:S01]  /*3050*/  FMNMX.FTZ R70, R115, R70, !PT ;  /* 0x0000004673467209 */ /* 0x000fe20007810000 */
[----:B------:R-:W-:Y:S01]  /*3060*/  @UP0 ULDC UR18, c[0x0][0x450] ;  /* 0x0001140000120ab9 */ /* 0x000fe20000000800 */
[C---:B------:R-:W-:Y:S01]  /*3070*/  ISETP.GT.AND P2, PT, R76.reuse, 0x30, PT ;  /* 0x000000304c00780c */ /* 0x040fe20003f44270 */
[----:B------:R-:W-:Y:S01]  /*3080*/  UMOV UR10, UR37 ;  /* 0x00000025000a7c82 */ /* 0x000fe20008000000 */
[----:B--2---:R-:W-:Y:S01]  /*3090*/  FSEL R103, R79, -INF , P1 ;  /* 0xff8000004f677808 */ /* 0x004fe20000800000 */
[----:B------:R-:W0:Y:S01]  /*30a0*/  MUFU.TANH R86, R86 ;  /* 0x0000005600567308 */ /* 0x000e220000002400 */
[----:B------:R-:W-:Y:S01]  /*30b0*/  FMNMX.FTZ R70, R119, R70, !PT ;  /* 0x0000004677467209 */ /* 0x000fe20007810000 */
[----:B------:R-:W-:Y:S01]  /*30c0*/  UIMAD UR11, UR48, UR11, -UR14 ;  /* 0x0000000b300b72a4 */ /* 0x000fe2000f8e0a0e */
[----:B------:R-:W-:Y:S01]  /*30d0*/  ISETP.GT.AND P1, PT, R76, 0x31, PT ;  /* 0x000000314c00780c */ /* 0x000fe20003f24270 */
[----:B------:R-:W-:Y:S01]  /*30e0*/  @UP0 USHF.R.U32.HI UR10, URZ, UR18, UR7 ;  /* 0x000000123f0a0299 */ /* 0x000fe20008011607 */
[----:B-1----:R-:W-:Y:S01]  /*30f0*/  FSEL R101, R82, -INF , P2 ;  /* 0xff80000052657808 */ /* 0x002fe20001000000 */
[----:B------:R-:W-:Y:S01]  /*3100*/  UIADD3 UR55, UR52, -0x2, URZ ;  /* 0xfffffffe34377890 */ /* 0x000fe2000fffe03f */
[----:B------:R-:W-:Y:S01]  /*3110*/  FMNMX.FTZ R70, R103, R70, !PT ;  /* 0x0000004667467209 */ /* 0x000fe20007810000 */
[----:B------:R-:W1:Y:S01]  /*3120*/  MUFU.TANH R87, R87 ;  /* 0x0000005700577308 */ /* 0x000e620000002400 */
[----:B------:R-:W-:Y:S01]  /*3130*/  ISETP.GT.AND P2, PT, R76, 0x38, PT ;  /* 0x000000384c00780c */ /* 0x000fe20003f44270 */
[----:B------:R-:W-:Y:S01]  /*3140*/  UIADD3 UR6, UR11, UR10, URZ ;  /* 0x0000000a0b067290 */ /* 0x000fe2000fffe03f */
[----:B---3--:R-:W-:-:S02]  /*3150*/  FSEL R99, R83, -INF , P1 ;  /* 0xff80000053637808 */ /* 0x008fc40000800000 */
[----:B------:R-:W-:Y:S01]  /*3160*/  FMNMX.FTZ R70, R101, R70, !PT ;  /* 0x0000004665467209 */ /* 0x000fe20007810000 */
[----:B------:R-:W-:Y:S01]  /*3170*/  UIMAD.WIDE UR6, UR6, 0x66666667, URZ ;  /* 0x66666667060678a5 */ /* 0x000fe2000f8e023f */
[----:B------:R-:W-:Y:S01]  /*3180*/  ISETP.GT.AND P1, PT, R76, 0x39, PT ;  /* 0x000000394c00780c */ /* 0x000fe20003f24270 */
[----:B------:R-:W2:Y:S01]  /*3190*/  MUFU.TANH R75, R75 ;  /* 0x0000004b004b7308 */ /* 0x000ea20000002400 */
[----:B0-----:R-:W-:Y:S01]  /*31a0*/  FSEL R97, R86, -INF , P2 ;  /* 0xff80000056617808 */ /* 0x001fe20001000000 */
[----:B------:R-:W-:Y:S01]  /*31b0*/  USHF.R.U32.HI UR6, URZ, 0x1f, UR7 ;  /* 0x0000001f3f067899 */ /* 0x000fe20008011607 */
[----:B------:R-:W-:Y:S02]  /*31c0*/  FMNMX.FTZ R70, R99, R70, !PT ;  /* 0x0000004663467209 */ /* 0x000fe40007810000 */
[C---:B------:R-:W-:Y:S01]  /*31d0*/  ISETP.GT.AND P2, PT, R76.reuse, 0x40, PT ;  /* 0x000000404c00780c */ /* 0x040fe20003f44270 */
[----:B------:R-:W-:Y:S01]  /*31e0*/  ULEA.HI.SX32 UR7, UR7, UR6, 0x1a ;  /* 0x0000000607077291 */ /* 0x000fe2000f8fd23f */
[----:B------:R-:W-:Y:S01]  /*31f0*/  FMNMX.FTZ R70, R97, R70, !PT ;  /* 0x0000004661467209 */ /* 0x000fe20007810000 */
[----:B------:R0:W3:Y:S01]  /*3200*/  MUFU.TANH R80, R67 ;  /* 0x0000004300507308 */ /* 0x0000e20000002400 */
[----:B-1----:R-:W-:Y:S01]  /*3210*/  FSEL R95, R87, -INF , P1 ;  /* 0xff800000575f7808 */ /* 0x002fe20000800000 */
[----:B------:R-:W-:Y:S01]  /*3220*/  UISETP.LT.AND UP0, UPT, URZ, UR7, UPT ;  /* 0x000000073f00728c */ /* 0x000fe2000bf01270 */
[----:B------:R-:W-:-:S02]  /*3230*/  ISETP.GT.AND P1, PT, R76, 0x41, PT ;  /* 0x000000414c00780c */ /* 0x000fc40003f24270 */
[----:B------:R-:W-:Y:S01]  /*3240*/  FSEL R93, R93, -INF , P2 ;  /* 0xff8000005d5d7808 */ /* 0x000fe20001000000 */
[----:B------:R-:W-:Y:S01]  /*3250*/  USEL UR53, URZ, UR7, !UP0 ;  /* 0x000000073f357287 */ /* 0x000fe2000c000000 */
[----:B------:R-:W-:Y:S01]  /*3260*/  FMNMX.FTZ R70, R95, R70, !PT ;  /* 0x000000465f467209 */ /* 0x000fe20007810000 */
[----:B------:R-:W1:Y:S01]  /*3270*/  MUFU.TANH R71, R71 ;  /* 0x0000004700477308 */ /* 0x000e620000002400 */
[C---:B------:R-:W-:Y:S01]  /*3280*/  ISETP.GT.AND P2, PT, R76.reuse, 0x48, PT ;  /* 0x000000484c00780c */ /* 0x040fe20003f44270 */
[----:B------:R-:W-:Y:S01]  /*3290*/  UISETP.GE.AND UP0, UPT, UR55, UR53, UPT ;  /* 0x000000353700728c */ /* 0x000fe2000bf06270 */
[----:B--2---:R-:W-:Y:S02]  /*32a0*/  FSEL R91, R75, -INF , P1 ;  /* 0xff8000004b5b7808 */ /* 0x004fe40000800000 */
[----:B------:R-:W-:Y:S02]  /*32b0*/  FMNMX.FTZ R70, R93, R70, !PT ;  /* 0x000000465d467209 */ /* 0x000fe40007810000 */
[----:B------:R-:W-:Y:S01]  /*32c0*/  ISETP.GT.AND P1, PT, R76, 0x49, PT ;  /* 0x000000494c00780c */ /* 0x000fe20003f24270 */
[----:B------:R-:W2:Y:S01]  /*32d0*/  MUFU.TANH R41, R42 ;  /* 0x0000002a00297308 */ /* 0x000ea20000002400 */
[----:B------:R-:W-:-:S02]  /*32e0*/  FSEL R89, R89, -INF , P2 ;  /* 0xff80000059597808 */ /* 0x000fc40001000000 */
[----:B------:R-:W-:Y:S02]  /*32f0*/  FMNMX.FTZ R70, R91, R70, !PT ;  /* 0x000000465b467209 */ /* 0x000fe40007810000 */
[C---:B------:R-:W-:Y:S02]  /*3300*/  ISETP.GT.AND P2, PT, R76.reuse, 0x50, PT ;  /* 0x000000504c00780c */ /* 0x040fe40003f44270 */
[----:B------:R-:W-:Y:S01]  /*3310*/  FSEL R75, R77, -INF , P1 ;  /* 0xff8000004d4b7808 */ /* 0x000fe20000800000 */
[----:B------:R1:W4:Y:S01]  /*3320*/  MUFU.TANH R81, R43 ;  /* 0x0000002b00517308 */ /* 0x0003220000002400 */
[----:B------:R-:W-:Y:S02]  /*3330*/  FMNMX.FTZ R70, R89, R70, !PT ;  /* 0x0000004659467209 */ /* 0x000fe40007810000 */
[----:B------:R-:W-:Y:S02]  /*3340*/  ISETP.GT.AND P1, PT, R76, 0x51, PT ;  /* 0x000000514c00780c */ /* 0x000fe40003f24270 */
[----:B0-----:R-:W-:-:S02]  /*3350*/  FSEL R67, R65, -INF , P2 ;  /* 0xff80000041437808 */ /* 0x001fc40001000000 */
[----:B------:R-:W-:Y:S01]  /*3360*/  FMNMX.FTZ R70, R75, R70, !PT ;  /* 0x000000464b467209 */ /* 0x000fe20007810000 */
[----:B------:R-:W-:Y:S01]  /*3370*/  MUFU.TANH R46, R46 ;  /* 0x0000002e002e7308 */ /* 0x000fe20000002400 */
[----:B------:R-:W-:Y:S02]  /*3380*/  ISETP.GT.AND P2, PT, R76, 0x58, PT ;  /* 0x000000584c00780c */ /* 0x000fe40003f44270 */
[----:B---3--:R-:W-:Y:S02]  /*3390*/  FSEL R55, R80, -INF , P1 ;  /* 0xff80000050377808 */ /* 0x008fe40000800000 */
[----:B------:R-:W-:Y:S02]  /*33a0*/  FMNMX.FTZ R70, R67, R70, !PT ;  /* 0x0000004643467209 */ /* 0x000fe40007810000 */
[----:B------:R-:W-:Y:S01]  /*33b0*/  ISETP.GT.AND P1, PT, R76, 0x59, PT ;  /* 0x000000594c00780c */ /* 0x000fe20003f24270 */
[----:B------:R0:W-:Y:S01]  /*33c0*/  MUFU.TANH R78, R51 ;  /* 0x00000033004e7308 */ /* 0x0001e20000002400 */
[----:B------:R-:W-:-:S02]  /*33d0*/  FMNMX.FTZ R70, R55, R70, !PT ;  /* 0x0000004637467209 */ /* 0x000fc40007810000 */
[----:B-1----:R-:W-:Y:S02]  /*33e0*/  FSEL R43, R71, -INF , P1 ;  /* 0xff800000472b7808 */ /* 0x002fe40000800000 */
[----:B------:R-:W-:Y:S02]  /*33f0*/  ISETP.GT.AND P1, PT, R76, 0x61, PT ;  /* 0x000000614c00780c */ /* 0x000fe40003f24270 */
[----:B------:R-:W-:Y:S01]  /*3400*/  R2UR UR15, R2 ;  /* 0x00000000020f72ca */ /* 0x000fe200000e0000 */
[----:B------:R4:W1:Y:S01]  /*3410*/  MUFU.TANH R42, R47 ;  /* 0x0000002f002a7308 */ /* 0x0008620000002400 */
[----:B0-----:R-:W-:Y:S02]  /*3420*/  FSEL R51, R69, -INF , P2 ;  /* 0xff80000045337808 */ /* 0x001fe40001000000 */
[----:B------:R-:W-:Y:S02]  /*3430*/  ISETP.GT.AND P2, PT, R76, 0x60, PT ;  /* 0x000000604c00780c */ /* 0x000fe40003f44270 */
[----:B------:R-:W-:-:S02]  /*3440*/  FMNMX.FTZ R70, R51, R70, !PT ;  /* 0x0000004633467209 */ /* 0x000fc40007810000 */
[----:B--2---:R-:W-:Y:S01]  /*3450*/  FSEL R41, R41, -INF , P2 ;  /* 0xff80000029297808 */ /* 0x004fe20001000000 */
[----:B------:R-:W0:Y:S01]  /*3460*/  MUFU.TANH R50, R50 ;  /* 0x0000003200327308 */ /* 0x000e220000002400 */
[----:B------:R-:W-:Y:S02]  /*3470*/  FMNMX.FTZ R70, R43, R70, !PT ;  /* 0x000000462b467209 */ /* 0x000fe40007810000 */
[C---:B------:R-:W-:Y:S01]  /*3480*/  ISETP.GT.AND P2, PT, R76.reuse, 0x68, PT ;  /* 0x000000684c00780c */ /* 0x040fe20003f44270 */
[----:B------:R-:W-:Y:S01]  /*3490*/  UIADD3 UR6, UR15, 0x29840, URZ ;  /* 0x000298400f067890 */ /* 0x000fe2000fffe03f */
[----:B----4-:R-:W-:Y:S02]  /*34a0*/  FSEL R47, R81, -INF , P1 ;  /* 0xff800000512f7808 */ /* 0x010fe40000800000 */
[----:B------:R-:W-:Y:S01]  /*34b0*/  FMNMX.FTZ R70, R41, R70, !PT ;  /* 0x0000004629467209 */ /* 0x000fe20007810000 */
[----:B------:R2:W-:Y:S01]  /*34c0*/  MUFU.TANH R79, R7 ;  /* 0x00000007004f7308 */ /* 0x0005e20000002400 */
[----:B------:R-:W-:Y:S01]  /*34d0*/  ISETP.GT.AND P1, PT, R76, 0x69, PT ;  /* 0x000000694c00780c */ /* 0x000fe20003f24270 */
[----:B------:R-:W-:Y:S01]  /*34e0*/  UPRMT UR6, UR39, 0x654, UR6 ;  /* 0x0000065427067896 */ /* 0x000fe20008000006 */
[----:B------:R-:W-:-:S02]  /*34f0*/  FMNMX.FTZ R70, R47, R70, !PT ;  /* 0x000000462f467209 */ /* 0x000fc40007810000 */
[----:B-1----:R-:W-:Y:S02]  /*3500*/  FSEL R65, R42, -INF , P1 ;  /* 0xff8000002a417808 */ /* 0x002fe40000800000 */
[----:B------:R-:W-:Y:S01]  /*3510*/  ISETP.GT.AND P1, PT, R76, 0x71, PT ;  /* 0x000000714c00780c */ /* 0x000fe20003f24270 */
[----:B------:R-:W1:Y:S01]  /*3520*/  MUFU.TANH R54, R54 ;  /* 0x0000003600367308 */ /* 0x000e620000002400 */
[----:B--2---:R-:W-:Y:S01]  /*3530*/  FMUL.FTZ R7, R0, R31 ;  /* 0x0000001f00077220 */ /* 0x004fe20000410000 */
[----:B------:R-:W-:Y:S01]  /*3540*/  FSEL R31, R46, -INF , P2 ;  /* 0xff8000002e1f7808 */ /* 0x000fe20001000000 */
[----:B------:R-:W-:Y:S01]  /*3550*/  SYNCS.ARRIVE.TRANS64.RED.A1T0 RZ, [UR6], RZ ;  /* 0x000000ffffff79a7 */ /* 0x000fe20008100406 */
[----:B------:R-:W-:Y:S02]  /*3560*/  ISETP.GT.AND P2, PT, R76, 0x70, PT ;  /* 0x000000704c00780c */ /* 0x000fe40003f44270 */
[----:B------:R-:W-:Y:S02]  /*3570*/  FMNMX.FTZ R70, R31, R70, !PT ;  /* 0x000000461f467209 */ /* 0x000fe40007810000 */
[----:B------:R-:W2:Y:S01]  /*3580*/  MUFU.TANH R26, R26 ;  /* 0x0000001a001a7308 */ /* 0x000ea20000002400 */
[----:B0-----:R-:W-:-:S02]  /*3590*/  FSEL R69, R50, -INF , P2 ;  /* 0xff80000032457808 */ /* 0x001fc40001000000 */
[----:B------:R-:W-:Y:S02]  /*35a0*/  FMNMX.FTZ R70, R65, R70, !PT ;  /* 0x0000004641467209 */ /* 0x000fe40007810000 */
[----:B------:R-:W-:Y:S02]  /*35b0*/  ISETP.GT.AND P2, PT, R76, 0x78, PT ;  /* 0x000000784c00780c */ /* 0x000fe40003f44270 */
[----:B------:R-:W-:Y:S01]  /*35c0*/  FSEL R71, R78, -INF , P1 ;  /* 0xff8000004e477808 */ /* 0x000fe20000800000 */
[----:B------:R-:W0:Y:S01]  /*35d0*/  MUFU.TANH R27, R27 ;  /* 0x0000001b001b7308 */ /* 0x000e220000002400 */
[----:B------:R-:W-:Y:S02]  /*35e0*/  FMNMX.FTZ R70, R69, R70, !PT ;  /* 0x0000004645467209 */ /* 0x000fe40007810000 */
[----:B------:R-:W-:Y:S02]  /*35f0*/  ISETP.GT.AND P1, PT, R76, 0x79, PT ;  /* 0x000000794c00780c */ /* 0x000fe40003f24270 */
[----:B-1----:R-:W-:-:S02]  /*3600*/  FSEL R77, R54, -INF , P2 ;  /* 0xff800000364d7808 */ /* 0x002fc40001000000 */
[----:B------:R-:W-:Y:S01]  /*3610*/  FMNMX.FTZ R70, R71, R70, !PT ;  /* 0x0000004647467209 */ /* 0x000fe20007810000 */
[----:B------:R-:W1:Y:S01]  /*3620*/  MUFU.TANH R30, R30 ;  /* 0x0000001e001e7308 */ /* 0x000e620000002400 */
[C---:B------:R-:W-:Y:S02]  /*3630*/  ISETP.GT.AND P2, PT, R76.reuse, 0x80, PT ;  /* 0x000000804c00780c */ /* 0x040fe40003f44270 */
[----:B------:R-:W-:Y:S02]  /*3640*/  FSEL R79, R79, -INF , P1 ;  /* 0xff8000004f4f7808 */ /* 0x000fe40000800000 */
[----:B------:R-:W-:Y:S02]  /*3650*/  FMNMX.FTZ R70, R77, R70, !PT ;  /* 0x000000464d467209 */ /* 0x000fe40007810000 */
[----:B------:R-:W-:Y:S01]  /*3660*/  ISETP.GT.AND P1, PT, R76, 0x81, PT ;  /* 0x000000814c00780c */ /* 0x000fe20003f24270 */
[----:B------:R3:W4:Y:S01]  /*3670*/  MUFU.TANH R81, R7 ;  /* 0x0000000700517308 */ /* 0x0007220000002400 */
[----:B--2---:R-:W-:-:S02]  /*3680*/  FSEL R87, R26, -INF , P2 ;  /* 0xff8000001a577808 */ /* 0x004fc40001000000 */
[----:B------:R-:W-:Y:S02]  /*3690*/  FMNMX.FTZ R70, R79, R70, !PT ;  /* 0x000000464f467209 */ /* 0x000fe40007810000 */
[----:B------:R-:W-:Y:S02]  /*36a0*/  ISETP.GT.AND P2, PT, R76, 0x88, PT ;  /* 0x000000884c00780c */ /* 0x000fe40003f44270 */
[----:B0-----:R-:W-:Y:S01]  /*36b0*/  FSEL R85, R27, -INF , P1 ;  /* 0xff8000001b557808 */ /* 0x001fe20000800000 */
[----:B------:R0:W2:Y:S01]  /*36c0*/  MUFU.TANH R42, R34 ;  /* 0x00000022002a7308 */ /* 0x0000a20000002400 */
[----:B------:R-:W-:Y:S01]  /*36d0*/  FMNMX.FTZ R70, R87, R70, !PT ;  /* 0x0000004657467209 */ /* 0x000fe20007810000 */
[----:B---3--:R-:W-:Y:S01]  /*36e0*/  FMUL.FTZ R7, R0, R39 ;  /* 0x0000002700077220 */ /* 0x008fe20000410000 */
[----:B------:R-:W-:Y:S02]  /*36f0*/  ISETP.GT.AND P1, PT, R76, 0x89, PT ;  /* 0x000000894c00780c */ /* 0x000fe40003f24270 */
[----:B-1----:R-:W-:-:S02]  /*3700*/  FSEL R83, R30, -INF , P2 ;  /* 0xff8000001e537808 */ /* 0x002fc40001000000 */
[----:B------:R-:W-:Y:S01]  /*3710*/  FMNMX.FTZ R70, R85, R70, !PT ;  /* 0x0000004655467209 */ /* 0x000fe20007810000 */
[----:B------:R2:W1:Y:S01]  /*3720*/  MUFU.TANH R46, R35 ;  /* 0x00000023002e7308 */ /* 0x0004620000002400 */
[----:B------:R-:W-:Y:S01]  /*3730*/  ISETP.GT.AND P2, PT, R76, 0x90, PT ;  /* 0x000000904c00780c */ /* 0x000fe20003f44270 */
[----:B0-----:R-:W-:Y:S01]  /*3740*/  FMUL.FTZ R34, R0, R44 ;  /* 0x0000002c00227220 */ /* 0x001fe20000410000 */
[----:B----4-:R-:W-:Y:S02]  /*3750*/  FSEL R81, R81, -INF , P1 ;  /* 0xff80000051517808 */ /* 0x010fe40000800000 */
[----:B------:R-:W-:Y:S02]  /*3760*/  FMNMX.FTZ R70, R83, R70, !PT ;  /* 0x0000004653467209 */ /* 0x000fe40007810000 */
[----:B------:R-:W-:Y:S01]  /*3770*/  ISETP.GT.AND P1, PT, R76, 0x91, PT ;  /* 0x000000914c00780c */ /* 0x000fe20003f24270 */
[----:B------:R-:W0:Y:S01]  /*3780*/  MUFU.TANH R38, R38 ;  /* 0x0000002600267308 */ /* 0x000e220000002400 */
[----:B--2---:R-:W-:-:S02]  /*3790*/  FSEL R35, R42, -INF , P2 ;  /* 0xff8000002a237808 */ /* 0x004fc40001000000 */
[----:B------:R-:W-:Y:S02]  /*37a0*/  FMNMX.FTZ R70, R81, R70, !PT ;  /* 0x0000004651467209 */ /* 0x000fe40007810000 */
[----:B------:R-:W-:Y:S02]  /*37b0*/  ISETP.GT.AND P2, PT, R76, 0x98, PT ;  /* 0x000000984c00780c */ /* 0x000fe40003f44270 */
[----:B------:R-:W-:Y:S01]  /*37c0*/  FMNMX.FTZ R70, R35, R70, !PT ;  /* 0x0000004623467209 */ /* 0x000fe20007810000 */
[----:B------:R2:W3:Y:S01]  /*37d0*/  MUFU.TANH R27, R7 ;  /* 0x00000007001b7308 */ /* 0x0004e20000002400 */
[----:B-1----:R-:W-:Y:S02]  /*37e0*/  FSEL R39, R46, -INF , P1 ;  /* 0xff8000002e277808 */ /* 0x002fe40000800000 */
[----:B------:R-:W-:Y:S02]  /*37f0*/  ISETP.GT.AND P1, PT, R76, 0x99, PT ;  /* 0x000000994c00780c */ /* 0x000fe40003f24270 */
[----:B------:R-:W-:-:S03]  /*3800*/  FMNMX.FTZ R70, R39, R70, !PT ;  /* 0x0000004627467209 */ /* 0x000fc60007810000 */
[----:B------:R-:W-:Y:S01]  /*3810*/  MUFU.TANH R3, R3 ;  /* 0x0000000300037308 */ /* 0x000fe20000002400 */
[----:B--2---:R-:W-:Y:S01]  /*3820*/  FMUL.FTZ R7, R0, R45 ;  /* 0x0000002d00077220 */ /* 0x004fe20000410000 */
[----:B0-----:R-:W-:Y:S01]  /*3830*/  FSEL R45, R38, -INF , P2 ;  /* 0xff800000262d7808 */ /* 0x001fe20001000000 */
[----:B------:R-:W-:-:S03]  /*3840*/  FMUL.FTZ R38, R0, R32 ;  /* 0x0000002000267220 */ /* 0x000fc60000410000 */
[----:B------:R-:W-:Y:S02]  /*3850*/  FMNMX.FTZ R70, R45, R70, !PT ;  /* 0x000000462d467209 */ /* 0x000fe40007810000 */
[----:B------:R0:W-:Y:S01]  /*3860*/  MUFU.TANH R42, R7 ;  /* 0x00000007002a7308 */ /* 0x0001e20000002400 */
[----:B---3--:R-:W-:-:S04]  /*3870*/  FSEL R27, R27, -INF , P1 ;  /* 0xff8000001b1b7808 */ /* 0x008fc80000800000 */
[----:B------:R-:W-:-:S03]  /*3880*/  FMNMX.FTZ R70, R27, R70, !PT ;  /* 0x000000461b467209 */ /* 0x000fc60007810000 */
[----:B------:R-:W1:Y:S02]  /*3890*/  MUFU.TANH R4, R4 ;  /* 0x0000000400047308 */ /* 0x000e640000002400 */
[----:B------:R-:W2:Y:S06]  /*38a0*/  SHFL.BFLY PT, R127, R70, 0x2, 0x1f ;  /* 0x0c401f00467f7f89 */ /* 0x000eac00000e0000 */
[----:B------:R-:W3:Y:S08]  /*38b0*/  MUFU.TANH R5, R5 ;  /* 0x0000000500057308 */ /* 0x000ef00000002400 */
[----:B------:R4:W-:Y:S08]  /*38c0*/  MUFU.TANH R50, R24 ;  /* 0x0000001800327308 */ /* 0x0009f00000002400 */
[----:B------:R-:W5:Y:S01]  /*38d0*/  MUFU.TANH R6, R6 ;  /* 0x0000000600067308 */ /* 0x000f620000002400 */
[----:B--2---:R-:W-:Y:S01]  /*38e0*/  FMNMX.FTZ R26, R70, R127, !PT ;  /* 0x0000007f461a7209 */ /* 0x004fe20007810000 */
[----:B------:R-:W-:Y:S01]  /*38f0*/  FMUL.FTZ R127, R0, R33 ;  /* 0x00000021007f7220 */ /* 0x000fe20000410000 */
[----:B------:R-:W-:-:S03]  /*3900*/  IADD3 R33, R66, -UR14, RZ ;  /* 0x8000000e42217c10 */ /* 0x000fc6000fffe0ff */
[----:B0-----:R-:W0:Y:S01]  /*3910*/  SHFL.BFLY PT, R7, R26, 0x1, 0x1f ;  /* 0x0c201f001a077f89 */ /* 0x001e2200000e0000 */
[----:B------:R-:W-:Y:S01]  /*3920*/  VIADDMNMX R68, R64, R33, R68, PT ;  /* 0x0000002140447246 */ /* 0x000fe20003800144 */
[----:B------:R-:W-:Y:S03]  /*3930*/  MUFU.TANH R8, R8 ;  /* 0x0000000800087308 */ /* 0x000fe60000002400 */
[C---:B------:R-:W-:Y:S02]  /*3940*/  ISETP.GT.AND P2, PT, R68.reuse, 0x1, PT ;  /* 0x000000014400780c */ /* 0x040fe40003f44270 */
[----:B------:R-:W-:Y:S02]  /*3950*/  ISETP.GT.AND P3, PT, R68, 0x8, PT ;  /* 0x000000084400780c */ /* 0x000fe40003f64270 */
[----:B-1----:R-:W-:Y:S01]  /*3960*/  FSEL R32, R4, -INF , P2 ;  /* 0xff80000004207808 */ /* 0x002fe20001000000 */
[----:B------:R-:W1:Y:S01]  /*3970*/  MUFU.TANH R9, R9 ;  /* 0x0000000900097308 */ /* 0x000e620000002400 */
[----:B---3--:R-:W-:-:S02]  /*3980*/  FSEL R37, R5, -INF , P3 ;  /* 0xff80000005257808 */ /* 0x008fc40001800000 */
[----:B------:R-:W-:-:S05]  /*3990*/  ISETP.GT.AND P2, PT, R68, 0x10, PT ;  /* 0x000000104400780c */ /* 0x000fca0003f44270 */
[----:B------:R2:W-:Y:S01]  /*39a0*/  MUFU.TANH R44, R49 ;  /* 0x00000031002c7308 */ /* 0x0005e20000002400 */
[----:B0-----:R-:W-:-:S07]  /*39b0*/  FMNMX.FTZ R7, R26, R7, !PT ;  /* 0x000000071a077209 */ /* 0x001fce0007810000 */
[----:B------:R-:W0:Y:S01]  /*39c0*/  MUFU.TANH R11, R11 ;  /* 0x0000000b000b7308 */ /* 0x000e220000002400 */
[C---:B------:R-:W-:Y:S01]  /*39d0*/  FSETP.NEU.FTZ.AND P1, PT, R7.reuse, -INF , PT ;  /* 0xff8000000700780b */ /* 0x040fe20003f3d000 */
[----:B----4-:R-:W-:-:S05]  /*39e0*/  FFMA.FTZ R24, R7, R88, -8 ;  /* 0xc100000007187423 */ /* 0x010fca0000010058 */
[----:B------:R-:W-:Y:S01]  /*39f0*/  FSEL R24, R24, RZ, P1 ;  /* 0x000000ff18187208 */ /* 0x000fe20000800000 */
[----:B------:R-:W3:Y:S01]  /*3a00*/  MUFU.TANH R10, R10 ;  /* 0x0000000a000a7308 */ /* 0x000ee20000002400 */
[----:B------:R-:W-:-:S03]  /*3a10*/  ISETP.GT.AND P1, PT, R68, RZ, PT ;  /* 0x000000ff4400720c */ /* 0x000fc60003f24270 */
[-CC-:B------:R-:W-:Y:S01]  /*3a20*/  FFMA.FTZ R36, R105, R88.reuse, -R24.reuse ;  /* 0x0000005869247223 */ /* 0x180fe20000010818 */
[----:B--2---:R-:W-:Y:S01]  /*3a30*/  FSEL R49, R3, -INF , P1 ;  /* 0xff80000003317808 */ /* 0x004fe20000800000 */
[--C-:B------:R-:W-:Y:S01]  /*3a40*/  FFMA.FTZ R5, R107, R88, -R24.reuse ;  /* 0x000000586b057223 */ /* 0x100fe20000010818 */
[----:B------:R-:W-:Y:S01]  /*3a50*/  ISETP.GT.AND P1, PT, R68, 0x9, PT ;  /* 0x000000094400780c */ /* 0x000fe20003f24270 */
[----:B------:R-:W2:Y:S01]  /*3a60*/  MUFU.TANH R12, R12 ;  /* 0x0000000c000c7308 */ /* 0x000ea20000002400 */
[----:B------:R-:W-:Y:S01]  /*3a70*/  FMNMX.FTZ R4, R49, R32, !PT ;  /* 0x0000002031047209 */ /* 0x000fe20007810000 */
[-CC-:B------:R-:W-:Y:S01]  /*3a80*/  FFMA.FTZ R3, R109, R88.reuse, -R24.reuse ;  /* 0x000000586d037223 */ /* 0x180fe20000010818 */
[----:B-----5:R-:W-:Y:S01]  /*3a90*/  FSEL R33, R6, -INF , P1 ;  /* 0xff80000006217808 */ /* 0x020fe20000800000 */
[--C-:B------:R-:W-:Y:S01]  /*3aa0*/  FFMA.FTZ R30, R113, R88, -R24.reuse ;  /* 0x00000058711e7223 */ /* 0x100fe20000010818 */
[----:B------:R-:W-:Y:S01]  /*3ab0*/  FMNMX.FTZ R6, R37, R4, !PT ;  /* 0x0000000425067209 */ /* 0x000fe20007810000 */
[--C-:B------:R-:W-:Y:S01]  /*3ac0*/  FFMA.FTZ R26, R123, R88, -R24.reuse ;  /* 0x000000587b1a7223 */ /* 0x100fe20000010818 */
[C---:B------:R-:W-:Y:S01]  /*3ad0*/  ISETP.GT.AND P1, PT, R68.reuse, 0x11, PT ;  /* 0x000000114400780c */ /* 0x040fe20003f24270 */
[----:B------:R4:W-:Y:S01]  /*3ae0*/  MUFU.TANH R46, R53 ;  /* 0x00000035002e7308 */ /* 0x0009e20000002400 */
[----:B------:R-:W-:Y:S01]  /*3af0*/  FMNMX.FTZ R6, R33, R6, !PT ;  /* 0x0000000621067209 */ /* 0x000fe20007810000 */
[-CC-:B------:R-:W-:Y:S01]  /*3b00*/  FFMA.FTZ R93, R93, R88.reuse, -R24.reuse ;  /* 0x000000585d5d7223 */ /* 0x180fe20000010818 */
[----:B-1----:R-:W-:Y:S01]  /*3b10*/  FSEL R105, R9, -INF , P1 ;  /* 0xff80000009697808 */ /* 0x002fe20000800000 */
[-CC-:B------:R-:W-:Y:S01]  /*3b20*/  FFMA.FTZ R9, R115, R88.reuse, -R24.reuse ;  /* 0x0000005873097223 */ /* 0x180fe20000010818 */
[----:B------:R-:W-:Y:S01]  /*3b30*/  ISETP.GT.AND P1, PT, R68, 0x19, PT ;  /* 0x000000194400780c */ /* 0x000fe20003f24270 */
[-CC-:B------:R-:W-:Y:S01]  /*3b40*/  FFMA.FTZ R97, R97, R88.reuse, -R24.reuse ;  /* 0x0000005861617223 */ /* 0x180fe20000010818 */
[----:B------:R-:W-:-:S01]  /*3b50*/  FFMA.FTZ R89, R89, R88, -R24 ;  /* 0x0000005859597223 */ /* 0x000fc20000010818 */
[----:B------:R-:W1:Y:S01]  /*3b60*/  MUFU.TANH R13, R13 ;  /* 0x0000000d000d7308 */ /* 0x000e620000002400 */
[----:B----4-:R-:W-:Y:S01]  /*3b70*/  FSEL R53, R8, -INF , P2 ;  /* 0xff80000008357808 */ /* 0x010fe20001000000 */
[-CC-:B------:R-:W-:Y:S01]  /*3b80*/  FFMA.FTZ R77, R77, R88.reuse, -R24.reuse ;  /* 0x000000584d4d7223 */ /* 0x180fe20000010818 */
[C---:B------:R-:W-:Y:S01]  /*3b90*/  ISETP.GT.AND P2, PT, R68.reuse, 0x18, PT ;  /* 0x000000184400780c */ /* 0x040fe20003f44270 */
[--C-:B------:R-:W-:Y:S01]  /*3ba0*/  FFMA.FTZ R55, R55, R88, -R24.reuse ;  /* 0x0000005837377223 */ /* 0x100fe20000010818 */
[----:B------:R-:W-:Y:S01]  /*3bb0*/  FMNMX.FTZ R6, R53, R6, !PT ;  /* 0x0000000635067209 */ /* 0x000fe20007810000 */
[--C-:B------:R-:W-:Y:S01]  /*3bc0*/  FFMA.FTZ R43, R43, R88, -R24.reuse ;  /* 0x000000582b2b7223 */ /* 0x100fe20000010818 */
[----:B0-----:R-:W-:Y:S01]  /*3bd0*/  FSEL R107, R11, -INF , P2 ;  /* 0xff8000000b6b7808 */ /* 0x001fe20001000000 */
[----:B------:R-:W0:Y:S01]  /*3be0*/  MUFU.TANH R14, R14 ;  /* 0x0000000e000e7308 */ /* 0x000e220000002400 */
[----:B------:R-:W-:Y:S01]  /*3bf0*/  FMNMX.FTZ R6, R105, R6, !PT ;  /* 0x0000000669067209 */ /* 0x000fe20007810000 */
[-CC-:B------:R-:W-:Y:S01]  /*3c00*/  FFMA.FTZ R11, R103, R88.reuse, -R24.reuse ;  /* 0x00000058670b7223 */ /* 0x180fe20000010818 */
[----:B------:R-:W-:Y:S01]  /*3c10*/  ISETP.GT.AND P2, PT, R68, 0x20, PT ;  /* 0x000000204400780c */ /* 0x000fe20003f44270 */
[-CC-:B------:R-:W-:Y:S01]  /*3c20*/  FFMA.FTZ R31, R31, R88.reuse, -R24.reuse ;  /* 0x000000581f1f7223 */ /* 0x180fe20000010818 */
[----:B---3--:R-:W-:Y:S01]  /*3c30*/  FSEL R109, R10, -INF , P1 ;  /* 0xff8000000a6d7808 */ /* 0x008fe20000800000 */
[--C-:B------:R-:W-:Y:S01]  /*3c40*/  FFMA.FTZ R10, R111, R88, -R24.reuse ;  /* 0x000000586f0a7223 */ /* 0x100fe20000010818 */
[----:B------:R-:W-:Y:S01]  /*3c50*/  FMNMX.FTZ R8, R107, R6, !PT ;  /* 0x000000066b087209 */ /* 0x000fe20007810000 */
[----:B------:R-:W-:Y:S01]  /*3c60*/  MUFU.TANH R15, R15 ;  /* 0x0000000f000f7308 */ /* 0x000fe20000002400 */
[----:B------:R-:W-:Y:S01]  /*3c70*/  ISETP.GT.AND P1, PT, R68, 0x21, PT ;  /* 0x000000214400780c */ /* 0x000fe20003f24270 */
[-CC-:B------:R-:W-:Y:S01]  /*3c80*/  FFMA.FTZ R35, R35, R88.reuse, -R24.reuse ;  /* 0x0000005823237223 */ /* 0x180fe20000010818 */
[----:B--2---:R-:W-:Y:S01]  /*3c90*/  FSEL R111, R12, -INF , P2 ;  /* 0xff8000000c6f7808 */ /* 0x004fe20001000000 */
[--C-:B------:R-:W-:Y:S01]  /*3ca0*/  FFMA.FTZ R12, R119, R88, -R24.reuse ;  /* 0x00000058770c7223 */ /* 0x100fe20000010818 */
[----:B------:R-:W-:Y:S01]  /*3cb0*/  FMNMX.FTZ R8, R109, R8, !PT ;  /* 0x000000086d087209 */ /* 0x000fe20007810000 */
[-CC-:B------:R-:W-:Y:S01]  /*3cc0*/  FFMA.FTZ R27, R27, R88.reuse, -R24.reuse ;  /* 0x000000581b1b7223 */ /* 0x180fe20000010818 */
[----:B------:R-:W-:Y:S01]  /*3cd0*/  ISETP.GT.AND P2, PT, R68, 0x28, PT ;  /* 0x000000284400780c */ /* 0x000fe20003f44270 */
[----:B------:R-:W2:Y:S01]  /*3ce0*/  MUFU.TANH R20, R20 ;  /* 0x0000001400147308 */ /* 0x000ea20000002400 */
[----:B-1----:R-:W-:Y:S01]  /*3cf0*/  FSEL R113, R13, -INF , P1 ;  /* 0xff8000000d717808 */ /* 0x002fe20000800000 */
[----:B------:R-:W-:Y:S01]  /*3d00*/  FFMA.FTZ R13, R99, R88, -R24 ;  /* 0x00000058630d7223 */ /* 0x000fe20000010818 */
[----:B------:R-:W-:-:S02]  /*3d10*/  FMNMX.FTZ R8, R111, R8, !PT ;  /* 0x000000086f087209 */ /* 0x000fc40007810000 */
[----:B------:R-:W-:Y:S02]  /*3d20*/  ISETP.GT.AND P1, PT, R68, 0x29, PT ;  /* 0x000000294400780c */ /* 0x000fe40003f24270 */
[----:B0-----:R-:W-:Y:S01]  /*3d30*/  FSEL R115, R14, -INF , P2 ;  /* 0xff8000000e737808 */ /* 0x001fe20001000000 */
[----:B------:R-:W-:Y:S01]  /*3d40*/  MUFU.TANH R21, R21 ;  /* 0x0000001500157308 */ /* 0x000fe20000002400 */
[----:B------:R-:W-:Y:S01]  /*3d50*/  FMNMX.FTZ R8, R113, R8, !PT ;  /* 0x0000000871087209 */ /* 0x000fe20007810000 */
[----:B------:R-:W-:Y:S01]  /*3d60*/  FFMA.FTZ R14, R101, R88, -R24 ;  /* 0x00000058650e7223 */ /* 0x000fe20000010818 */
[----:B------:R-:W-:-:S05]  /*3d70*/  ISETP.GT.AND P2, PT, R68, 0x30, PT ;  /* 0x000000304400780c */ /* 0x000fca0003f44270 */
[----:B------:R-:W0:Y:S01]  /*3d80*/  MUFU.TANH R73, R73 ;  /* 0x0000004900497308 */ /* 0x000e220000002400 */
[----:B--2---:R-:W-:Y:S02]  /*3d90*/  FSEL R119, R20, -INF , P2 ;  /* 0xff80000014777808 */ /* 0x004fe40001000000 */
[----:B------:R-:W-:-:S05]  /*3da0*/  ISETP.GT.AND P2, PT, R68, 0x38, PT ;  /* 0x000000384400780c */ /* 0x000fca0003f44270 */
[----:B------:R1:W-:Y:S08]  /*3db0*/  MUFU.TANH R76, R29 ;  /* 0x0000001d004c7308 */ /* 0x0003f00000002400 */
[----:B------:R-:W2:Y:S01]  /*3dc0*/  MUFU.TANH R72, R72 ;  /* 0x0000004800487308 */ /* 0x000ea20000002400 */
[----:B-1----:R-:W-:-:S01]  /*3dd0*/  FFMA.FTZ R29, R117, R88, -R24 ;  /* 0x00000058751d7223 */ /* 0x002fc20000010818 */
[----:B------:R-:W-:Y:S01]  /*3de0*/  FSEL R117, R15, -INF , P1 ;  /* 0xff8000000f757808 */ /* 0x000fe20000800000 */
[----:B------:R-:W-:-:S01]  /*3df0*/  FFMA.FTZ R15, R95, R88, -R24 ;  /* 0x000000585f0f7223 */ /* 0x000fc20000010818 */
[----:B------:R-:W-:-:S02]  /*3e00*/  ISETP.GT.AND P1, PT, R68, 0x31, PT ;  /* 0x000000314400780c */ /* 0x000fc40003f24270 */
[----:B0-----:R-:W-:Y:S02]  /*3e10*/  FSEL R73, R73, -INF , P2 ;  /* 0xff80000049497808 */ /* 0x001fe40001000000 */
[----:B------:R0:W-:Y:S01]  /*3e20*/  MUFU.EX2 R6, R10 ;  /* 0x0000000a00067308 */ /* 0x0001e20000000800 */
[----:B------:R-:W-:-:S07]  /*3e30*/  ISETP.GT.AND P2, PT, R68, 0x40, PT ;  /* 0x000000404400780c */ /* 0x000fce0003f44270 */
[----:B------:R-:W1:Y:S01]  /*3e40*/  MUFU.TANH R74, R74 ;  /* 0x0000004a004a7308 */ /* 0x000e620000002400 */
[----:B0-----:R-:W-:-:S04]  /*3e50*/  FMNMX.FTZ R10, R115, R8, !PT ;  /* 0x00000008730a7209 */ /* 0x001fc80007810000 */
[----:B------:R-:W-:-:S03]  /*3e60*/  FMNMX.FTZ R10, R117, R10, !PT ;  /* 0x0000000a750a7209 */ /* 0x000fc60007810000 */
[----:B------:R0:W-:Y:S01]  /*3e70*/  MUFU.TANH R70, R28 ;  /* 0x0000001c00467308 */ /* 0x0001e20000002400 */
[----:B------:R-:W-:-:S07]  /*3e80*/  FMNMX.FTZ R10, R119, R10, !PT ;  /* 0x0000000a770a7209 */ /* 0x000fce0007810000 */
[----:B------:R-:W3:Y:S01]  /*3e90*/  MUFU.TANH R56, R56 ;  /* 0x0000003800387308 */ /* 0x000ee20000002400 */
[----:B0-----:R-:W-:-:S01]  /*3ea0*/  FFMA.FTZ R28, R121, R88, -R24 ;  /* 0x00000058791c7223 */ /* 0x001fc20000010818 */
[----:B------:R-:W-:Y:S01]  /*3eb0*/  FSEL R121, R21, -INF , P1 ;  /* 0xff80000015797808 */ /* 0x000fe20000800000 */
[----:B------:R-:W-:-:S01]  /*3ec0*/  FFMA.FTZ R21, R91, R88, -R24 ;  /* 0x000000585b157223 */ /* 0x000fc20000010818 */
[----:B------:R-:W-:Y:S02]  /*3ed0*/  ISETP.GT.AND P1, PT, R68, 0x39, PT ;  /* 0x000000394400780c */ /* 0x000fe40003f24270 */
[----:B------:R-:W-:Y:S02]  /*3ee0*/  FMNMX.FTZ R10, R121, R10, !PT ;  /* 0x0000000a790a7209 */ /* 0x000fe40007810000 */
[----:B------:R-:W0:Y:S01]  /*3ef0*/  MUFU.TANH R57, R57 ;  /* 0x0000003900397308 */ /* 0x000e220000002400 */
[----:B--2---:R-:W-:Y:S02]  /*3f00*/  FSEL R103, R72, -INF , P1 ;  /* 0xff80000048677808 */ /* 0x004fe40000800000 */
[----:B------:R-:W-:-:S02]  /*3f10*/  ISETP.GT.AND P1, PT, R68, 0x41, PT ;  /* 0x000000414400780c */ /* 0x000fc40003f24270 */
[----:B-1----:R-:W-:Y:S02]  /*3f20*/  FSEL R101, R74, -INF , P2 ;  /* 0xff8000004a657808 */ /* 0x002fe40001000000 */
[----:B------:R-:W-:Y:S01]  /*3f30*/  ISETP.GT.AND P2, PT, R68, 0x48, PT ;  /* 0x000000484400780c */ /* 0x000fe20003f44270 */
[----:B------:R-:W1:Y:S01]  /*3f40*/  MUFU.TANH R58, R58 ;  /* 0x0000003a003a7308 */ /* 0x000e620000002400 */
[----:B---3--:R-:W-:Y:S02]  /*3f50*/  FSEL R123, R56, -INF , P1 ;  /* 0xff800000387b7808 */ /* 0x008fe40000800000 */
[----:B------:R-:W-:-:S05]  /*3f60*/  ISETP.GT.AND P1, PT, R68, 0x49, PT ;  /* 0x000000494400780c */ /* 0x000fca0003f24270 */
[----:B------:R2:W-:Y:S01]  /*3f70*/  MUFU.EX2 R8, R12 ;  /* 0x0000000c00087308 */ /* 0x0005e20000000800 */
[----:B0-----:R-:W-:Y:S01]  /*3f80*/  FSEL R99, R57, -INF , P2 ;  /* 0xff80000039637808 */ /* 0x001fe20001000000 */
[----:B------:R-:W-:Y:S01]  /*3f90*/  FFMA.FTZ R57, R75, R88, -R24 ;  /* 0x000000584b397223 */ /* 0x000fe20000010818 */
[----:B------:R-:W-:-:S05]  /*3fa0*/  ISETP.GT.AND P2, PT, R68, 0x50, PT ;  /* 0x000000504400780c */ /* 0x000fca0003f44270 */
[----:B------:R-:W0:Y:S01]  /*3fb0*/  MUFU.TANH R59, R59 ;  /* 0x0000003b003b7308 */ /* 0x000e220000002400 */
[----:B--2---:R-:W-:Y:S02]  /*3fc0*/  FMNMX.FTZ R12, R73, R10, !PT ;  /* 0x0000000a490c7209 */ /* 0x004fe40007810000 */
[----:B-1----:R-:W-:Y:S02]  /*3fd0*/  FSEL R133, R58, -INF , P1 ;  /* 0xff8000003a857808 */ /* 0x002fe40000800000 */
[----:B------:R-:W-:Y:S02]  /*3fe0*/  FMNMX.FTZ R12, R103, R12, !PT ;  /* 0x0000000c670c7209 */ /* 0x000fe40007810000 */
[----:B------:R-:W-:Y:S01]  /*3ff0*/  ISETP.GT.AND P1, PT, R68, 0x51, PT ;  /* 0x000000514400780c */ /* 0x000fe20003f24270 */
[----:B------:R-:W1:Y:S01]  /*4000*/  MUFU.TANH R60, R60 ;  /* 0x0000003c003c7308 */ /* 0x000e620000002400 */
[----:B------:R-:W-:-:S04]  /*4010*/  FMNMX.FTZ R12, R101, R12, !PT ;  /* 0x0000000c650c7209 */ /* 0x000fc80007810000 */
[----:B------:R-:W-:-:S03]  /*4020*/  FMNMX.FTZ R12, R123, R12, !PT ;  /* 0x0000000c7b0c7209 */ /* 0x000fc60007810000 */
[----:B------:R-:W2:Y:S01]  /*4030*/  MUFU.TANH R62, R62 ;  /* 0x0000003e003e7308 */ /* 0x000ea20000002400 */
[----:B0-----:R-:W-:Y:S02]  /*4040*/  FSEL R135, R59, -INF , P2 ;  /* 0xff8000003b877808 */ /* 0x001fe40001000000 */
[----:B------:R-:W-:-:S05]  /*4050*/  ISETP.GT.AND P2, PT, R68, 0x58, PT ;  /* 0x000000584400780c */ /* 0x000fca0003f44270 */
[----:B------:R-:W0:Y:S01]  /*4060*/  MUFU.TANH R61, R61 ;  /* 0x0000003d003d7308 */ /* 0x000e220000002400 */
[----:B-1----:R-:W-:Y:S02]  /*4070*/  FSEL R137, R60, -INF , P1 ;  /* 0xff8000003c897808 */ /* 0x002fe40000800000 */
[----:B------:R-:W-:-:S05]  /*4080*/  ISETP.GT.AND P1, PT, R68, 0x59, PT ;  /* 0x000000594400780c */ /* 0x000fca0003f24270 */
[----:B------:R1:W-:Y:S01]  /*4090*/  MUFU.EX2 R10, R14 ;  /* 0x0000000e000a7308 */ /* 0x0003e20000000800 */
[----:B--2---:R-:W-:Y:S02]  /*40a0*/  FSEL R141, R62, -INF , P2 ;  /* 0xff8000003e8d7808 */ /* 0x004fe40001000000 */
[----:B------:R-:W-:-:S05]  /*40b0*/  ISETP.GT.AND P2, PT, R68, 0x60, PT ;  /* 0x000000604400780c */ /* 0x000fca0003f44270 */
[----:B------:R-:W2:Y:S01]  /*40c0*/  MUFU.TANH R63, R63 ;  /* 0x0000003f003f7308 */ /* 0x000ea20000002400 */
[----:B-1----:R-:W-:Y:S02]  /*40d0*/  FMNMX.FTZ R14, R99, R12, !PT ;  /* 0x0000000c630e7209 */ /* 0x002fe40007810000 */
[----:B0-----:R-:W-:Y:S02]  /*40e0*/  FSEL R143, R61, -INF , P1 ;  /* 0xff8000003d8f7808 */ /* 0x001fe40000800000 */
[----:B------:R-:W-:Y:S02]  /*40f0*/  FMNMX.FTZ R14, R133, R14, !PT ;  /* 0x0000000e850e7209 */ /* 0x000fe40007810000 */
[----:B------:R-:W-:Y:S01]  /*4100*/  ISETP.GT.AND P1, PT, R68, 0x61, PT ;  /* 0x000000614400780c */ /* 0x000fe20003f24270 */
[----:B------:R-:W0:Y:S01]  /*4110*/  MUFU.TANH R40, R40 ;  /* 0x0000002800287308 */ /* 0x000e220000002400 */
[----:B------:R-:W-:-:S04]  /*4120*/  FMNMX.FTZ R14, R135, R14, !PT ;  /* 0x0000000e870e7209 */ /* 0x000fc80007810000 */
[----:B------:R-:W-:-:S03]  /*4130*/  FMNMX.FTZ R14, R137, R14, !PT ;  /* 0x0000000e890e7209 */ /* 0x000fc60007810000 */
[----:B------:R-:W1:Y:S01]  /*4140*/  MUFU.TANH R34, R34 ;  /* 0x0000002200227308 */ /* 0x000e620000002400 */
[----:B------:R-:W-:Y:S02]  /*4150*/  FMNMX.FTZ R20, R141, R14, !PT ;  /* 0x0000000e8d147209 */ /* 0x000fe40007810000 */
[----:B--2---:R-:W-:Y:S02]  /*4160*/  FSEL R145, R63, -INF , P2 ;  /* 0xff8000003f917808 */ /* 0x004fe40001000000 */
[----:B------:R-:W-:Y:S02]  /*4170*/  FMNMX.FTZ R20, R143, R20, !PT ;  /* 0x000000148f147209 */ /* 0x000fe40007810000 */
[----:B------:R-:W-:Y:S01]  /*4180*/  ISETP.GT.AND P2, PT, R68, 0x68, PT ;  /* 0x000000684400780c */ /* 0x000fe20003f44270 */
[----:B------:R-:W2:Y:S01]  /*4190*/  MUFU.TANH R48, R48 ;  /* 0x0000003000307308 */ /* 0x000ea20000002400 */
[----:B0-----:R-:W-:Y:S01]  /*41a0*/  FSEL R139, R40, -INF , P1 ;  /* 0xff800000288b7808 */ /* 0x001fe20000800000 */
[----:B------:R-:W-:Y:S01]  /*41b0*/  FFMA.FTZ R40, R67, R88, -R24 ;  /* 0x0000005843287223 */ /* 0x000fe20000010818 */
[----:B------:R-:W-:-:S02]  /*41c0*/  FMNMX.FTZ R20, R145, R20, !PT ;  /* 0x0000001491147209 */ /* 0x000fc40007810000 */
[----:B------:R-:W-:Y:S02]  /*41d0*/  ISETP.GT.AND P1, PT, R68, 0x69, PT ;  /* 0x000000694400780c */ /* 0x000fe40003f24270 */
[----:B------:R-:W-:Y:S01]  /*41e0*/  FMNMX.FTZ R20, R139, R20, !PT ;  /* 0x000000148b147209 */ /* 0x000fe20007810000 */
[----:B------:R-:W0:Y:S01]  /*41f0*/  MUFU.TANH R52, R52 ;  /* 0x0000003400347308 */ /* 0x000e220000002400 */
[----:B-1----:R-:W-:Y:S02]  /*4200*/  FSEL R63, R34, -INF , P2 ;  /* 0xff800000223f7808 */ /* 0x002fe40001000000 */
[----:B------:R-:W-:Y:S02]  /*4210*/  ISETP.GT.AND P2, PT, R68, 0x70, PT ;  /* 0x000000704400780c */ /* 0x000fe40003f44270 */
[----:B------:R-:W-:Y:S01]  /*4220*/  FSEL R59, R42, -INF , P1 ;  /* 0xff8000002a3b7808 */ /* 0x000fe20000800000 */
[----:B------:R-:W-:Y:S01]  /*4230*/  FFMA.FTZ R42, R51, R88, -R24 ;  /* 0x00000058332a7223 */ /* 0x000fe20000010818 */
[----:B------:R-:W-:Y:S01]  /*4240*/  FMNMX.FTZ R34, R63, R20, !PT ;  /* 0x000000143f227209 */ /* 0x000fe20007810000 */
[----:B------:R1:W3:Y:S01]  /*4250*/  MUFU.TANH R54, R25 ;  /* 0x0000001900367308 */ /* 0x0002e20000002400 */
[----:B------:R-:W-:-:S02]  /*4260*/  ISETP.GT.AND P1, PT, R68, 0x71, PT ;  /* 0x000000714400780c */ /* 0x000fc40003f24270 */
[----:B--2---:R-:W-:Y:S01]  /*4270*/  FSEL R61, R48, -INF , P2 ;  /* 0xff800000303d7808 */ /* 0x004fe20001000000 */
[----:B------:R-:W-:-:S01]  /*4280*/  FFMA.FTZ R48, R83, R88, -R24 ;  /* 0x0000005853307223 */ /* 0x000fc20000010818 */
[----:B------:R-:W-:Y:S02]  /*4290*/  FMNMX.FTZ R34, R59, R34, !PT ;  /* 0x000000223b227209 */ /* 0x000fe40007810000 */
[----:B------:R-:W-:Y:S02]  /*42a0*/  CS2R R82, SRZ ;  /* 0x0000000000527805 */ /* 0x000fe4000001ff00 */
[----:B------:R-:W-:Y:S01]  /*42b0*/  ISETP.GT.AND P2, PT, R68, 0x78, PT ;  /* 0x000000784400780c */ /* 0x000fe20003f44270 */
[----:B------:R2:W-:Y:S01]  /*42c0*/  MUFU.EX2 R4, R36 ;  /* 0x0000002400047308 */ /* 0x0005e20000000800 */
[----:B------:R-:W-:Y:S01]  /*42d0*/  FSEL R91, R44, -INF , P1 ;  /* 0xff8000002c5b7808 */ /* 0x000fe20000800000 */
[----:B-1----:R-:W-:Y:S01]  /*42e0*/  FFMA.FTZ R25, R125, R88, -R24 ;  /* 0x000000587d197223 */ /* 0x002fe20000010818 */
[----:B------:R-:W-:-:S02]  /*42f0*/  FMNMX.FTZ R34, R61, R34, !PT ;  /* 0x000000223d227209 */ /* 0x000fc40007810000 */
[----:B------:R-:W-:Y:S02]  /*4300*/  ISETP.GT.AND P1, PT, R68, 0x79, PT ;  /* 0x000000794400780c */ /* 0x000fe40003f24270 */
[----:B0-----:R-:W-:Y:S01]  /*4310*/  FSEL R75, R52, -INF , P2 ;  /* 0xff800000344b7808 */ /* 0x001fe20001000000 */
[----:B------:R0:W-:Y:S01]  /*4320*/  MUFU.EX2 R14, R93 ;  /* 0x0000005d000e7308 */ /* 0x0001e20000000800 */
[----:B------:R-:W-:Y:S02]  /*4330*/  FMNMX.FTZ R34, R91, R34, !PT ;  /* 0x000000225b227209 */ /* 0x000fe40007810000 */
[----:B------:R-:W-:Y:S02]  /*4340*/  ISETP.GT.AND P2, PT, R68, 0x80, PT ;  /* 0x000000804400780c */ /* 0x000fe40003f44270 */
[----:B--2---:R-:W-:Y:S02]  /*4350*/  FMNMX.FTZ R36, R75, R34, !PT ;  /* 0x000000224b247209 */ /* 0x004fe40007810000 */
[----:B------:R-:W-:Y:S01]  /*4360*/  FSEL R95, R50, -INF , P2 ;  /* 0xff800000325f7808 */ /* 0x000fe20001000000 */
[----:B------:R-:W-:Y:S01]  /*4370*/  MUFU.TANH R38, R38 ;  /* 0x0000002600267308 */ /* 0x000fe20000002400 */
[----:B0-----:R-:W-:Y:S01]  /*4380*/  FSEL R93, R46, -INF , P1 ;  /* 0xff8000002e5d7808 */ /* 0x001fe20000800000 */
[----:B------:R-:W-:Y:S01]  /*4390*/  FFMA.FTZ R46, R87, R88, -R24 ;  /* 0x00000058572e7223 */ /* 0x000fe20000010818 */
[----:B------:R-:W-:-:S02]  /*43a0*/  ISETP.GT.AND P1, PT, R68, 0x81, PT ;  /* 0x000000814400780c */ /* 0x000fc40003f24270 */
[----:B------:R-:W-:Y:S02]  /*43b0*/  CS2R R86, SRZ ;  /* 0x0000000000567805 */ /* 0x000fe4000001ff00 */
[----:B------:R-:W-:Y:S02]  /*43c0*/  FMNMX.FTZ R36, R93, R36, !PT ;  /* 0x000000245d247209 */ /* 0x000fe40007810000 */
[----:B------:R-:W-:Y:S01]  /*43d0*/  ISETP.GT.AND P2, PT, R68, 0x88, PT ;  /* 0x000000884400780c */ /* 0x000fe20003f44270 */
[----:B------:R-:W0:Y:S01]  /*43e0*/  MUFU.TANH R127, R127 ;  /* 0x0000007f007f7308 */ /* 0x000e220000002400 */
[----:B---3--:R-:W-:Y:S02]  /*43f0*/  FSEL R67, R54, -INF , P1 ;  /* 0xff80000036437808 */ /* 0x008fe40000800000 */
[----:B------:R-:W-:Y:S02]  /*4400*/  FMNMX.FTZ R36, R95, R36, !PT ;  /* 0x000000245f247209 */ /* 0x000fe40007810000 */
[----:B------:R-:W-:-:S02]  /*4410*/  ISETP.GT.AND P1, PT, R68, 0x89, PT ;  /* 0x000000894400780c */ /* 0x000fc40003f24270 */
[----:B------:R-:W-:Y:S01]  /*4420*/  FMNMX.FTZ R36, R67, R36, !PT ;  /* 0x0000002443247209 */ /* 0x000fe20007810000 */
[----:B------:R-:W1:Y:S01]  /*4430*/  MUFU.TANH R129, R129 ;  /* 0x0000008100817308 */ /* 0x000e620000002400 */
[----:B------:R-:W-:Y:S02]  /*4440*/  FSEL R125, R76, -INF , P1 ;  /* 0xff8000004c7d7808 */ /* 0x000fe40000800000 */
[----:B------:R-:W-:-:S05]  /*4450*/  ISETP.GT.AND P1, PT, R68, 0x91, PT ;  /* 0x000000914400780c */ /* 0x000fca0003f24270 */
[----:B------:R2:W-:Y:S01]  /*4460*/  MUFU.EX2 R12, R97 ;  /* 0x00000061000c7308 */ /* 0x0005e20000000800 */
[----:B0-----:R-:W-:Y:S02]  /*4470*/  FSEL R127, R127, -INF , P1 ;  /* 0xff8000007f7f7808 */ /* 0x001fe40000800000 */
[----:B------:R-:W-:-:S05]  /*4480*/  ISETP.GT.AND P1, PT, R68, 0x99, PT ;  /* 0x000000994400780c */ /* 0x000fca0003f24270 */
[----:B------:R-:W0:Y:S01]  /*4490*/  MUFU.TANH R131, R131 ;  /* 0x0000008300837308 */ /* 0x000e220000002400 */
[----:B--2---:R-:W-:Y:S02]  /*44a0*/  FSEL R97, R70, -INF , P2 ;  /* 0xff80000046617808 */ /* 0x004fe40001000000 */
[----:B------:R-:W-:-:S04]  /*44b0*/  ISETP.GT.AND P2, PT, R68, 0x90, PT ;  /* 0x000000904400780c */ /* 0x000fc80003f44270 */
[----:B------:R-:W-:Y:S01]  /*44c0*/  FSEL R51, R38, -INF , P2 ;  /* 0xff80000026337808 */ /* 0x000fe20001000000 */
[----:B------:R2:W-:Y:S01]  /*44d0*/  MUFU.EX2 R34, R40 ;  /* 0x0000002800227308 */ /* 0x0005e20000000800 */
[----:B------:R-:W-:Y:S01]  /*44e0*/  ISETP.GT.AND P2, PT, R68, 0x98, PT ;  /* 0x000000984400780c */ /* 0x000fe20003f44270 */
[-CC-:B------:R-:W-:Y:S01]  /*44f0*/  FFMA.FTZ R38, R41, R88.reuse, -R24.reuse ;  /* 0x0000005829267223 */ /* 0x180fe20000010818 */
[----:B------:R-:W-:-:S01]  /*4500*/  FFMA.FTZ R41, R47, R88, -R24 ;  /* 0x000000582f297223 */ /* 0x000fc20000010818 */
[-CC-:B------:R-:W-:Y:S01]  /*4510*/  FFMA.FTZ R47, R71, R88.reuse, -R24.reuse ;  /* 0x00000058472f7223 */ /* 0x180fe20000010818 */
[----:B-1----:R-:W-:Y:S01]  /*4520*/  FSEL R129, R129, -INF , P2 ;  /* 0xff80000081817808 */ /* 0x002fe20001000000 */
[----:B------:R-:W-:Y:S02]  /*4530*/  FFMA.FTZ R71, R81, R88, -R24 ;  /* 0x0000005851477223 */ /* 0x000fe40000010818 */
[----:B------:R1:W-:Y:S01]  /*4540*/  MUFU.EX2 R20, R89 ;  /* 0x0000005900147308 */ /* 0x0003e20000000800 */
[----:B--2---:R-:W-:-:S02]  /*4550*/  FMNMX.FTZ R40, R97, R36, !PT ;  /* 0x0000002461287209 */ /* 0x004fc40007810000 */
[----:B0-----:R-:W-:Y:S02]  /*4560*/  FSEL R131, R131, -INF , P1 ;  /* 0xff80000083837808 */ /* 0x001fe40000800000 */
[----:B------:R-:W-:-:S03]  /*4570*/  FMNMX.FTZ R40, R125, R40, !PT ;  /* 0x000000287d287209 */ /* 0x000fc60007810000 */
[----:B------:R-:W-:Y:S01]  /*4580*/  MUFU.EX2 R25, R25 ;  /* 0x0000001900197308 */ /* 0x000fe20000000800 */
[----:B------:R-:W-:-:S04]  /*4590*/  FMNMX.FTZ R40, R51, R40, !PT ;  /* 0x0000002833287209 */ /* 0x000fc80007810000 */
[----:B------:R-:W-:-:S03]  /*45a0*/  FMNMX.FTZ R40, R127, R40, !PT ;  /* 0x000000287f287209 */ /* 0x000fc60007810000 */
[----:B------:R-:W0:Y:S01]  /*45b0*/  MUFU.EX2 R26, R26 ;  /* 0x0000001a001a7308 */ /* 0x000e220000000800 */
[----:B------:R-:W-:-:S04]  /*45c0*/  FMNMX.FTZ R40, R129, R40, !PT ;  /* 0x0000002881287209 */ /* 0x000fc80007810000 */
[----:B------:R-:W-:Y:S01]  /*45d0*/  FMNMX.FTZ R44, R131, R40, !PT ;  /* 0x00000028832c7209 */ /* 0x000fe20007810000 */
[----:B------:R-:W-:-:S01]  /*45e0*/  FFMA.FTZ R40, R69, R88, -R24 ;  /* 0x0000005845287223 */ /* 0x000fc20000010818 */
[----:B------:R-:W-:Y:S01]  /*45f0*/  FFMA.FTZ R69, R85, R88, -R24 ;  /* 0x0000005855457223 */ /* 0x000fe20000010818 */
[----:B------:R-:W2:Y:S01]  /*4600*/  MUFU.EX2 R28, R28 ;  /* 0x0000001c001c7308 */ /* 0x000ea20000000800 */
[----:B------:R-:W-:Y:S01]  /*4610*/  CS2R R84, SRZ ;  /* 0x0000000000547805 */ /* 0x000fe2000001ff00 */
[----:B-1----:R-:W1:Y:S06]  /*4620*/  SHFL.BFLY PT, R89, R44, 0x2, 0x1f ;  /* 0x0c401f002c597f89 */ /* 0x002e6c00000e0000 */
[----:B------:R-:W-:Y:S08]  /*4630*/  MUFU.EX2 R29, R29 ;  /* 0x0000001d001d7308 */ /* 0x000ff00000000800 */
[----:B------:R-:W-:Y:S08]  /*4640*/  MUFU.EX2 R30, R30 ;  /* 0x0000001e001e7308 */ /* 0x000ff00000000800 */
[----:B------:R3:W-:Y:S01]  /*4650*/  MUFU.EX2 R36, R42 ;  /* 0x0000002a00247308 */ /* 0x0007e20000000800 */
[----:B-1----:R-:W-:-:S05]  /*4660*/  FMNMX.FTZ R50, R44, R89, !PT ;  /* 0x000000592c327209 */ /* 0x002fca0007810000 */
[----:B------:R-:W1:Y:S02]  /*4670*/  SHFL.BFLY PT, R89, R50, 0x1, 0x1f ;  /* 0x0c201f0032597f89 */ /* 0x000e6400000e0000 */
[----:B------:R-:W-:Y:S01]  /*4680*/  MUFU.EX2 R44, R77 ;  /* 0x0000004d002c7308 */ /* 0x000fe20000000800 */
[----:B---3--:R-:W-:-:S01]  /*4690*/  FFMA.FTZ R42, R65, R88, -R24 ;  /* 0x00000058412a7223 */ /* 0x008fc20000010818 */
[----:B------:R-:W-:Y:S01]  /*46a0*/  FFMA.FTZ R65, R79, R88, -R24 ;  /* 0x000000584f417223 */ /* 0x000fe20000010818 */
[----:B0-----:R-:W-:-:S04]  /*46b0*/  FADD.FTZ R79, R25, R26 ;  /* 0x0000001a194f7221 */ /* 0x001fc80000010000 */
[----:B--2---:R-:W-:Y:S01]  /*46c0*/  FADD.FTZ R78, R28, R79 ;  /* 0x0000004f1c4e7221 */ /* 0x004fe20000010000 */
[----:B------:R-:W-:Y:S08]  /*46d0*/  MUFU.EX2 R3, R3 ;  /* 0x0000000300037308 */ /* 0x000ff00000000800 */
[----:B------:R-:W-:Y:S01]  /*46e0*/  MUFU.EX2 R5, R5 ;  /* 0x0000000500057308 */ /* 0x000fe20000000800 */
[----:B-1----:R-:W-:Y:S01]  /*46f0*/  FMNMX.FTZ R89, R50, R89, !PT ;  /* 0x0000005932597209 */ /* 0x002fe20007810000 */
[-CC-:B------:R-:W-:Y:S01]  /*4700*/  FFMA.FTZ R50, R39, R88.reuse, -R24.reuse ;  /* 0x0000005827327223 */ /* 0x180fe20000010818 */
[----:B------:R-:W-:-:S05]  /*4710*/  FFMA.FTZ R39, R45, R88, -R24 ;  /* 0x000000582d277223 */ /* 0x000fca0000010818 */
        /* <DEDUP_REMOVED lines=37> */
[----:B0-----:R-:W-:-:S01]  /*4970*/  FADD.FTZ R53, R45, R32 ;  /* 0x000000202d357221 */ /* 0x001fc20000010000 */
[-CC-:B-1----:R-:W-:Y:S01]  /*4980*/  FFMA.FTZ R37, R119, R88.reuse, -R54.reuse ;  /* 0x0000005877257223 */ /* 0x182fe20000010836 */
        /* <DEDUP_REMOVED lines=19> */
[----:B------:R-:W-:Y:S01]  /*4ac0*/  FADD.FTZ R24, R4, R79 ;  /* 0x0000004f04187221 */ /* 0x000fe20000010000 */
[----:B------:R-:W-:-:S01]  /*4ad0*/  FFMA.FTZ R54, R131, R88, -R54 ;  /* 0x0000005883367223 */ /* 0x000fc20000010836 */
        /* <DEDUP_REMOVED lines=8> */
[----:B------:R-:W-:Y:S01]  /*4b60*/  FADD.FTZ R78, R8, R79 ;  /* 0x0000004f084e7221 */ /* 0x000fe20000010000 */
[----:B------:R-:W-:Y:S01]  /*4b70*/  F2FP.SATFINITE.E4M3.F32.PACK_AB_MERGE_C R79, R5, R4, RZ ;  /* 0x00000004054f723e */ /* 0x000fe200048070ff */
[----:B------:R-:W1:Y:S01]  /*4b80*/  MUFU.EX2 R111, R111 ;  /* 0x0000006f006f7308 */ /* 0x000e620000000800 */
[----:B--2---:R-:W-:-:S02]  /*4b90*/  FADD.FTZ R53, R107, R2 ;  /* 0x000000026b357221 */ /* 0x004fc40000010000 */
[----:B------:R-:W-:-:S05]  /*4ba0*/  F2FP.SATFINITE.E4M3.F32.PACK_AB_MERGE_C R187, R3, R30, R79 ;  /* 0x0000001e03bb723e */ /* 0x000fca000480704f */
[----:B------:R-:W2:Y:S01]  /*4bb0*/  MUFU.EX2 R60, R113 ;  /* 0x00000071003c7308 */ /* 0x000ea20000000800 */
[----:B0-----:R-:W-:-:S01]  /*4bc0*/  FADD.FTZ R24, R58, R53 ;  /* 0x000000353a187221 */ /* 0x001fc20000010000 */
[----:B------:R-:W-:-:S04]  /*4bd0*/  F2FP.SATFINITE.E4M3.F32.PACK_AB_MERGE_C R58, R58, R107, RZ ;  /* 0x0000006b3a3a723e */ /* 0x000fc800048070ff */
[----:B------:R-:W-:Y:S02]  /*4be0*/  F2FP.SATFINITE.E4M3.F32.PACK_AB_MERGE_C R186, R52, R33, R58 ;  /* 0x0000002134ba723e */ /* 0x000fe4000480703a */
[----:B------:R-:W-:Y:S01]  /*4bf0*/  CS2R R32, SRZ ;  /* 0x0000000000207805 */ /* 0x000fe2000001ff00 */
[----:B------:R-:W0:Y:S01]  /*4c00*/  MUFU.EX2 R115, R115 ;  /* 0x0000007300737308 */ /* 0x000e220000000800 */
[----:B-1----:R-:W-:-:S07]  /*4c10*/  FADD.FTZ R53, R111, R24 ;  /* 0x000000186f357221 */ /* 0x002fce0000010000 */
[----:B------:R-:W1:Y:S01]  /*4c20*/  MUFU.EX2 R62, R117 ;  /* 0x00000075003e7308 */ /* 0x000e620000000800 */
[----:B--2---:R-:W-:-:S07]  /*4c30*/  FADD.FTZ R24, R60, R53 ;  /* 0x000000353c187221 */ /* 0x004fce0000010000 */
[----:B------:R-:W2:Y:S01]  /*4c40*/  MUFU.EX2 R37, R37 ;  /* 0x0000002500257308 */ /* 0x000ea20000000800 */
[----:B0-----:R-:W-:-:S07]  /*4c50*/  FADD.FTZ R53, R115, R24 ;  /* 0x0000001873357221 */ /* 0x001fce0000010000 */
[----:B------:R-:W0:Y:S08]  /*4c60*/  MUFU.EX2 R13, R13 ;  /* 0x0000000d000d7308 */ /* 0x000e300000000800 */
[----:B------:R-:W3:Y:S08]  /*4c70*/  MUFU.EX2 R64, R121 ;  /* 0x0000007900407308 */ /* 0x000ef00000000800 */
[----:B------:R-:W4:Y:S08]  /*4c80*/  MUFU.EX2 R73, R73 ;  /* 0x0000004900497308 */ /* 0x000f300000000800 */
[----:B------:R-:W5:Y:S08]  /*4c90*/  MUFU.EX2 R15, R15 ;  /* 0x0000000f000f7308 */ /* 0x000f700000000800 */
[----:B------:R1:W-:Y:S08]  /*4ca0*/  MUFU.EX2 R2, R59 ;  /* 0x0000003b00027308 */ /* 0x0003f00000000800 */
[----:B------:R-:W5:Y:S01]  /*4cb0*/  MUFU.EX2 R66, R103 ;  /* 0x0000006700427308 */ /* 0x000f620000000800 */
[----:B-1----:R-:W-:-:S01]  /*4cc0*/  FADD.FTZ R59, R11, R78 ;  /* 0x0000004e0b3b7221 */ /* 0x002fc20000010000 */
[C---:B------:R-:W-:Y:S01]  /*4cd0*/  FADD.FTZ R78, R62.reuse, R53 ;  /* 0x000000353e4e7221 */ /* 0x040fe20000010000 */
[----:B------:R-:W-:-:S02]  /*4ce0*/  F2FP.SATFINITE.E4M3.F32.PACK_AB_MERGE_C R62, R62, R115, RZ ;  /* 0x000000733e3e723e */ /* 0x000fc400048070ff */
[----:B------:R-:W-:Y:S01]  /*4cf0*/  FADD.FTZ R80, R10, R59 ;  /* 0x0000003b0a507221 */ /* 0x000fe20000010000 */
[----:B--2---:R-:W-:-:S01]  /*4d00*/  FADD.FTZ R53, R37, R78 ;  /* 0x0000004e25357221 */ /* 0x004fc20000010000 */
[----:B------:R-:W-:Y:S01]  /*4d10*/  F2FP.SATFINITE.E4M3.F32.PACK_AB_MERGE_C R180, R60, R111, R62 ;  /* 0x0000006f3cb4723e */ /* 0x000fe2000480703e */
[----:B------:R-:W1:Y:S01]  /*4d20*/  MUFU.EX2 R101, R101 ;  /* 0x0000006500657308 */ /* 0x000e620000000800 */
[----:B0-----:R-:W-:-:S01]  /*4d30*/  FADD.FTZ R59, R13, R80 ;  /* 0x000000500d3b7221 */ /* 0x001fc20000010000 */
[----:B---3--:R-:W-:-:S03]  /*4d40*/  FADD.FTZ R78, R64, R53 ;  /* 0x00000035404e7221 */ /* 0x008fc60000010000 */
[----:B------:R-:W-:Y:S01]  /*4d50*/  FADD.FTZ R80, R12, R59 ;  /* 0x0000003b0c507221 */ /* 0x000fe20000010000 */
[----:B----4-:R-:W-:-:S01]  /*4d60*/  FADD.FTZ R53, R73, R78 ;  /* 0x0000004e49357221 */ /* 0x010fc20000010000 */
[----:B------:R-:W-:Y:S01]  /*4d70*/  F2FP.SATFINITE.E4M3.F32.PACK_AB_MERGE_C R59, R29, R28, RZ ;  /* 0x0000001c1d3b723e */ /* 0x000fe200048070ff */
[----:B------:R-:W0:Y:S01]  /*4d80*/  MUFU.EX2 R21, R21 ;  /* 0x0000001500157308 */ /* 0x000e220000000800 */
[----:B-----5:R-:W-:-:S01]  /*4d90*/  FADD.FTZ R29, R15, R80 ;  /* 0x000000500f1d7221 */ /* 0x020fc20000010000 */
[----:B------:R-:W-:Y:S01]  /*4da0*/  FADD.FTZ R28, R66, R53 ;  /* 0x00000035421c7221 */ /* 0x000fe20000010000 */
[----:B------:R-:W-:Y:S02]  /*4db0*/  F2FP.SATFINITE.E4M3.F32.PACK_AB_MERGE_C R15, R15, R12, RZ ;  /* 0x0000000c0f0f723e */ /* 0x000fe400048070ff */
[----:B------:R-:W-:Y:S01]  /*4dc0*/  CS2R R80, SRZ ;  /* 0x0000000000507805 */ /* 0x000fe2000001ff00 */
[----:B------:R-:W-:-:S01]  /*4dd0*/  FADD.FTZ R78, R14, R29 ;  /* 0x0000001d0e4e7221 */ /* 0x000fc20000010000 */
[----:B------:R-:W-:-:S02]  /*4de0*/  F2FP.SATFINITE.E4M3.F32.PACK_AB_MERGE_C R185, R26, R25, R59 ;  /* 0x000000191ab9723e */ /* 0x000fc4000480703b */
[----:B------:R-:W-:Y:S01]  /*4df0*/  CS2R R58, SRZ ;  /* 0x00000000003a7805 */ /* 0x000fe2000001ff00 */
[----:B------:R-:W2:Y:S01]  /*4e00*/  MUFU.EX2 R68, R123 ;  /* 0x0000007b00447308 */ /* 0x000ea20000000800 */
[----:B-1----:R-:W-:-:S01]  /*4e10*/  FADD.FTZ R5, R101, R28 ;  /* 0x0000001c65057221 */ /* 0x002fc20000010000 */
[----:B------:R-:W-:Y:S02]  /*4e20*/  F2FP.SATFINITE.E4M3.F32.PACK_AB_MERGE_C R183, R13, R10, R15 ;  /* 0x0000000a0db7723e */ /* 0x000fe4000480700f */
[----:B------:R-:W-:Y:S02]  /*4e30*/  CS2R R52, SRZ ;  /* 0x0000000000347805 */ /* 0x000fe4000001ff00 */
[----:B------:R-:W-:Y:S02]  /*4e40*/  F2FP.SATFINITE.E4M3.F32.PACK_AB_MERGE_C R66, R66, R73, RZ ;  /* 0x000000494242723e */ /* 0x000fe400048070ff */
[----:B------:R-:W1:Y:S01]  /*4e50*/  MUFU.EX2 R99, R99 ;  /* 0x0000006300637308 */ /* 0x000e620000000800 */
[----:B0-----:R-:W-:-:S01]  /*4e60*/  FADD.FTZ R29, R21, R78 ;  /* 0x0000004e151d7221 */ /* 0x001fc20000010000 */
[----:B------:R-:W-:-:S02]  /*4e70*/  F2FP.SATFINITE.E4M3.F32.PACK_AB_MERGE_C R182, R64, R37, R66 ;  /* 0x0000002540b6723e */ /* 0x000fc40004807042 */
[----:B------:R-:W-:Y:S01]  /*4e80*/  CS2R R78, SRZ ;  /* 0x00000000004e7805 */ /* 0x000fe2000001ff00 */
[----:B------:R-:W-:Y:S01]  /*4e90*/  FADD.FTZ R56, R20, R29 ;  /* 0x0000001d14387221 */ /* 0x000fe20000010000 */
[----:B------:R-:W-:Y:S02]  /*4ea0*/  F2FP.SATFINITE.E4M3.F32.PACK_AB_MERGE_C R29, R11, R8, RZ ;  /* 0x000000080b1d723e */ /* 0x000fe400048070ff */
[----:B------:R-:W0:Y:S01]  /*4eb0*/  MUFU.EX2 R57, R57 ;  /* 0x0000003900397308 */ /* 0x000e220000000800 */
[----:B--2---:R-:W-:-:S01]  /*4ec0*/  FADD.FTZ R28, R68, R5 ;  /* 0x00000005441c7221 */ /* 0x004fc20000010000 */
[----:B------:R-:W-:-:S06]  /*4ed0*/  F2FP.SATFINITE.E4M3.F32.PACK_AB_MERGE_C R181, R9, R6, R29 ;  /* 0x0000000609b5723e */ /* 0x000fcc000480701d */
[----:B------:R-:W2:Y:S01]  /*4ee0*/  MUFU.EX2 R70, R133 ;  /* 0x0000008500467308 */ /* 0x000ea20000000800 */
[----:B-1----:R-:W-:-:S07]  /*4ef0*/  FADD.FTZ R5, R99, R28 ;  /* 0x0000001c63057221 */ /* 0x002fce0000010000 */
[----:B------:R-:W1:Y:S01]  /*4f00*/  MUFU.EX2 R49, R49 ;  /* 0x0000003100317308 */ /* 0x000e620000000800 */
[----:B0-----:R-:W-:-:S01]  /*4f10*/  FADD.FTZ R11, R57, R56 ;  /* 0x00000038390b7221 */ /* 0x001fc20000010000 */
[----:B------:R-:W-:-:S03]  /*4f20*/  F2FP.SATFINITE.E4M3.F32.PACK_AB_MERGE_C R57, R57, R20, RZ ;  /* 0x000000143939723e */ /* 0x000fc600048070ff */
[----:B------:R-:W-:Y:S01]  /*4f30*/  FADD.FTZ R28, R34, R11 ;  /* 0x0000000b221c7221 */ /* 0x000fe20000010000 */
[----:B------:R-:W-:Y:S02]  /*4f40*/  F2FP.SATFINITE.E4M3.F32.PACK_AB_MERGE_C R177, R21, R14, R57 ;  /* 0x0000000e15b1723e */ /* 0x000fe40004807039 */
[----:B------:R-:W-:Y:S01]  /*4f50*/  CS2R R56, SRZ ;  /* 0x0000000000387805 */ /* 0x000fe2000001ff00 */
[----:B------:R-:W0:Y:S01]  /*4f60*/  MUFU.EX2 R55, R55 ;  /* 0x0000003700377308 */ /* 0x000e220000000800 */
[----:B--2---:R-:W-:-:S01]  /*4f70*/  FADD.FTZ R12, R70, R5 ;  /* 0x00000005460c7221 */ /* 0x004fc20000010000 */
[----:B------:R-:W-:-:S04]  /*4f80*/  F2FP.SATFINITE.E4M3.F32.PACK_AB_MERGE_C R70, R70, R99, RZ ;  /* 0x000000634646723e */ /* 0x000fc800048070ff */
[----:B------:R-:W-:Y:S02]  /*4f90*/  F2FP.SATFINITE.E4M3.F32.PACK_AB_MERGE_C R176, R68, R101, R70 ;  /* 0x0000006544b0723e */ /* 0x000fe40004807046 */
[----:B------:R-:W2:Y:S01]  /*4fa0*/  MUFU.EX2 R72, R137 ;  /* 0x0000008900487308 */ /* 0x000ea20000000800 */
[----:B-1----:R-:W-:-:S07]  /*4fb0*/  FADD.FTZ R5, R49, R12 ;  /* 0x0000000c31057221 */ /* 0x002fce0000010000 */
[----:B------:R-:W1:Y:S01]  /*4fc0*/  MUFU.EX2 R141, R141 ;  /* 0x0000008d008d7308 */ /* 0x000e620000000800 */
[----:B0-----:R-:W-:-:S01]  /*4fd0*/  FADD.FTZ R11, R55, R28 ;  /* 0x0000001c370b7221 */ /* 0x001fc20000010000 */
[----:B------:R-:W-:-:S03]  /*4fe0*/  CS2R R28, SRZ ;  /* 0x00000000001c7805 */ /* 0x000fc6000001ff00 */
[----:B------:R-:W-:-:S03]  /*4ff0*/  FADD.FTZ R20, R36, R11 ;  /* 0x0000000b24147221 */ /* 0x000fc60000010000 */
[----:B------:R-:W0:Y:S01]  /*5000*/  MUFU.EX2 R43, R43 ;  /* 0x0000002b002b7308 */ /* 0x000e220000000800 */
[----:B--2---:R-:W-:-:S07]  /*5010*/  FADD.FTZ R12, R72, R5 ;  /* 0x00000005480c7221 */ /* 0x004fce0000010000 */
[----:B------:R-:W2:Y:S01]  /*5020*/  MUFU.EX2 R74, R143 ;  /* 0x0000008f004a7308 */ /* 0x000ea20000000800 */
[----:B-1----:R-:W-:-:S07]  /*5030*/  FADD.FTZ R3, R141, R12 ;  /* 0x0000000c8d037221 */ /* 0x002fce0000010000 */
[----:B------:R-:W1:Y:S01]  /*5040*/  MUFU.EX2 R38, R38 ;  /* 0x0000002600267308 */ /* 0x000e620000000800 */
[C---:B0-----:R-:W-:Y:S01]  /*5050*/  F2FP.SATFINITE.E4M3.F32.PACK_AB_MERGE_C R36, R43.reuse, R36, RZ ;  /* 0x000000242b24723e */ /* 0x041fe200048070ff */
[----:B------:R-:W-:-:S03]  /*5060*/  FADD.FTZ R43, R43, R20 ;  /* 0x000000142b2b7221 */ /* 0x000fc60000010000 */
[----:B------:R-:W-:Y:S02]  /*5070*/  F2FP.SATFINITE.E4M3.F32.PACK_AB_MERGE_C R179, R55, R34, R36 ;  /* 0x0000002237b3723e */ /* 0x000fe40004807024 */
[----:B------:R-:W-:Y:S01]  /*5080*/  CS2R R36, SRZ ;  /* 0x0000000000247805 */ /* 0x000fe2000001ff00 */
[----:B------:R-:W0:Y:S01]  /*5090*/  MUFU.EX2 R145, R145 ;  /* 0x0000009100917308 */ /* 0x000e220000000800 */
[C---:B--2---:R-:W-:Y:S01]  /*50a0*/  F2FP.SATFINITE.E4M3.F32.PACK_AB_MERGE_C R141, R74.reuse, R141, RZ ;  /* 0x0000008d4a8d723e */ /* 0x044fe200048070ff */
[----:B------:R-:W-:-:S03]  /*50b0*/  FADD.FTZ R74, R74, R3 ;  /* 0x000000034a4a7221 */ /* 0x000fc60000010000 */
[----:B------:R-:W-:Y:S02]  /*50c0*/  F2FP.SATFINITE.E4M3.F32.PACK_AB_MERGE_C R178, R72, R49, R141 ;  /* 0x0000003148b2723e */ /* 0x000fe4000480708d */
[----:B------:R-:W-:Y:S01]  /*50d0*/  CS2R R72, SRZ ;  /* 0x0000000000487805 */ /* 0x000fe2000001ff00 */
        /* <DEDUP_REMOVED lines=14> */
[----:B------:R-:W-:Y:S02]  /*51c0*/  F2FP.SATFINITE.E4M3.F32.PACK_AB_MERGE_C R172, R76, R145, R63 ;  /* 0x000000914cac723e */ /* 0x000fe4000480703f */
[----:B------:R-:W-:Y:S01]  /*51d0*/  CS2R R76, SRZ ;  /* 0x00000000004c7805 */ /* 0x000fe2000001ff00 */
[----:B------:R-:W2:Y:S01]  /*51e0*/  MUFU.EX2 R61, R61 ;  /* 0x0000003d003d7308 */ /* 0x000ea20000000800 */
[----:B-1----:R-:W-:-:S01]  /*51f0*/  FADD.FTZ R5, R42, R5 ;  /* 0x000000052a057221 */ /* 0x002fc20000010000 */
[----:B------:R-:W-:Y:S02]  /*5200*/  F2FP.SATFINITE.E4M3.F32.PACK_AB_MERGE_C R31, R42, R31, RZ ;  /* 0x0000001f2a1f723e */ /* 0x000fe400048070ff */
[----:B------:R-:W-:Y:S02]  /*5210*/  CS2R R62, SRZ ;  /* 0x00000000003e7805 */ /* 0x000fe4000001ff00 */
[----:B------:R-:W-:-:S02]  /*5220*/  CS2R R42, SRZ ;  /* 0x00000000002a7805 */ /* 0x000fc4000001ff00 */
[----:B------:R-:W-:Y:S02]  /*5230*/  F2FP.SATFINITE.E4M3.F32.PACK_AB_MERGE_C R173, R41, R38, R31 ;  /* 0x0000002629ad723e */ /* 0x000fe4000480701f */
[----:B------:R-:W-:Y:S01]  /*5240*/  CS2R R30, SRZ ;  /* 0x00000000001e7805 */ /* 0x000fe2000001ff00 */
[----:B------:R-:W1:Y:S01]  /*5250*/  MUFU.EX2 R47, R47 ;  /* 0x0000002f002f7308 */ /* 0x000e620000000800 */
[----:B0-----:R-:W-:-:S07]  /*5260*/  FADD.FTZ R20, R40, R5 ;  /* 0x0000000528147221 */ /* 0x001fce0000010000 */
[----:B------:R-:W0:Y:S01]  /*5270*/  MUFU.EX2 R24, R91 ;  /* 0x0000005b00187308 */ /* 0x000e220000000800 */
[----:B--2---:R-:W-:-:S07]  /*5280*/  FADD.FTZ R3, R61, R6 ;  /* 0x000000063d037221 */ /* 0x004fce0000010000 */
[----:B------:R-:W2:Y:S01]  /*5290*/  MUFU.EX2 R75, R75 ;  /* 0x0000004b004b7308 */ /* 0x000ea20000000800 */
[----:B-1----:R-:W-:-:S04]  /*52a0*/  FADD.FTZ R5, R47, R20 ;  /* 0x000000142f057221 */ /* 0x002fc80000010000 */
[----:B------:R-:W-:-:S03]  /*52b0*/  FADD.FTZ R10, R44, R5 ;  /* 0x000000052c0a7221 */ /* 0x000fc60000010000 */
[----:B------:R-:W1:Y:S01]  /*52c0*/  MUFU.EX2 R65, R65 ;  /* 0x0000004100417308 */ /* 0x000e620000000800 */
[----:B0-----:R-:W-:-:S07]  /*52d0*/  FADD.FTZ R6, R24, R3 ;  /* 0x0000000318067221 */ /* 0x001fce0000010000 */
[----:B------:R-:W0:Y:S01]  /*52e0*/  MUFU.EX2 R4, R93 ;  /* 0x0000005d00047308 */ /* 0x000e220000000800 */
[----:B--2---:R-:W-:-:S07]  /*52f0*/  FADD.FTZ R3, R75, R6 ;  /* 0x000000064b037221 */ /* 0x004fce0000010000 */
[----:B------:R-:W2:Y:S01]  /*5300*/  MUFU.EX2 R46, R46 ;  /* 0x0000002e002e7308 */ /* 0x000ea20000000800 */
[C---:B-1----:R-:W-:Y:S01]  /*5310*/  F2FP.SATFINITE.E4M3.F32.PACK_AB_MERGE_C R44, R65.reuse, R44, RZ ;  /* 0x0000002c412c723e */ /* 0x042fe200048070ff */
[----:B------:R-:W-:-:S03]  /*5320*/  FADD.FTZ R65, R65, R10 ;  /* 0x0000000a41417221 */ /* 0x000fc60000010000 */
[----:B------:R-:W-:Y:S02]  /*5330*/  F2FP.SATFINITE.E4M3.F32.PACK_AB_MERGE_C R175, R47, R40, R44 ;  /* 0x000000282faf723e */ /* 0x000fe4000480702c */
[----:B------:R-:W-:Y:S02]  /*5340*/  CS2R R44, SRZ ;  /* 0x00000000002c7805 */ /* 0x000fe4000001ff00 */
[----:B------:R-:W-:Y:S01]  /*5350*/  CS2R R40, SRZ ;  /* 0x0000000000287805 */ /* 0x000fe2000001ff00 */
[----:B------:R-:W1:Y:S01]  /*5360*/  MUFU.EX2 R95, R95 ;  /* 0x0000005f005f7308 */ /* 0x000e620000000800 */
[C---:B0-----:R-:W-:Y:S01]  /*5370*/  F2FP.SATFINITE.E4M3.F32.PACK_AB_MERGE_C R75, R4.reuse, R75, RZ ;  /* 0x0000004b044b723e */ /* 0x041fe200048070ff */
[----:B------:R-:W-:-:S03]  /*5380*/  FADD.FTZ R4, R4, R3 ;  /* 0x0000000304047221 */ /* 0x000fc60000010000 */
[----:B------:R-:W-:Y:S02]  /*5390*/  F2FP.SATFINITE.E4M3.F32.PACK_AB_MERGE_C R174, R24, R61, R75 ;  /* 0x0000003d18ae723e */ /* 0x000fe4000480704b */
[----:B------:R-:W-:Y:S02]  /*53a0*/  CS2R R74, SRZ ;  /* 0x00000000004a7805 */ /* 0x000fe4000001ff00 */
[----:B------:R-:W-:Y:S01]  /*53b0*/  CS2R R60, SRZ ;  /* 0x00000000003c7805 */ /* 0x000fe2000001ff00 */
[----:B------:R-:W0:Y:S01]  /*53c0*/  MUFU.EX2 R69, R69 ;  /* 0x0000004500457308 */ /* 0x000e220000000800 */
[----:B--2---:R-:W-:-:S01]  /*53d0*/  FADD.FTZ R6, R46, R65 ;  /* 0x000000412e067221 */ /* 0x004fc20000010000 */
[----:B------:R-:W-:Y:S02]  /*53e0*/  CS2R R64, SRZ ;  /* 0x0000000000407805 */ /* 0x000fe4000001ff00 */
[----:B------:R-:W-:-:S04]  /*53f0*/  CS2R R24, SRZ ;  /* 0x0000000000187805 */ /* 0x000fc8000001ff00 */
[----:B------:R2:W3:Y:S01]  /*5400*/  MUFU.EX2 R8, R67 ;  /* 0x0000004300087308 */ /* 0x0004e20000000800 */
[----:B-1----:R-:W-:-:S07]  /*5410*/  FADD.FTZ R3, R95, R4 ;  /* 0x000000045f037221 */ /* 0x002fce0000010000 */
[----:B------:R-:W1:Y:S01]  /*5420*/  MUFU.EX2 R48, R48 ;  /* 0x0000003000307308 */ /* 0x000e620000000800 */
[----:B0-----:R-:W-:-:S01]  /*5430*/  FADD.FTZ R5, R69, R6 ;  /* 0x0000000645057221 */ /* 0x001fc20000010000 */
[----:B--2---:R-:W-:-:S06]  /*5440*/  CS2R R66, SRZ ;  /* 0x0000000000427805 */ /* 0x004fcc000001ff00 */
[----:B------:R-:W0:Y:S01]  /*5450*/  MUFU.EX2 R97, R97 ;  /* 0x0000006100617308 */ /* 0x000e220000000800 */
[----:B---3--:R-:W-:-:S07]  /*5460*/  FADD.FTZ R6, R8, R3 ;  /* 0x0000000308067221 */ /* 0x008fce0000010000 */
[----:B------:R-:W2:Y:S01]  /*5470*/  MUFU.EX2 R12, R125 ;  /* 0x0000007d000c7308 */ /* 0x000ea20000000800 */
[----:B-1----:R-:W-:-:S07]  /*5480*/  FADD.FTZ R10, R48, R5 ;  /* 0x00000005300a7221 */ /* 0x002fce0000010000 */
[----:B------:R-:W1:Y:S01]  /*5490*/  MUFU.EX2 R71, R71 ;  /* 0x0000004700477308 */ /* 0x000e620000000800 */
[----:B0-----:R-:W-:-:S07]  /*54a0*/  FADD.FTZ R3, R97, R6 ;  /* 0x0000000661037221 */ /* 0x001fce0000010000 */
[----:B------:R-:W0:Y:S01]  /*54b0*/  MUFU.EX2 R35, R35 ;  /* 0x0000002300237308 */ /* 0x000e220000000800 */
[C---:B--2---:R-:W-:Y:S01]  /*54c0*/  F2FP.SATFINITE.E4M3.F32.PACK_AB_MERGE_C R97, R12.reuse, R97, RZ ;  /* 0x000000610c61723e */ /* 0x044fe200048070ff */
[----:B------:R-:W-:-:S03]  /*54d0*/  FADD.FTZ R12, R12, R3 ;  /* 0x000000030c0c7221 */ /* 0x000fc60000010000 */
[----:B------:R-:W-:-:S03]  /*54e0*/  F2FP.SATFINITE.E4M3.F32.PACK_AB_MERGE_C R168, R8, R95, R97 ;  /* 0x0000005f08a8723e */ /* 0x000fc60004807061 */
[----:B------:R-:W2:Y:S01]  /*54f0*/  MUFU.EX2 R51, R51 ;  /* 0x0000003300337308 */ /* 0x000ea20000000800 */
[----:B-1----:R-:W-:-:S01]  /*5500*/  FADD.FTZ R10, R71, R10 ;  /* 0x0000000a470a7221 */ /* 0x002fc20000010000 */
[----:B------:R-:W-:Y:S02]  /*5510*/  F2FP.SATFINITE.E4M3.F32.PACK_AB_MERGE_C R48, R71, R48, RZ ;  /* 0x000000304730723e */ /* 0x000fe400048070ff */
[----:B------:R-:W-:Y:S02]  /*5520*/  CS2R R70, SRZ ;  /* 0x0000000000467805 */ /* 0x000fe4000001ff00 */
[----:B------:R-:W-:Y:S02]  /*5530*/  F2FP.SATFINITE.E4M3.F32.PACK_AB_MERGE_C R169, R69, R46, R48 ;  /* 0x0000002e45a9723e */ /* 0x000fe40004807030 */
[----:B------:R-:W-:Y:S01]  /*5540*/  CS2R R68, SRZ ;  /* 0x0000000000447805 */ /* 0x000fe2000001ff00 */
[----:B------:R-:W1:Y:S01]  /*5550*/  MUFU.EX2 R50, R50 ;  /* 0x0000003200327308 */ /* 0x000e620000000800 */
[----:B0-----:R-:W-:-:S01]  /*5560*/  FADD.FTZ R5, R35, R10 ;  /* 0x0000000a23057221 */ /* 0x001fc20000010000 */
[----:B------:R-:W-:-:S02]  /*5570*/  CS2R R48, SRZ ;  /* 0x0000000000307805 */ /* 0x000fc4000001ff00 */
[----:B------:R-:W-:-:S04]  /*5580*/  CS2R R46, SRZ ;  /* 0x00000000002e7805 */ /* 0x000fc8000001ff00 */
[----:B------:R-:W0:Y:S01]  /*5590*/  MUFU.EX2 R2, R127 ;  /* 0x0000007f00027308 */ /* 0x000e220000000800 */
[----:B--2---:R-:W-:-:S07]  /*55a0*/  FADD.FTZ R3, R51, R12 ;  /* 0x0000000c33037221 */ /* 0x004fce0000010000 */
[----:B------:R-:W-:Y:S01]  /*55b0*/  MUFU.EX2 R39, R39 ;  /* 0x0000002700277308 */ /* 0x000fe20000000800 */
[----:B-1----:R-:W-:-:S07]  /*55c0*/  FADD.FTZ R8, R50, R5 ;  /* 0x0000000532087221 */ /* 0x002fce0000010000 */
[----:B------:R-:W1:Y:S01]  /*55d0*/  MUFU.EX2 R129, R129 ;  /* 0x0000008100817308 */ /* 0x000e620000000800 */
[----:B0-----:R-:W-:-:S07]  /*55e0*/  FADD.FTZ R6, R2, R3 ;  /* 0x0000000302067221 */ /* 0x001fce0000010000 */
[----:B------:R-:W0:Y:S08]  /*55f0*/  MUFU.EX2 R54, R54 ;  /* 0x0000003600367308 */ /* 0x000e300000000800 */
[----:B------:R2:W3:Y:S01]  /*5600*/  MUFU.EX2 R4, R27 ;  /* 0x0000001b00047308 */ /* 0x0004e20000000800 */
[----:B-1----:R-:W-:-:S01]  /*5610*/  FADD.FTZ R3, R129, R6 ;  /* 0x0000000681037221 */ /* 0x002fc20000010000 */
[----:B0-----:R-:W-:-:S03]  /*5620*/  F2FP.SATFINITE.E4M3.F32.PACK_AB_MERGE_C R5, R54, R129, RZ ;  /* 0x000000813605723e */ /* 0x001fc600048070ff */
[----:B------:R-:W-:Y:S01]  /*5630*/  FADD.FTZ R3, R54, R3 ;  /* 0x0000000336037221 */ /* 0x000fe20000010000 */
[----:B------:R-:W-:Y:S02]  /*5640*/  CS2R R54, SRZ ;  /* 0x0000000000367805 */ /* 0x000fe4000001ff00 */
[----:B--2---:R-:W-:Y:S02]  /*5650*/  CS2R R26, SRZ ;  /* 0x00000000001a7805 */ /* 0x004fe4000001ff00 */
[----:B------:R-:W-:Y:S02]  /*5660*/  F2FP.SATFINITE.E4M3.F32.PACK_AB_MERGE_C R170, R2, R51, R5 ;  /* 0x0000003302aa723e */ /* 0x000fe40004807005 */
[----:B---3--:R-:W-:Y:S01]  /*5670*/  F2FP.SATFINITE.E4M3.F32.PACK_AB_MERGE_C R9, R4, R39, RZ ;  /* 0x000000270409723e */ /* 0x008fe200048070ff */
[----:B------:R-:W-:-:S03]  /*5680*/  FADD.FTZ R39, R39, R8 ;  /* 0x0000000827277221 */ /* 0x000fc60000010000 */
[----:B------:R-:W-:Y:S01]  /*5690*/  F2FP.SATFINITE.E4M3.F32.PACK_AB_MERGE_C R171, R50, R35, R9 ;  /* 0x0000002332ab723e */ /* 0x000fe20004807009 */
[----:B------:R-:W-:-:S01]  /*56a0*/  FADD.FTZ R2, R4, R39 ;  /* 0x0000002704027221 */ /* 0x000fc20000010000 */
[----:B------:R-:W-:Y:S02]  /*56b0*/  CS2R R50, SRZ ;  /* 0x0000000000327805 */ /* 0x000fe4000001ff00 */
[----:B------:R-:W-:Y:S02]  /*56c0*/  CS2R R38, SRZ ;  /* 0x0000000000267805 */ /* 0x000fe4000001ff00 */
[----:B------:R-:W-:Y:S01]  /*56d0*/  CS2R R34, SRZ ;  /* 0x0000000000227805 */ /* 0x000fe2000001ff00 */
[----:B------:R-:W-:Y:S06]  /*56e0*/  @!P1 BRA `(.L_x_2152) ;  /* 0x0000004000a09947 */ /* 0x000fec0003800000 */
[----:B------:R-:W-:Y:S01]  /*56f0*/  IMAD.MOV.U32 R5, RZ, RZ, R7 ;  /* 0x000000ffff057224 */ /* 0x000fe200078e0007 */
[----:B------:R-:W-:Y:S01]  /*5700*/  UMOV UR56, UR44 ;  /* 0x0000002c00387c82 */ /* 0x000fe20008000000 */
[----:B------:R-:W-:Y:S01]  /*5710*/  IMAD.MOV.U32 R4, RZ, RZ, R89 ;  /* 0x000000ffff047224 */ /* 0x000fe200078e0059 */
[----:B------:R-:W-:Y:S01]  /*5720*/  UMOV UR54, UR43 ;  /* 0x0000002b00367c82 */ /* 0x000fe20008000000 */
[----:B------:R-:W-:Y:S01]  /*5730*/  IMAD.MOV.U32 R87, RZ, RZ, RZ ;  /* 0x000000ffff577224 */ /* 0x000fe200078e00ff */
[----:B------:R-:W-:-:S06]  /*5740*/  ULDC UR52, c[0x0][0x288] ;  /* 0x0000a20000347ab9 */ /* 0x000fcc0000000800 */
.L_x_2163:
[----:B------:R-:W-:Y:S01]  /*5750*/  ISETP.NE.AND P2, PT, RZ, UR40, PT ;  /* 0x00000028ff007c0c */ /* 0x000fe2000bf45270 */
[----:B------:R-:W-:-:S04]  /*5760*/  UISETP.NE.AND UP0, UPT, UR54, 0x1, UPT ;  /* 0x000000013600788c */ /* 0x000fc8000bf05270 */
[----:B------:R-:W-:-:S04]  /*5770*/  USEL UR44, URZ, 0x1, UP0 ;  /* 0x000000013f2c7887 */ /* 0x000fc80008000000 */
[----:B------:R-:W-:-:S04]  /*5780*/  ULOP3.LUT UR44, UR56, UR44, URZ, 0x3c, !UPT ;  /* 0x0000002c382c7292 */ /* 0x000fc8000f8e3c3f */
[----:B------:R-:W-:Y:S08]  /*5790*/  @P2 BRA `(.L_x_2153) ;  /* 0x0000000000382947 */ /* 0x000ff00003800000 */
[----:B------:R-:W-:Y:S05]  /*57a0*/  @!P0 BRA `(.L_x_2154) ;  /* 0x0000000000048947 */ /* 0x000fea0003800000 */
[----:B------:R-:W-:Y:S01]  /*57b0*/  BPT.TRAP 0x1 ;  /* 0x000000040000795c */ /* 0x000fe20000300000 */
.L_x_2154:
        /* <DEDUP_REMOVED lines=9> */
.L_x_2155:
[----:B-1----:R-:W-:Y:S05]  /*5850*/  @P1 BRA `(.L_x_2153) ;  /* 0x0000000000081947 */ /* 0x002fea0003800000 */
[----:B------:R-:W1:Y:S02]  /*5860*/  SYNCS.PHASECHK.TRANS64.TRYWAIT P1, [UR6+0x29830], R6 ;  /* 0x02983006ff0075a7 */ /* 0x000e640008020146 */
[----:B-1----:R-:W-:Y:S05]  /*5870*/  @!P1 BRA `(.L_x_2156) ;  /* 0x000000f800f09947 */ /* 0x002fea0003800000 */
.L_x_2153:
[----:B-1----:R-:W1:Y:S01]  /*5880*/  S2R R7, SR_TID.X ;  /* 0x0000000000077919 */ /* 0x002e620000002100 */
[----:B------:R-:W-:Y:S01]  /*5890*/  UIADD3 UR43, UR54, 0x1, URZ ;  /* 0x00000001362b7890 */ /* 0x000fe2000fffe03f */
[----:B------:R-:W-:Y:S01]  /*58a0*/  UMOV UR27, 0x80000020 ;  /* 0x80000020001b7882 */ /* 0x000fe20000000000 */
[----:B------:R-:W-:Y:S02]  /*58b0*/  UMOV UR28, UR24 ;  /* 0x00000018001c7c82 */ /* 0x000fe40008000000 */
[----:B------:R-:W-:Y:S01]  /*58c0*/  UISETP.NE.AND UP0, UPT, UR43, 0x2, UPT ;  /* 0x000000022b00788c */ /* 0x000fe2000bf05270 */
[----:B------:R-:W-:Y:S01]  /*58d0*/  UMOV UR29, UR25 ;  /* 0x00000019001d7c82 */ /* 0x000fe20008000000 */
[----:B------:R-:W-:Y:S02]  /*58e0*/  UMOV UR31, 0x80000020 ;  /* 0x80000020001f7882 */ /* 0x000fe40000000000 */
[----:B------:R-:W-:Y:S01]  /*58f0*/  USEL UR43, UR43, URZ, UP0 ;  /* 0x0000003f2b2b7287 */ /* 0x000fe20008000000 */
[----:B------:R-:W-:Y:S01]  /*5900*/  UMOV UR32, UR24 ;  /* 0x0000001800207c82 */ /* 0x000fe20008000000 */
[----:B------:R-:W-:-:S02]  /*5910*/  UMOV UR33, UR25 ;  /* 0x0000001900217c82 */ /* 0x000fc40008000000 */
[----:B------:R-:W-:Y:S01]  /*5920*/  UIMAD UR57, UR43, 0x780, UR47 ;  /* 0x000007802b3978a4 */ /* 0x000fe2000f8e022f */
[----:B------:R-:W-:Y:S01]  /*5930*/  UMOV UR35, 0x80000020 ;  /* 0x8000002000237882 */ /* 0x000fe20000000000 */
[----:B------:R-:W-:Y:S02]  /*5940*/  UMOV UR7, 0x80000020 ;  /* 0x8000002000077882 */ /* 0x000fe40000000000 */
[----:B------:R-:W-:Y:S02]  /*5950*/  UIADD3 UR30, UR57, 0x80, URZ ;  /* 0x00000080391e7890 */ /* 0x000fe4000fffe03f */
[----:B------:R-:W-:Y:S02]  /*5960*/  UIADD3 UR34, UR57, 0x100, URZ ;  /* 0x0000010039227890 */ /* 0x000fe4000fffe03f */
[----:B------:R-:W-:Y:S01]  /*5970*/  UMOV UR26, UR57 ;  /* 0x00000039001a7c82 */ /* 0x000fe20008000000 */
[----:B------:R-:W-:Y:S02]  /*5980*/  UIADD3 UR6, UR57, 0x200, URZ ;  /* 0x0000020039067890 */ /* 0x000fe4000fffe03f */
[----:B------:R-:W-:Y:S01]  /*5990*/  UIADD3 UR10, UR57, 0x202, URZ ;  /* 0x00000202390a7890 */ /* 0x000fe2000fffe03f */
[----:B------:R-:W-:Y:S01]  /*59a0*/  UMOV UR11, 0x80000020 ;  /* 0x80000020000b7882 */ /* 0x000fe20000000000 */
[----:B------:R-:W-:Y:S01]  /*59b0*/  UIADD3 UR14, UR57, 0x282, URZ ;  /* 0x00000282390e7890 */ /* 0x000fe2000fffe03f */
[----:B------:R-:W-:Y:S01]  /*59c0*/  UMOV UR15, 0x80000020 ;  /* 0x80000020000f7882 */ /* 0x000fe20000000000 */
[----:B------:R-:W-:Y:S01]  /*59d0*/  UIADD3 UR18, UR57, 0x500, URZ ;  /* 0x0000050039127890 */ /* 0x000fe2000fffe03f */
[----:B-1----:R-:W-:Y:S01]  /*59e0*/  SHF.R.U32.HI R7, RZ, 0x7, R7 ;  /* 0x00000007ff077819 */ /* 0x002fe20000011607 */
[----:B------:R-:W-:Y:S01]  /*59f0*/  UMOV UR19, 0x80000020 ;  /* 0x8000002000137882 */ /* 0x000fe20000000000 */
[----:B------:R-:W-:Y:S01]  /*5a00*/  UIADD3 UR22, UR57, 0x502, URZ ;  /* 0x0000050239167890 */ /* 0x000fe2000fffe03f */
[----:B------:R-:W-:-:S02]  /*5a10*/  UMOV UR23, 0x80000020 ;  /* 0x8000002000177882 */ /* 0x000fc40000000000 */
[----:B0-----:R-:W-:-:S05]  /*5a20*/  VIADD R6, R7, 0x8 ;  /* 0x0000000807067836 */ /* 0x001fca0000000000 */
[----:B------:R0:W-:Y:S06]  /*5a30*/  BAR.SYNC.DEFER_BLOCKING R6, 0x100 ;  /* 0x000400060000751d */ /* 0x0001ec0000010000 */
[----:B------:R-:W-:-:S06]  /*5a40*/  WARPGROUP.ARRIVE ;  /* 0x00000000000079c5 */ /* 0x000fcc0000000000 */
[----:B------:R-:W-:Y:S01]  /*5a50*/  QGMMA.64x32x32.F32.E4M3.E4M3 R152, gdesc[UR24], RZ, !UPT, gsb0 ;  /* 0x00600000189879f3 */ /* 0x000fe2000c0008ff */
[----:B------:R-:W-:Y:S01]  /*5a60*/  UIADD3 UR26, UR57, 0x180, URZ ;  /* 0x00000180391a7890 */ /* 0x000fe2000fffe03f */
        /* <DEDUP_REMOVED lines=160> */
.L_x_2158:
[----:B------:R-:W-:Y:S01]  /*6470*/  ULEA UR6, UR54, UR41, 0x3 ;  /* 0x0000002936067291 */ /* 0x000fe2000f8e183f */
[----:B------:R-:W-:-:S05]  /*6480*/  IMAD.U32 R6, RZ, RZ, UR56 ;  /* 0x00000038ff067e24 */ /* 0x000fca000f8e00ff */
[----:B------:R-:W-:-:S04]  /*6490*/  SHF.L.U32 R6, R6, 0x1f, RZ ;  /* 0x0000001f06067819 */ /* 0x000fc800000006ff */
[----:B------:R0:W1:Y:S01]  /*64a0*/  SYNCS.PHASECHK.TRANS64.TRYWAIT P1, [UR6+0x29850], R6 ;  /* 0x02985006ff0075a7 */ /* 0x0000620008020146 */
[----:B------:R-:W-:Y:S05]  /*64b0*/  @!P0 BRA `(.L_x_2159) ;  /* 0x0000000000048947 */ /* 0x000fea0003800000 */
[----:B------:R-:W-:Y:S01]  /*64c0*/  BPT.TRAP 0x1 ;  /* 0x000000040000795c */ /* 0x000fe20000300000 */
.L_x_2159:
[----:B-1----:R-:W-:Y:S05]  /*64d0*/  @P1 BRA `(.L_x_2157) ;  /* 0x0000000000081947 */ /* 0x002fea0003800000 */
[----:B------:R-:W1:Y:S02]  /*64e0*/  SYNCS.PHASECHK.TRANS64.TRYWAIT P1, [UR6+0x29850], R6 ;  /* 0x02985006ff0075a7 */ /* 0x000e640008020146 */
[----:B-1----:R-:W-:Y:S05]  /*64f0*/  @!P1 BRA `(.L_x_2160) ;  /* 0x000000ec00e89947 */ /* 0x002fea0003800000 */
.L_x_2157:
[----:B------:R-:W-:Y:S01]  /*6500*/  UIADD3 UR6, UR41, 0x400, URZ ;  /* 0x0000040029067890 */ /* 0x000fe2000fffe03f */
[----:B------:R-:W-:Y:S01]  /*6510*/  WARPGROUP.ARRIVE ;  /* 0x00000000000079c5 */ /* 0x000fe20000000000 */
[----:B------:R-:W-:-:S05]  /*6520*/  UMOV UR7, 0xc0000010 ;  /* 0xc000001000077882 */ /* 0x000fca0000000000 */
[----:B-1----:R-:W1:Y:S01]  /*6530*/  S2R R7, SR_TID.X ;  /* 0x0000000000077919 */ /* 0x002e620000002100 */
        /* <DEDUP_REMOVED lines=32> */
.L_x_2161:
[----:B------:R-:W-:Y:S01]  /*6740*/  UISETP.NE.AND UP0, UPT, UR49, URZ, UPT ;  /* 0x0000003f3100728c */ /* 0x000fe2000bf05270 */
[C---:B------:R-:W-:Y:S01]  /*6750*/  FMUL.FTZ R20, R0.reuse, R142 ;  /* 0x0000008e00147220 */ /* 0x040fe20000410000 */
[----:B------:R-:W-:Y:S01]  /*6760*/  FMUL.FTZ R142, R0, R128 ;  /* 0x00000080008e7220 */ /* 0x000fe20000410000 */
[----:B------:R-:W-:Y:S02]  /*6770*/  VIADD R128, R18, UR37 ;  /* 0x0000002512807c36 */ /* 0x000fe40008000000 */
[C---:B------:R-:W-:Y:S01]  /*6780*/  FMUL.FTZ R185, R0.reuse, R137 ;  /* 0x0000008900b97220 */ /* 0x040fe20000410000 */
[C---:B------:R-:W-:Y:S01]  /*6790*/  FMUL.FTZ R137, R0.reuse, R147 ;  /* 0x0000009300897220 */ /* 0x040fe20000410000 */
[----:B------:R-:W-:Y:S01]  /*67a0*/  PLOP3.LUT P1, PT, PT, PT, UP0, 0x80, 0x0 ;  /* 0x000000000000781c */ /* 0x000fe20003f2f008 */
[C---:B------:R-:W-:Y:S01]  /*67b0*/  FMUL.FTZ R147, R0.reuse, R125 ;  /* 0x0000007d00937220 */ /* 0x040fe20000410000 */
[----:B------:R-:W-:Y:S01]  /*67c0*/  PLOP3.LUT P2, PT, PT, PT, UP0, 0x80, 0x0 ;  /* 0x000000000000781c */ /* 0x000fe20003f4f008 */
[C---:B------:R-:W-:Y:S01]  /*67d0*/  FMUL.FTZ R195, R0.reuse, R140 ;  /* 0x0000008c00c37220 */ /* 0x040fe20000410000 */
[C---:B------:R-:W-:Y:S01]  /*67e0*/  FMUL.FTZ R140, R0.reuse, R121 ;  /* 0x00000079008c7220 */ /* 0x040fe20000410000 */
[----:B------:R-:W-:Y:S01]  /*67f0*/  @UP0 ULDC UR6, c[0x0][0x44c] ;  /* 0x0001130000060ab9 */ /* 0x000fe20000000800 */
[C---:B------:R-:W-:Y:S01]  /*6800*/  FMUL.FTZ R121, R0.reuse, R122 ;  /* 0x0000007a00797220 */ /* 0x040fe20000410000 */
[C---:B------:R-:W-:Y:S01]  /*6810*/  FMUL.FTZ R122, R0.reuse, R127 ;  /* 0x0000007f007a7220 */ /* 0x040fe20000410000 */
[C---:B------:R-:W-:Y:S01]  /*6820*/  FMUL.FTZ R21, R0.reuse, R143 ;  /* 0x0000008f00157220 */ /* 0x040fe20000410000 */
[----:B------:R-:W1:Y:S01]  /*6830*/  LDC R127, c[0x0][0x2f0] ;  /* 0x0000bc00ff7f7b82 */ /* 0x000e620000000800 */
[C---:B------:R-:W-:Y:S01]  /*6840*/  FMUL.FTZ R171, R0.reuse, R141 ;  /* 0x0000008d00ab7220 */ /* 0x040fe20000410000 */
[C---:B------:R-:W-:Y:S01]  /*6850*/  FMUL.FTZ R168, R0.reuse, R152 ;  /* 0x0000009800a87220 */ /* 0x040fe20000410000 */
[----:B------:R-:W-:Y:S01]  /*6860*/  FMUL.FTZ R141, R0, R124 ;  /* 0x0000007c008d7220 */ /* 0x000fe20000410000 */
[----:B------:R-:W-:Y:S01]  /*6870*/  @P1 IMAD.HI.U32 R125, R128, UR6, RZ ;  /* 0x00000006807d1c27 */ /* 0x000fe2000f8e00ff */
[----:B------:R-:W-:-:S03]  /*6880*/  @UP0 ULDC UR6, c[0x0][0x450] ;  /* 0x0001140000060ab9 */ /* 0x000fc60000000800 */
[C---:B------:R-:W-:Y:S01]  /*6890*/  FMUL.FTZ R124, R0.reuse, R130 ;  /* 0x00000082007c7220 */ /* 0x040fe20000410000 */
[C---:B------:R-:W-:Y:S01]  /*68a0*/  FMUL.FTZ R152, R0.reuse, R153 ;  /* 0x0000009900987220 */ /* 0x040fe20000410000 */
[----:B------:R-:W2:Y:S01]  /*68b0*/  MUFU.TANH R168, R168 ;  /* 0x000000a800a87308 */ /* 0x000ea20000002400 */
[----:B------:R-:W-:Y:S01]  /*68c0*/  @P2 SHF.R.U32.HI R128, RZ, UR6, R125 ;  /* 0x00000006ff802c19 */ /* 0x000fe2000801167d */
[----:B------:R-:W-:Y:S01]  /*68d0*/  UMOV UR6, 0x1 ;  /* 0x0000000100067882 */ /* 0x000fe20000000000 */
[C---:B------:R-:W-:Y:S01]  /*68e0*/  FMUL.FTZ R153, R0.reuse, R156 ;  /* 0x0000009c00997220 */ /* 0x040fe20000410000 */
[----:B------:R-:W-:Y:S01]  /*68f0*/  UIMAD UR6, UR55, -0xa0, UR6 ;  /* 0xffffff60370678a4 */ /* 0x000fe2000f8e0206 */
[C---:B0-----:R-:W-:Y:S01]  /*6900*/  FMUL.FTZ R6, R0.reuse, R154 ;  /* 0x0000009a00067220 */ /* 0x041fe20000410000 */
[----:B------:R-:W0:Y:S01]  /*6910*/  SHFL.IDX PT, R143, R128, RZ, 0x1c1f ;  /* 0x001c1fff808f7589 */ /* 0x000e2200000e0000 */
[C---:B------:R-:W-:Y:S01]  /*6920*/  FMUL.FTZ R154, R0.reuse, R157 ;  /* 0x0000009d009a7220 */ /* 0x040fe20000410000 */
[----:B------:R-:W3:Y:S01]  /*6930*/  MUFU.TANH R152, R152 ;  /* 0x0000009800987308 */ /* 0x000ee20000002400 */
[----:B------:R-:W-:Y:S01]  /*6940*/  FMUL.FTZ R125, R0, R131 ;  /* 0x00000083007d7220 */ /* 0x000fe20000410000 */
[----:B------:R-:W-:-:S02]  /*6950*/  IMAD.U32 R130, RZ, RZ, UR6 ;  /* 0x00000006ff827e24 */ /* 0x000fc4000f8e00ff */
[C---:B------:R-:W-:Y:S01]  /*6960*/  FMUL.FTZ R131, R0.reuse, R132 ;  /* 0x0000008400837220 */ /* 0x040fe20000410000 */
[C---:B------:R-:W-:Y:S01]  /*6970*/  FMUL.FTZ R7, R0.reuse, R155 ;  /* 0x0000009b00077220 */ /* 0x040fe20000410000 */
[C---:B------:R-:W-:Y:S01]  /*6980*/  FMUL.FTZ R155, R0.reuse, R160 ;  /* 0x000000a0009b7220 */ /* 0x040fe20000410000 */
[----:B------:R-:W-:Y:S02]  /*6990*/  IMAD R130, R17, -0x2, R130 ;  /* 0xfffffffe11827824 */ /* 0x000fe400078e0282 */
[C---:B------:R-:W-:Y:S01]  /*69a0*/  FMUL.FTZ R156, R0.reuse, R161 ;  /* 0x000000a1009c7220 */ /* 0x040fe20000410000 */
[----:B------:R-:W4:Y:S01]  /*69b0*/  MUFU.TANH R153, R153 ;  /* 0x0000009900997308 */ /* 0x000f220000002400 */
[C---:B------:R-:W-:Y:S01]  /*69c0*/  FMUL.FTZ R161, R0.reuse, R120 ;  /* 0x0000007800a17220 */ /* 0x040fe20000410000 */
[----:B-1----:R-:W-:Y:S02]  /*69d0*/  IMAD R130, R127, UR48, R130 ;  /* 0x000000307f827c24 */ /* 0x002fe4000f8e0282 */
        /* <DEDUP_REMOVED lines=11> */
[----:B0-----:R-:W-:Y:S01]  /*6a90*/  IADD3 R132, R143, -UR52, R130 ;  /* 0x800000348f847c10 */ /* 0x001fe2000fffe082 */
[C---:B------:R-:W-:Y:S01]  /*6aa0*/  FMUL.FTZ R13, R0.reuse, R167 ;  /* 0x000000a7000d7220 */ /* 0x040fe20000410000 */
[----:B------:R-:W0:Y:S01]  /*6ab0*/  MUFU.TANH R155, R155 ;  /* 0x0000009b009b7308 */ /* 0x000e220000002400 */
[----:B------:R-:W-:Y:S01]  /*6ac0*/  FMUL.FTZ R167, R0, R145 ;  /* 0x0000009100a77220 */ /* 0x000fe20000410000 */
[----:B------:R-:W-:Y:S01]  /*6ad0*/  ISETP.GT.AND P1, PT, R132, RZ, PT ;  /* 0x000000ff8400720c */ /* 0x000fe20003f24270 */
[----:B------:R-:W-:Y:S01]  /*6ae0*/  FMUL.FTZ R165, R0, R148 ;  /* 0x0000009400a57220 */ /* 0x000fe20000410000 */
[----:B------:R-:W-:Y:S01]  /*6af0*/  ISETP.GT.AND P2, PT, R132, 0x1, PT ;  /* 0x000000018400780c */ /* 0x000fe20003f44270 */
[----:B------:R-:W-:Y:S01]  /*6b00*/  FMUL.FTZ R11, R0, R163 ;  /* 0x000000a3000b7220 */ /* 0x000fe20000410000 */
[----:B--2---:R-:W-:Y:S01]  /*6b10*/  FSEL R173, R168, -INF , P1 ;  /* 0xff800000a8ad7808 */ /* 0x004fe20000800000 */
[----:B------:R-:W-:Y:S01]  /*6b20*/  FMUL.FTZ R163, R0, R149 ;  /* 0x0000009500a37220 */ /* 0x000fe20000410000 */
[----:B------:R-:W2:Y:S01]  /*6b30*/  MUFU.TANH R156, R156 ;  /* 0x0000009c009c7308 */ /* 0x000ea20000002400 */
[----:B------:R-:W-:Y:S01]  /*6b40*/  ISETP.GT.AND P1, PT, R132, 0x8, PT ;  /* 0x000000088400780c */ /* 0x000fe20003f24270 */
[----:B------:R-:W-:Y:S01]  /*6b50*/  FMUL.FTZ R129, R0, R129 ;  /* 0x0000008100817220 */ /* 0x000fe20000410000 */
[----:B---3--:R-:W-:Y:S01]  /*6b60*/  FSEL R175, R152, -INF , P2 ;  /* 0xff80000098af7808 */ /* 0x008fe20001000000 */
[C---:B------:R-:W-:Y:S01]  /*6b70*/  FMUL.FTZ R133, R0.reuse, R133 ;  /* 0x0000008500857220 */ /* 0x040fe20000410000 */
[----:B------:R-:W-:Y:S01]  /*6b80*/  FMNMX.FTZ R104, R173, R4, !PT ;  /* 0x00000004ad687209 */ /* 0x000fe20007810000 */
[----:B------:R-:W-:Y:S01]  /*6b90*/  FMUL.FTZ R143, R0, R105 ;  /* 0x00000069008f7220 */ /* 0x000fe20000410000 */
[----:B------:R-:W-:Y:S01]  /*6ba0*/  ISETP.GT.AND P2, PT, R132, 0x9, PT ;  /* 0x000000098400780c */ /* 0x000fe20003f44270 */
[----:B------:R-:W3:Y:S01]  /*6bb0*/  MUFU.TANH R158, R158 ;  /* 0x0000009e009e7308 */ /* 0x000ee20000002400 */
[----:B----4-:R-:W-:Y:S01]  /*6bc0*/  FSEL R177, R153, -INF , P1 ;  /* 0xff80000099b17808 */ /* 0x010fe20000800000 */
[C---:B------:R-:W-:Y:S01]  /*6bd0*/  FMUL.FTZ R127, R0.reuse, R135 ;  /* 0x00000087007f7220 */ /* 0x040fe20000410000 */
[----:B------:R-:W-:Y:S01]  /*6be0*/  FMNMX.FTZ R104, R175, R104, !PT ;  /* 0x00000068af687209 */ /* 0x000fe20007810000 */
[----:B------:R-:W-:Y:S01]  /*6bf0*/  FMUL.FTZ R108, R0, R108 ;  /* 0x0000006c006c7220 */ /* 0x000fe20000410000 */
[----:B------:R-:W-:Y:S01]  /*6c00*/  ISETP.GT.AND P1, PT, R132, 0x10, PT ;  /* 0x000000108400780c */ /* 0x000fe20003f24270 */
[----:B------:R-:W-:Y:S01]  /*6c10*/  FMUL.FTZ R109, R0, R109 ;  /* 0x0000006d006d7220 */ /* 0x000fe20000410000 */
[----:B-1----:R-:W-:Y:S01]  /*6c20*/  FSEL R179, R154, -INF , P2 ;  /* 0xff8000009ab37808 */ /* 0x002fe20001000000 */
[----:B------:R-:W1:Y:S01]  /*6c30*/  MUFU.TANH R157, R157 ;  /* 0x0000009d009d7308 */ /* 0x000e620000002400 */
[----:B------:R-:W-:Y:S01]  /*6c40*/  FMNMX.FTZ R144, R177, R104, !PT ;  /* 0x00000068b1907209 */ /* 0x000fe20007810000 */
[----:B------:R-:W-:Y:S01]  /*6c50*/  FMUL.FTZ R104, R0, R106 ;  /* 0x0000006a00687220 */ /* 0x000fe20000410000 */
[----:B------:R-:W-:Y:S01]  /*6c60*/  ISETP.GT.AND P2, PT, R132, 0x11, PT ;  /* 0x000000118400780c */ /* 0x000fe20003f44270 */
[C---:B------:R-:W-:Y:S01]  /*6c70*/  FMUL.FTZ R106, R0.reuse, R107 ;  /* 0x0000006b006a7220 */ /* 0x040fe20000410000 */
[----:B0-----:R-:W-:Y:S01]  /*6c80*/  FSEL R187, R155, -INF , P1 ;  /* 0xff8000009bbb7808 */ /* 0x001fe20000800000 */
[----:B------:R-:W-:Y:S01]  /*6c90*/  FMUL.FTZ R112, R0, R112 ;  /* 0x0000007000707220 */ /* 0x000fe20000410000 */
[----:B------:R-:W-:Y:S01]  /*6ca0*/  FMNMX.FTZ R144, R179, R144, !PT ;  /* 0x00000090b3907209 */ /* 0x000fe20007810000 */
[----:B------:R-:W0:Y:S01]  /*6cb0*/  MUFU.TANH R159, R159 ;  /* 0x0000009f009f7308 */ /* 0x000e220000002400 */
[----:B------:R-:W-:Y:S01]  /*6cc0*/  ISETP.GT.AND P1, PT, R132, 0x18, PT ;  /* 0x000000188400780c */ /* 0x000fe20003f24270 */
[----:B------:R-:W-:Y:S01]  /*6cd0*/  FMUL.FTZ R113, R0, R113 ;  /* 0x0000007100717220 */ /* 0x000fe20000410000 */
[----:B--2---:R-:W-:Y:S01]  /*6ce0*/  FSEL R197, R156, -INF , P2 ;  /* 0xff8000009cc57808 */ /* 0x004fe20001000000 */
[C---:B------:R-:W-:Y:S01]  /*6cf0*/  FMUL.FTZ R136, R0.reuse, R146 ;  /* 0x0000009200887220 */ /* 0x040fe20000410000 */
[----:B------:R-:W-:Y:S01]  /*6d00*/  FMNMX.FTZ R144, R187, R144, !PT ;  /* 0x00000090bb907209 */ /* 0x000fe20007810000 */
[----:B------:R-:W-:Y:S01]  /*6d10*/  FMUL.FTZ R117, R0, R117 ;  /* 0x0000007500757220 */ /* 0x000fe20000410000 */
[----:B------:R-:W-:Y:S01]  /*6d20*/  ISETP.GT.AND P2, PT, R132, 0x19, PT ;  /* 0x000000198400780c */ /* 0x000fe20003f44270 */
[----:B------:R-:W2:Y:S01]  /*6d30*/  MUFU.TANH R185, R185 ;  /* 0x000000b900b97308 */ /* 0x000ea20000002400 */
[----:B---3--:R-:W-:Y:S01]  /*6d40*/  FSEL R199, R158, -INF , P1 ;  /* 0xff8000009ec77808 */ /* 0x008fe20000800000 */
[C---:B------:R-:W-:Y:S01]  /*6d50*/  FMUL.FTZ R116, R0.reuse, R116 ;  /* 0x0000007400747220 */ /* 0x040fe20000410000 */
[----:B------:R-:W-:Y:S01]  /*6d60*/  FMNMX.FTZ R144, R197, R144, !PT ;  /* 0x00000090c5907209 */ /* 0x000fe20007810000 */
[----:B------:R-:W-:Y:S01]  /*6d70*/  FMUL.FTZ R88, R0, R88 ;  /* 0x0000005800587220 */ /* 0x000fe20000410000 */
[----:B------:R-:W-:Y:S01]  /*6d80*/  ISETP.GT.AND P1, PT, R132, 0x20, PT ;  /* 0x000000208400780c */ /* 0x000fe20003f24270 */
[C---:B------:R-:W-:Y:S01]  /*6d90*/  FMUL.FTZ R89, R0.reuse, R89 ;  /* 0x0000005900597220 */ /* 0x040fe20000410000 */
        /* <DEDUP_REMOVED lines=11> */
[C---:B------:R-:W-:Y:S01]  /*6e50*/  FMUL.FTZ R15, R0.reuse, R139 ;  /* 0x0000008b000f7220 */ /* 0x040fe20000410000 */
[----:B--2---:R-:W-:Y:S01]  /*6e60*/  FSEL R185, R185, -INF , P2 ;  /* 0xff800000b9b97808 */ /* 0x004fe20001000000 */
[C---:B------:R-:W-:Y:S01]  /*6e70*/  FMUL.FTZ R139, R0.reuse, R151 ;  /* 0x00000097008b7220 */ /* 0x040fe20000410000 */
[----:B------:R-:W-:Y:S01]  /*6e80*/  FMNMX.FTZ R144, R183, R144, !PT ;  /* 0x00000090b7907209 */ /* 0x000fe20007810000 */
[----:B------:R-:W-:Y:S01]  /*6e90*/  FMUL.FTZ R207, R0, R111 ;  /* 0x0000006f00cf7220 */ /* 0x000fe20000410000 */
[----:B------:R-:W-:Y:S01]  /*6ea0*/  ISETP.GT.AND P2, PT, R132, 0x29, PT ;  /* 0x000000298400780c */ /* 0x000fe20003f44270 */
[----:B------:R-:W2:Y:S01]  /*6eb0*/  MUFU.TANH R169, R169 ;  /* 0x000000a900a97308 */ /* 0x000ea20000002400 */
[----:B-1----:R-:W-:Y:S01]  /*6ec0*/  FSEL R195, R195, -INF , P1 ;  /* 0xff800000c3c37808 */ /* 0x002fe20000800000 */
[C---:B------:R-:W-:Y:S01]  /*6ed0*/  FMUL.FTZ R10, R0.reuse, R162 ;  /* 0x000000a2000a7220 */ /* 0x040fe20000410000 */
[----:B------:R-:W-:Y:S01]  /*6ee0*/  FMNMX.FTZ R144, R185, R144, !PT ;  /* 0x00000090b9907209 */ /* 0x000fe20007810000 */
[----:B------:R-:W-:Y:S01]  /*6ef0*/  FMUL.FTZ R12, R0, R166 ;  /* 0x000000a6000c7220 */ /* 0x000fe20000410000 */
[----:B------:R-:W-:Y:S01]  /*6f00*/  ISETP.GT.AND P1, PT, R132, 0x30, PT ;  /* 0x000000308400780c */ /* 0x000fe20003f24270 */
[C---:B------:R-:W-:Y:S01]  /*6f10*/  FMUL.FTZ R205, R0.reuse, R110 ;  /* 0x0000006e00cd7220 */ /* 0x040fe20000410000 */
[----:B------:R-:W-:Y:S01]  /*6f20*/  FMNMX.FTZ R144, R195, R144, !PT ;  /* 0x00000090c3907209 */ /* 0x000fe20007810000 */
[----:B------:R-:W1:Y:S01]  /*6f30*/  MUFU.TANH R167, R167 ;  /* 0x000000a700a77308 */ /* 0x000e620000002400 */
[----:B0-----:R-:W-:Y:S01]  /*6f40*/  FSEL R171, R171, -INF , P2 ;  /* 0xff800000abab7808 */ /* 0x001fe20001000000 */
[----:B------:R-:W-:Y:S01]  /*6f50*/  FMUL.FTZ R14, R0, R138 ;  /* 0x0000008a000e7220 */ /* 0x000fe20000410000 */
[----:B------:R-:W-:Y:S01]  /*6f60*/  ISETP.GT.AND P2, PT, R132, 0x31, PT ;  /* 0x000000318400780c */ /* 0x000fe20003f44270 */
[C---:B------:R-:W-:Y:S01]  /*6f70*/  FMUL.FTZ R138, R0.reuse, R150 ;  /* 0x00000096008a7220 */ /* 0x040fe20000410000 */
[----:B------:R-:W-:Y:S01]  /*6f80*/  FMNMX.FTZ R144, R171, R144, !PT ;  /* 0x00000090ab907209 */ /* 0x000fe20007810000 */
[C---:B------:R-:W-:Y:S01]  /*6f90*/  FMUL.FTZ R209, R0.reuse, R114 ;  /* 0x0000007200d17220 */ /* 0x040fe20000410000 */
[C---:B------:R-:W-:Y:S01]  /*6fa0*/  FMUL.FTZ R90, R0.reuse, R90 ;  /* 0x0000005a005a7220 */ /* 0x040fe20000410000 */
[----:B------:R-:W0:Y:S01]  /*6fb0*/  MUFU.TANH R165, R165 ;  /* 0x000000a500a57308 */ /* 0x000e220000002400 */
[----:B--2---:R-:W-:Y:S01]  /*6fc0*/  FSEL R169, R169, -INF , P1 ;  /* 0xff800000a9a97808 */ /* 0x004fe20000800000 */
[----:B------:R-:W-:Y:S01]  /*6fd0*/  FMUL.FTZ R91, R0, R91 ;  /* 0x0000005b005b7220 */ /* 0x000fe20000410000 */
[----:B------:R-:W-:Y:S01]  /*6fe0*/  ISETP.GT.AND P1, PT, R132, 0x38, PT ;  /* 0x000000388400780c */ /* 0x000fe20003f24270 */
[C---:B------:R-:W-:Y:S01]  /*6ff0*/  FMUL.FTZ R94, R0.reuse, R94 ;  /* 0x0000005e005e7220 */ /* 0x040fe20000410000 */
[----:B------:R-:W-:Y:S01]  /*7000*/  FMNMX.FTZ R144, R169, R144, !PT ;  /* 0x00000090a9907209 */ /* 0x000fe20007810000 */
[C---:B------:R-:W-:Y:S01]  /*7010*/  FMUL.FTZ R95, R0.reuse, R95 ;  /* 0x0000005f005f7220 */ /* 0x040fe20000410000 */
[C---:B------:R-:W-:Y:S01]  /*7020*/  FMUL.FTZ R98, R0.reuse, R98 ;  /* 0x0000006200627220 */ /* 0x040fe20000410000 */
[----:B------:R-:W2:Y:S01]  /*7030*/  MUFU.TANH R163, R163 ;  /* 0x000000a300a37308 */ /* 0x000ea20000002400 */
[----:B-1----:R-:W-:Y:S01]  /*7040*/  FSEL R167, R167, -INF , P2 ;  /* 0xff800000a7a77808 */ /* 0x002fe20001000000 */
[----:B------:R-:W-:Y:S01]  /*7050*/  FMUL.FTZ R99, R0, R99 ;  /* 0x0000006300637220 */ /* 0x000fe20000410000 */
[----:B------:R-:W-:Y:S01]  /*7060*/  ISETP.GT.AND P2, PT, R132, 0x39, PT ;  /* 0x000000398400780c */ /* 0x000fe20003f44270 */
[----:B------:R-:W-:Y:S01]  /*7070*/  FMUL.FTZ R103, R0, R103 ;  /* 0x0000006700677220 */ /* 0x000fe20000410000 */
[----:B------:R-:W-:Y:S01]  /*7080*/  FMNMX.FTZ R144, R167, R144, !PT ;  /* 0x00000090a7907209 */ /* 0x000fe20007810000 */
[----:B------:R-:W-:-:S02]  /*7090*/  ULEA UR6, UR43, UR41, 0x3 ;  /* 0x000000292b067291 */ /* 0x000fc4000f8e183f */
[----:B------:R-:W1:Y:S01]  /*70a0*/  MUFU.TANH R161, R161 ;  /* 0x000000a100a17308 */ /* 0x000e620000002400 */
[----:B0-----:R-:W-:Y:S01]  /*70b0*/  FSEL R165, R165, -INF , P1 ;  /* 0xff800000a5a57808 */ /* 0x001fe20000800000 */
[----:B------:R-:W-:Y:S01]  /*70c0*/  UIADD3 UR6, UR6, 0x29840, URZ ;  /* 0x0002984006067890 */ /* 0x000fe2000fffe03f */
[C---:B------:R-:W-:Y:S02]  /*70d0*/  ISETP.GT.AND P1, PT, R132.reuse, 0x40, PT ;  /* 0x000000408400780c */ /* 0x040fe40003f24270 */
[----:B------:R-:W-:Y:S01]  /*70e0*/  FMNMX.FTZ R144, R165, R144, !PT ;  /* 0x00000090a5907209 */ /* 0x000fe20007810000 */
[----:B------:R-:W-:Y:S02]  /*70f0*/  UPRMT UR6, UR39, 0x654, UR6 ;  /* 0x0000065427067896 */ /* 0x000fe40008000006 */
[----:B------:R-:W0:Y:S01]  /*7100*/  MUFU.TANH R140, R140 ;  /* 0x0000008c008c7308 */ /* 0x000e220000002400 */
[----:B--2---:R-:W-:Y:S02]  /*7110*/  FSEL R163, R163, -INF , P2 ;  /* 0xff800000a3a37808 */ /* 0x004fe40001000000 */
[----:B------:R-:W-:-:S02]  /*7120*/  ISETP.GT.AND P2, PT, R132, 0x41, PT ;  /* 0x000000418400780c */ /* 0x000fc40003f44270 */
[----:B------:R-:W-:Y:S02]  /*7130*/  FMNMX.FTZ R144, R163, R144, !PT ;  /* 0x00000090a3907209 */ /* 0x000fe40007810000 */
[----:B------:R-:W-:Y:S01]  /*7140*/  SYNCS.ARRIVE.TRANS64.RED.A1T0 RZ, [UR6], RZ ;  /* 0x000000ffffff79a7 */ /* 0x000fe20008100406 */
[----:B------:R-:W2:Y:S01]  /*7150*/  MUFU.TANH R141, R141 ;  /* 0x0000008d008d7308 */ /* 0x000ea20000002400 */
[----:B-1----:R-:W-:Y:S02]  /*7160*/  FSEL R161, R161, -INF , P1 ;  /* 0xff800000a1a17808 */ /* 0x002fe40000800000 */
[----:B------:R-:W-:Y:S02]  /*7170*/  ISETP.GT.AND P1, PT, R132, 0x48, PT ;  /* 0x000000488400780c */ /* 0x000fe40003f24270 */
[----:B------:R-:W-:-:S03]  /*7180*/  FMNMX.FTZ R144, R161, R144, !PT ;  /* 0x00000090a1907209 */ /* 0x000fc60007810000 */
[----:B------:R-:W1:Y:S01]  /*7190*/  MUFU.TANH R147, R147 ;  /* 0x0000009300937308 */ /* 0x000e620000002400 */
[----:B0-----:R-:W-:Y:S02]  /*71a0*/  FSEL R159, R140, -INF , P2 ;  /* 0xff8000008c9f7808 */ /* 0x001fe40001000000 */
[----:B------:R-:W-:Y:S02]  /*71b0*/  ISETP.GT.AND P2, PT, R132, 0x49, PT ;  /* 0x000000498400780c */ /* 0x000fe40003f44270 */
[----:B------:R-:W-:-:S03]  /*71c0*/  FMNMX.FTZ R144, R159, R144, !PT ;  /* 0x000000909f907209 */ /* 0x000fc60007810000 */
[----:B------:R-:W0:Y:S01]  /*71d0*/  MUFU.TANH R142, R142 ;  /* 0x0000008e008e7308 */ /* 0x000e220000002400 */
[----:B--2---:R-:W-:Y:S02]  /*71e0*/  FSEL R157, R141, -INF , P1 ;  /* 0xff8000008d9d7808 */ /* 0x004fe40000800000 */
[----:B------:R-:W-:Y:S02]  /*71f0*/  ISETP.GT.AND P1, PT, R132, 0x50, PT ;  /* 0x000000508400780c */ /* 0x000fe40003f24270 */
[----:B------:R-:W-:-:S03]  /*7200*/  FMNMX.FTZ R144, R157, R144, !PT ;  /* 0x000000909d907209 */ /* 0x000fc60007810000 */
[----:B------:R-:W2:Y:S01]  /*7210*/  MUFU.TANH R129, R129 ;  /* 0x0000008100817308 */ /* 0x000ea20000002400 */
[----:B-1----:R-:W-:Y:S02]  /*7220*/  FSEL R147, R147, -INF , P2 ;  /* 0xff80000093937808 */ /* 0x002fe40001000000 */
[----:B------:R-:W-:Y:S02]  /*7230*/  ISETP.GT.AND P2, PT, R132, 0x51, PT ;  /* 0x000000518400780c */ /* 0x000fe40003f44270 */
[----:B------:R-:W-:-:S03]  /*7240*/  FMNMX.FTZ R144, R147, R144, !PT ;  /* 0x0000009093907209 */ /* 0x000fc60007810000 */
[----:B------:R-:W-:Y:S01]  /*7250*/  MUFU.TANH R131, R131 ;  /* 0x0000008300837308 */ /* 0x000fe20000002400 */
[----:B0-----:R-:W-:Y:S02]  /*7260*/  FSEL R135, R142, -INF , P1 ;  /* 0xff8000008e877808 */ /* 0x001fe40000800000 */
[----:B------:R-:W-:Y:S02]  /*7270*/  ISETP.GT.AND P1, PT, R132, 0x58, PT ;  /* 0x000000588400780c */ /* 0x000fe40003f24270 */
[----:B------:R-:W-:-:S03]  /*7280*/  FMNMX.FTZ R144, R135, R144, !PT ;  /* 0x0000009087907209 */ /* 0x000fc60007810000 */
[----:B------:R-:W0:Y:S01]  /*7290*/  MUFU.TANH R133, R133 ;  /* 0x0000008500857308 */ /* 0x000e220000002400 */
[----:B--2---:R-:W-:Y:S02]  /*72a0*/  FSEL R107, R129, -INF , P2 ;  /* 0xff800000816b7808 */ /* 0x004fe40001000000 */
[----:B------:R-:W-:Y:S02]  /*72b0*/  ISETP.GT.AND P2, PT, R132, 0x59, PT ;  /* 0x000000598400780c */ /* 0x000fe40003f44270 */
[----:B------:R-:W-:-:S03]  /*72c0*/  FMNMX.FTZ R144, R107, R144, !PT ;  /* 0x000000906b907209 */ /* 0x000fc60007810000 */
[----:B------:R-:W1:Y:S08]  /*72d0*/  MUFU.TANH R134, R134 ;  /* 0x0000008600867308 */ /* 0x000e700000002400 */
[----:B------:R-:W2:Y:S01]  /*72e0*/  MUFU.TANH R143, R143 ;  /* 0x0000008f008f7308 */ /* 0x000ea20000002400 */
[----:B0-----:R-:W-:Y:S02]  /*72f0*/  FSEL R105, R133, -INF , P2 ;  /* 0xff80000085697808 */ /* 0x001fe40001000000 */
[----:B------:R-:W-:-:S05]  /*7300*/  ISETP.GT.AND P2, PT, R132, 0x61, PT ;  /* 0x000000618400780c */ /* 0x000fca0003f44270 */
[----:B------:R-:W-:Y:S08]  /*7310*/  MUFU.TANH R108, R108 ;  /* 0x0000006c006c7308 */ /* 0x000ff00000002400 */
[----:B------:R0:W3:Y:S08]  /*7320*/  MUFU.TANH R145, R109 ;  /* 0x0000006d00917308 */ /* 0x0000f00000002400 */
[----:B------:R-:W4:Y:S01]  /*7330*/  MUFU.TANH R112, R112 ;  /* 0x0000007000707308 */ /* 0x000f220000002400 */
[----:B0-----:R-:W-:-:S02]  /*7340*/  FSEL R109, R131, -INF , P1 ;  /* 0xff800000836d7808 */ /* 0x001fc40000800000 */
[----:B------:R-:W-:Y:S02]  /*7350*/  ISETP.GT.AND P1, PT, R132, 0x60, PT ;  /* 0x000000608400780c */ /* 0x000fe40003f24270 */
[----:B------:R-:W-:-:S03]  /*7360*/  FMNMX.FTZ R144, R109, R144, !PT ;  /* 0x000000906d907209 */ /* 0x000fc60007810000 */
[----:B------:R1:W0:Y:S01]  /*7370*/  MUFU.TANH R146, R113 ;  /* 0x0000007100927308 */ /* 0x0002220000002400 */
[----:B------:R-:W-:-:S07]  /*7380*/  FMNMX.FTZ R144, R105, R144, !PT ;  /* 0x0000009069907209 */ /* 0x000fce0007810000 */
[----:B------:R2:W5:Y:S01]  /*7390*/  MUFU.TANH R141, R117 ;  /* 0x00000075008d7308 */ /* 0x0005620000002400 */
[----:B-1----:R-:W-:Y:S02]  /*73a0*/  FSEL R113, R134, -INF , P1 ;  /* 0xff80000086717808 */ /* 0x002fe40000800000 */
[----:B------:R-:W-:Y:S02]  /*73b0*/  ISETP.GT.AND P1, PT, R132, 0x68, PT ;  /* 0x000000688400780c */ /* 0x000fe40003f24270 */
[----:B------:R-:W-:-:S03]  /*73c0*/  FMNMX.FTZ R144, R113, R144, !PT ;  /* 0x0000009071907209 */ /* 0x000fc60007810000 */
[----:B------:R1:W-:Y:S01]  /*73d0*/  MUFU.TANH R140, R88 ;  /* 0x00000058008c7308 */ /* 0x0003e20000002400 */
[----:B--2---:R-:W-:Y:S02]  /*73e0*/  FSEL R117, R143, -INF , P2 ;  /* 0xff8000008f757808 */ /* 0x004fe40001000000 */
[----:B------:R-:W-:Y:S02]  /*73f0*/  ISETP.GT.AND P2, PT, R132, 0x69, PT ;  /* 0x000000698400780c */ /* 0x000fe40003f44270 */
[----:B------:R-:W-:Y:S02]  /*7400*/  FMNMX.FTZ R144, R117, R144, !PT ;  /* 0x0000009075907209 */ /* 0x000fe40007810000 */
[----:B---3--:R-:W-:Y:S01]  /*7410*/  FSEL R129, R145, -INF , P2 ;  /* 0xff80000091817808 */ /* 0x008fe20001000000 */
[----:B------:R-:W2:Y:S01]  /*7420*/  MUFU.TANH R116, R116 ;  /* 0x0000007400747308 */ /* 0x000ea20000002400 */
[----:B-1----:R-:W-:Y:S01]  /*7430*/  FMUL.FTZ R88, R0, R93 ;  /* 0x0000005d00587220 */ /* 0x002fe20000410000 */
[----:B------:R-:W-:-:S02]  /*7440*/  FSEL R93, R108, -INF , P1 ;  /* 0xff8000006c5d7808 */ /* 0x000fc40000800000 */
[C---:B------:R-:W-:Y:S02]  /*7450*/  ISETP.GT.AND P1, PT, R132.reuse, 0x70, PT ;  /* 0x000000708400780c */ /* 0x040fe40003f24270 */
[----:B------:R-:W-:Y:S02]  /*7460*/  FMNMX.FTZ R144, R93, R144, !PT ;  /* 0x000000905d907209 */ /* 0x000fe40007810000 */
[----:B------:R-:W-:Y:S01]  /*7470*/  ISETP.GT.AND P2, PT, R132, 0x71, PT ;  /* 0x000000718400780c */ /* 0x000fe20003f44270 */
[----:B------:R-:W1:Y:S01]  /*7480*/  MUFU.TANH R89, R89 ;  /* 0x0000005900597308 */ /* 0x000e620000002400 */
[----:B----4-:R-:W-:Y:S02]  /*7490*/  FSEL R131, R112, -INF , P1 ;  /* 0xff80000070837808 */ /* 0x010fe40000800000 */
[----:B------:R-:W-:Y:S02]  /*74a0*/  FMNMX.FTZ R144, R129, R144, !PT ;  /* 0x0000009081907209 */ /* 0x000fe40007810000 */
[----:B------:R-:W-:-:S02]  /*74b0*/  ISETP.GT.AND P1, PT, R132, 0x78, PT ;  /* 0x000000788400780c */ /* 0x000fc40003f24270 */
[----:B0-----:R-:W-:Y:S01]  /*74c0*/  FSEL R133, R146, -INF , P2 ;  /* 0xff80000092857808 */ /* 0x001fe20001000000 */
[----:B------:R0:W-:Y:S01]  /*74d0*/  MUFU.TANH R149, R88 ;  /* 0x0000005800957308 */ /* 0x0001e20000002400 */
[----:B------:R-:W-:Y:S02]  /*74e0*/  FMNMX.FTZ R144, R131, R144, !PT ;  /* 0x0000009083907209 */ /* 0x000fe40007810000 */
[----:B------:R-:W-:Y:S02]  /*74f0*/  ISETP.GT.AND P2, PT, R132, 0x79, PT ;  /* 0x000000798400780c */ /* 0x000fe40003f44270 */
[----:B------:R-:W-:Y:S02]  /*7500*/  FMNMX.FTZ R144, R133, R144, !PT ;  /* 0x0000009085907209 */ /* 0x000fe40007810000 */
[----:B-----5:R-:W-:Y:S01]  /*7510*/  FSEL R141, R141, -INF , P2 ;  /* 0xff8000008d8d7808 */ /* 0x020fe20001000000 */
[----:B------:R-:W3:Y:S01]  /*7520*/  MUFU.TANH R92, R92 ;  /* 0x0000005c005c7308 */ /* 0x000ee20000002400 */
[----:B0-----:R-:W-:Y:S01]  /*7530*/  FMUL.FTZ R88, R0, R97 ;  /* 0x0000006100587220 */ /* 0x001fe20000410000 */
[----:B--2---:R-:W-:Y:S01]  /*7540*/  FSEL R97, R116, -INF , P1 ;  /* 0xff80000074617808 */ /* 0x004fe20000800000 */
[----:B------:R-:W-:Y:S01]  /*7550*/  FMUL.FTZ R116, R0, R115 ;  /* 0x0000007300747220 */ /* 0x000fe20000410000 */
[----:B------:R-:W-:-:S02]  /*7560*/  ISETP.GT.AND P1, PT, R132, 0x80, PT ;  /* 0x000000808400780c */ /* 0x000fc40003f24270 */
[----:B------:R-:W-:Y:S02]  /*7570*/  FMNMX.FTZ R144, R97, R144, !PT ;  /* 0x0000009061907209 */ /* 0x000fe40007810000 */
[----:B------:R-:W0:Y:S01]  /*7580*/  MUFU.TANH R96, R96 ;  /* 0x0000006000607308 */ /* 0x000e220000002400 */
[----:B------:R-:W-:Y:S02]  /*7590*/  ISETP.GT.AND P2, PT, R132, 0x81, PT ;  /* 0x000000818400780c */ /* 0x000fe40003f44270 */
[----:B------:R-:W-:Y:S02]  /*75a0*/  FSEL R143, R140, -INF , P1 ;  /* 0xff8000008c8f7808 */ /* 0x000fe40000800000 */
[----:B------:R-:W-:Y:S02]  /*75b0*/  FMNMX.FTZ R144, R141, R144, !PT ;  /* 0x000000908d907209 */ /* 0x000fe40007810000 */
[----:B------:R-:W-:Y:S01]  /*75c0*/  ISETP.GT.AND P1, PT, R132, 0x88, PT ;  /* 0x000000888400780c */ /* 0x000fe20003f24270 */
[----:B------:R2:W4:Y:S01]  /*75d0*/  MUFU.TANH R153, R88 ;  /* 0x0000005800997308 */ /* 0x0005220000002400 */
[----:B-1----:R-:W-:-:S02]  /*75e0*/  FSEL R145, R89, -INF , P2 ;  /* 0xff80000059917808 */ /* 0x002fc40001000000 */
[----:B------:R-:W-:Y:S02]  /*75f0*/  FMNMX.FTZ R144, R143, R144, !PT ;  /* 0x000000908f907209 */ /* 0x000fe40007810000 */
[----:B------:R-:W-:Y:S02]  /*7600*/  ISETP.GT.AND P2, PT, R132, 0x89, PT ;  /* 0x000000898400780c */ /* 0x000fe40003f44270 */
[----:B------:R-:W-:Y:S01]  /*7610*/  FMNMX.FTZ R144, R145, R144, !PT ;  /* 0x0000009091907209 */ /* 0x000fe20007810000 */
[----:B------:R-:W1:Y:S01]  /*7620*/  MUFU.TANH R100, R100 ;  /* 0x0000006400647308 */ /* 0x000e620000002400 */
[----:B--2---:R-:W-:Y:S01]  /*7630*/  FMUL.FTZ R88, R0, R101 ;  /* 0x0000006500587220 */ /* 0x004fe20000410000 */
[----:B---3--:R-:W-:Y:S01]  /*7640*/  FSEL R101, R92, -INF , P1 ;  /* 0xff8000005c657808 */ /* 0x008fe20000800000 */
[----:B------:R-:W-:Y:S01]  /*7650*/  FMUL.FTZ R92, R0, R119 ;  /* 0x00000077005c7220 */ /* 0x000fe20000410000 */
[----:B------:R-:W-:Y:S02]  /*7660*/  ISETP.GT.AND P1, PT, R132, 0x90, PT ;  /* 0x000000908400780c */ /* 0x000fe40003f24270 */
[----:B------:R-:W-:-:S02]  /*7670*/  FSEL R149, R149, -INF , P2 ;  /* 0xff80000095957808 */ /* 0x000fc40001000000 */
[----:B------:R-:W2:Y:S01]  /*7680*/  MUFU.TANH R88, R88 ;  /* 0x0000005800587308 */ /* 0x000ea20000002400 */
[----:B------:R-:W-:Y:S02]  /*7690*/  FMNMX.FTZ R144, R101, R144, !PT ;  /* 0x0000009065907209 */ /* 0x000fe40007810000 */
[----:B------:R-:W-:Y:S02]  /*76a0*/  ISETP.GT.AND P2, PT, R132, 0x91, PT ;  /* 0x000000918400780c */ /* 0x000fe40003f44270 */
[----:B0-----:R-:W-:Y:S01]  /*76b0*/  FSEL R151, R96, -INF , P1 ;  /* 0xff80000060977808 */ /* 0x001fe20000800000 */
[----:B------:R-:W-:Y:S01]  /*76c0*/  FMUL.FTZ R96, R0, R118 ;  /* 0x0000007600607220 */ /* 0x000fe20000410000 */
[----:B------:R-:W-:Y:S01]  /*76d0*/  FMNMX.FTZ R144, R149, R144, !PT ;  /* 0x0000009095907209 */ /* 0x000fe20007810000 */
[----:B------:R-:W0:Y:S01]  /*76e0*/  MUFU.TANH R6, R6 ;  /* 0x0000000600067308 */ /* 0x000e220000002400 */
[----:B------:R-:W-:Y:S02]  /*76f0*/  ISETP.GT.AND P1, PT, R132, 0x98, PT ;  /* 0x000000988400780c */ /* 0x000fe40003f24270 */
[----:B----4-:R-:W-:-:S02]  /*7700*/  FSEL R153, R153, -INF , P2 ;  /* 0xff80000099997808 */ /* 0x010fc40001000000 */
[----:B------:R-:W-:Y:S02]  /*7710*/  FMNMX.FTZ R144, R151, R144, !PT ;  /* 0x0000009097907209 */ /* 0x000fe40007810000 */
[----:B------:R-:W-:Y:S01]  /*7720*/  ISETP.GT.AND P2, PT, R132, 0x99, PT ;  /* 0x000000998400780c */ /* 0x000fe20003f44270 */
[----:B------:R-:W3:Y:S01]  /*7730*/  MUFU.TANH R7, R7 ;  /* 0x0000000700077308 */ /* 0x000ee20000002400 */
[----:B-1----:R-:W-:Y:S02]  /*7740*/  FSEL R111, R100, -INF , P1 ;  /* 0xff800000646f7808 */ /* 0x002fe40000800000 */
[----:B------:R-:W-:Y:S02]  /*7750*/  FMNMX.FTZ R144, R153, R144, !PT ;  /* 0x0000009099907209 */ /* 0x000fe40007810000 */
[----:B--2---:R-:W-:Y:S02]  /*7760*/  FSEL R155, R88, -INF , P2 ;  /* 0xff800000589b7808 */ /* 0x004fe40001000000 */
[----:B------:R-:W-:Y:S01]  /*7770*/  FMNMX.FTZ R144, R111, R144, !PT ;  /* 0x000000906f907209 */ /* 0x000fe20007810000 */
[----:B------:R-:W1:Y:S01]  /*7780*/  LDC R88, c[0x0][0x988] ;  /* 0x00026200ff587b82 */ /* 0x000e620000000800 */
[----:B------:R-:W2:Y:S02]  /*7790*/  MUFU.TANH R8, R8 ;  /* 0x0000000800087308 */ /* 0x000ea40000002400 */
[----:B------:R-:W-:-:S05]  /*77a0*/  FMNMX.FTZ R144, R155, R144, !PT ;  /* 0x000000909b907209 */ /* 0x000fca0007810000 */
[----:B------:R-:W4:Y:S01]  /*77b0*/  SHFL.BFLY PT, R89, R144, 0x2, 0x1f ;  /* 0x0c401f0090597f89 */ /* 0x000f2200000e0000 */
[----:B------:R-:W5:Y:S08]  /*77c0*/  MUFU.TANH R9, R9 ;  /* 0x0000000900097308 */ /* 0x000f700000002400 */
[----:B------:R-:W5:Y:S08]  /*77d0*/  MUFU.TANH R10, R10 ;  /* 0x0000000a000a7308 */ /* 0x000f700000002400 */
[----:B------:R-:W5:Y:S01]  /*77e0*/  MUFU.TANH R11, R11 ;  /* 0x0000000b000b7308 */ /* 0x000f620000002400 */
[----:B----4-:R-:W-:-:S07]  /*77f0*/  FMNMX.FTZ R100, R144, R89, !PT ;  /* 0x0000005990647209 */ /* 0x010fce0007810000 */
[----:B------:R-:W4:Y:S01]  /*7800*/  MUFU.TANH R12, R12 ;  /* 0x0000000c000c7308 */ /* 0x000f220000002400 */
[----:B------:R-:W0:Y:S07]  /*7810*/  SHFL.BFLY PT, R89, R100, 0x1, 0x1f ;  /* 0x0c201f0064597f89 */ /* 0x000e2e00000e0000 */
[----:B------:R-:W4:Y:S08]  /*7820*/  MUFU.TANH R13, R13 ;  /* 0x0000000d000d7308 */ /* 0x000f300000002400 */
[----:B------:R-:W4:Y:S08]  /*7830*/  MUFU.TANH R14, R14 ;  /* 0x0000000e000e7308 */ /* 0x000f300000002400 */
[----:B------:R-:W4:Y:S01]  /*7840*/  MUFU.TANH R15, R15 ;  /* 0x0000000f000f7308 */ /* 0x000f220000002400 */
[----:B0-----:R-:W-:Y:S01]  /*7850*/  FMNMX.FTZ R89, R100, R89, !PT ;  /* 0x0000005964597209 */ /* 0x001fe20007810000 */
[----:B------:R-:W-:-:S03]  /*7860*/  FMUL.FTZ R100, R0, R102 ;  /* 0x0000006600647220 */ /* 0x000fc60000410000 */
[C---:B------:R-:W-:Y:S01]  /*7870*/  FSETP.NEU.FTZ.AND P1, PT, R89.reuse, -INF , PT ;  /* 0xff8000005900780b */ /* 0x040fe20003f3d000 */
[----:B-1----:R-:W-:-:S02]  /*7880*/  FFMA.FTZ R102, R89, R88, -8 ;  /* 0xc100000059667423 */ /* 0x002fc40000010058 */
[----:B------:R-:W0:Y:S03]  /*7890*/  MUFU.TANH R20, R20 ;  /* 0x0000001400147308 */ /* 0x000e260000002400 */
[----:B------:R-:W-:-:S05]  /*78a0*/  FSEL R102, R102, RZ, P1 ;  /* 0x000000ff66667208 */ /* 0x000fca0000800000 */
[----:B------:R-:W1:Y:S01]  /*78b0*/  MUFU.TANH R21, R21 ;  /* 0x0000001500157308 */ /* 0x000e620000002400 */
[----:B------:R-:W-:-:S01]  /*78c0*/  FFMA.FTZ R108, R173, R88, -R102 ;  /* 0x00000058ad6c7223 */ /* 0x000fc20000010866 */
[-CC-:B------:R-:W-:Y:S01]  /*78d0*/  FFMA.FTZ R115, R175, R88.reuse, -R102.reuse ;  /* 0x00000058af737223 */ /* 0x180fe20000010866 */
[----:B------:R-:W3:Y:S01]  /*78e0*/  SHFL.IDX PT, R173, R128, 0x1, 0x1c1f ;  /* 0x003c1f0080ad7f89 */ /* 0x000ee200000e0000 */
[----:B------:R-:W-:-:S01]  /*78f0*/  FFMA.FTZ R110, R177, R88, -R102 ;  /* 0x00000058b16e7223 */ /* 0x000fc20000010866 */
[-CC-:B------:R-:W-:Y:S01]  /*7900*/  FFMA.FTZ R119, R179, R88.reuse, -R102.reuse ;  /* 0x00000058b3777223 */ /* 0x180fe20000010866 */
[----:B------:R-:W-:-:S01]  /*7910*/  FFMA.FTZ R112, R187, R88, -R102 ;  /* 0x00000058bb707223 */ /* 0x000fc20000010866 */
[-CC-:B------:R-:W-:Y:S01]  /*7920*/  FFMA.FTZ R197, R197, R88.reuse, -R102.reuse ;  /* 0x00000058c5c57223 */ /* 0x180fe20000010866 */
[----:B------:R-:W1:Y:S01]  /*7930*/  MUFU.TANH R136, R136 ;  /* 0x0000008800887308 */ /* 0x000e620000002400 */
[----:B------:R-:W-:-:S01]  /*7940*/  FFMA.FTZ R114, R199, R88, -R102 ;  /* 0x00000058c7727223 */ /* 0x000fc20000010866 */
[-CC-:B------:R-:W-:Y:S01]  /*7950*/  FFMA.FTZ R163, R163, R88.reuse, -R102.reuse ;  /* 0x00000058a3a37223 */ /* 0x180fe20000010866 */
[----:B------:R-:W-:-:S01]  /*7960*/  FFMA.FTZ R147, R147, R88, -R102 ;  /* 0x0000005893937223 */ /* 0x000fc20000010866 */
[-CC-:B------:R-:W-:Y:S01]  /*7970*/  FFMA.FTZ R107, R107, R88.reuse, -R102.reuse ;  /* 0x000000586b6b7223 */ /* 0x180fe20000010866 */
[----:B------:R-:W-:-:S01]  /*7980*/  FFMA.FTZ R93, R93, R88, -R102 ;  /* 0x000000585d5d7223 */ /* 0x000fc20000010866 */
[-CC-:B------:R-:W-:Y:S01]  /*7990*/  FFMA.FTZ R97, R97, R88.reuse, -R102.reuse ;  /* 0x0000005861617223 */ /* 0x180fe20000010866 */
[----:B------:R-:W-:-:S01]  /*79a0*/  FFMA.FTZ R101, R101, R88, -R102 ;  /* 0x0000005865657223 */ /* 0x000fc20000010866 */
[----:B------:R-:W1:Y:S01]  /*79b0*/  MUFU.TANH R137, R137 ;  /* 0x0000008900897308 */ /* 0x000e620000002400 */
[----:B------:R-:W-:-:S07]  /*79c0*/  FFMA.FTZ R111, R111, R88, -R102 ;  /* 0x000000586f6f7223 */ /* 0x000fce0000010866 */
[----:B------:R-:W1:Y:S01]  /*79d0*/  MUFU.TANH R138, R138 ;  /* 0x0000008a008a7308 */ /* 0x000e620000002400 */
[----:B---3--:R-:W-:-:S04]  /*79e0*/  IADD3 R130, R173, -UR52, R130 ;  /* 0x80000034ad827c10 */ /* 0x008fc8000fffe082 */
[----:B------:R-:W-:-:S03]  /*79f0*/  ISETP.GT.AND P2, PT, R130, RZ, PT ;  /* 0x000000ff8200720c */ /* 0x000fc60003f44270 */
[----:B------:R-:W3:Y:S01]  /*7a00*/  MUFU.TANH R139, R139 ;  /* 0x0000008b008b7308 */ /* 0x000ee20000002400 */
[----:B------:R-:W-:Y:S02]  /*7a10*/  ISETP.GT.AND P3, PT, R130, 0x1, PT ;  /* 0x000000018200780c */ /* 0x000fe40003f64270 */
[----:B------:R-:W-:Y:S02]  /*7a20*/  FSEL R6, R6, -INF , P2 ;  /* 0xff80000006067808 */ /* 0x000fe40001000000 */
[----:B------:R-:W-:Y:S02]  /*7a30*/  ISETP.GT.AND P2, PT, R130, 0x8, PT ;  /* 0x000000088200780c */ /* 0x000fe40003f44270 */
[----:B------:R-:W-:Y:S01]  /*7a40*/  FSEL R175, R7, -INF , P3 ;  /* 0xff80000007af7808 */ /* 0x000fe20001800000 */
[----:B------:R-:W-:-:S01]  /*7a50*/  FFMA.FTZ R7, R181, R88, -R102 ;  /* 0x00000058b5077223 */ /* 0x000fc20000010866 */
[----:B------:R-:W-:Y:S01]  /*7a60*/  FMNMX.FTZ R118, R6, R5, !PT ;  /* 0x0000000506767209 */ /* 0x000fe20007810000 */
[----:B------:R-:W3:Y:S01]  /*7a70*/  MUFU.TANH R121, R121 ;  /* 0x0000007900797308 */ /* 0x000ee20000002400 */
[----:B------:R-:W-:-:S02]  /*7a80*/  ISETP.GT.AND P3, PT, R130, 0x9, PT ;  /* 0x000000098200780c */ /* 0x000fc40003f64270 */
[----:B--2---:R-:W-:Y:S01]  /*7a90*/  FSEL R177, R8, -INF , P2 ;  /* 0xff80000008b17808 */ /* 0x004fe20001000000 */
[----:B------:R-:W-:-:S01]  /*7aa0*/  FFMA.FTZ R8, R183, R88, -R102 ;  /* 0x00000058b7087223 */ /* 0x000fc20000010866 */
[----:B------:R-:W-:Y:S02]  /*7ab0*/  FMNMX.FTZ R118, R175, R118, !PT ;  /* 0x00000076af767209 */ /* 0x000fe40007810000 */
[C---:B------:R-:W-:Y:S01]  /*7ac0*/  ISETP.GT.AND P2, PT, R130.reuse, 0x10, PT ;  /* 0x000000108200780c */ /* 0x040fe20003f44270 */
[----:B------:R-:W-:Y:S01]  /*7ad0*/  MUFU.EX2 R173, R197 ;  /* 0x000000c500ad7308 */ /* 0x000fe20000000800 */
[----:B-----5:R-:W-:Y:S02]  /*7ae0*/  FSEL R179, R9, -INF , P3 ;  /* 0xff80000009b37808 */ /* 0x020fe40001800000 */
[----:B------:R-:W-:Y:S02]  /*7af0*/  FMNMX.FTZ R118, R177, R118, !PT ;  /* 0x00000076b1767209 */ /* 0x000fe40007810000 */
[----:B------:R-:W-:-:S02]  /*7b00*/  ISETP.GT.AND P3, PT, R130, 0x11, PT ;  /* 0x000000118200780c */ /* 0x000fc40003f64270 */
[----:B------:R-:W-:Y:S01]  /*7b10*/  FSEL R181, R10, -INF , P2 ;  /* 0xff8000000ab57808 */ /* 0x000fe20001000000 */
[----:B------:R2:W-:Y:S01]  /*7b20*/  MUFU.EX2 R9, R7 ;  /* 0x0000000700097308 */ /* 0x0005e20000000800 */
[----:B------:R-:W-:Y:S01]  /*7b30*/  FMNMX.FTZ R118, R179, R118, !PT ;  /* 0x00000076b3767209 */ /* 0x000fe20007810000 */
[--C-:B------:R-:W-:Y:S01]  /*7b40*/  FFMA.FTZ R10, R195, R88, -R102.reuse ;  /* 0x00000058c30a7223 */ /* 0x100fe20000010866 */
[C---:B------:R-:W-:Y:S02]  /*7b50*/  ISETP.GT.AND P2, PT, R130.reuse, 0x18, PT ;  /* 0x000000188200780c */ /* 0x040fe40003f44270 */
[----:B------:R-:W-:Y:S02]  /*7b60*/  FSEL R11, R11, -INF , P3 ;  /* 0xff8000000b0b7808 */ /* 0x000fe40001800000 */
[----:B------:R-:W-:Y:S01]  /*7b70*/  FMNMX.FTZ R118, R181, R118, !PT ;  /* 0x00000076b5767209 */ /* 0x000fe20007810000 */
[----:B------:R-:W5:Y:S01]  /*7b80*/  MUFU.TANH R120, R120 ;  /* 0x0000007800787308 */ /* 0x000f620000002400 */
[----:B------:R-:W-:Y:S01]  /*7b90*/  ISETP.GT.AND P3, PT, R130, 0x19, PT ;  /* 0x000000198200780c */ /* 0x000fe20003f64270 */
[-CC-:B--2---:R-:W-:Y:S01]  /*7ba0*/  FFMA.FTZ R7, R185, R88.reuse, -R102.reuse ;  /* 0x00000058b9077223 */ /* 0x184fe20000010866 */
[----:B----4-:R-:W-:Y:S01]  /*7bb0*/  FSEL R183, R12, -INF , P2 ;  /* 0xff8000000cb77808 */ /* 0x010fe20001000000 */
[----:B------:R-:W-:Y:S01]  /*7bc0*/  FFMA.FTZ R12, R169, R88, -R102 ;  /* 0x00000058a90c7223 */ /* 0x000fe20000010866 */
[----:B------:R-:W-:-:S02]  /*7bd0*/  FMNMX.FTZ R118, R11, R118, !PT ;  /* 0x000000760b767209 */ /* 0x000fc40007810000 */
[C---:B------:R-:W-:Y:S01]  /*7be0*/  ISETP.GT.AND P2, PT, R130.reuse, 0x20, PT ;  /* 0x000000208200780c */ /* 0x040fe20003f44270 */
[----:B------:R-:W2:Y:S01]  /*7bf0*/  MUFU.TANH R123, R123 ;  /* 0x0000007b007b7308 */ /* 0x000ea20000002400 */
[----:B------:R-:W-:Y:S02]  /*7c00*/  FSEL R185, R13, -INF , P3 ;  /* 0xff8000000db97808 */ /* 0x000fe40001800000 */
[----:B------:R-:W-:Y:S02]  /*7c10*/  FMNMX.FTZ R118, R183, R118, !PT ;  /* 0x00000076b7767209 */ /* 0x000fe40007810000 */
[----:B------:R-:W-:Y:S02]  /*7c20*/  ISETP.GT.AND P3, PT, R130, 0x21, PT ;  /* 0x000000218200780c */ /* 0x000fe40003f64270 */
[----:B------:R-:W-:Y:S01]  /*7c30*/  FSEL R187, R14, -INF , P2 ;  /* 0xff8000000ebb7808 */ /* 0x000fe20001000000 */
[----:B------:R4:W-:Y:S01]  /*7c40*/  MUFU.EX2 R13, R7 ;  /* 0x00000007000d7308 */ /* 0x0009e20000000800 */
[----:B------:R-:W-:Y:S01]  /*7c50*/  FMNMX.FTZ R118, R185, R118, !PT ;  /* 0x00000076b9767209 */ /* 0x000fe20007810000 */
[----:B------:R-:W-:Y:S01]  /*7c60*/  FFMA.FTZ R14, R165, R88, -R102 ;  /* 0x00000058a50e7223 */ /* 0x000fe20000010866 */
[----:B------:R-:W-:-:S02]  /*7c70*/  ISETP.GT.AND P2, PT, R130, 0x28, PT ;  /* 0x000000288200780c */ /* 0x000fc40003f44270 */
[----:B------:R-:W-:Y:S02]  /*7c80*/  FSEL R15, R15, -INF , P3 ;  /* 0xff8000000f0f7808 */ /* 0x000fe40001800000 */
[----:B------:R-:W-:Y:S01]  /*7c90*/  FMNMX.FTZ R118, R187, R118, !PT ;  /* 0x00000076bb767209 */ /* 0x000fe20007810000 */
[----:B------:R-:W2:Y:S01]  /*7ca0*/  MUFU.TANH R122, R122 ;  /* 0x0000007a007a7308 */ /* 0x000ea20000002400 */
[----:B------:R-:W-:Y:S01]  /*7cb0*/  ISETP.GT.AND P3, PT, R130, 0x29, PT ;  /* 0x000000298200780c */ /* 0x000fe20003f64270 */
[-CC-:B----4-:R-:W-:Y:S01]  /*7cc0*/  FFMA.FTZ R7, R171, R88.reuse, -R102.reuse ;  /* 0x00000058ab077223 */ /* 0x190fe20000010866 */
[----:B0-----:R-:W-:Y:S01]  /*7cd0*/  FSEL R195, R20, -INF , P2 ;  /* 0xff80000014c37808 */ /* 0x001fe20001000000 */
[----:B------:R-:W-:Y:S01]  /*7ce0*/  FFMA.FTZ R20, R161, R88, -R102 ;  /* 0x00000058a1147223 */ /* 0x000fe20000010866 */
[----:B------:R-:W-:Y:S02]  /*7cf0*/  FMNMX.FTZ R118, R15, R118, !PT ;  /* 0x000000760f767209 */ /* 0x000fe40007810000 */
[----:B------:R-:W-:Y:S01]  /*7d00*/  ISETP.GT.AND P2, PT, R130, 0x30, PT ;  /* 0x000000308200780c */ /* 0x000fe20003f44270 */
[----:B------:R-:W0:Y:S01]  /*7d10*/  MUFU.TANH R124, R124 ;  /* 0x0000007c007c7308 */ /* 0x000e220000002400 */
[----:B-1----:R-:W-:-:S02]  /*7d20*/  FSEL R171, R21, -INF , P3 ;  /* 0xff80000015ab7808 */ /* 0x002fc40001800000 */
[----:B------:R-:W-:Y:S02]  /*7d30*/  FMNMX.FTZ R118, R195, R118, !PT ;  /* 0x00000076c3767209 */ /* 0x000fe40007810000 */
[----:B------:R-:W-:Y:S02]  /*7d40*/  ISETP.GT.AND P3, PT, R130, 0x31, PT ;  /* 0x000000318200780c */ /* 0x000fe40003f64270 */
[----:B------:R-:W-:Y:S01]  /*7d50*/  FSEL R197, R136, -INF , P2 ;  /* 0xff80000088c57808 */ /* 0x000fe20001000000 */
[----:B------:R1:W-:Y:S01]  /*7d60*/  MUFU.EX2 R21, R7 ;  /* 0x0000000700157308 */ /* 0x0003e20000000800 */
[----:B------:R-:W-:Y:S02]  /*7d70*/  FMNMX.FTZ R118, R171, R118, !PT ;  /* 0x00000076ab767209 */ /* 0x000fe40007810000 */
[----:B------:R-:W-:Y:S02]  /*7d80*/  ISETP.GT.AND P2, PT, R130, 0x38, PT ;  /* 0x000000388200780c */ /* 0x000fe40003f44270 */
[----:B------:R-:W-:-:S02]  /*7d90*/  FSEL R137, R137, -INF , P3 ;  /* 0xff80000089897808 */ /* 0x000fc40001800000 */
[----:B------:R-:W-:Y:S01]  /*7da0*/  FMNMX.FTZ R118, R197, R118, !PT ;  /* 0x00000076c5767209 */ /* 0x000fe20007810000 */
[----:B------:R-:W4:Y:S01]  /*7db0*/  MUFU.TANH R125, R125 ;  /* 0x0000007d007d7308 */ /* 0x000f220000002400 */
[----:B------:R-:W-:Y:S01]  /*7dc0*/  ISETP.GT.AND P3, PT, R130, 0x39, PT ;  /* 0x000000398200780c */ /* 0x000fe20003f64270 */
[----:B-1----:R-:W-:Y:S01]  /*7dd0*/  FFMA.FTZ R7, R167, R88, -R102 ;  /* 0x00000058a7077223 */ /* 0x002fe20000010866 */
[----:B------:R-:W-:Y:S02]  /*7de0*/  FSEL R169, R138, -INF , P2 ;  /* 0xff8000008aa97808 */ /* 0x000fe40001000000 */
[----:B------:R-:W-:Y:S02]  /*7df0*/  FMNMX.FTZ R118, R137, R118, !PT ;  /* 0x0000007689767209 */ /* 0x000fe40007810000 */
[----:B------:R-:W-:Y:S01]  /*7e00*/  ISETP.GT.AND P2, PT, R130, 0x40, PT ;  /* 0x000000408200780c */ /* 0x000fe20003f44270 */
[----:B------:R-:W1:Y:S01]  /*7e10*/  MUFU.TANH R126, R126 ;  /* 0x0000007e007e7308 */ /* 0x000e620000002400 */
[----:B---3--:R-:W-:-:S02]  /*7e20*/  FSEL R167, R139, -INF , P3 ;  /* 0xff8000008ba77808 */ /* 0x008fc40001800000 */
[----:B------:R-:W-:Y:S02]  /*7e30*/  FMNMX.FTZ R118, R169, R118, !PT ;  /* 0x00000076a9767209 */ /* 0x000fe40007810000 */
[C---:B------:R-:W-:Y:S02]  /*7e40*/  ISETP.GT.AND P3, PT, R130.reuse, 0x41, PT ;  /* 0x000000418200780c */ /* 0x040fe40003f64270 */
[----:B------:R-:W-:Y:S01]  /*7e50*/  FSEL R121, R121, -INF , P2 ;  /* 0xff80000079797808 */ /* 0x000fe20001000000 */
[----:B------:R-:W3:Y:S01]  /*7e60*/  MUFU.TANH R127, R127 ;  /* 0x0000007f007f7308 */ /* 0x000ee20000002400 */
[----:B------:R-:W-:Y:S02]  /*7e70*/  FMNMX.FTZ R118, R167, R118, !PT ;  /* 0x00000076a7767209 */ /* 0x000fe40007810000 */
[----:B------:R-:W-:Y:S02]  /*7e80*/  ISETP.GT.AND P2, PT, R130, 0x48, PT ;  /* 0x000000488200780c */ /* 0x000fe40003f44270 */
[----:B-----5:R-:W-:-:S02]  /*7e90*/  FSEL R165, R120, -INF , P3 ;  /* 0xff80000078a57808 */ /* 0x020fc40001800000 */
[----:B------:R-:W-:Y:S01]  /*7ea0*/  FMNMX.FTZ R118, R121, R118, !PT ;  /* 0x0000007679767209 */ /* 0x000fe20007810000 */
[----:B------:R-:W5:Y:S01]  /*7eb0*/  MUFU.TANH R104, R104 ;  /* 0x0000006800687308 */ /* 0x000f620000002400 */
[C---:B------:R-:W-:Y:S02]  /*7ec0*/  ISETP.GT.AND P3, PT, R130.reuse, 0x49, PT ;  /* 0x000000498200780c */ /* 0x040fe40003f64270 */
[----:B--2---:R-:W-:Y:S02]  /*7ed0*/  FSEL R123, R123, -INF , P2 ;  /* 0xff8000007b7b7808 */ /* 0x004fe40001000000 */
[----:B------:R-:W-:Y:S02]  /*7ee0*/  FMNMX.FTZ R118, R165, R118, !PT ;  /* 0x00000076a5767209 */ /* 0x000fe40007810000 */
[----:B------:R-:W-:Y:S01]  /*7ef0*/  ISETP.GT.AND P2, PT, R130, 0x50, PT ;  /* 0x000000508200780c */ /* 0x000fe20003f44270 */
[----:B------:R-:W2:Y:S01]  /*7f00*/  MUFU.TANH R106, R106 ;  /* 0x0000006a006a7308 */ /* 0x000ea20000002400 */
[----:B------:R-:W-:-:S02]  /*7f10*/  FSEL R199, R122, -INF , P3 ;  /* 0xff8000007ac77808 */ /* 0x000fc40001800000 */
[----:B------:R-:W-:Y:S02]  /*7f20*/  FMNMX.FTZ R118, R123, R118, !PT ;  /* 0x000000767b767209 */ /* 0x000fe40007810000 */
[----:B------:R-:W-:Y:S02]  /*7f30*/  ISETP.GT.AND P3, PT, R130, 0x51, PT ;  /* 0x000000518200780c */ /* 0x000fe40003f64270 */
[----:B0-----:R-:W-:Y:S01]  /*7f40*/  FSEL R201, R124, -INF , P2 ;  /* 0xff8000007cc97808 */ /* 0x001fe20001000000 */
[----:B------:R-:W0:Y:S01]  /*7f50*/  MUFU.TANH R205, R205 ;  /* 0x000000cd00cd7308 */ /* 0x000e220000002400 */
[----:B------:R-:W-:Y:S02]  /*7f60*/  FMNMX.FTZ R118, R199, R118, !PT ;  /* 0x00000076c7767209 */ /* 0x000fe40007810000 */
[----:B------:R-:W-:Y:S02]  /*7f70*/  ISETP.GT.AND P2, PT, R130, 0x58, PT ;  /* 0x000000588200780c */ /* 0x000fe40003f44270 */
[----:B----4-:R-:W-:-:S02]  /*7f80*/  FSEL R125, R125, -INF , P3 ;  /* 0xff8000007d7d7808 */ /* 0x010fc40001800000 */
[----:B------:R-:W-:Y:S01]  /*7f90*/  FMNMX.FTZ R118, R201, R118, !PT ;  /* 0x00000076c9767209 */ /* 0x000fe20007810000 */
[----:B------:R4:W-:Y:S01]  /*7fa0*/  MUFU.EX2 R139, R7 ;  /* 0x00000007008b7308 */ /* 0x0009e20000000800 */
[----:B------:R-:W-:Y:S02]  /*7fb0*/  ISETP.GT.AND P3, PT, R130, 0x59, PT ;  /* 0x000000598200780c */ /* 0x000fe40003f64270 */
[----:B-1----:R-:W-:Y:S02]  /*7fc0*/  FSEL R161, R126, -INF , P2 ;  /* 0xff8000007ea17808 */ /* 0x002fe40001000000 */
[----:B------:R-:W-:Y:S02]  /*7fd0*/  FMNMX.FTZ R118, R125, R118, !PT ;  /* 0x000000767d767209 */ /* 0x000fe40007810000 */
[----:B------:R-:W-:Y:S01]  /*7fe0*/  ISETP.GT.AND P2, PT, R130, 0x60, PT ;  /* 0x000000608200780c */ /* 0x000fe20003f44270 */
[----:B------:R-:W1:Y:S01]  /*7ff0*/  MUFU.TANH R207, R207 ;  /* 0x000000cf00cf7308 */ /* 0x000e620000002400 */
[----:B----4-:R-:W-:-:S01]  /*8000*/  FFMA.FTZ R7, R159, R88, -R102 ;  /* 0x000000589f077223 */ /* 0x010fc20000010866 */
[----:B---3--:R-:W-:-:S02]  /*8010*/  FSEL R159, R127, -INF , P3 ;  /* 0xff8000007f9f7808 */ /* 0x008fc40001800000 */
[----:B------:R-:W-:Y:S02]  /*8020*/  FMNMX.FTZ R118, R161, R118, !PT ;  /* 0x00000076a1767209 */ /* 0x000fe40007810000 */
[----:B------:R-:W-:Y:S02]  /*8030*/  ISETP.GT.AND P3, PT, R130, 0x61, PT ;  /* 0x000000618200780c */ /* 0x000fe40003f64270 */
[----:B------:R-:W3:Y:S01]  /*8040*/  MUFU.TANH R209, R209 ;  /* 0x000000d100d17308 */ /* 0x000ee20000002400 */
[----:B-----5:R-:W-:Y:S01]  /*8050*/  FSEL R203, R104, -INF , P2 ;  /* 0xff80000068cb7808 */ /* 0x020fe20001000000 */
[--C-:B------:R-:W-:Y:S01]  /*8060*/  FFMA.FTZ R104, R157, R88, -R102.reuse ;  /* 0x000000589d687223 */ /* 0x100fe20000010866 */
[----:B------:R-:W-:Y:S02]  /*8070*/  FMNMX.FTZ R118, R159, R118, !PT ;  /* 0x000000769f767209 */ /* 0x000fe40007810000 */
[----:B------:R-:W-:Y:S02]  /*8080*/  ISETP.GT.AND P2, PT, R130, 0x68, PT ;  /* 0x000000688200780c */ /* 0x000fe40003f44270 */
[----:B--2---:R-:W-:Y:S01]  /*8090*/  FSEL R157, R106, -INF , P3 ;  /* 0xff8000006a9d7808 */ /* 0x004fe20001800000 */
[----:B------:R-:W2:Y:S01]  /*80a0*/  MUFU.TANH R116, R116 ;  /* 0x0000007400747308 */ /* 0x000ea20000002400 */
[----:B------:R-:W-:Y:S01]  /*80b0*/  FMNMX.FTZ R118, R203, R118, !PT ;  /* 0x00000076cb767209 */ /* 0x000fe20007810000 */
[----:B------:R-:W-:Y:S01]  /*80c0*/  FFMA.FTZ R106, R135, R88, -R102 ;  /* 0x00000058876a7223 */ /* 0x000fe20000010866 */
[----:B------:R-:W-:-:S02]  /*80d0*/  ISETP.GT.AND P3, PT, R130, 0x69, PT ;  /* 0x000000698200780c */ /* 0x000fc40003f64270 */
[----:B0-----:R-:W-:Y:S02]  /*80e0*/  FSEL R205, R205, -INF , P2 ;  /* 0xff800000cdcd7808 */ /* 0x001fe40001000000 */
[----:B------:R-:W-:Y:S01]  /*80f0*/  FMNMX.FTZ R118, R157, R118, !PT ;  /* 0x000000769d767209 */ /* 0x000fe20007810000 */
[----:B------:R-:W0:Y:S01]  /*8100*/  MUFU.TANH R96, R96 ;  /* 0x0000006000607308 */ /* 0x000e220000002400 */
[C---:B------:R-:W-:Y:S02]  /*8110*/  ISETP.GT.AND P2, PT, R130.reuse, 0x70, PT ;  /* 0x000000708200780c */ /* 0x040fe40003f44270 */
[----:B-1----:R-:W-:Y:S02]  /*8120*/  FSEL R207, R207, -INF , P3 ;  /* 0xff800000cfcf7808 */ /* 0x002fe40001800000 */
[----:B------:R-:W-:Y:S02]  /*8130*/  FMNMX.FTZ R118, R205, R118, !PT ;  /* 0x00000076cd767209 */ /* 0x000fe40007810000 */
[----:B------:R-:W-:Y:S01]  /*8140*/  ISETP.GT.AND P3, PT, R130, 0x71, PT ;  /* 0x000000718200780c */ /* 0x000fe20003f64270 */
[----:B------:R-:W1:Y:S01]  /*8150*/  MUFU.TANH R92, R92 ;  /* 0x0000005c005c7308 */ /* 0x000e620000002400 */
[----:B---3--:R-:W-:-:S02]  /*8160*/  FSEL R209, R209, -INF , P2 ;  /* 0xff800000d1d17808 */ /* 0x008fc40001000000 */
[----:B------:R-:W-:Y:S02]  /*8170*/  FMNMX.FTZ R118, R207, R118, !PT ;  /* 0x00000076cf767209 */ /* 0x000fe40007810000 */
[----:B------:R-:W-:Y:S02]  /*8180*/  ISETP.GT.AND P2, PT, R130, 0x78, PT ;  /* 0x000000788200780c */ /* 0x000fe40003f44270 */
[----:B--2---:R-:W-:Y:S01]  /*8190*/  FSEL R135, R116, -INF , P3 ;  /* 0xff80000074877808 */ /* 0x004fe20001800000 */
[----:B------:R-:W2:Y:S01]  /*81a0*/  MUFU.TANH R90, R90 ;  /* 0x0000005a005a7308 */ /* 0x000ea20000002400 */
[----:B------:R-:W-:Y:S01]  /*81b0*/  FMNMX.FTZ R118, R209, R118, !PT ;  /* 0x00000076d1767209 */ /* 0x000fe20007810000 */
[-CC-:B------:R-:W-:Y:S01]  /*81c0*/  FFMA.FTZ R116, R149, R88.reuse, -R102.reuse ;  /* 0x0000005895747223 */ /* 0x180fe20000010866 */
[----:B------:R-:W-:Y:S02]  /*81d0*/  ISETP.GT.AND P3, PT, R130, 0x79, PT ;  /* 0x000000798200780c */ /* 0x000fe40003f64270 */
[----:B0-----:R-:W-:Y:S01]  /*81e0*/  FSEL R211, R96, -INF , P2 ;  /* 0xff80000060d37808 */ /* 0x001fe20001000000 */
[----:B------:R-:W-:-:S01]  /*81f0*/  FFMA.FTZ R96, R131, R88, -R102 ;  /* 0x0000005883607223 */ /* 0x000fc20000010866 */
[----:B------:R-:W-:Y:S01]  /*8200*/  FMNMX.FTZ R118, R135, R118, !PT ;  /* 0x0000007687767209 */ /* 0x000fe20007810000 */
[----:B------:R-:W0:Y:S01]  /*8210*/  MUFU.TANH R91, R91 ;  /* 0x0000005b005b7308 */ /* 0x000e220000002400 */
[----:B------:R-:W-:Y:S01]  /*8220*/  ISETP.GT.AND P2, PT, R130, 0x80, PT ;  /* 0x000000808200780c */ /* 0x000fe20003f44270 */
[-CC-:B------:R-:W-:Y:S01]  /*8230*/  FFMA.FTZ R131, R145, R88.reuse, -R102.reuse ;  /* 0x0000005891837223 */ /* 0x180fe20000010866 */
[----:B-1----:R-:W-:Y:S01]  /*8240*/  FSEL R213, R92, -INF , P3 ;  /* 0xff8000005cd57808 */ /* 0x002fe20001800000 */
[----:B------:R-:W-:Y:S01]  /*8250*/  FFMA.FTZ R92, R113, R88, -R102 ;  /* 0x00000058715c7223 */ /* 0x000fe20000010866 */
[----:B------:R-:W-:-:S02]  /*8260*/  FMNMX.FTZ R118, R211, R118, !PT ;  /* 0x00000076d3767209 */ /* 0x000fc40007810000 */
[----:B------:R-:W-:Y:S01]  /*8270*/  ISETP.GT.AND P3, PT, R130, 0x81, PT ;  /* 0x000000818200780c */ /* 0x000fe20003f64270 */
[----:B------:R-:W1:Y:S01]  /*8280*/  MUFU.TANH R94, R94 ;  /* 0x0000005e005e7308 */ /* 0x000e620000002400 */
[----:B--2---:R-:W-:Y:S01]  /*8290*/  FSEL R215, R90, -INF , P2 ;  /* 0xff8000005ad77808 */ /* 0x004fe20001000000 */
[----:B------:R-:W-:Y:S01]  /*82a0*/  FFMA.FTZ R90, R109, R88, -R102 ;  /* 0x000000586d5a7223 */ /* 0x000fe20000010866 */
[----:B------:R-:W-:Y:S02]  /*82b0*/  FMNMX.FTZ R118, R213, R118, !PT ;  /* 0x00000076d5767209 */ /* 0x000fe40007810000 */
[----:B------:R-:W-:Y:S02]  /*82c0*/  ISETP.GT.AND P2, PT, R130, 0x88, PT ;  /* 0x000000888200780c */ /* 0x000fe40003f44270 */
[----:B------:R-:W-:Y:S01]  /*82d0*/  FMNMX.FTZ R118, R215, R118, !PT ;  /* 0x00000076d7767209 */ /* 0x000fe20007810000 */
[----:B------:R-:W-:Y:S01]  /*82e0*/  MUFU.TANH R95, R95 ;  /* 0x0000005f005f7308 */ /* 0x000fe20000002400 */
[----:B0-----:R-:W-:-:S02]  /*82f0*/  FSEL R91, R91, -INF , P3 ;  /* 0xff8000005b5b7808 */ /* 0x001fc40001800000 */
[----:B------:R-:W-:Y:S02]  /*8300*/  ISETP.GT.AND P3, PT, R130, 0x89, PT ;  /* 0x000000898200780c */ /* 0x000fe40003f64270 */
[----:B------:R-:W-:-:S03]  /*8310*/  FMNMX.FTZ R118, R91, R118, !PT ;  /* 0x000000765b767209 */ /* 0x000fc60007810000 */
[----:B------:R-:W0:Y:S01]  /*8320*/  MUFU.TANH R98, R98 ;  /* 0x0000006200627308 */ /* 0x000e220000002400 */
[----:B-1----:R-:W-:Y:S01]  /*8330*/  FSEL R109, R94, -INF , P2 ;  /* 0xff8000005e6d7808 */ /* 0x002fe20001000000 */
[-CC-:B------:R-:W-:Y:S01]  /*8340*/  FFMA.FTZ R94, R129, R88.reuse, -R102.reuse ;  /* 0x00000058815e7223 */ /* 0x180fe20000010866 */
[----:B------:R-:W-:Y:S01]  /*8350*/  ISETP.GT.AND P2, PT, R130, 0x90, PT ;  /* 0x000000908200780c */ /* 0x000fe20003f44270 */
[--C-:B------:R-:W-:Y:S01]  /*8360*/  FFMA.FTZ R129, R133, R88, -R102.reuse ;  /* 0x0000005885817223 */ /* 0x100fe20000010866 */
[----:B------:R-:W-:Y:S01]  /*8370*/  FMNMX.FTZ R118, R109, R118, !PT ;  /* 0x000000766d767209 */ /* 0x000fe20007810000 */
[----:B------:R-:W-:Y:S01]  /*8380*/  FFMA.FTZ R133, R153, R88, -R102 ;  /* 0x0000005899857223 */ /* 0x000fe20000010866 */
[----:B------:R-:W-:Y:S01]  /*8390*/  FSEL R153, R89, RZ, P1 ;  /* 0x000000ff59997208 */ /* 0x000fe20000800000 */
[----:B------:R-:W1:Y:S04]  /*83a0*/  MUFU.TANH R99, R99 ;  /* 0x0000006300637308 */ /* 0x000e680000002400 */
[----:B------:R-:W-:-:S04]  /*83b0*/  FADD.FTZ R153, -R153, R4 ;  /* 0x0000000499997221 */ /* 0x000fc80000010100 */
[----:B------:R-:W2:Y:S01]  /*83c0*/  MUFU.TANH R100, R100 ;  /* 0x0000006400647308 */ /* 0x000ea20000002400 */
[----:B0-----:R-:W-:Y:S01]  /*83d0*/  FSEL R217, R98, -INF , P2 ;  /* 0xff80000062d97808 */ /* 0x001fe20001000000 */
[-C--:B------:R-:W-:Y:S01]  /*83e0*/  FFMA.FTZ R98, R117, R88.reuse, -R102 ;  /* 0x0000005875627223 */ /* 0x080fe20000010866 */
[----:B------:R-:W-:Y:S01]  /*83f0*/  ISETP.GT.AND P2, PT, R130, 0x98, PT ;  /* 0x000000988200780c */ /* 0x000fe20003f44270 */
[----:B------:R-:W-:-:S04]  /*8400*/  FMUL.FTZ R153, R153, R88 ;  /* 0x0000005899997220 */ /* 0x000fc80000410000 */
[----:B------:R0:W-:Y:S08]  /*8410*/  MUFU.EX2 R127, R7 ;  /* 0x00000007007f7308 */ /* 0x0001f00000000800 */
[----:B------:R-:W3:Y:S01]  /*8420*/  MUFU.TANH R103, R103 ;  /* 0x0000006700677308 */ /* 0x000ee20000002400 */
[----:B0-----:R-:W-:-:S01]  /*8430*/  FFMA.FTZ R7, R105, R88, -R102 ;  /* 0x0000005869077223 */ /* 0x001fc20000010866 */
[----:B------:R-:W-:-:S02]  /*8440*/  FSEL R105, R95, -INF , P3 ;  /* 0xff8000005f697808 */ /* 0x000fc40001800000 */
[C---:B------:R-:W-:Y:S02]  /*8450*/  ISETP.GT.AND P3, PT, R130.reuse, 0x91, PT ;  /* 0x000000918200780c */ /* 0x040fe40003f64270 */
[----:B------:R-:W-:Y:S02]  /*8460*/  FMNMX.FTZ R118, R105, R118, !PT ;  /* 0x0000007669767209 */ /* 0x000fe40007810000 */
[----:B-1----:R-:W-:Y:S01]  /*8470*/  FSEL R99, R99, -INF , P3 ;  /* 0xff80000063637808 */ /* 0x002fe20001800000 */
[----:B------:R0:W-:Y:S01]  /*8480*/  MUFU.EX2 R95, R7 ;  /* 0x00000007005f7308 */ /* 0x0001e20000000800 */
[----:B------:R-:W-:Y:S02]  /*8490*/  FMNMX.FTZ R118, R217, R118, !PT ;  /* 0x00000076d9767209 */ /* 0x000fe40007810000 */
[----:B------:R-:W-:Y:S02]  /*84a0*/  ISETP.GT.AND P3, PT, R130, 0x99, PT ;  /* 0x000000998200780c */ /* 0x000fe40003f64270 */
[----:B--2---:R-:W-:Y:S01]  /*84b0*/  FSEL R113, R100, -INF , P2 ;  /* 0xff80000064717808 */ /* 0x004fe20001000000 */
[----:B------:R-:W-:Y:S01]  /*84c0*/  FFMA.FTZ R100, R143, R88, -R102 ;  /* 0x000000588f647223 */ /* 0x000fe20000010866 */
[----:B------:R-:W-:Y:S01]  /*84d0*/  FMNMX.FTZ R118, R99, R118, !PT ;  /* 0x0000007663767209 */ /* 0x000fe20007810000 */
[----:B------:R-:W-:Y:S01]  /*84e0*/  MUFU.EX2 R108, R108 ;  /* 0x0000006c006c7308 */ /* 0x000fe20000000800 */
[----:B---3--:R-:W-:-:S02]  /*84f0*/  FSEL R117, R103, -INF , P3 ;  /* 0xff80000067757808 */ /* 0x008fc40001800000 */
[----:B------:R-:W-:-:S04]  /*8500*/  FMNMX.FTZ R118, R113, R118, !PT ;  /* 0x0000007671767209 */ /* 0x000fc80007810000 */
[----:B------:R-:W-:Y:S01]  /*8510*/  FMNMX.FTZ R118, R117, R118, !PT ;  /* 0x0000007675767209 */ /* 0x000fe20007810000 */
[----:B------:R1:W-:Y:S04]  /*8520*/  MUFU.EX2 R103, R98 ;  /* 0x0000006200677308 */ /* 0x0003e80000000800 */
[----:B0-----:R-:W0:Y:S04]  /*8530*/  SHFL.BFLY PT, R7, R118, 0x2, 0x1f ;  /* 0x0c401f0076077f89 */ /* 0x001e2800000e0000 */
[----:B------:R-:W-:Y:S01]  /*8540*/  MUFU.EX2 R115, R115 ;  /* 0x0000007300737308 */ /* 0x000fe20000000800 */
[----:B-1----:R-:W-:-:S07]  /*8550*/  FFMA.FTZ R98, R141, R88, -R102 ;  /* 0x000000588d627223 */ /* 0x002fce0000010866 */
        /* <DEDUP_REMOVED lines=10> */
[----:B------:R-:W-:-:S03]  /*8600*/  FFMA.FTZ R120, R155, R88, -R102 ;  /* 0x000000589b787223 */ /* 0x000fc60000010866 */
[C---:B------:R-:W-:Y:S01]  /*8610*/  FSETP.NEU.FTZ.AND P2, PT, R7.reuse, -INF , PT ;  /* 0xff8000000700780b */ /* 0x040fe20003f5d000 */
[----:B------:R-:W-:-:S02]  /*8620*/  FFMA.FTZ R122, R7, R88, -8 ;  /* 0xc1000000077a7423 */ /* 0x000fc40000010058 */
[----:B------:R-:W-:Y:S01]  /*8630*/  MUFU.EX2 R12, R12 ;  /* 0x0000000c000c7308 */ /* 0x000fe20000000800 */
[----:B------:R-:W-:Y:S02]  /*8640*/  FSEL R138, R7, RZ, P2 ;  /* 0x000000ff078a7208 */ /* 0x000fe40001000000 */
[----:B------:R-:W-:-:S05]  /*8650*/  FSEL R102, R122, RZ, P2 ;  /* 0x000000ff7a667208 */ /* 0x000fca0001000000 */
[----:B------:R-:W-:Y:S01]  /*8660*/  FFMA.FTZ R4, R123, R88, -R102 ;  /* 0x000000587b047223 */ /* 0x000fe20000010866 */
[----:B------:R-:W-:-:S01]  /*8670*/  FADD.FTZ R123, -R138, R5 ;  /* 0x000000058a7b7221 */ /* 0x000fc20000010100 */
[-CC-:B------:R-:W-:Y:S01]  /*8680*/  FFMA.FTZ R141, R6, R88.reuse, -R102.reuse ;  /* 0x00000058068d7223 */ /* 0x180fe20000010866 */
[----:B------:R-:W-:-:S01]  /*8690*/  FFMA.FTZ R6, R175, R88, -R102 ;  /* 0x00000058af067223 */ /* 0x000fc20000010866 */
[----:B------:R0:W1:Y:S01]  /*86a0*/  MUFU.EX2 R5, R153 ;  /* 0x0000009900057308 */ /* 0x0000620000000800 */
[-C--:B------:R-:W-:Y:S01]  /*86b0*/  FMUL.FTZ R138, R123, R88.reuse ;  /* 0x000000587b8a7220 */ /* 0x080fe20000410000 */
        /* <DEDUP_REMOVED lines=10> */
[-CC-:B0-----:R-:W-:Y:S01]  /*8760*/  FFMA.FTZ R153, R159, R88.reuse, -R102.reuse ;  /* 0x000000589f997223 */ /* 0x181fe20000010866 */
[----:B------:R-:W-:-:S01]  /*8770*/  FFMA.FTZ R149, R171, R88, -R102 ;  /* 0x00000058ab957223 */ /* 0x000fc20000010866 */
[-CC-:B------:R-:W-:Y:S01]  /*8780*/  FFMA.FTZ R132, R197, R88.reuse, -R102.reuse ;  /* 0x00000058c5847223 */ /* 0x180fe20000010866 */
[----:B------:R-:W-:-:S01]  /*8790*/  FFMA.FTZ R137, R137, R88, -R102 ;  /* 0x0000005889897223 */ /* 0x000fc20000010866 */
[----:B------:R-:W0:Y:S01]  /*87a0*/  MUFU.EX2 R138, R138 ;  /* 0x0000008a008a7308 */ /* 0x000e220000000800 */
[----:B-1----:R-:W-:-:S01]  /*87b0*/  FFMA.FTZ R144, R5, R3, R108 ;  /* 0x0000000305907223 */ /* 0x002fc2000001006c */
        /* <DEDUP_REMOVED lines=28> */
[----:B------:R-:W-:Y:S02]  /*8980*/  FADD.FTZ R2, R114, R3 ;  /* 0x0000000372027221 */ /* 0x000fe40000010000 */
[----:B------:R-:W0:Y:S01]  /*8990*/  MUFU.EX2 R126, R126 ;  /* 0x0000007e007e7308 */ /* 0x000e220000000800 */
[----:B-1----:R-:W-:-:S01]  /*89a0*/  FADD.FTZ R146, R124, R155 ;  /* 0x0000009b7c927221 */ /* 0x002fc20000010000 */
[----:B------:R-:W-:Y:S01]  /*89b0*/  FFMA.FTZ R155, R157, R88, -R102 ;  /* 0x000000589d9b7223 */ /* 0x000fe20000010866 */
[----:B------:R-:W-:-:S04]  /*89c0*/  FADD.FTZ R3, R9, R2 ;  /* 0x0000000209037221 */ /* 0x000fc80000010000 */
[----:B------:R-:W-:Y:S01]  /*89d0*/  FADD.FTZ R2, R8, R3 ;  /* 0x0000000308027221 */ /* 0x000fe20000010000 */
[----:B------:R-:W1:Y:S01]  /*89e0*/  MUFU.EX2 R145, R145 ;  /* 0x0000009100917308 */ /* 0x000e620000000800 */
[----:B--2---:R-:W-:-:S02]  /*89f0*/  FADD.FTZ R159, R11, R146 ;  /* 0x000000920b9f7221 */ /* 0x004fc40000010000 */
[----:B------:R-:W-:-:S04]  /*8a00*/  FADD.FTZ R3, R13, R2 ;  /* 0x000000020d037221 */ /* 0x000fc80000010000 */
[----:B------:R-:W-:Y:S01]  /*8a10*/  FADD.FTZ R2, R10, R3 ;  /* 0x000000030a027221 */ /* 0x000fe20000010000 */
[----:B------:R-:W2:Y:S01]  /*8a20*/  MUFU.EX2 R128, R128 ;  /* 0x0000008000807308 */ /* 0x000ea20000000800 */
[----:B0-----:R-:W-:-:S02]  /*8a30*/  FADD.FTZ R146, R126, R159 ;  /* 0x0000009f7e927221 */ /* 0x001fc40000010000 */
[----:B------:R-:W-:-:S04]  /*8a40*/  FADD.FTZ R3, R21, R2 ;  /* 0x0000000215037221 */ /* 0x000fc80000010000 */
[----:B------:R-:W-:Y:S01]  /*8a50*/  FADD.FTZ R2, R12, R3 ;  /* 0x000000030c027221 */ /* 0x000fe20000010000 */
[----:B------:R-:W0:Y:S01]  /*8a60*/  MUFU.EX2 R15, R15 ;  /* 0x0000000f000f7308 */ /* 0x000e220000000800 */
[----:B-1----:R-:W-:-:S01]  /*8a70*/  FADD.FTZ R157, R145, R146 ;  /* 0x00000092919d7221 */ /* 0x002fc20000010000 */
[----:B------:R-:W-:Y:S01]  /*8a80*/  FFMA.FTZ R146, R205, R88, -R102 ;  /* 0x00000058cd927223 */ /* 0x000fe20000010866 */
[----:B------:R-:W-:-:S05]  /*8a90*/  FADD.FTZ R3, R139, R2 ;  /* 0x000000028b037221 */ /* 0x000fca0000010000 */
[----:B------:R-:W1:Y:S01]  /*8aa0*/  MUFU.EX2 R130, R130 ;  /* 0x0000008200827308 */ /* 0x000e620000000800 */
[----:B--2---:R-:W-:-:S01]  /*8ab0*/  FADD.FTZ R148, R128, R157 ;  /* 0x0000009d80947221 */ /* 0x004fc20000010000 */
[----:B------:R-:W-:-:S06]  /*8ac0*/  FFMA.FTZ R157, R207, R88, -R102 ;  /* 0x00000058cf9d7223 */ /* 0x000fcc0000010866 */
[----:B------:R-:W2:Y:S01]  /*8ad0*/  MUFU.EX2 R149, R149 ;  /* 0x0000009500957308 */ /* 0x000ea20000000800 */
[----:B0-----:R-:W-:-:S07]  /*8ae0*/  FADD.FTZ R159, R15, R148 ;  /* 0x000000940f9f7221 */ /* 0x001fce0000010000 */
[----:B------:R-:W0:Y:S01]  /*8af0*/  MUFU.EX2 R132, R132 ;  /* 0x0000008400847308 */ /* 0x000e220000000800 */
[----:B-1----:R-:W-:-:S07]  /*8b00*/  FADD.FTZ R148, R130, R159 ;  /* 0x0000009f82947221 */ /* 0x002fce0000010000 */
        /* <DEDUP_REMOVED lines=15> */
[----:B--2---:R-:W-:-:S01]  /*8c00*/  FADD.FTZ R2, R151, R150 ;  /* 0x0000009697027221 */ /* 0x004fc20000010000 */
[----:B------:R-:W-:-:S06]  /*8c10*/  FFMA.FTZ R150, R211, R88, -R102 ;  /* 0x00000058d3967223 */ /* 0x000fcc0000010866 */
[----:B------:R-:W2:Y:S01]  /*8c20*/  MUFU.EX2 R136, R136 ;  /* 0x0000008800887308 */ /* 0x000ea20000000800 */
[----:B0-----:R-:W-:-:S04]  /*8c30*/  FADD.FTZ R152, R20, R3 ;  /* 0x0000000314987221 */ /* 0x001fc80000010000 */
[----:B------:R-:W-:-:S03]  /*8c40*/  FADD.FTZ R161, R127, R152 ;  /* 0x000000987fa17221 */ /* 0x000fc60000010000 */
        /* <DEDUP_REMOVED lines=22> */
[----:B--2---:R-:W-:-:S04]  /*8db0*/  FADD.FTZ R2, R90, R3 ;  /* 0x000000035a027221 */ /* 0x004fc80000010000 */
[----:B------:R-:W-:-:S03]  /*8dc0*/  FADD.FTZ R3, R95, R2 ;  /* 0x000000025f037221 */ /* 0x000fc60000010000 */
[----:B------:R-:W2:Y:S01]  /*8dd0*/  MUFU.EX2 R92, R92 ;  /* 0x0000005c005c7308 */ /* 0x000ea20000000800 */
[----:B0-----:R-:W-:-:S07]  /*8de0*/  FADD.FTZ R154, R142, R161 ;  /* 0x000000a18e9a7221 */ /* 0x001fce0000010000 */
[----:B------:R-:W0:Y:S01]  /*8df0*/  MUFU.EX2 R144, R144 ;  /* 0x0000009000907308 */ /* 0x000e220000000800 */
[----:B-1----:R-:W-:-:S07]  /*8e00*/  FADD.FTZ R161, R153, R154 ;  /* 0x0000009a99a17221 */ /* 0x002fce0000010000 */
[----:B------:R-:W1:Y:S01]  /*8e10*/  MUFU.EX2 R155, R155 ;  /* 0x0000009b009b7308 */ /* 0x000e620000000800 */
[----:B--2---:R-:W-:-:S04]  /*8e20*/  FADD.FTZ R2, R92, R3 ;  /* 0x000000035c027221 */ /* 0x004fc80000010000 */
[----:B------:R-:W-:Y:S01]  /*8e30*/  FADD.FTZ R156, R103, R2 ;  /* 0x00000002679c7221 */ /* 0x000fe20000010000 */
[----:B------:R-:W-:-:S02]  /*8e40*/  FFMA.FTZ R2, R105, R88, -R102 ;  /* 0x0000005869027223 */ /* 0x000fc40000010866 */
        /* <DEDUP_REMOVED lines=11> */
[----:B------:R-:W-:-:S05]  /*8f00*/  FFMA.FTZ R102, R117, R88, -R102 ;  /* 0x0000005875667223 */ /* 0x000fca0000010866 */
        /* <DEDUP_REMOVED lines=8> */
[----:B------:R-:W-:Y:S01]  /*8f90*/  MUFU.EX2 R150, R150 ;  /* 0x0000009600967308 */ /* 0x000fe20000000800 */
[----:B0-----:R-:W-:-:S07]  /*8fa0*/  FADD.FTZ R3, R135, R156 ;  /* 0x0000009c87037221 */ /* 0x001fce0000010000 */
[----:B------:R-:W0:Y:S08]  /*8fb0*/  MUFU.EX2 R98, R98 ;  /* 0x0000006200627308 */ /* 0x000e300000000800 */
[----:B------:R-:W2:Y:S08]  /*8fc0*/  MUFU.EX2 R159, R159 ;  /* 0x0000009f009f7308 */ /* 0x000eb00000000800 */
[----:B------:R-:W3:Y:S08]  /*8fd0*/  MUFU.EX2 R100, R100 ;  /* 0x0000006400647308 */ /* 0x000ef00000000800 */
[----:B------:R-:W4:Y:S08]  /*8fe0*/  MUFU.EX2 R152, R152 ;  /* 0x0000009800987308 */ /* 0x000f300000000800 */
[----:B------:R-:W5:Y:S08]  /*8ff0*/  MUFU.EX2 R131, R131 ;  /* 0x0000008300837308 */ /* 0x000f700000000800 */
[----:B------:R-:W5:Y:S08]  /*9000*/  MUFU.EX2 R91, R91 ;  /* 0x0000005b005b7308 */ /* 0x000f700000000800 */
[----:B------:R-:W5:Y:S08]  /*9010*/  MUFU.EX2 R101, R101 ;  /* 0x0000006500657308 */ /* 0x000f700000000800 */
[----:B------:R1:W5:Y:S08]  /*9020*/  MUFU.EX2 R165, R109 ;  /* 0x0000006d00a57308 */ /* 0x0003700000000800 */
[----:B------:R2:W-:Y:S01]  /*9030*/  MUFU.EX2 R158, R2 ;  /* 0x00000002009e7308 */ /* 0x0005e20000000800 */
[----:B-1----:R-:W-:-:S04]  /*9040*/  FADD.FTZ R109, R97, R154 ;  /* 0x0000009a616d7221 */ /* 0x002fc80000010000 */
[----:B0-----:R-:W-:-:S03]  /*9050*/  FADD.FTZ R109, R98, R109 ;  /* 0x0000006d626d7221 */ /* 0x001fc60000010000 */
[----:B------:R-:W0:Y:S01]  /*9060*/  MUFU.EX2 R116, R116 ;  /* 0x0000007400747308 */ /* 0x000e220000000800 */
[----:B--2---:R-:W-:-:S04]  /*9070*/  FADD.FTZ R2, R150, R3 ;  /* 0x0000000396027221 */ /* 0x004fc80000010000 */
[----:B------:R-:W-:Y:S01]  /*9080*/  FADD.FTZ R3, R159, R2 ;  /* 0x000000029f037221 */ /* 0x000fe20000010000 */
[----:B---3--:R-:W-:-:S02]  /*9090*/  FADD.FTZ R2, R100, R109 ;  /* 0x0000006d64027221 */ /* 0x008fc40000010000 */
[----:B------:R-:W1:Y:S01]  /*90a0*/  MUFU.EX2 R118, R118 ;  /* 0x0000007600767308 */ /* 0x000e620000000800 */
[----:B----4-:R-:W-:-:S01]  /*90b0*/  FADD.FTZ R154, R152, R3 ;  /* 0x00000003989a7221 */ /* 0x010fc20000010000 */
[----:B-----5:R-:W-:-:S03]  /*90c0*/  FADD.FTZ R2, R131, R2 ;  /* 0x0000000283027221 */ /* 0x020fc60000010000 */
[----:B------:R-:W-:Y:S01]  /*90d0*/  FADD.FTZ R154, R91, R154 ;  /* 0x0000009a5b9a7221 */ /* 0x000fe20000010000 */
[----:B------:R-:W-:-:S02]  /*90e0*/  FADD.FTZ R3, R101, R2 ;  /* 0x0000000265037221 */ /* 0x000fc40000010000 */
[----:B------:R-:W2:Y:S01]  /*90f0*/  MUFU.EX2 R105, R105 ;  /* 0x0000006900697308 */ /* 0x000ea20000000800 */
[----:B------:R-:W-:-:S01]  /*9100*/  FADD.FTZ R154, R165, R154 ;  /* 0x0000009aa59a7221 */ /* 0x000fc20000010000 */
[----:B0-----:R-:W-:-:S03]  /*9110*/  FADD.FTZ R3, R116, R3 ;  /* 0x0000000374037221 */ /* 0x001fc60000010000 */
        /* <DEDUP_REMOVED lines=13> */
[----:B-1----:R-:W-:-:S03]  /*91f0*/  FADD.FTZ R3, R120, R3 ;  /* 0x0000000378037221 */ /* 0x002fc60000010000 */
[----:B--2---:R-:W-:Y:S01]  /*9200*/  FADD.FTZ R2, R102, R154 ;  /* 0x0000009a66027221 */ /* 0x004fe20000010000 */
[----:B------:R-:W-:Y:S06]  /*9210*/  @!P0 BRA `(.L_x_2162) ;  /* 0x0000000000048947 */ /* 0x000fec0003800000 */
[----:B------:R-:W-:Y:S01]  /*9220*/  BPT.TRAP 0x1 ;  /* 0x000000040000795c */ /* 0x000fe20000300000 */
.L_x_2162:
[----:B------:R-:W-:Y:S01]  /*9230*/  UISETP.GT.AND UP0, UPT, UR55, UR53, UPT ;  /* 0x000000353700728c */ /* 0x000fe2000bf04270 */
[----:B------:R-:W-:Y:S01]  /*9240*/  F2FP.SATFINITE.E4M3.F32.PACK_AB_MERGE_C R9, R9, R114, RZ ;  /* 0x000000720909723e */ /* 0x000fe200048070ff */
[----:B------:R-:W-:Y:S01]  /*9250*/  ULEA UR6, UR54, UR41, 0x3 ;  /* 0x0000002936067291 */ /* 0x000fe2000f8e183f */
[----:B------:R-:W-:Y:S01]  /*9260*/  F2FP.SATFINITE.E4M3.F32.PACK_AB_MERGE_C R10, R21, R10, RZ ;  /* 0x0000000a150a723e */ /* 0x000fe200048070ff */
[----:B------:R-:W-:Y:S01]  /*9270*/  UIADD3 UR55, UR55, -0x1, URZ ;  /* 0xffffffff37377890 */ /* 0x000fe2000fffe03f */
[----:B------:R-:W-:Y:S01]  /*9280*/  F2FP.SATFINITE.E4M3.F32.PACK_AB_MERGE_C R4, R123, R4, RZ ;  /* 0x000000047b04723e */ /* 0x000fe200048070ff */
[----:B------:R-:W-:Y:S01]  /*9290*/  UIADD3 UR6, UR6, 0x29860, URZ ;  /* 0x0002986006067890 */ /* 0x000fe2000fffe03f */
[----:B------:R-:W-:Y:S01]  /*92a0*/  PLOP3.LUT P1, PT, PT, PT, UP0, 0x80, 0x0 ;  /* 0x000000000000781c */ /* 0x000fe20003f2f008 */
[----:B------:R-:W-:Y:S01]  /*92b0*/  UMOV UR56, UR44 ;  /* 0x0000002c00387c82 */ /* 0x000fe20008000000 */
[----:B------:R-:W-:Y:S01]  /*92c0*/  F2FP.SATFINITE.E4M3.F32.PACK_AB_MERGE_C R93, R94, R93, RZ ;  /* 0x0000005d5e5d723e */ /* 0x000fe200048070ff */
[----:B------:R-:W-:Y:S01]  /*92d0*/  UPRMT UR6, UR39, 0x654, UR6 ;  /* 0x0000065427067896 */ /* 0x000fe20008000006 */
[----:B------:R-:W-:Y:S01]  /*92e0*/  F2FP.SATFINITE.E4M3.F32.PACK_AB_MERGE_C R110, R119, R110, RZ ;  /* 0x0000006e776e723e */ /* 0x000fe200048070ff */
[----:B------:R-:W-:Y:S01]  /*92f0*/  UMOV UR54, UR43 ;  /* 0x0000002b00367c82 */ /* 0x000fe20008000000 */
[----:B------:R-:W-:Y:S01]  /*9300*/  F2FP.SATFINITE.E4M3.F32.PACK_AB_MERGE_C R122, R143, R122, RZ ;  /* 0x0000007a8f7a723e */ /* 0x000fe200048070ff */
[-C--:B------:R-:W-:Y:S01]  /*9310*/  FMUL.FTZ R24, R24, R5.reuse ;  /* 0x0000000518187220 */ /* 0x080fe20000410000 */
[----:B------:R-:W-:Y:S01]  /*9320*/  F2FP.SATFINITE.E4M3.F32.PACK_AB_MERGE_C R126, R145, R126, RZ ;  /* 0x0000007e917e723e */ /* 0x000fe200048070ff */
[-C--:B------:R-:W-:Y:S01]  /*9330*/  FMUL.FTZ R25, R25, R5.reuse ;  /* 0x0000000519197220 */ /* 0x080fe20000410000 */
[----:B------:R-:W-:Y:S01]  /*9340*/  F2FP.SATFINITE.E4M3.F32.PACK_AB_MERGE_C R130, R149, R130, RZ ;  /* 0x000000829582723e */ /* 0x000fe200048070ff */
[-C--:B------:R-:W-:Y:S01]  /*9350*/  FMUL.FTZ R28, R28, R5.reuse ;  /* 0x000000051c1c7220 */ /* 0x080fe20000410000 */
[----:B------:R-:W-:Y:S01]  /*9360*/  F2FP.SATFINITE.E4M3.F32.PACK_AB_MERGE_C R14, R163, R14, RZ ;  /* 0x0000000ea30e723e */ /* 0x000fe200048070ff */
[----:B------:R-:W-:Y:S01]  /*9370*/  SYNCS.ARRIVE.TRANS64.RED.A1T0 RZ, [UR6], RZ ;  /* 0x000000ffffff79a7 */ /* 0x000fe20008100406 */
        /* <DEDUP_REMOVED lines=92> */
[----:B------:R-:W-:-:S02]  /*9940*/  IMAD.MOV.U32 R5, RZ, RZ, R7 ;  /* 0x000000ffff057224 */ /* 0x000fc400078e0007 */
[----:B------:R-:W-:Y:S01]  /*9950*/  IMAD.MOV.U32 R4, RZ, RZ, R89 ;  /* 0x000000ffff047224 */ /* 0x000fe200078e0059 */
[----:B------:R-:W-:Y:S06]  /*9960*/  @P1 BRA `(.L_x_2163) ;  /* 0xffffffbc00781947 */ /* 0x000fec000383ffff */
.L_x_2152:
[----:B------:R-:W-:-:S13]  /*9970*/  ISETP.LE.AND P1, PT, RZ, UR55, PT ;  /* 0x00000037ff007c0c */ /* 0x000fda000bf23270 */
[----:B------:R-:W-:Y:S05]  /*9980*/  @!P1 BRA `(.L_x_2164) ;  /* 0x0000003400c09947 */ /* 0x000fea0003800000 */
[----:B------:R-:W-:Y:S01]  /*9990*/  IMAD.MOV.U32 R5, RZ, RZ, R7 ;  /* 0x000000ffff057224 */ /* 0x000fe200078e0007 */
[----:B------:R-:W-:Y:S01]  /*99a0*/  UMOV UR49, UR44 ;  /* 0x0000002c00317c82 */ /* 0x000fe20008000000 */
[----:B------:R-:W-:Y:S01]  /*99b0*/  IMAD.MOV.U32 R4, RZ, RZ, R89 ;  /* 0x000000ffff047224 */ /* 0x000fe200078e0059 */
[----:B------:R-:W-:-:S06]  /*99c0*/  UMOV UR48, UR43 ;  /* 0x0000002b00307c82 */ /* 0x000fcc0008000000 */
.L_x_2175:
[----:B------:R-:W-:Y:S01]  /*99d0*/  ISETP.NE.AND P2, PT, RZ, UR40, PT ;  /* 0x00000028ff007c0c */ /* 0x000fe2000bf45270 */
[----:B------:R-:W-:-:S04]  /*99e0*/  UISETP.NE.AND UP0, UPT, UR48, 0x1, UPT ;  /* 0x000000013000788c */ /* 0x000fc8000bf05270 */
[----:B------:R-:W-:-:S04]  /*99f0*/  USEL UR44, URZ, 0x1, UP0 ;  /* 0x000000013f2c7887 */ /* 0x000fc80008000000 */
[----:B------:R-:W-:-:S04]  /*9a00*/  ULOP3.LUT UR44, UR49, UR44, URZ, 0x3c, !UPT ;  /* 0x0000002c312c7292 */ /* 0x000fc8000f8e3c3f */
[----:B------:R-:W-:Y:S08]  /*9a10*/  @P2 BRA `(.L_x_2165) ;  /* 0x0000000000382947 */ /* 0x000ff00003800000 */
[----:B------:R-:W-:Y:S05]  /*9a20*/  @!P0 BRA `(.L_x_2166) ;  /* 0x0000000000048947 */ /* 0x000fea0003800000 */
[----:B------:R-:W-:Y:S01]  /*9a30*/  BPT.TRAP 0x1 ;  /* 0x000000040000795c */ /* 0x000fe20000300000 */
.L_x_2166:
        /* <DEDUP_REMOVED lines=9> */
.L_x_2167:
[----:B-1----:R-:W-:Y:S05]  /*9ad0*/  @P1 BRA `(.L_x_2165) ;  /* 0x0000000000081947 */ /* 0x002fea0003800000 */
[----:B------:R-:W1:Y:S02]  /*9ae0*/  SYNCS.PHASECHK.TRANS64.TRYWAIT P1, [UR6+0x29830], R6 ;  /* 0x02983006ff0075a7 */ /* 0x000e640008020146 */
[----:B-1----:R-:W-:Y:S05]  /*9af0*/  @!P1 BRA `(.L_x_2168) ;  /* 0x000000b800809947 */ /* 0x002fea0003800000 */
.L_x_2165:
        /* <DEDUP_REMOVED lines=191> */
.L_x_2170:
[----:B------:R-:W-:Y:S01]  /*a6f0*/  ULEA UR6, UR48, UR41, 0x3 ;  /* 0x0000002930067291 */ /* 0x000fe2000f8e183f */
[----:B------:R-:W-:-:S05]  /*a700*/  IMAD.U32 R6, RZ, RZ, UR49 ;  /* 0x00000031ff067e24 */ /* 0x000fca000f8e00ff */
[----:B------:R-:W-:-:S04]  /*a710*/  SHF.L.U32 R6, R6, 0x1f, RZ ;  /* 0x0000001f06067819 */ /* 0x000fc800000006ff */
[----:B------:R0:W1:Y:S01]  /*a720*/  SYNCS.PHASECHK.TRANS64.TRYWAIT P1, [UR6+0x29850], R6 ;  /* 0x02985006ff0075a7 */ /* 0x0000620008020146 */
[----:B------:R-:W-:Y:S05]  /*a730*/  @!P0 BRA `(.L_x_2171) ;  /* 0x0000000000048947 */ /* 0x000fea0003800000 */
[----:B------:R-:W-:Y:S01]  /*a740*/  BPT.TRAP 0x1 ;  /* 0x000000040000795c */ /* 0x000fe20000300000 */
.L_x_2171:
[----:B-1----:R-:W-:Y:S05]  /*a750*/  @P1 BRA `(.L_x_2169) ;  /* 0x0000000000081947 */ /* 0x002fea0003800000 */
[----:B------:R-:W1:Y:S02]  /*a760*/  SYNCS.PHASECHK.TRANS64.TRYWAIT P1, [UR6+0x29850], R6 ;  /* 0x02985006ff0075a7 */ /* 0x000e640008020146 */
[----:B-1----:R-:W-:Y:S05]  /*a770*/  @!P1 BRA `(.L_x_2172) ;  /* 0x000000ac00789947 */ /* 0x002fea0003800000 */
.L_x_2169:
        /* <DEDUP_REMOVED lines=36> */
.L_x_2173:
        /* <DEDUP_REMOVED lines=104> */
[----:B------:R-:W1:Y:S01]  /*b040*/  LDC R88, c[0x0][0x988] ;  /* 0x00026200ff587b82 */ /* 0x000e620000000800 */
[----:B------:R-:W-:-:S04]  /*b050*/  ULEA UR6, UR43, UR41, 0x3 ;  /* 0x000000292b067291 */ /* 0x000fc8000f8e183f */
[----:B------:R-:W-:Y:S01]  /*b060*/  UIADD3 UR6, UR6, 0x29840, URZ ;  /* 0x0002984006067890 */ /* 0x000fe2000fffe03f */
[----:B------:R-:W3:Y:S01]  /*b070*/  MUFU.TANH R165, R165 ;  /* 0x000000a500a57308 */ /* 0x000ee20000002400 */
[----:B--2---:R-:W-:Y:S02]  /*b080*/  FMNMX.FTZ R10, R21, R10, !PT ;  /* 0x0000000a150a7209 */ /* 0x004fe40007810000 */
[----:B------:R-:W-:-:S05]  /*b090*/  UPRMT UR6, UR39, 0x654, UR6 ;  /* 0x0000065427067896 */ /* 0x000fca0008000006 */
[----:B------:R-:W2:Y:S01]  /*b0a0*/  MUFU.TANH R155, R155 ;  /* 0x0000009b009b7308 */ /* 0x000ea20000002400 */
[----:B0-----:R-:W-:-:S03]  /*b0b0*/  FMNMX.FTZ R8, R163, R8, !PT ;  /* 0x00000008a3087209 */ /* 0x001fc60007810000 */
[----:B------:R-:W-:Y:S04]  /*b0c0*/  SYNCS.ARRIVE.TRANS64.RED.A1T0 RZ, [UR6], RZ ;  /* 0x000000ffffff79a7 */ /* 0x000fe80008100406 */
        /* <DEDUP_REMOVED lines=144> */
[----:B------:R-:W-:Y:S01]  /*b9d0*/  FFMA.FTZ R96, R98, R88, -R112 ;  /* 0x0000005862607223 */ /* 0x000fe20000010870 */
[----:B------:R-:W-:-:S01]  /*b9e0*/  FADD.FTZ R5, -R7, R5 ;  /* 0x0000000507057221 */ /* 0x000fc20000010100 */
[-C--:B------:R-:W-:Y:S01]  /*b9f0*/  FFMA.FTZ R98, R7, R88.reuse, -8 ;  /* 0xc100000007627423 */ /* 0x080fe20000010058 */
[-C--:B------:R-:W-:Y:S01]  /*ba00*/  FMUL.FTZ R4, R4, R88.reuse ;  /* 0x0000005804047220 */ /* 0x080fe20000410000 */
[-C--:B------:R-:W-:Y:S01]  /*ba10*/  FFMA.FTZ R169, R169, R88.reuse, -R112 ;  /* 0x00000058a9a97223 */ /* 0x080fe20000010870 */
[-C--:B------:R-:W-:Y:S01]  /*ba20*/  FMUL.FTZ R5, R5, R88.reuse ;  /* 0x0000005805057220 */ /* 0x080fe20000410000 */
[-C--:B------:R-:W-:Y:S01]  /*ba30*/  FFMA.FTZ R6, R6, R88.reuse, -R98 ;  /* 0x0000005806067223 */ /* 0x080fe20000010862 */
[----:B------:R-:W-:-:S01]  /*ba40*/  FFMA.FTZ R8, R153, R88, -R112 ;  /* 0x0000005899087223 */ /* 0x000fc20000010870 */
[-C--:B------:R-:W-:Y:S01]  /*ba50*/  FFMA.FTZ R9, R9, R88.reuse, -R98 ;  /* 0x0000005809097223 */ /* 0x080fe20000010862 */
[----:B------:R-:W-:Y:S01]  /*ba60*/  MUFU.EX2 R4, R4 ;  /* 0x0000000400047308 */ /* 0x000fe20000000800 */
[----:B------:R-:W-:-:S01]  /*ba70*/  FFMA.FTZ R10, R171, R88, -R112 ;  /* 0x00000058ab0a7223 */ /* 0x000fc20000010870 */
[-C--:B------:R-:W-:Y:S01]  /*ba80*/  FFMA.FTZ R11, R11, R88.reuse, -R98 ;  /* 0x000000580b0b7223 */ /* 0x080fe20000010862 */
[----:B------:R-:W-:-:S01]  /*ba90*/  FFMA.FTZ R114, R199, R88, -R112 ;  /* 0x00000058c7727223 */ /* 0x000fc20000010870 */
[-CC-:B------:R-:W-:Y:S01]  /*baa0*/  FFMA.FTZ R153, R173, R88.reuse, -R112.reuse ;  /* 0x00000058ad997223 */ /* 0x180fe20000010870 */
[----:B------:R-:W-:-:S01]  /*bab0*/  FFMA.FTZ R199, R100, R88, -R112 ;  /* 0x0000005864c77223 */ /* 0x000fc20000010870 */
[-C--:B------:R-:W-:Y:S01]  /*bac0*/  FFMA.FTZ R100, R13, R88.reuse, -R98 ;  /* 0x000000580d647223 */ /* 0x080fe20000010862 */
[----:B------:R-:W-:-:S01]  /*bad0*/  FFMA.FTZ R12, R159, R88, -R112 ;  /* 0x000000589f0c7223 */ /* 0x000fc20000010870 */
[----:B------:R-:W0:Y:S01]  /*bae0*/  MUFU.EX2 R169, R169 ;  /* 0x000000a900a97308 */ /* 0x000e220000000800 */
        /* <DEDUP_REMOVED lines=9> */
[-CC-:B------:R-:W-:Y:S01]  /*bb80*/  FFMA.FTZ R102, R185, R88.reuse, -R112.reuse ;  /* 0x00000058b9667223 */ /* 0x180fe20000010870 */
[----:B------:R-:W-:-:S01]  /*bb90*/  FFMA.FTZ R161, R165, R88, -R112 ;  /* 0x00000058a5a17223 */ /* 0x000fc20000010870 */
[-C--:B------:R-:W-:Y:S01]  /*bba0*/  FFMA.FTZ R185, R108, R88.reuse, -R112 ;  /* 0x000000586cb97223 */ /* 0x080fe20000010870 */
[----:B------:R-:W-:-:S01]  /*bbb0*/  FFMA.FTZ R108, R157, R88, -R98 ;  /* 0x000000589d6c7223 */ /* 0x000fc20000010862 */
[-C--:B------:R-:W-:Y:S01]  /*bbc0*/  FFMA.FTZ R20, R167, R88.reuse, -R112 ;  /* 0x00000058a7147223 */ /* 0x080fe20000010870 */
        /* <DEDUP_REMOVED lines=18> */
[----:B-1----:R-:W-:-:S01]  /*bcf0*/  FFMA.FTZ R2, R5, R2, R6 ;  /* 0x0000000205027223 */ /* 0x002fc20000010006 */
[-CC-:B------:R-:W-:Y:S01]  /*bd00*/  FFMA.FTZ R120, R213, R88.reuse, -R112.reuse ;  /* 0x00000058d5787223 */ /* 0x180fe20000010870 */
[----:B------:R-:W-:-:S01]  /*bd10*/  FFMA.FTZ R173, R215, R88, -R112 ;  /* 0x00000058d7ad7223 */ /* 0x000fc20000010870 */
[-CC-:B------:R-:W-:Y:S01]  /*bd20*/  FFMA.FTZ R122, R217, R88.reuse, -R112.reuse ;  /* 0x00000058d97a7223 */ /* 0x180fe20000010870 */
[----:B------:R-:W-:-:S01]  /*bd30*/  FFMA.FTZ R175, R219, R88, -R112 ;  /* 0x00000058dbaf7223 */ /* 0x000fc20000010870 */
[-CC-:B------:R-:W-:Y:S01]  /*bd40*/  FFMA.FTZ R124, R221, R88.reuse, -R112.reuse ;  /* 0x00000058dd7c7223 */ /* 0x180fe20000010870 */
[----:B------:R-:W-:-:S01]  /*bd50*/  FFMA.FTZ R177, R223, R88, -R112 ;  /* 0x00000058dfb17223 */ /* 0x000fc20000010870 */
[----:B------:R-:W1:Y:S01]  /*bd60*/  MUFU.EX2 R10, R10 ;  /* 0x0000000a000a7308 */ /* 0x000e620000000800 */
        /* <DEDUP_REMOVED lines=28> */
[----:B------:R-:W-:-:S03]  /*bf30*/  FFMA.FTZ R101, R101, R88, -R98 ;  /* 0x0000005865657223 */ /* 0x000fc60000010862 */
        /* <DEDUP_REMOVED lines=10> */
[-CC-:B------:R-:W-:Y:S01]  /*bfe0*/  FFMA.FTZ R144, R107, R88.reuse, -R98.reuse ;  /* 0x000000586b907223 */ /* 0x180fe20000010862 */
[----:B------:R-:W-:-:S05]  /*bff0*/  FFMA.FTZ R107, R109, R88, -R98 ;  /* 0x000000586d6b7223 */ /* 0x000fca0000010862 */
        /* <DEDUP_REMOVED lines=99> */
[----:B------:R-:W-:Y:S01]  /*c630*/  MUFU.EX2 R177, R177 ;  /* 0x000000b100b17308 */ /* 0x000fe20000000800 */
[----:B0-----:R-:W-:-:S07]  /*c640*/  FADD.FTZ R154, R124, R115 ;  /* 0x000000737c9a7221 */ /* 0x001fce0000010000 */
[----:B------:R-:W0:Y:S01]  /*c650*/  MUFU.EX2 R148, R148 ;  /* 0x0000009400947308 */ /* 0x000e220000000800 */
[----:B--2---:R-:W-:-:S07]  /*c660*/  FADD.FTZ R3, R109, R2 ;  /* 0x000000026d037221 */ /* 0x004fce0000010000 */
[----:B------:R-:W-:Y:S08]  /*c670*/  MUFU.EX2 R126, R126 ;  /* 0x0000007e007e7308 */ /* 0x000ff00000000800 */
[----:B------:R-:W1:Y:S01]  /*c680*/  MUFU.EX2 R111, R111 ;  /* 0x0000006f006f7308 */ /* 0x000e620000000800 */
[----:B0-----:R-:W-:-:S07]  /*c690*/  FADD.FTZ R2, R148, R3 ;  /* 0x0000000394027221 */ /* 0x001fce0000010000 */
[----:B------:R-:W-:Y:S08]  /*c6a0*/  MUFU.EX2 R179, R179 ;  /* 0x000000b300b37308 */ /* 0x000ff00000000800 */
[----:B------:R-:W0:Y:S01]  /*c6b0*/  MUFU.EX2 R150, R150 ;  /* 0x0000009600967308 */ /* 0x000e220000000800 */
[----:B-1----:R-:W-:-:S07]  /*c6c0*/  FADD.FTZ R3, R111, R2 ;  /* 0x000000026f037221 */ /* 0x002fce0000010000 */
[----:B------:R-:W-:Y:S08]  /*c6d0*/  MUFU.EX2 R128, R128 ;  /* 0x0000008000807308 */ /* 0x000ff00000000800 */
[----:B------:R-:W1:Y:S01]  /*c6e0*/  MUFU.EX2 R113, R113 ;  /* 0x0000007100717308 */ /* 0x000e620000000800 */
[----:B0-----:R-:W-:-:S07]  /*c6f0*/  FADD.FTZ R2, R150, R3 ;  /* 0x0000000396027221 */ /* 0x001fce0000010000 */
[----:B------:R-:W0:Y:S08]  /*c700*/  MUFU.EX2 R181, R181 ;  /* 0x000000b500b57308 */ /* 0x000e300000000800 */
[----:B------:R2:W-:Y:S01]  /*c710*/  MUFU.EX2 R156, R93 ;  /* 0x0000005d009c7308 */ /* 0x0005e20000000800 */
[----:B-1----:R-:W-:-:S07]  /*c720*/  FADD.FTZ R3, R113, R2 ;  /* 0x0000000271037221 */ /* 0x002fce0000010000 */
[----:B------:R-:W1:Y:S01]  /*c730*/  MUFU.EX2 R152, R152 ;  /* 0x0000009800987308 */ /* 0x000e620000000800 */
[----:B--2---:R-:W-:-:S04]  /*c740*/  FADD.FTZ R93, R177, R154 ;  /* 0x0000009ab15d7221 */ /* 0x004fc80000010000 */
[----:B------:R-:W-:-:S03]  /*c750*/  FADD.FTZ R154, R126, R93 ;  /* 0x0000005d7e9a7221 */ /* 0x000fc60000010000 */
[----:B------:R-:W2:Y:S01]  /*c760*/  MUFU.EX2 R104, R104 ;  /* 0x0000006800687308 */ /* 0x000ea20000000800 */
[----:B------:R-:W-:-:S04]  /*c770*/  FADD.FTZ R93, R179, R154 ;  /* 0x0000009ab35d7221 */ /* 0x000fc80000010000 */
[----:B------:R-:W-:-:S03]  /*c780*/  FADD.FTZ R154, R128, R93 ;  /* 0x0000005d809a7221 */ /* 0x000fc60000010000 */
[----:B------:R-:W3:Y:S01]  /*c790*/  MUFU.EX2 R185, R185 ;  /* 0x000000b900b97308 */ /* 0x000ee20000000800 */
[----:B0-----:R-:W-:-:S01]  /*c7a0*/  FADD.FTZ R93, R181, R154 ;  /* 0x0000009ab55d7221 */ /* 0x001fc20000010000 */
[----:B-1----:R-:W-:-:S04]  /*c7b0*/  FADD.FTZ R3, R152, R3 ;  /* 0x0000000398037221 */ /* 0x002fc80000010000 */
[----:B------:R-:W-:Y:S02]  /*c7c0*/  FADD.FTZ R3, R156, R3 ;  /* 0x000000039c037221 */ /* 0x000fe40000010000 */
[----:B------:R-:W0:Y:S01]  /*c7d0*/  MUFU.EX2 R95, R95 ;  /* 0x0000005f005f7308 */ /* 0x000e220000000800 */
[----:B--2---:R-:W-:-:S07]  /*c7e0*/  FADD.FTZ R2, R104, R93 ;  /* 0x0000005d68027221 */ /* 0x004fce0000010000 */
[----:B------:R-:W1:Y:S01]  /*c7f0*/  MUFU.EX2 R94, R94 ;  /* 0x0000005e005e7308 */ /* 0x000e620000000800 */
[----:B---3--:R-:W-:-:S07]  /*c800*/  FADD.FTZ R93, R185, R2 ;  /* 0x00000002b95d7221 */ /* 0x008fce0000010000 */
        /* <DEDUP_REMOVED lines=18> */
.L_x_2174:
        /* <DEDUP_REMOVED lines=14> */
[-C--:B------:R-:W-:Y:S01]  /*ca10*/  FMUL.FTZ R24, R24, R4.reuse ;  /* 0x0000000418187220 */ /* 0x080fe20000410000 */
[----:B------:R-:W-:Y:S01]  /*ca20*/  F2FP.SATFINITE.E4M3.F32.PACK_AB_MERGE_C R130, R112, R21, R130 ;  /* 0x000000157082723e */ /* 0x000fe20004807082 */
[----:B------:R-:W-:Y:S01]  /*ca30*/  FMUL.FTZ R25, R25, R4 ;  /* 0x0000000419197220 */ /* 0x000fe20000410000 */
[----:B------:R-:W-:Y:S01]  /*ca40*/  F2FP.SATFINITE.E4M3.F32.PACK_AB_MERGE_C R127, R123, R136, R127 ;  /* 0x000000887b7f723e */ /* 0x000fe2000480707f */
        /* <DEDUP_REMOVED lines=98> */
[----:B------:R-:W-:Y:S01]  /*d070*/  F2FP.SATFINITE.E4M3.F32.PACK_AB_MERGE_C R171, R99, R91, R98 ;  /* 0x0000005b63ab723e */ /* 0x000fe20004807062 */
[----:B------:R-:W-:Y:S06]  /*d080*/  @P1 BRA `(.L_x_2175) ;  /* 0xffffffc800501947 */ /* 0x000fec000383ffff */
.L_x_2164:
[----:B------:R-:W-:Y:S06]  /*d090*/  BAR.ARV 0x8, 0x180 ;  /* 0x0206000000007b1d */ /* 0x000fec0000002000 */
[----:B------:R-:W-:Y:S05]  /*d0a0*/  @!P0 BRA `(.L_x_2176) ;  /* 0x0000000000048947 */ /* 0x000fea0003800000 */
[----:B------:R-:W-:Y:S01]  /*d0b0*/  BPT.TRAP 0x1 ;  /* 0x000000040000795c */ /* 0x000fe20000300000 */
.L_x_2176:
[----:B------:R-:W-:Y:S01]  /*d0c0*/  ULEA UR9, UR43, UR41, 0x3 ;  /* 0x000000292b097291 */ /* 0x000fe2000f8e183f */
[----:B------:R-:W-:-:S05]  /*d0d0*/  IMAD.U32 R0, RZ, RZ, UR44 ;  /* 0x0000002cff007e24 */ /* 0x000fca000f8e00ff */
[----:B------:R-:W-:-:S04]  /*d0e0*/  SHF.L.U32 R0, R0, 0x1f, RZ ;  /* 0x0000001f00007819 */ /* 0x000fc800000006ff */
[----:B------:R0:W1:Y:S01]  /*d0f0*/  SYNCS.PHASECHK.TRANS64.TRYWAIT P1, [UR9+0x29850], R0 ;  /* 0x02985000ff0075a7 */ /* 0x0000620008020149 */
[----:B------:R-:W-:Y:S05]  /*d100*/  @!P0 BRA `(.L_x_2177) ;  /* 0x0000000000048947 */ /* 0x000fea0003800000 */
[----:B------:R-:W-:Y:S01]  /*d110*/  BPT.TRAP 0x1 ;  /* 0x000000040000795c */ /* 0x000fe20000300000 */
.L_x_2177:
[----:B-1----:R-:W-:Y:S05]  /*d120*/  @P1 BRA `(.L_x_2178) ;  /* 0x0000000000081947 */ /* 0x002fea0003800000 */
[----:B------:R-:W1:Y:S02]  /*d130*/  SYNCS.PHASECHK.TRANS64.TRYWAIT P1, [UR9+0x29850], R0 ;  /* 0x02985000ff0075a7 */ /* 0x000e640008020149 */
[----:B-1----:R-:W-:Y:S05]  /*d140*/  @!P1 BRA `(.L_x_2179) ;  /* 0x00000084001c9947 */ /* 0x002fea0003800000 */
.L_x_2178:
        /* <DEDUP_REMOVED lines=22> */
[----:B------:R-:W-:Y:S02]  /*d2b0*/  @UP0 USHF.R.S32.HI UR6, URZ, 0x1f, UR42 ;  /* 0x0000001f3f060899 */ /* 0x000fe4000801142a */
[----:B------:R-:W-:Y:S02]  /*d2c0*/  @UP0 USHF.R.S32.HI UR7, URZ, 0x1f, UR38 ;  /* 0x0000001f3f070899 */ /* 0x000fe40008011426 */
[----:B------:R-:W-:-:S04]  /*d2d0*/  @UP0 UIMAD UR6, UR6, UR12, URZ ;  /* 0x0000000c060602a4 */ /* 0x000fc8000f8e023f */
        /* <DEDUP_REMOVED lines=11> */
[----:B-1----:R-:W-:Y:S01]  /*d390*/  IMAD.U32 R5, RZ, RZ, UR7 ;  /* 0x00000007ff057e24 */ /* 0x002fe2000f8e00ff */
[----:B------:R-:W-:Y:S02]  /*d3a0*/  UMOV UR7, 0xc0000010 ;  /* 0xc000001000077882 */ /* 0x000fe40000000000 */
[----:B------:R-:W-:Y:S02]  /*d3b0*/  UMOV UR6, UR4 ;  /* 0x0000000400067c82 */ /* 0x000fe40008000000 */
[----:B------:R1:W2:Y:S01]  /*d3c0*/  @P1 LDG.E R6, desc[UR50][R4.64] ;  /* 0x0000003204061981 */ /* 0x0002a2000c1e1900 */
[----:B------:R-:W-:Y:S02]  /*d3d0*/  WARPGROUP.DEPBAR.LE gsb0, 0x0 ;  /* 0x00008000000079c5 */ /* 0x000fe40000010000 */
[----:B------:R-:W-:-:S06]  /*d3e0*/  WARPGROUP.ARRIVE ;  /* 0x00000000000079c5 */ /* 0x000fcc0000000000 */
[----:B------:R-:W-:Y:S01]  /*d3f0*/  QGMMA.64x128x32.F32.E4M3.E4M3 R24, R176, gdesc[UR4], R24, gsb0 ;  /* 0x01e00004b0187df3 */ /* 0x000fe20008000818 */
[----:B------:R-:W-:Y:S01]  /*d400*/  UIADD3 UR4, UR8, 0x300, URZ ;  /* 0x0000030008047890 */ /* 0x000fe2000fffe03f */
[----:B------:R-:W-:-:S06]  /*d410*/  UMOV UR7, 0xc0000010 ;  /* 0xc000001000077882 */ /* 0x000fcc0000000000 */
[----:B------:R-:W-:Y:S01]  /*d420*/  UMOV UR6, UR4 ;  /* 0x0000000400067c82 */ /* 0x000fe20008000000 */
[----:B------:R-:W-:Y:S01]  /*d430*/  UIADD3 UR8, UR8, 0x400, URZ ;  /* 0x0000040008087890 */ /* 0x000fe2000fffe03f */
[----:B0-----:R-:W0:Y:S04]  /*d440*/  SHFL.BFLY PT, R0, R3, 0x2, 0x1f ;  /* 0x0c401f0003007f89 */ /* 0x001e2800000e0000 */
[----:B------:R-:W3:Y:S01]  /*d450*/  SHFL.BFLY PT, R9, R2, 0x2, 0x1f ;  /* 0x0c401f0002097f89 */ /* 0x000ee200000e0000 */
[----:B------:R-:W-:Y:S02]  /*d460*/  WARPGROUP.DEPBAR.LE gsb0, 0x0 ;  /* 0x00008000000079c5 */ /* 0x000fe40000010000 */
[----:B------:R-:W-:-:S06]  /*d470*/  WARPGROUP.ARRIVE ;  /* 0x00000000000079c5 */ /* 0x000fcc0000000000 */
[----:B------:R-:W-:Y:S01]  /*d480*/  QGMMA.64x128x32.F32.E4M3.E4M3 R24, R172, gdesc[UR4], R24, gsb0 ;  /* 0x01e00004ac187df3 */ /* 0x000fe20008000818 */
[----:B------:R-:W-:Y:S01]  /*d490*/  UMOV UR6, UR8 ;  /* 0x0000000800067c82 */ /* 0x000fe20008000000 */
[----:B------:R-:W-:Y:S01]  /*d4a0*/  UMOV UR7, 0xc0000010 ;  /* 0xc000001000077882 */ /* 0x000fe20000000000 */
[----:B0-----:R-:W-:-:S01]  /*d4b0*/  FADD.FTZ R0, R0, R3 ;  /* 0x0000000300007221 */ /* 0x001fc20000010000 */
[----:B---3--:R-:W-:-:S04]  /*d4c0*/  FADD.FTZ R9, R9, R2 ;  /* 0x0000000209097221 */ /* 0x008fc80000010000 */
[----:B-1----:R-:W0:Y:S04]  /*d4d0*/  SHFL.BFLY PT, R5, R0, 0x1, 0x1f ;  /* 0x0c201f0000057f89 */ /* 0x002e2800000e0000 */
        /* <DEDUP_REMOVED lines=31> */
.L_x_2180:
        /* <DEDUP_REMOVED lines=16> */
[-C--:B------:R-:W-:Y:S01]  /*d7d0*/  FMUL.FTZ R57, R26, R96.reuse ;  /* 0x000000601a397220 */ /* 0x080fe20000410000 */
[-C--:B------:R-:W-:Y:S01]  /*d7e0*/  FMUL.FTZ R49, R27, R96.reuse ;  /* 0x000000601b317220 */ /* 0x080fe20000410000 */
[-C--:B------:R-:W-:Y:S01]  /*d7f0*/  FMUL.FTZ R48, R30, R96.reuse ;  /* 0x000000601e307220 */ /* 0x080fe20000410000 */
[-C--:B------:R-:W-:Y:S01]  /*d800*/  FMUL.FTZ R40, R31, R96.reuse ;  /* 0x000000601f287220 */ /* 0x080fe20000410000 */
[-C--:B------:R-:W-:Y:S01]  /*d810*/  FMUL.FTZ R41, R34, R96.reuse ;  /* 0x0000006022297220 */ /* 0x080fe20000410000 */
        /* <DEDUP_REMOVED lines=53> */
.L_x_2144:
        /* <DEDUP_REMOVED lines=26> */
[----:B------:R-:W-:Y:S01]  /*dd10*/  F2FP.BF16.F32.PACK_AB R27, R54, R27 ;  /* 0x0000001b361b723e */ /* 0x000fe200000010ff */
[----:B0-----:R-:W-:Y:S01]  /*dd20*/  IMAD.SHL.U32 R24, R35, 0x4, RZ ;  /* 0x0000000423187824 */ /* 0x001fe200078e00ff */
        /* <DEDUP_REMOVED lines=15> */
[----:B------:R-:W-:Y:S01]  /*de20*/  F2FP.BF16.F32.PACK_AB R89, R88, R89 ;  /* 0x000000595859723e */ /* 0x000fe200000010ff */
[----:B------:R-:W-:Y:S01]  /*de30*/  USHF.R.S32.HI UR12, URZ, 0x1f, UR38 ;  /* 0x0000001f3f0c7899 */ /* 0x000fe20008011426 */
[----:B------:R-:W-:Y:S01]  /*de40*/  LOP3.LUT R24, R24, 0xc, RZ, 0xc0, !PT ;  /* 0x0000000c18187812 */ /* 0x000fe200078ec0ff */
[----:B------:R-:W-:Y:S01]  /*de50*/  ULDC.64 UR8, c[0x0][0xb90] ;  /* 0x0002e40000087ab9 */ /* 0x000fe20000000a00 */
[----:B------:R-:W-:Y:S01]  /*de60*/  USHF.R.S32.HI UR13, URZ, 0x1f, UR42 ;  /* 0x0000001f3f0d7899 */ /* 0x000fe2000801142a */
[----:B------:R-:W-:Y:S01]  /*de70*/  BAR.SYNC.DEFER_BLOCKING 0x1, 0x100 ;  /* 0x0044000000007b1d */ /* 0x000fe20000010000 */
[----:B------:R-:W-:-:S05]  /*de80*/  IADD3 R24, P0, R24, UR6, RZ ;  /* 0x0000000618187c10 */ /* 0x000fca000ff1e0ff */
[----:B------:R-:W-:Y:S01]  /*de90*/  IMAD.X R25, RZ, RZ, UR7, P0 ;  /* 0x00000007ff197e24 */ /* 0x000fe200080e06ff */
[----:B------:R-:W-:-:S04]  /*dea0*/  ULDC.64 UR10, c[0x0][0xb98] ;  /* 0x0002e600000a7ab9 */ /* 0x000fc80000000a00 */
[----:B------:R0:W2:Y:S01]  /*deb0*/  LDG.E.CONSTANT R24, desc[UR50][R24.64] ;  /* 0x0000003218187981 */ /* 0x0000a2000c1e9900 */
[----:B------:R-:W-:Y:S02]  /*dec0*/  UIMAD UR5, UR12, UR8, URZ ;  /* 0x000000080c0572a4 */ /* 0x000fe4000f8e023f */
[----:B------:R-:W-:Y:S01]  /*ded0*/  UIMAD.WIDE.U32 UR6, UR38, UR8, URZ ;  /* 0x00000008260672a5 */ /* 0x000fe2000f8e003f */
[----:B------:R-:W1:Y:S01]  /*dee0*/  S2R R34, SR_SWINHI ;  /* 0x0000000000227919 */ /* 0x000e620000002f00 */
[----:B------:R-:W-:Y:S02]  /*def0*/  UIMAD UR5, UR38, UR9, UR5 ;  /* 0x00000009260572a4 */ /* 0x000fe4000f8e0205 */
[----:B------:R-:W-:Y:S02]  /*df00*/  UIMAD UR8, UR13, UR10, URZ ;  /* 0x0000000a0d0872a4 */ /* 0x000fe4000f8e023f */
[----:B------:R-:W-:Y:S01]  /*df10*/  UIADD3 UR7, UR7, UR5, URZ ;  /* 0x0000000507077290 */ /* 0x000fe2000fffe03f */
[----:B0-----:R-:W-:Y:S01]  /*df20*/  LOP3.LUT P0, R25, R35, 0x3, RZ, 0xc0, !PT ;  /* 0x0000000323197812 */ /* 0x001fe2000780c0ff */
[----:B------:R-:W-:-:S02]  /*df30*/  UIMAD UR8, UR42, UR11, UR8 ;  /* 0x0000000b2a0872a4 */ /* 0x000fc4000f8e0208 */
[----:B------:R-:W-:Y:S01]  /*df40*/  UIMAD.WIDE.U32 UR6, UR42, UR10, UR6 ;  /* 0x0000000a2a0672a5 */ /* 0x000fe2000f8e0006 */
[----:B------:R-:W-:Y:S01]  /*df50*/  ISETP.EQ.OR P0, PT, R25, 0x3, !P0 ;  /* 0x000000031900780c */ /* 0x000fe20004702670 */
[----:B------:R-:W-:Y:S01]  /*df60*/  ULDC UR5, c[0x0][0xa88] ;  /* 0x0002a20000057ab9 */ /* 0x000fe20000000800 */
[----:B------:R-:W-:Y:S02]  /*df70*/  ULDC.64 UR10, c[0x0][0xaf0] ;  /* 0x0002bc00000a7ab9 */ /* 0x000fe40000000a00 */
[----:B------:R-:W-:Y:S02]  /*df80*/  SEL R61, R7, R6, P0 ;  /* 0x00000006073d7207 */ /* 0x000fe40000000000 */
[----:B------:R-:W-:Y:S02]  /*df90*/  SEL R58, R6, R7, P0 ;  /* 0x00000007063a7207 */ /* 0x000fe40000000000 */
[----:B------:R-:W-:Y:S02]  /*dfa0*/  SEL R55, R29, R28, P0 ;  /* 0x0000001c1d377207 */ /* 0x000fe40000000000 */
[----:B------:R-:W-:Y:S01]  /*dfb0*/  SEL R52, R28, R29, P0 ;  /* 0x0000001d1c347207 */ /* 0x000fe20000000000 */
[----:B------:R-:W-:Y:S01]  /*dfc0*/  IMAD R29, R23, 0x40, R16 ;  /* 0x00000040171d7824 */ /* 0x000fe200078e0210 */
[----:B------:R-:W-:-:S02]  /*dfd0*/  SEL R65, R31, R30, P0 ;  /* 0x0000001e1f417207 */ /* 0x000fc40000000000 */
[----:B------:R-:W-:Y:S02]  /*dfe0*/  SEL R62, R30, R31, P0 ;  /* 0x0000001f1e3e7207 */ /* 0x000fe40000000000 */
[----:B------:R-:W0:Y:S01]  /*dff0*/  LDC R30, c[0x0][0xbe8] ;  /* 0x0002fa00ff1e7b82 */ /* 0x000e220000000800 */
[----:B------:R-:W-:Y:S02]  /*e000*/  SEL R73, R9, R8, P0 ;  /* 0x0000000809497207 */ /* 0x000fe40000000000 */
[----:B------:R-:W-:Y:S02]  /*e010*/  SEL R70, R8, R9, P0 ;  /* 0x0000000908467207 */ /* 0x000fe40000000000 */
[----:B------:R-:W-:Y:S02]  /*e020*/  SEL R67, R27, R26, P0 ;  /* 0x0000001a1b437207 */ /* 0x000fe40000000000 */
[----:B------:R-:W-:Y:S02]  /*e030*/  MOV R4, R3 ;  /* 0x0000000300047202 */ /* 0x000fe40000000f00 */
[----:B-1----:R-:W-:-:S02]  /*e040*/  MOV R5, R34 ;  /* 0x0000002200057202 */ /* 0x002fc40000000f00 */
[----:B------:R-:W-:Y:S02]  /*e050*/  SEL R64, R26, R27, P0 ;  /* 0x0000001b1a407207 */ /* 0x000fe40000000000 */
[----:B------:R-:W-:Y:S01]  /*e060*/  SEL R57, R15, R14, P0 ;  /* 0x0000000e0f397207 */ /* 0x000fe20000000000 */
[--C-:B------:R-:W-:Y:S01]  /*e070*/  IMAD.WIDE R6, R191, 0x2, R4.reuse ;  /* 0x00000002bf067825 */ /* 0x100fe200078e0204 */
[----:B------:R-:W-:Y:S02]  /*e080*/  SEL R54, R14, R15, P0 ;  /* 0x0000000f0e367207 */ /* 0x000fe40000000000 */
[----:B------:R-:W-:Y:S01]  /*e090*/  SEL R69, R21, R20, P0 ;  /* 0x0000001415457207 */ /* 0x000fe20000000000 */
[----:B------:R-:W-:Y:S01]  /*e0a0*/  IMAD.WIDE R28, R29, 0x2, R4 ;  /* 0x000000021d1c7825 */ /* 0x000fe200078e0204 */
[C---:B------:R-:W-:Y:S02]  /*e0b0*/  IADD3 R43, P6, R6.reuse, 0x4060, RZ ;  /* 0x00004060062b7810 */ /* 0x040fe40007fde0ff */
[----:B------:R-:W-:-:S02]  /*e0c0*/  IADD3 R5, P2, R6, 0x20, RZ ;  /* 0x0000002006057810 */ /* 0x000fc40007f5e0ff */
[----:B------:R-:W-:Y:S02]  /*e0d0*/  LOP3.LUT R42, R43, 0x380, RZ, 0xc0, !PT ;  /* 0x000003802b2a7812 */ /* 0x000fe400078ec0ff */
[----:B------:R-:W-:Y:S01]  /*e0e0*/  SEL R66, R20, R21, P0 ;  /* 0x0000001514427207 */ /* 0x000fe20000000000 */
[--C-:B------:R-:W-:Y:S01]  /*e0f0*/  IMAD.X R35, RZ, RZ, R7.reuse, P2 ;  /* 0x000000ffff237224 */ /* 0x100fe200010e0607 */
[----:B------:R-:W-:Y:S02]  /*e100*/  SHF.R.U64 R42, R42, 0x3, RZ ;  /* 0x000000032a2a7819 */ /* 0x000fe400000012ff */
[----:B------:R-:W-:Y:S02]  /*e110*/  LOP3.LUT R4, R5, 0x380, RZ, 0xc0, !PT ;  /* 0x0000038005047812 */ /* 0x000fe400078ec0ff */
[----:B------:R-:W-:Y:S01]  /*e120*/  LOP3.LUT R42, R42, R43, RZ, 0x3c, !PT ;  /* 0x0000002b2a2a7212 */ /* 0x000fe200078e3cff */
[----:B------:R-:W-:Y:S01]  /*e130*/  IMAD.X R43, RZ, RZ, R7, P6 ;  /* 0x000000ffff2b7224 */ /* 0x000fe200030e0607 */
[----:B------:R-:W-:-:S02]  /*e140*/  IADD3 R9, P6, R6, 0x40, RZ ;  /* 0x0000004006097810 */ /* 0x000fc40007fde0ff */
[----:B------:R-:W-:Y:S02]  /*e150*/  IADD3 R15, P2, R28, 0x2000, RZ ;  /* 0x000020001c0f7810 */ /* 0x000fe40007f5e0ff */
[----:B------:R-:W-:Y:S01]  /*e160*/  LOP3.LUT R45, R6, 0x380, RZ, 0xc0, !PT ;  /* 0x00000380062d7812 */ /* 0x000fe200078ec0ff */
[----:B------:R-:W-:Y:S01]  /*e170*/  IMAD.X R27, RZ, RZ, R7, P6 ;  /* 0x000000ffff1b7224 */ /* 0x000fe200030e0607 */
[----:B------:R-:W-:Y:S02]  /*e180*/  IADD3 R21, P6, R28, 0x1000, RZ ;  /* 0x000010001c157810 */ /* 0x000fe40007fde0ff */
[----:B------:R-:W-:Y:S02]  /*e190*/  SHF.R.U64 R4, R4, 0x3, RZ ;  /* 0x0000000304047819 */ /* 0x000fe400000012ff */
[----:B------:R-:W-:Y:S02]  /*e1a0*/  LOP3.LUT R20, R21, 0x380, RZ, 0xc0, !PT ;  /* 0x0000038015147812 */ /* 0x000fe400078ec0ff */
[----:B------:R-:W-:-:S02]  /*e1b0*/  LOP3.LUT R14, R15, 0x380, RZ, 0xc0, !PT ;  /* 0x000003800f0e7812 */ /* 0x000fc400078ec0ff */
[----:B------:R-:W-:Y:S02]  /*e1c0*/  SEL R59, R11, R10, P0 ;  /* 0x0000000a0b3b7207 */ /* 0x000fe40000000000 */
[----:B------:R-:W-:Y:S02]  /*e1d0*/  SEL R56, R10, R11, P0 ;  /* 0x0000000b0a387207 */ /* 0x000fe40000000000 */
[----:B------:R-:W-:Y:S02]  /*e1e0*/  SHF.R.U64 R45, R45, 0x3, RZ ;  /* 0x000000032d2d7819 */ /* 0x000fe400000012ff */
[----:B------:R-:W-:Y:S02]  /*e1f0*/  IADD3 R11, P3, R6, 0x4000, RZ ;  /* 0x00004000060b7810 */ /* 0x000fe40007f7e0ff */
[----:B------:R-:W-:Y:S02]  /*e200*/  LOP3.LUT R34, R4, R5, RZ, 0x3c, !PT ;  /* 0x0000000504227212 */ /* 0x000fe400078e3cff */
[----:B------:R-:W-:-:S02]  /*e210*/  SHF.R.U64 R20, R20, 0x3, RZ ;  /* 0x0000000314147819 */ /* 0x000fc400000012ff */
[----:B------:R-:W-:Y:S02]  /*e220*/  SHF.R.U64 R14, R14, 0x3, RZ ;  /* 0x000000030e0e7819 */ /* 0x000fe400000012ff */
[----:B------:R-:W-:Y:S02]  /*e230*/  LOP3.LUT R4, R9, 0x380, RZ, 0xc0, !PT ;  /* 0x0000038009047812 */ /* 0x000fe400078ec0ff */
[----:B------:R-:W-:Y:S02]  /*e240*/  SEL R71, R13, R12, P0 ;  /* 0x0000000c0d477207 */ /* 0x000fe40000000000 */
[----:B------:R-:W-:Y:S02]  /*e250*/  SEL R68, R12, R13, P0 ;  /* 0x0000000d0c447207 */ /* 0x000fe40000000000 */
[C---:B------:R-:W-:Y:S02]  /*e260*/  IADD3 R13, P5, R6.reuse, 0x4040, RZ ;  /* 0x00004040060d7810 */ /* 0x040fe40007fbe0ff */
[----:B------:R-:W-:-:S02]  /*e270*/  IADD3 R10, P4, R6, 0x4020, RZ ;  /* 0x00004020060a7810 */ /* 0x000fc40007f9e0ff */
[----:B------:R-:W-:Y:S01]  /*e280*/  IADD3 R8, P1, R6, 0x60, RZ ;  /* 0x0000006006087810 */ /* 0x000fe20007f3e0ff */
[--C-:B------:R-:W-:Y:S01]  /*e290*/  IMAD.X R41, RZ, RZ, R7.reuse, P5 ;  /* 0x000000ffff297224 */ /* 0x100fe200028e0607 */
[----:B------:R-:W-:Y:S01]  /*e2a0*/  LOP3.LUT R44, R45, R6, RZ, 0x3c, !PT ;  /* 0x000000062d2c7212 */ /* 0x000fe200078e3cff */
[----:B------:R-:W-:Y:S01]  /*e2b0*/  IMAD.MOV.U32 R45, RZ, RZ, R7 ;  /* 0x000000ffff2d7224 */ /* 0x000fe200078e0007 */
[----:B------:R-:W-:Y:S02]  /*e2c0*/  LOP3.LUT R6, R11, 0x380, RZ, 0xc0, !PT ;  /* 0x000003800b067812 */ /* 0x000fe400078ec0ff */
[----:B------:R-:W-:Y:S01]  /*e2d0*/  LOP3.LUT R20, R20, R21, RZ, 0x3c, !PT ;  /* 0x0000001514147212 */ /* 0x000fe200078e3cff */
[--C-:B------:R-:W-:Y:S01]  /*e2e0*/  IMAD.X R21, RZ, RZ, R29.reuse, P6 ;  /* 0x000000ffff157224 */ /* 0x100fe200030e061d */
[----:B------:R-:W-:Y:S01]  /*e2f0*/  LOP3.LUT R14, R14, R15, RZ, 0x3c, !PT ;  /* 0x0000000f0e0e7212 */ /* 0x000fe200078e3cff */
[----:B------:R-:W-:Y:S01]  /*e300*/  IMAD.X R15, RZ, RZ, R29, P2 ;  /* 0x000000ffff0f7224 */ /* 0x000fe200010e061d */
[----:B------:R-:W-:-:S02]  /*e310*/  SHF.R.U64 R4, R4, 0x3, RZ ;  /* 0x0000000304047819 */ /* 0x000fc400000012ff */
[----:B------:R-:W-:Y:S02]  /*e320*/  IADD3 R31, P6, R28, 0x7000, RZ ;  /* 0x000070001c1f7810 */ /* 0x000fe40007fde0ff */
[----:B0-----:R-:W-:Y:S02]  /*e330*/  ISETP.NE.AND P2, PT, R30, 0x1, PT ;  /* 0x000000011e00780c */ /* 0x001fe40003f45270 */
[----:B------:R-:W-:Y:S02]  /*e340*/  SHF.R.U64 R6, R6, 0x3, RZ ;  /* 0x0000000306067819 */ /* 0x000fe400000012ff */
[----:B------:R-:W-:Y:S02]  /*e350*/  SEL R63, R48, R49, P0 ;  /* 0x00000031303f7207 */ /* 0x000fe40000000000 */
[----:B------:R-:W-:Y:S02]  /*e360*/  LOP3.LUT R26, R4, R9, RZ, 0x3c, !PT ;  /* 0x00000009041a7212 */ /* 0x000fe400078e3cff */
[----:B------:R-:W-:-:S02]  /*e370*/  SEL R48, R49, R48, P0 ;  /* 0x0000003031307207 */ /* 0x000fc40000000000 */
[----:B------:R-:W-:Y:S02]  /*e380*/  LOP3.LUT R4, R31, 0x380, RZ, 0xc0, !PT ;  /* 0x000003801f047812 */ /* 0x000fe400078ec0ff */
[----:B------:R-:W-:Y:S02]  /*e390*/  SEL R49, R38, R39, P0 ;  /* 0x0000002726317207 */ /* 0x000fe40000000000 */
[----:B------:R-:W-:Y:S01]  /*e3a0*/  SEL R60, R39, R38, P0 ;  /* 0x00000026273c7207 */ /* 0x000fe20000000000 */
[----:B------:R-:W-:Y:S01]  /*e3b0*/  IMAD.X R39, RZ, RZ, R7, P3 ;  /* 0x000000ffff277224 */ /* 0x000fe200018e0607 */
[----:B------:R-:W-:Y:S02]  /*e3c0*/  LOP3.LUT R38, R6, R11, RZ, 0x3c, !PT ;  /* 0x0000000b06267212 */ /* 0x000fe400078e3cff */
[----:B------:R-:W-:Y:S02]  /*e3d0*/  LOP3.LUT R6, R8, 0x380, RZ, 0xc0, !PT ;  /* 0x0000038008067812 */ /* 0x000fe400078ec0ff */
[----:B------:R-:W-:-:S02]  /*e3e0*/  SHF.R.U64 R4, R4, 0x3, RZ ;  /* 0x0000000304047819 */ /* 0x000fc400000012ff */
[----:B------:R-:W-:Y:S02]  /*e3f0*/  SHF.R.U64 R5, R6, 0x3, RZ ;  /* 0x0000000306057819 */ /* 0x000fe400000012ff */
[----:B------:R-:W-:Y:S02]  /*e400*/  LOP3.LUT R4, R4, R31, RZ, 0x3c, !PT ;  /* 0x0000001f04047212 */ /* 0x000fe400078e3cff */
[----:B------:R-:W0:Y:S01]  /*e410*/  @P2 LDC R31, c[0x0][0xbec] ;  /* 0x0002fb00ff1f2b82 */ /* 0x000e220000000800 */
[----:B------:R-:W-:Y:S02]  /*e420*/  SEL R53, R33, R32, P0 ;  /* 0x0000002021357207 */ /* 0x000fe40000000000 */
[----:B------:R-:W-:Y:S01]  /*e430*/  SEL R50, R32, R33, P0 ;  /* 0x0000002120327207 */ /* 0x000fe20000000000 */
[----:B------:R-:W-:Y:S01]  /*e440*/  IMAD.X R33, RZ, RZ, R7, P1 ;  /* 0x000000ffff217224 */ /* 0x000fe200008e0607 */
[----:B------:R-:W-:Y:S02]  /*e450*/  LOP3.LUT R32, R5, R8, RZ, 0x3c, !PT ;  /* 0x0000000805207212 */ /* 0x000fe400078e3cff */
[----:B------:R-:W-:-:S02]  /*e460*/  MOV R83, R44 ;  /* 0x0000002c00537202 */ /* 0x000fc40000000f00 */
[----:B------:R-:W-:Y:S02]  /*e470*/  MOV R82, R32 ;  /* 0x0000002000527202 */ /* 0x000fe40000000f00 */
[----:B------:R-:W1:Y:S01]  /*e480*/  @P2 LDC R32, c[0x0][0xbf0] ;  /* 0x0002fc00ff202b82 */ /* 0x000e620000000800 */
[----:B------:R-:W-:Y:S01]  /*e490*/  MOV R44, R34 ;  /* 0x00000022002c7202 */ /* 0x000fe20000000f00 */
[----:B------:R-:W-:Y:S01]  /*e4a0*/  VIADD R34, R18, UR37 ;  /* 0x0000002512227c36 */ /* 0x000fe20008000000 */
[----:B------:R-:W-:Y:S02]  /*e4b0*/  LOP3.LUT R12, R13, 0x380, RZ, 0xc0, !PT ;  /* 0x000003800d0c7812 */ /* 0x000fe400078ec0ff */
[----:B------:R-:W-:Y:S02]  /*e4c0*/  SEL R51, R37, R36, P0 ;  /* 0x0000002425337207 */ /* 0x000fe40000000000 */
[----:B------:R-:W-:Y:S01]  /*e4d0*/  SEL R46, R36, R37, P0 ;  /* 0x00000025242e7207 */ /* 0x000fe20000000000 */
[----:B------:R-:W-:Y:S01]  /*e4e0*/  IMAD.X R37, RZ, RZ, R7, P4 ;  /* 0x000000ffff257224 */ /* 0x000fe200020e0607 */
[----:B------:R-:W-:-:S02]  /*e4f0*/  SEL R25, R94, R93, P0 ;  /* 0x0000005d5e197207 */ /* 0x000fc40000000000 */
[----:B------:R-:W-:Y:S02]  /*e500*/  SEL R47, R90, R89, P0 ;  /* 0x000000595a2f7207 */ /* 0x000fe40000000000 */
[----:B------:R-:W-:Y:S01]  /*e510*/  MOV R45, R26 ;  /* 0x0000001a002d7202 */ /* 0x000fe20000000f00 */
[----:B0-----:R-:W-:Y:S01]  /*e520*/  @P2 IMAD.HI.U32 R27, R34, R31, RZ ;  /* 0x0000001f221b2227 */ /* 0x001fe200078e00ff */
[----:B------:R-:W-:Y:S02]  /*e530*/  SEL R94, R93, R94, P0 ;  /* 0x0000005e5d5e7207 */ /* 0x000fe40000000000 */
[----:B------:R-:W-:Y:S01]  /*e540*/  SEL R90, R89, R90, P0 ;  /* 0x0000005a595a7207 */ /* 0x000fe20000000000 */
[----:B------:R-:W-:Y:S01]  /*e550*/  IMAD.MOV.U32 R26, RZ, RZ, R34 ;  /* 0x000000ffff1a7224 */ /* 0x000fe200078e0022 */
[----:B------:R-:W-:Y:S02]  /*e560*/  LOP3.LUT R7, R10, 0x380, RZ, 0xc0, !PT ;  /* 0x000003800a077812 */ /* 0x000fe400078ec0ff */
[----:B------:R-:W-:-:S02]  /*e570*/  SHF.R.U64 R12, R12, 0x3, RZ ;  /* 0x000000030c0c7819 */ /* 0x000fc400000012ff */
[----:B------:R-:W-:Y:S02]  /*e580*/  SHF.R.U64 R7, R7, 0x3, RZ ;  /* 0x0000000307077819 */ /* 0x000fe400000012ff */
[----:B------:R-:W-:Y:S02]  /*e590*/  LOP3.LUT R40, R12, R13, RZ, 0x3c, !PT ;  /* 0x0000000d0c287212 */ /* 0x000fe400078e3cff */
[----:B------:R-:W-:Y:S02]  /*e5a0*/  IADD3 R13, P1, R28, 0x3000, RZ ;  /* 0x000030001c0d7810 */ /* 0x000fe40007f3e0ff */
[----:B------:R-:W-:Y:S02]  /*e5b0*/  LOP3.LUT R36, R7, R10, RZ, 0x3c, !PT ;  /* 0x0000000a07247212 */ /* 0x000fe400078e3cff */
[----:B-1----:R-:W-:Y:S02]  /*e5c0*/  @P2 SHF.R.U32.HI R26, RZ, R32, R27 ;  /* 0x00000020ff1a2219 */ /* 0x002fe4000001161b */
[----:B------:R-:W-:-:S02]  /*e5d0*/  LOP3.LUT R12, R13, 0x380, RZ, 0xc0, !PT ;  /* 0x000003800d0c7812 */ /* 0x000fc400078ec0ff */
[----:B------:R-:W-:Y:S01]  /*e5e0*/  MOV R80, R36 ;  /* 0x0000002400507202 */ /* 0x000fe20000000f00 */
[----:B------:R-:W-:Y:S01]  /*e5f0*/  IMAD.MOV R37, RZ, RZ, -R26 ;  /* 0x000000ffff257224 */ /* 0x000fe200078e0a1a */
[----:B------:R-:W-:Y:S02]  /*e600*/  SEL R75, R86, R87, P0 ;  /* 0x00000057564b7207 */ /* 0x000fe40000000000 */
[----:B------:R-:W-:Y:S01]  /*e610*/  SHF.R.U64 R12, R12, 0x3, RZ ;  /* 0x000000030c0c7819 */ /* 0x000fe200000012ff */
[----:B------:R-:W-:Y:S01]  /*e620*/  IMAD R37, R30, R37, R34 ;  /* 0x000000251e257224 */ /* 0x000fe200078e0222 */
[----:B------:R-:W-:Y:S02]  /*e630*/  SEL R86, R87, R86, P0 ;  /* 0x0000005657567207 */ /* 0x000fe40000000000 */
[----:B------:R-:W-:Y:S01]  /*e640*/  LOP3.LUT R12, R12, R13, RZ, 0x3c, !PT ;  /* 0x0000000d0c0c7212 */ /* 0x000fe200078e3cff */
[----:B------:R-:W-:Y:S01]  /*e650*/  IMAD.X R13, RZ, RZ, R29, P1 ;  /* 0x000000ffff0d7224 */ /* 0x000fe200008e061d */
[----:B------:R-:W-:-:S02]  /*e660*/  MOV R77, R42 ;  /* 0x0000002a004d7202 */ /* 0x000fc40000000f00 */
[----:B------:R-:W-:Y:S02]  /*e670*/  MOV R79, R40 ;  /* 0x00000028004f7202 */ /* 0x000fe40000000f00 */
[----:B------:R-:W-:Y:S01]  /*e680*/  MOV R27, UR8 ;  /* 0x00000008001b7c02 */ /* 0x000fe20008000f00 */
[----:B------:R-:W-:Y:S01]  /*e690*/  ULDC.64 UR8, c[0x0][0xae8] ;  /* 0x0002ba0000087ab9 */ /* 0x000fe20000000a00 */
[----:B------:R-:W-:Y:S02]  /*e6a0*/  IADD3 R40, P1, R26, UR6, RZ ;  /* 0x000000061a287c10 */ /* 0x000fe4000ff3e0ff */
[----:B------:R-:W-:Y:S02]  /*e6b0*/  SHF.R.S32.HI R36, RZ, 0x1f, R37 ;  /* 0x0000001fff247819 */ /* 0x000fe40000011425 */
[C---:B------:R-:W-:Y:S02]  /*e6c0*/  IADD3 R9, P4, R28.reuse, 0x5000, RZ ;  /* 0x000050001c097810 */ /* 0x040fe40007f9e0ff */
[----:B------:R-:W-:-:S02]  /*e6d0*/  IADD3 R11, P3, R28, 0x4000, RZ ;  /* 0x000040001c0b7810 */ /* 0x000fc40007f7e0ff */
[----:B------:R-:W-:Y:S02]  /*e6e0*/  LOP3.LUT R8, R9, 0x380, RZ, 0xc0, !PT ;  /* 0x0000038009087812 */ /* 0x000fe400078ec0ff */
[----:B------:R-:W-:Y:S02]  /*e6f0*/  LOP3.LUT R10, R11, 0x380, RZ, 0xc0, !PT ;  /* 0x000003800b0a7812 */ /* 0x000fe400078ec0ff */
[----:B------:R-:W-:Y:S02]  /*e700*/  MOV R81, R38 ;  /* 0x0000002600517202 */ /* 0x000fe40000000f00 */
[----:B------:R-:W-:Y:S02]  /*e710*/  SHF.R.U64 R8, R8, 0x3, RZ ;  /* 0x0000000308087819 */ /* 0x000fe400000012ff */
[----:B------:R-:W-:Y:S02]  /*e720*/  SHF.R.U64 R10, R10, 0x3, RZ ;  /* 0x000000030a0a7819 */ /* 0x000fe400000012ff */
[----:B------:R-:W-:Y:S01]  /*e730*/  LOP3.LUT R8, R8, R9, RZ, 0x3c, !PT ;  /* 0x0000000908087212 */ /* 0x000fe200078e3cff */
[--C-:B------:R-:W-:Y:S01]  /*e740*/  IMAD.X R9, RZ, RZ, R29.reuse, P4 ;  /* 0x000000ffff097224 */ /* 0x100fe200020e061d */
[----:B------:R-:W-:Y:S01]  /*e750*/  LOP3.LUT R10, R10, R11, RZ, 0x3c, !PT ;  /* 0x0000000b0a0a7212 */ /* 0x000fe200078e3cff */
[----:B------:R-:W-:Y:S01]  /*e760*/  IMAD.X R11, RZ, RZ, R29, P3 ;  /* 0x000000ffff0b7224 */ /* 0x000fe200018e061d */
[----:B------:R-:W-:-:S02]  /*e770*/  IADD3 R7, P5, R28, 0x6000, RZ ;  /* 0x000060001c077810 */ /* 0x000fc40007fbe0ff */
[----:B------:R-:W-:Y:S02]  /*e780*/  LOP3.LUT R5, R28, 0x380, RZ, 0xc0, !PT ;  /* 0x000003801c057812 */ /* 0x000fe400078ec0ff */
[----:B------:R-:W-:Y:S02]  /*e790*/  LOP3.LUT R6, R7, 0x380, RZ, 0xc0, !PT ;  /* 0x0000038007067812 */ /* 0x000fe400078ec0ff */
[----:B------:R-:W-:Y:S02]  /*e7a0*/  SHF.R.U64 R5, R5, 0x3, RZ ;  /* 0x0000000305057819 */ /* 0x000fe400000012ff */
[----:B------:R-:W-:Y:S02]  /*e7b0*/  SHF.R.U64 R6, R6, 0x3, RZ ;  /* 0x0000000306067819 */ /* 0x000fe400000012ff */
[----:B------:R-:W-:Y:S01]  /*e7c0*/  LOP3.LUT R28, R5, R28, RZ, 0x3c, !PT ;  /* 0x0000001c051c7212 */ /* 0x000fe200078e3cff */
[--C-:B------:R-:W-:Y:S01]  /*e7d0*/  IMAD.X R5, RZ, RZ, R29.reuse, P6 ;  /* 0x000000ffff057224 */ /* 0x100fe200030e061d */
[----:B------:R-:W-:Y:S01]  /*e7e0*/  LOP3.LUT R6, R6, R7, RZ, 0x3c, !PT ;  /* 0x0000000706067212 */ /* 0x000fe200078e3cff */
[----:B------:R-:W-:Y:S01]  /*e7f0*/  IMAD.X R7, RZ, RZ, R29, P5 ;  /* 0x000000ffff077224 */ /* 0x000fe200028e061d */
[----:B--2---:R-:W-:Y:S01]  /*e800*/  LOP3.LUT R31, R24, 0x2, RZ, 0x3c, !PT ;  /* 0x00000002181f7812 */ /* 0x004fe200078e3cff */
[----:B------:R-:W-:Y:S04]  /*e810*/  SHFL.IDX PT, R25, R25, R24, 0x1c1f ;  /* 0x001c1f1819197589 */ /* 0x000fe800000e0000 */
[----:B------:R-:W-:Y:S04]  /*e820*/  SHFL.IDX PT, R47, R47, R24, 0x1c1f ;  /* 0x001c1f182f2f7589 */ /* 0x000fe800000e0000 */
[----:B------:R-:W-:Y:S04]  /*e830*/  SHFL.IDX PT, R94, R94, R31, 0x1c1f ;  /* 0x001c1f1f5e5e7589 */ /* 0x000fe800000e0000 */
[----:B------:R-:W0:Y:S04]  /*e840*/  SHFL.IDX PT, R90, R90, R31, 0x1c1f ;  /* 0x001c1f1f5a5a7589 */ /* 0x000e2800000e0000 */
[----:B------:R-:W-:Y:S04]  /*e850*/  SHFL.IDX PT, R63, R63, R24, 0x1c1f ;  /* 0x001c1f183f3f7589 */ /* 0x000fe800000e0000 */
[----:B------:R-:W-:Y:S04]  /*e860*/  SHFL.IDX PT, R48, R48, R31, 0x1c1f ;  /* 0x001c1f1f30307589 */ /* 0x000fe800000e0000 */
[----:B------:R-:W-:Y:S04]  /*e870*/  SHFL.IDX PT, R51, R51, R24, 0x1c1f ;  /* 0x001c1f1833337589 */ /* 0x000fe800000e0000 */
[----:B------:R-:W1:Y:S04]  /*e880*/  SHFL.IDX PT, R46, R46, R31, 0x1c1f ;  /* 0x001c1f1f2e2e7589 */ /* 0x000e6800000e0000 */
[----:B------:R-:W-:Y:S04]  /*e890*/  SHFL.IDX PT, R49, R49, R24, 0x1c1f ;  /* 0x001c1f1831317589 */ /* 0x000fe800000e0000 */
[----:B------:R-:W2:Y:S01]  /*e8a0*/  SHFL.IDX PT, R60, R60, R31, 0x1c1f ;  /* 0x001c1f1f3c3c7589 */ /* 0x000ea200000e0000 */
[----:B0-----:R-:W-:-:S02]  /*e8b0*/  SEL R32, R47, R90, P0 ;  /* 0x0000005a2f207207 */ /* 0x001fc40000000000 */
[----:B------:R-:W-:Y:S01]  /*e8c0*/  SEL R34, R90, R47, P0 ;  /* 0x0000002f5a227207 */ /* 0x000fe20000000000 */
[----:B------:R-:W-:Y:S04]  /*e8d0*/  SHFL.IDX PT, R65, R65, R24, 0x1c1f ;  /* 0x001c1f1841417589 */ /* 0x000fe800000e0000 */
[----:B------:R-:W0:Y:S04]  /*e8e0*/  SHFL.IDX PT, R62, R62, R31, 0x1c1f ;  /* 0x001c1f1f3e3e7589 */ /* 0x000e2800000e0000 */
[----:B------:R-:W-:Y:S04]  /*e8f0*/  SHFL.IDX PT, R53, R53, R24, 0x1c1f ;  /* 0x001c1f1835357589 */ /* 0x000fe800000e0000 */
[----:B------:R-:W-:Y:S01]  /*e900*/  SHFL.IDX PT, R55, R55, R24, 0x1c1f ;  /* 0x001c1f1837377589 */ /* 0x000fe200000e0000 */
[----:B-1----:R-:W-:-:S03]  /*e910*/  SEL R38, R46, R51, P0 ;  /* 0x000000332e267207 */ /* 0x002fc60000000000 */
[----:B------:R-:W-:Y:S04]  /*e920*/  SHFL.IDX PT, R57, R57, R24, 0x1c1f ;  /* 0x001c1f1839397589 */ /* 0x000fe800000e0000 */
[----:B------:R-:W-:Y:S01]  /*e930*/  SHFL.IDX PT, R59, R59, R24, 0x1c1f ;  /* 0x001c1f183b3b7589 */ /* 0x000fe200000e0000 */
[----:B--2---:R-:W-:Y:S02]  /*e940*/  SEL R33, R49, R60, P0 ;  /* 0x0000003c31217207 */ /* 0x004fe40000000000 */
[----:B------:R-:W-:Y:S01]  /*e950*/  SEL R35, R60, R49, P0 ;  /* 0x000000313c237207 */ /* 0x000fe20000000000 */
[----:B------:R-:W-:Y:S04]  /*e960*/  SHFL.IDX PT, R42, R61, R24, 0x1c1f ;  /* 0x001c1f183d2a7589 */ /* 0x000fe800000e0000 */
[----:B------:R-:W-:Y:S01]  /*e970*/  SHFL.IDX PT, R67, R67, R24, 0x1c1f ;  /* 0x001c1f1843437589 */ /* 0x000fe200000e0000 */
[----:B0-----:R-:W-:-:S03]  /*e980*/  SEL R39, R62, R65, P0 ;  /* 0x000000413e277207 */ /* 0x001fc60000000000 */
[----:B------:R-:W-:Y:S04]  /*e990*/  SHFL.IDX PT, R69, R69, R24, 0x1c1f ;  /* 0x001c1f1845457589 */ /* 0x000fe800000e0000 */
[----:B------:R-:W-:Y:S04]  /*e9a0*/  SHFL.IDX PT, R71, R71, R24, 0x1c1f ;  /* 0x001c1f1847477589 */ /* 0x000fe800000e0000 */
[----:B------:R-:W-:Y:S04]  /*e9b0*/  SHFL.IDX PT, R73, R73, R24, 0x1c1f ;  /* 0x001c1f1849497589 */ /* 0x000fe800000e0000 */
[----:B------:R0:W-:Y:S04]  /*e9c0*/  SHFL.IDX PT, R75, R75, R24, 0x1c1f ;  /* 0x001c1f184b4b7589 */ /* 0x0001e800000e0000 */
[----:B------:R-:W-:Y:S04]  /*e9d0*/  SHFL.IDX PT, R50, R50, R31, 0x1c1f ;  /* 0x001c1f1f32327589 */ /* 0x000fe800000e0000 */
[----:B------:R-:W-:Y:S01]  /*e9e0*/  SHFL.IDX PT, R72, R64, R31, 0x1c1f ;  /* 0x001c1f1f40487589 */ /* 0x000fe200000e0000 */
[----:B0-----:R-:W-:-:S03]  /*e9f0*/  SHF.R.S32.HI R24, RZ, 0x1f, R26 ;  /* 0x0000001fff187819 */ /* 0x001fc6000001141a */
[----:B------:R-:W-:Y:S01]  /*ea00*/  SHFL.IDX PT, R52, R52, R31, 0x1c1f ;  /* 0x001c1f1f34347589 */ /* 0x000fe200000e0000 */
[----:B------:R-:W-:Y:S02]  /*ea10*/  SEL R26, R94, R25, P0 ;  /* 0x000000195e1a7207 */ /* 0x000fe40000000000 */
[----:B------:R-:W-:Y:S01]  /*ea20*/  IADD3.X R41, R24, UR7, R27, P1, !PT ;  /* 0x0000000718297c10 */ /* 0x000fe20008ffe41b */
[----:B------:R-:W-:Y:S01]  /*ea30*/  SHFL.IDX PT, R74, R66, R31, 0x1c1f ;  /* 0x001c1f1f424a7589 */ /* 0x000fe200000e0000 */
[----:B------:R-:W-:Y:S01]  /*ea40*/  ULDC.64 UR6, c[0x0][0xb88] ;  /* 0x0002e20000067ab9 */ /* 0x000fe20000000a00 */
[----:B------:R-:W-:Y:S01]  /*ea50*/  SEL R24, R25, R94, P0 ;  /* 0x0000005e19187207 */ /* 0x000fe20000000000 */
[----:B------:R-:W-:Y:S01]  /*ea60*/  IMAD R36, R36, UR6, RZ ;  /* 0x0000000624247c24 */ /* 0x000fe2000f8e02ff */
[----:B------:R-:W-:Y:S01]  /*ea70*/  SHFL.IDX PT, R54, R54, R31, 0x1c1f ;  /* 0x001c1f1f36367589 */ /* 0x000fe200000e0000 */
[----:B------:R-:W-:Y:S01]  /*ea80*/  SEL R25, R63, R48, P0 ;  /* 0x000000303f197207 */ /* 0x000fe20000000000 */
[C---:B------:R-:W-:Y:S01]  /*ea90*/  IMAD.WIDE.U32 R40, R37.reuse, UR6, R40 ;  /* 0x0000000625287c25 */ /* 0x040fe2000f8e0028 */
[----:B------:R-:W-:Y:S01]  /*eaa0*/  SEL R27, R48, R63, P0 ;  /* 0x0000003f301b7207 */ /* 0x000fe20000000000 */
[----:B------:R-:W-:Y:S01]  /*eab0*/  SHFL.IDX PT, R76, R68, R31, 0x1c1f ;  /* 0x001c1f1f444c7589 */ /* 0x000fe200000e0000 */
[----:B------:R-:W-:Y:S01]  /*eac0*/  LOP3.LUT P1, RZ, R188, 0x3, RZ, 0xc0, !PT ;  /* 0x00000003bcff7812 */ /* 0x000fe2000782c0ff */
[----:B------:R-:W-:Y:S01]  /*ead0*/  IMAD R47, R37, UR7, R36 ;  /* 0x00000007252f7c24 */ /* 0x000fe2000f8e0224 */
[----:B------:R-:W-:Y:S01]  /*eae0*/  SEL R36, R51, R46, P0 ;  /* 0x0000002e33247207 */ /* 0x000fe20000000000 */
[----:B------:R-:W0:Y:S01]  /*eaf0*/  SHFL.IDX PT, R56, R56, R31, 0x1c1f ;  /* 0x001c1f1f38387589 */ /* 0x000e2200000e0000 */
[----:B------:R-:W-:Y:S01]  /*eb00*/  VIADD R46, R190, UR37 ;  /* 0x00000025be2e7c36 */ /* 0x000fe20008000000 */
[----:B------:R-:W-:Y:S01]  /*eb10*/  ULDC.64 UR6, c[0x0][0xb50] ;  /* 0x0002d40000067ab9 */ /* 0x000fe20000000a00 */
[----:B------:R-:W-:Y:S01]  /*eb20*/  SEL R37, R65, R62, P0 ;  /* 0x0000003e41257207 */ /* 0x000fe20000000000 */
[----:B------:R-:W1:Y:S04]  /*eb30*/  SHFL.IDX PT, R78, R70, R31, 0x1c1f ;  /* 0x001c1f1f464e7589 */ /* 0x000e6800000e0000 */
[----:B------:R-:W2:Y:S04]  /*eb40*/  SHFL.IDX PT, R43, R58, R31, 0x1c1f ;  /* 0x001c1f1f3a2b7589 */ /* 0x000ea800000e0000 */
[----:B------:R3:W4:Y:S04]  /*eb50*/  SHFL.IDX PT, R86, R86, R31, 0x1c1f ;  /* 0x001c1f1f56567589 */ /* 0x00072800000e0000 */
[----:B------:R2:W-:Y:S04]  /*eb60*/  STSM.16.M88.4 [R83], R24 ;  /* 0x0000001853007844 */ /* 0x0005e80000000200 */
[----:B------:R4:W-:Y:S01]  /*eb70*/  STSM.16.M88.4 [R44], R32 ;  /* 0x000000202c007844 */ /* 0x0009e20000000200 */
[----:B---3--:R-:W-:-:S03]  /*eb80*/  IMAD R31, R30, UR5, RZ ;  /* 0x000000051e1f7c24 */ /* 0x008fc6000f8e02ff */
[----:B------:R3:W-:Y:S01]  /*eb90*/  STSM.16.M88.4 [R45], R36 ;  /* 0x000000242d007844 */ /* 0x0007e20000000200 */
[----:B0-----:R-:W-:Y:S02]  /*eba0*/  SEL R64, R59, R56, P0 ;  /* 0x000000383b407207 */ /* 0x001fe40000000000 */
[----:B------:R-:W-:Y:S02]  /*ebb0*/  ISETP.GE.OR P3, PT, R46, R31, P1 ;  /* 0x0000001f2e00720c */ /* 0x000fe40000f66670 */
[----:B------:R-:W-:Y:S02]  /*ebc0*/  SEL R66, R56, R59, P0 ;  /* 0x0000003b38427207 */ /* 0x000fe40000000000 */
[----:B-1----:R-:W-:Y:S01]  /*ebd0*/  SEL R65, R73, R78, P0 ;  /* 0x0000004e49417207 */ /* 0x002fe20000000000 */
[----:B--2---:R-:W-:Y:S01]  /*ebe0*/  VIADD R24, R46, 0x8 ;  /* 0x000000082e187836 */ /* 0x004fe20000000000 */
[----:B------:R-:W-:Y:S01]  /*ebf0*/  SEL R26, R50, R53, P0 ;  /* 0x00000035321a7207 */ /* 0x000fe20000000000 */
[----:B------:R-:W-:Y:S01]  /*ec00*/  IMAD.IADD R25, R41, 0x1, R47 ;  /* 0x0000000129197824 */ /* 0x000fe200078e022f */
[----:B------:R-:W-:-:S02]  /*ec10*/  LEA R41, P4, R40, UR6, 0x2 ;  /* 0x0000000628297c11 */ /* 0x000fc4000f8810ff */
[----:B------:R-:W-:Y:S02]  /*ec20*/  ISETP.GE.OR P1, PT, R24, R31, P1 ;  /* 0x0000001f1800720c */ /* 0x000fe40000f26670 */
[----:B------:R-:W-:Y:S01]  /*ec30*/  LEA.HI.X R40, R40, UR7, R25, 0x2, P4 ;  /* 0x0000000728287c11 */ /* 0x000fe2000a0f1419 */
[----:B------:R-:W-:Y:S01]  /*ec40*/  SHFL.IDX PT, R60, R41, RZ, 0x1c1f ;  /* 0x001c1fff293c7589 */ /* 0x000fe200000e0000 */
[----:B------:R-:W-:Y:S02]  /*ec50*/  SEL R24, R53, R50, P0 ;  /* 0x0000003235187207 */ /* 0x000fe40000000000 */
[----:B------:R-:W-:Y:S01]  /*ec60*/  SEL R25, R67, R72, P0 ;  /* 0x0000004843197207 */ /* 0x000fe20000000000 */
[----:B------:R-:W0:Y:S01]  /*ec70*/  SHFL.IDX PT, R61, R40, RZ, 0x1c1f ;  /* 0x001c1fff283d7589 */ /* 0x000e2200000e0000 */
[----:B------:R-:W-:Y:S02]  /*ec80*/  SEL R27, R72, R67, P0 ;  /* 0x00000043481b7207 */ /* 0x000fe40000000000 */
[----:B----4-:R-:W-:Y:S01]  /*ec90*/  SEL R32, R55, R52, P0 ;  /* 0x0000003437207207 */ /* 0x010fe20000000000 */
[----:B------:R-:W-:Y:S01]  /*eca0*/  SHFL.IDX PT, R62, R41, 0x1, 0x1c1f ;  /* 0x003c1f00293e7f89 */ /* 0x000fe200000e0000 */
[----:B------:R-:W-:-:S02]  /*ecb0*/  SEL R34, R52, R55, P0 ;  /* 0x0000003734227207 */ /* 0x000fc40000000000 */
[----:B------:R-:W-:Y:S01]  /*ecc0*/  SEL R33, R69, R74, P0 ;  /* 0x0000004a45217207 */ /* 0x000fe20000000000 */
[----:B------:R-:W-:Y:S01]  /*ecd0*/  STSM.16.M88.4 [R82], R24 ;  /* 0x0000001852007844 */ /* 0x000fe20000000200 */
[----:B------:R-:W-:Y:S02]  /*ece0*/  SEL R35, R74, R69, P0 ;  /* 0x000000454a237207 */ /* 0x000fe40000000000 */
[----:B------:R-:W-:Y:S01]  /*ecf0*/  SEL R44, R57, R54, P0 ;  /* 0x00000036392c7207 */ /* 0x000fe20000000000 */
[----:B------:R-:W1:Y:S01]  /*ed00*/  SHFL.IDX PT, R63, R40, 0x1, 0x1c1f ;  /* 0x003c1f00283f7f89 */ /* 0x000e6200000e0000 */
[----:B------:R-:W-:Y:S02]  /*ed10*/  SEL R46, R54, R57, P0 ;  /* 0x00000039362e7207 */ /* 0x000fe40000000000 */
[----:B---3--:R-:W-:Y:S01]  /*ed20*/  SEL R45, R71, R76, P0 ;  /* 0x0000004c472d7207 */ /* 0x008fe20000000000 */
[----:B------:R-:W-:Y:S01]  /*ed30*/  STSM.16.M88.4 [R81], R32 ;  /* 0x0000002051007844 */ /* 0x000fe20000000200 */
[----:B------:R-:W-:-:S02]  /*ed40*/  SEL R47, R76, R71, P0 ;  /* 0x000000474c2f7207 */ /* 0x000fc40000000000 */
[----:B------:R-:W-:Y:S02]  /*ed50*/  SEL R67, R78, R73, P0 ;  /* 0x000000494e437207 */ /* 0x000fe40000000000 */
[----:B------:R-:W-:Y:S01]  /*ed60*/  SEL R68, R42, R43, P0 ;  /* 0x0000002b2a447207 */ /* 0x000fe20000000000 */
[----:B------:R-:W-:Y:S01]  /*ed70*/  STSM.16.M88.4 [R80], R44 ;  /* 0x0000002c50007844 */ /* 0x000fe20000000200 */
[----:B------:R-:W-:Y:S02]  /*ed80*/  SEL R70, R43, R42, P0 ;  /* 0x0000002a2b467207 */ /* 0x000fe40000000000 */
[----:B------:R-:W-:Y:S01]  /*ed90*/  SEL R69, R75, R86, P0 ;  /* 0x000000564b457207 */ /* 0x000fe20000000000 */
[----:B------:R2:W-:Y:S01]  /*eda0*/  STSM.16.M88.4 [R79], R64 ;  /* 0x000000404f007844 */ /* 0x0005e20000000200 */
[----:B------:R-:W-:-:S05]  /*edb0*/  SEL R71, R86, R75, P0 ;  /* 0x0000004b56477207 */ /* 0x000fca0000000000 */
[----:B------:R-:W-:Y:S01]  /*edc0*/  STSM.16.M88.4 [R77], R68 ;  /* 0x000000444d007844 */ /* 0x000fe20000000200 */
[----:B------:R-:W-:Y:S08]  /*edd0*/  BAR.SYNC.DEFER_BLOCKING 0x1, 0x100 ;  /* 0x0044000000007b1d */ /* 0x000ff00000010000 */
[----:B--2---:R-:W2:Y:S01]  /*ede0*/  @P2 LDC R65, c[0x0][0xbec] ;  /* 0x0002fb00ff412b82 */ /* 0x004ea20000000800 */
[----:B------:R-:W-:Y:S01]  /*edf0*/  UIMAD UR5, UR12, UR8, URZ ;  /* 0x000000080c0572a4 */ /* 0x000fe2000f8e023f */
[----:B0-----:R0:W-:Y:S04]  /*ee00*/  @!P3 ST.E desc[UR50][R60.64], R2 ;  /* 0x000000023c00b985 */ /* 0x0011e8000c101932 */
[----:B-1----:R1:W-:Y:S01]  /*ee10*/  @!P1 ST.E desc[UR50][R62.64], R0 ;  /* 0x000000003e009985 */ /* 0x0023e2000c101932 */
[----:B------:R-:W-:Y:S01]  /*ee20*/  UIMAD.WIDE.U32 UR6, UR38, UR8, URZ ;  /* 0x00000008260672a5 */ /* 0x000fe2000f8e003f */
[----:B0-----:R-:W0:Y:S01]  /*ee30*/  @P2 LDC R61, c[0x0][0xbf0] ;  /* 0x0002fc00ff3d2b82 */ /* 0x001e220000000800 */
[----:B-1----:R-:W-:Y:S01]  /*ee40*/  IMAD R0, R22, 0x20, R23 ;  /* 0x0000002016007824 */ /* 0x002fe200078e0217 */
[----:B------:R-:W-:Y:S01]  /*ee50*/  UIMAD UR5, UR38, UR9, UR5 ;  /* 0x00000009260572a4 */ /* 0x000fe2000f8e0205 */
[----:B------:R1:W5:Y:S02]  /*ee60*/  LD.E.128 R44, desc[UR50][R6.64] ;  /* 0x00000032062c7980 */ /* 0x000364000c101d00 */
[----:B------:R-:W-:Y:S01]  /*ee70*/  VIADD R2, R0, UR37 ;  /* 0x0000002500027c36 */ /* 0x000fe20008000000 */
[----:B------:R-:W-:Y:S01]  /*ee80*/  UIMAD UR8, UR13, UR10, URZ ;  /* 0x0000000a0d0872a4 */ /* 0x000fe2000f8e023f */
[----:B------:R3:W5:Y:S02]  /*ee90*/  LD.E.128 R52, desc[UR50][R8.64] ;  /* 0x0000003208347980 */ /* 0x000764000c101d00 */
[----:B--2---:R-:W-:Y:S01]  /*eea0*/  @P2 IMAD.HI.U32 R0, R2, R65, RZ ;  /* 0x0000004102002227 */ /* 0x004fe200078e00ff */
[----:B------:R-:W-:Y:S01]  /*eeb0*/  UIADD3 UR7, UR7, UR5, URZ ;  /* 0x0000000507077290 */ /* 0x000fe2000fffe03f */
[----:B------:R2:W5:Y:S02]  /*eec0*/  LD.E.128 R32, desc[UR50][R4.64] ;  /* 0x0000003204207980 */ /* 0x000564000c101d00 */
[----:B-1----:R-:W-:Y:S01]  /*eed0*/  IMAD.MOV.U32 R7, RZ, RZ, R2 ;  /* 0x000000ffff077224 */ /* 0x002fe200078e0002 */
[----:B------:R-:W-:Y:S01]  /*eee0*/  UIMAD UR5, UR42, UR11, UR8 ;  /* 0x0000000b2a0572a4 */ /* 0x000fe2000f8e0208 */
[----:B------:R-:W5:Y:S01]  /*eef0*/  LD.E.128 R48, desc[UR50][R28.64] ;  /* 0x000000321c307980 */ /* 0x000f62000c101d00 */
[----:B------:R-:W-:Y:S01]  /*ef00*/  UIMAD.WIDE.U32 UR6, UR42, UR10, UR6 ;  /* 0x0000000a2a0672a5 */ /* 0x000fe2000f8e0006 */
[----:B------:R-:W-:-:S02]  /*ef10*/  ULDC.64 UR8, c[0x0][0xae0] ;  /* 0x0002b80000087ab9 */ /* 0x000fc40000000a00 */
[----:B------:R-:W5:Y:S01]  /*ef20*/  LD.E.128 R40, desc[UR50][R20.64] ;  /* 0x0000003214287980 */ /* 0x000f62000c101d00 */
[----:B0-----:R-:W-:Y:S01]  /*ef30*/  @P2 SHF.R.U32.HI R7, RZ, R61, R0 ;  /* 0x0000003dff072219 */ /* 0x001fe20000011600 */
[----:B------:R-:W-:Y:S02]  /*ef40*/  UIADD3 UR5, UR7, UR5, URZ ;  /* 0x0000000507057290 */ /* 0x000fe4000fffe03f */
[----:B------:R-:W5:Y:S01]  /*ef50*/  LD.E.128 R36, desc[UR50][R14.64] ;  /* 0x000000320e247980 */ /* 0x000f62000c101d00 */
[--C-:B------:R-:W-:Y:S01]  /*ef60*/  SHF.R.S32.HI R0, RZ, 0x1f, R7.reuse ;  /* 0x0000001fff007819 */ /* 0x100fe20000011407 */
[----:B---3--:R-:W-:Y:S02]  /*ef70*/  IMAD.MOV R9, RZ, RZ, -R7 ;  /* 0x000000ffff097224 */ /* 0x008fe400078e0a07 */
[----:B------:R-:W5:Y:S01]  /*ef80*/  LD.E.128 R24, desc[UR50][R12.64] ;  /* 0x000000320c187980 */ /* 0x000f62000c101d00 */
[----:B--2---:R-:W-:Y:S02]  /*ef90*/  IMAD.U32 R5, RZ, RZ, UR7 ;  /* 0x00000007ff057e24 */ /* 0x004fe4000f8e00ff */
[----:B------:R-:W-:Y:S01]  /*efa0*/  IMAD R0, R0, UR8, RZ ;  /* 0x0000000800007c24 */ /* 0x000fe2000f8e02ff */
[----:B------:R0:W5:Y:S01]  /*efb0*/  LD.E.128 R56, desc[UR50][R10.64] ;  /* 0x000000320a387980 */ /* 0x000162000c101d00 */
[----:B------:R-:W-:-:S02]  /*efc0*/  IMAD R9, R30, R9, R2 ;  /* 0x000000091e097224 */ /* 0x000fc400078e0202 */
        /* <DEDUP_REMOVED lines=11> */
[----:B------:R-:W-:-:S04]  /*f080*/  IMAD.WIDE.U32 R4, R7, UR8, R4 ;  /* 0x0000000807047c25 */ /* 0x000fc8000f8e0004 */
        /* <DEDUP_REMOVED lines=9> */
[----:B------:R-:W-:Y:S02]  /*f120*/  IMAD.IADD R5, R5, 0x1, R7 ;  /* 0x0000000105057824 */ /* 0x000fe400078e0207 */
[----:B------:R-:W-:Y:S01]  /*f130*/  VIADD R3, R3, 0x29820 ;  /* 0x0002982003037836 */ /* 0x000fe20000000000 */
[-C--:B------:R-:W-:Y:S01]  /*f140*/  ISETP.GE.AND P0, PT, R0, R31.reuse, PT ;  /* 0x0000001f0000720c */ /* 0x080fe20003f06270 */
[----:B------:R-:W-:Y:S01]  /*f150*/  VIADD R0, R8, 0x40 ;  /* 0x0000004008007836 */ /* 0x000fe20000000000 */
[----:B------:R-:W-:Y:S02]  /*f160*/  LEA.HI.X R7, R4, UR7, R5, 0x1, P3 ;  /* 0x0000000704077c11 */ /* 0x000fe400098f0c05 */
[----:B------:R-:W-:Y:S01]  /*f170*/  PRMT R3, RZ, 0x654, R3 ;  /* 0x00000654ff037816 */ /* 0x000fe20000000003 */
[----:B-1----:R0:W1:Y:S01]  /*f180*/  SHFL.IDX PT, R4, R6, RZ, 0x181f ;  /* 0x00181fff06047589 */ /* 0x00206200000e0000 */
        /* <DEDUP_REMOVED lines=8> */
[CC--:B-1----:R-:W-:Y:S02]  /*f210*/  @!P2 LEA R2, P4, R16.reuse, R4.reuse, 0x1 ;  /* 0x000000041002a211 */ /* 0x0c2fe400078808ff */
[C---:B------:R-:W-:Y:S02]  /*f220*/  @!P3 LEA R4, P5, R19.reuse, R4, 0x1 ;  /* 0x000000041304b211 */ /* 0x040fe400078a08ff */
[-C--:B0-2---:R-:W-:Y:S02]  /*f230*/  @!P2 LEA.HI.X R3, R16, R0.reuse, R193, 0x1, P4 ;  /* 0x000000001003a211 */ /* 0x085fe400020f0cc1 */
[----:B------:R-:W-:-:S03]  /*f240*/  @!P3 LEA.HI.X R5, R19, R0, R192, 0x1, P5 ;  /* 0x000000001305b211 */ /* 0x000fc600028f0cc0 */
[----:B-----5:R3:W-:Y:S04]  /*f250*/  @!P2 ST.E.128 desc[UR50][R2.64], R48 ;  /* 0x000000300200a985 */ /* 0x0207e8000c101d32 */
[----:B------:R3:W-:Y:S02]  /*f260*/  @!P3 ST.E.128 desc[UR50][R4.64], R56 ;  /* 0x000000380400b985 */ /* 0x0007e4000c101d32 */
.L_x_2184:
[----:B------:R-:W-:Y:S05]  /*f270*/  BSYNC B1 ;  /* 0x0000000000017941 */ /* 0x000fea0003800000 */
.L_x_2183:
[----:B--2---:R2:W4:Y:S01]  /*f280*/  SHFL.IDX PT, R0, R7, 0x1, 0x181f ;  /* 0x00381f0007007f89 */ /* 0x00452200000e0000 */
[----:B------:R-:W-:Y:S03]  /*f290*/  BSSY B1, `(.L_x_2185) ;  /* 0x000000c000017945 */ /* 0x000fe60003800000 */
[----:B-1-3--:R2:W1:Y:S01]  /*f2a0*/  SHFL.IDX PT, R4, R6, 0x1, 0x181f ;  /* 0x00381f0006047f89 */ /* 0x00a46200000e0000 */
[----:B------:R-:W-:Y:S05]  /*f2b0*/  @P0 BRA `(.L_x_2186) ;  /* 0x0000000000240947 */ /* 0x000fea0003800000 */
[----:B------:R-:W-:Y:S02]  /*f2c0*/  ULDC UR5, c[0x0][0xac8] ;  /* 0x0002b20000057ab9 */ /* 0x000fe40000000800 */
[----:B------:R-:W-:Y:S02]  /*f2d0*/  ISETP.GE.AND P3, PT, R16, UR5, PT ;  /* 0x0000000510007c0c */ /* 0x000fe4000bf66270 */
[----:B------:R-:W-:-:S11]  /*f2e0*/  ISETP.GE.AND P4, PT, R19, UR5, PT ;  /* 0x0000000513007c0c */ /* 0x000fd6000bf86270 */
[CC--:B-1----:R-:W-:Y:S02]  /*f2f0*/  @!P3 LEA R2, P0, R16.reuse, R4.reuse, 0x1 ;  /* 0x000000041002b211 */ /* 0x0c2fe400078008ff */
[C---:B------:R-:W-:Y:S02]  /*f300*/  @!P4 LEA R4, P2, R19.reuse, R4, 0x1 ;  /* 0x000000041304c211 */ /* 0x040fe400078408ff */
[-C--:B0---4-:R-:W-:Y:S02]  /*f310*/  @!P3 LEA.HI.X R3, R16, R0.reuse, R193, 0x1, P0 ;  /* 0x000000001003b211 */ /* 0x091fe400000f0cc1 */
[----:B------:R-:W-:-:S03]  /*f320*/  @!P4 LEA.HI.X R5, R19, R0, R192, 0x1, P2 ;  /* 0x000000001305c211 */ /* 0x000fc600010f0cc0 */
[----:B-----5:R3:W-:Y:S04]  /*f330*/  @!P3 ST.E.128 desc[UR50][R2.64], R40 ;  /* 0x000000280200b985 */ /* 0x0207e8000c101d32 */
[----:B------:R3:W-:Y:S02]  /*f340*/  @!P4 ST.E.128 desc[UR50][R4.64], R52 ;  /* 0x000000340400c985 */ /* 0x0007e4000c101d32 */
.L_x_2186:
[----:B------:R-:W-:Y:S05]  /*f350*/  BSYNC B1 ;  /* 0x0000000000017941 */ /* 0x000fea0003800000 */
.L_x_2185:
[----:B----4-:R4:W0:Y:S01]  /*f360*/  SHFL.IDX PT, R0, R7, 0x2, 0x181f ;  /* 0x00581f0007007f89 */ /* 0x01082200000e0000 */
        /* <DEDUP_REMOVED lines=8> */
[-C--:B0-----:R-:W-:Y:S02]  /*f3f0*/  @!P2 LEA.HI.X R3, R16, R0.reuse, R193, 0x1, P0 ;  /* 0x000000001003a211 */ /* 0x081fe400000f0cc1 */
[----:B------:R-:W-:-:S03]  /*f400*/  @!P3 LEA.HI.X R5, R19, R0, R192, 0x1, P1 ;  /* 0x000000001305b211 */ /* 0x000fc600008f0cc0 */
[----:B-----5:R3:W-:Y:S04]  /*f410*/  @!P2 ST.E.128 desc[UR50][R2.64], R36 ;  /* 0x000000240200a985 */ /* 0x0207e8000c101d32 */
[----:B------:R3:W-:Y:S02]  /*f420*/  @!P3 ST.E.128 desc[UR50][R4.64], R44 ;  /* 0x0000002c0400b985 */ /* 0x0007e4000c101d32 */
.L_x_2188:
[----:B------:R-:W-:Y:S05]  /*f430*/  BSYNC B1 ;  /* 0x0000000000017941 */ /* 0x000fea0003800000 */
.L_x_2187:
[----:B0-----:R-:W-:Y:S01]  /*f440*/  VIADD R0, R8, 0x60 ;  /* 0x0000006008007836 */ /* 0x001fe20000000000 */
[----:B--2-4-:R-:W0:Y:S04]  /*f450*/  SHFL.IDX PT, R7, R7, 0x3, 0x181f ;  /* 0x00781f0007077f89 */ /* 0x014e2800000e0000 */
[----:B------:R-:W-:Y:S01]  /*f460*/  ISETP.GE.AND P0, PT, R0, R31, PT ;  /* 0x0000001f0000720c */ /* 0x000fe20003f06270 */
[----:B------:R-:W2:-:S12]  /*f470*/  SHFL.IDX PT, R6, R6, 0x3, 0x181f ;  /* 0x00781f0006067f89 */ /* 0x000e9800000e0000 */
[----:B------:R-:W-:Y:S05]  /*f480*/  @P0 BRA `(.L_x_2189) ;  /* 0x0000000800800947 */ /* 0x000fea0003800000 */
[----:B------:R-:W-:Y:S02]  /*f490*/  ULDC UR5, c[0x0][0xac8] ;  /* 0x0002b20000057ab9 */ /* 0x000fe40000000800 */
[----:B------:R-:W-:-:S13]  /*f4a0*/  ISETP.GE.AND P1, PT, R16, UR5, PT ;  /* 0x0000000510007c0c */ /* 0x000fda000bf26270 */
[----:B--23--:R-:W-:-:S04]  /*f4b0*/  @!P1 LEA R2, P0, R16, R6, 0x1 ;  /* 0x0000000610029211 */ /* 0x00cfc800078008ff */
[----:B0-----:R-:W-:Y:S02]  /*f4c0*/  @!P1 LEA.HI.X R3, R16, R7, R193, 0x1, P0 ;  /* 0x0000000710039211 */ /* 0x001fe400000f0cc1 */
[----:B------:R-:W-:-:S03]  /*f4d0*/  ISETP.GE.AND P0, PT, R19, UR5, PT ;  /* 0x0000000513007c0c */ /* 0x000fc6000bf06270 */
[----:B-----5:R4:W-:Y:S10]  /*f4e0*/  @!P1 ST.E.128 desc[UR50][R2.64], R24 ;  /* 0x0000001802009985 */ /* 0x0209f4000c101d32 */
[----:B------:R-:W-:Y:S05]  /*f4f0*/  @P0 BRA `(.L_x_2189) ;  /* 0x0000000800640947 */ /* 0x000fea0003800000 */
[----:B----4-:R-:W-:-:S04]  /*f500*/  LEA R2, P0, R19, R6, 0x1 ;  /* 0x0000000613027211 */ /* 0x010fc800078008ff */
[----:B------:R-:W-:-:S05]  /*f510*/  LEA.HI.X R3, R19, R7, R192, 0x1, P0 ;  /* 0x0000000713037211 */ /* 0x000fca00000f0cc0 */
[----:B------:R0:W-:Y:S01]  /*f520*/  ST.E.128 desc[UR50][R2.64], R32 ;  /* 0x0000002002007985 */ /* 0x0001e2000c101d32 */
[----:B------:R-:W-:Y:S05]  /*f530*/  BRA `(.L_x_2189) ;  /* 0x0000000800547947 */ /* 0x000fea0003800000 */
.L_x_2182:
[----:B------:R-:W0:Y:S01]  /*f540*/  LDC R8, c[0x0][0xbe8] ;  /* 0x0002fa00ff087b82 */ /* 0x000e220000000800 */
[----:B------:R-:W-:Y:S01]  /*f550*/  ISETP.GE.AND P0, PT, R194, 0x80, PT ;  /* 0x00000080c200780c */ /* 0x000fe20003f06270 */
[----:B------:R-:W-:Y:S01]  /*f560*/  USHF.R.S32.HI UR8, URZ, 0x1f, UR38 ;  /* 0x0000001f3f087899 */ /* 0x000fe20008011426 */
[----:B------:R-:W-:Y:S01]  /*f570*/  BSSY B1, `(.L_x_2190) ;  /* 0x000002f000017945 */ /* 0x000fe20003800000 */
[----:B------:R-:W-:Y:S01]  /*f580*/  USHF.R.S32.HI UR9, URZ, 0x1f, UR42 ;  /* 0x0000001f3f097899 */ /* 0x000fe2000801142a */
[----:B------:R-:W-:Y:S01]  /*f590*/  IMAD R6, R22, 0x20, R23 ;  /* 0x0000002016067824 */ /* 0x000fe200078e0217 */
        /* <DEDUP_REMOVED lines=14> */
[----:B------:R-:W-:Y:S01]  /*f680*/  IMAD.MOV.U32 R2, RZ, RZ, R4 ;  /* 0x000000ffff027224 */ /* 0x000fe200078e0004 */
[----:B------:R-:W-:Y:S02]  /*f690*/  UIMAD UR5, UR8, UR10, URZ ;  /* 0x0000000a080572a4 */ /* 0x000fe4000f8e023f */
[----:B------:R-:W-:Y:S02]  /*f6a0*/  UIMAD.WIDE.U32 UR6, UR38, UR10, URZ ;  /* 0x0000000a260672a5 */ /* 0x000fe4000f8e003f */
[----:B------:R-:W-:-:S03]  /*f6b0*/  UIMAD UR5, UR38, UR11, UR5 ;  /* 0x0000000b260572a4 */ /* 0x000fc6000f8e0205 */
[----:B------:R-:W-:Y:S01]  /*f6c0*/  ULDC.64 UR10, c[0x0][0xb98] ;  /* 0x0002e600000a7ab9 */ /* 0x000fe20000000a00 */
[----:B------:R-:W-:Y:S02]  /*f6d0*/  UIADD3 UR7, UR7, UR5, URZ ;  /* 0x0000000507077290 */ /* 0x000fe4000fffe03f */
[----:B------:R-:W2:Y:S01]  /*f6e0*/  @P0 LDC R5, c[0x0][0xbec] ;  /* 0x0002fb00ff050b82 */ /* 0x000ea20000000800 */
[----:B------:R-:W-:Y:S02]  /*f6f0*/  UIMAD UR5, UR9, UR10, URZ ;  /* 0x0000000a090572a4 */ /* 0x000fe4000f8e023f */
[----:B------:R-:W-:Y:S02]  /*f700*/  UIMAD.WIDE.U32 UR6, UR42, UR10, UR6 ;  /* 0x0000000a2a0672a5 */ /* 0x000fe4000f8e0006 */
[----:B------:R-:W-:-:S03]  /*f710*/  UIMAD UR5, UR42, UR11, UR5 ;  /* 0x0000000b2a0572a4 */ /* 0x000fc6000f8e0205 */
[----:B------:R-:W3:Y:S01]  /*f720*/  @P0 LDC R7, c[0x0][0xbf0] ;  /* 0x0002fc00ff070b82 */ /* 0x000ee20000000800 */
[----:B------:R-:W-:Y:S01]  /*f730*/  ULDC.64 UR10, c[0x0][0xb88] ;  /* 0x0002e200000a7ab9 */ /* 0x000fe20000000a00 */
[----:B--2---:R-:W-:-:S05]  /*f740*/  @P0 IMAD.HI.U32 R0, R4, R5, RZ ;  /* 0x0000000504000227 */ /* 0x004fca00078e00ff */
[----:B---3--:R-:W-:-:S05]  /*f750*/  @P0 SHF.R.U32.HI R2, RZ, R7, R0 ;  /* 0x00000007ff020219 */ /* 0x008fca0000011600 */
[----:B------:R-:W-:-:S04]  /*f760*/  IMAD.MOV R5, RZ, RZ, -R2 ;  /* 0x000000ffff057224 */ /* 0x000fc800078e0a02 */
[----:B------:R-:W-:Y:S01]  /*f770*/  IMAD R5, R3, R5, R4 ;  /* 0x0000000503057224 */ /* 0x000fe200078e0204 */
[----:B------:R-:W-:Y:S01]  /*f780*/  SHF.R.S32.HI R3, RZ, 0x1f, R2 ;  /* 0x0000001fff037819 */ /* 0x000fe20000011402 */
[----:B------:R-:W-:Y:S01]  /*f790*/  IMAD.U32 R4, RZ, RZ, UR5 ;  /* 0x00000005ff047e24 */ /* 0x000fe2000f8e00ff */
[----:B------:R-:W-:Y:S02]  /*f7a0*/  IADD3 R2, P0, R2, UR6, RZ ;  /* 0x0000000602027c10 */ /* 0x000fe4000ff1e0ff */
[----:B------:R-:W-:Y:S02]  /*f7b0*/  SHF.R.S32.HI R0, RZ, 0x1f, R5 ;  /* 0x0000001fff007819 */ /* 0x000fe40000011405 */
[----:B------:R-:W-:Y:S01]  /*f7c0*/  IADD3.X R3, R3, UR7, R4, P0, !PT ;  /* 0x0000000703037c10 */ /* 0x000fe200087fe404 */
[----:B------:R-:W-:Y:S02]  /*f7d0*/  ULDC.64 UR6, c[0x0][0xb50] ;  /* 0x0002d40000067ab9 */ /* 0x000fe40000000a00 */
[----:B------:R-:W-:-:S02]  /*f7e0*/  IMAD R0, R0, UR10, RZ ;  /* 0x0000000a00007c24 */ /* 0x000fc4000f8e02ff */
[----:B------:R-:W-:-:S04]  /*f7f0*/  IMAD.WIDE.U32 R2, R5, UR10, R2 ;  /* 0x0000000a05027c25 */ /* 0x000fc8000f8e0002 */
[----:B------:R-:W-:Y:S01]  /*f800*/  IMAD R7, R5, UR11, R0 ;  /* 0x0000000b05077c24 */ /* 0x000fe2000f8e0200 */
[----:B------:R-:W-:-:S04]  /*f810*/  LEA R4, P0, R2, UR6, 0x2 ;  /* 0x0000000602047c11 */ /* 0x000fc8000f8010ff */
[----:B------:R-:W-:-:S04]  /*f820*/  IADD3 R3, R3, R7, RZ ;  /* 0x0000000703037210 */ /* 0x000fc80007ffe0ff */
[----:B------:R-:W-:Y:S01]  /*f830*/  LEA.HI.X R5, R2, UR7, R3, 0x2, P0 ;  /* 0x0000000702057c11 */ /* 0x000fe200080f1403 */
[----:B------:R-:W-:-:S05]  /*f840*/  IMAD.MOV.U32 R3, RZ, RZ, -0x800000 ;  /* 0xff800000ff037424 */ /* 0x000fca00078e00ff */
[----:B------:R2:W-:Y:S02]  /*f850*/  STG.E desc[UR50][R4.64], R3 ;  /* 0x0000000304007986 */ /* 0x0005e4000c101932 */
.L_x_2191:
[----:B------:R-:W-:Y:S05]  /*f860*/  BSYNC B1 ;  /* 0x0000000000017941 */ /* 0x000fea0003800000 */
.L_x_2190:
[----:B------:R-:W-:Y:S01]  /*f870*/  ULDC.64 UR10, c[0x0][0xae8] ;  /* 0x0002ba00000a7ab9 */ /* 0x000fe20000000a00 */
[----:B------:R-:W-:Y:S01]  /*f880*/  VIADD R6, R6, UR37 ;  /* 0x0000002506067c36 */ /* 0x000fe20008000000 */
[----:B------:R-:W-:Y:S01]  /*f890*/  UIMAD UR5, UR8, UR10, URZ ;  /* 0x0000000a080572a4 */ /* 0x000fe2000f8e023f */
[----:B------:R-:W-:Y:S01]  /*f8a0*/  BSSY B1, `(.L_x_2192) ;  /* 0x0000034000017945 */ /* 0x000fe20003800000 */
[----:B------:R-:W-:Y:S01]  /*f8b0*/  UIMAD.WIDE.U32 UR6, UR38, UR10, URZ ;  /* 0x0000000a260672a5 */ /* 0x000fe2000f8e003f */
[----:B0-----:R-:W-:Y:S01]  /*f8c0*/  @P1 IMAD.HI.U32 R0, R6, R9, RZ ;  /* 0x0000000906001227 */ /* 0x001fe200078e00ff */
[----:B------:R-:W-:-:S03]  /*f8d0*/  UIMAD UR5, UR38, UR11, UR5 ;  /* 0x0000000b260572a4 */ /* 0x000fc6000f8e0205 */
[----:B------:R-:W-:Y:S01]  /*f8e0*/  ULDC.64 UR10, c[0x0][0xaf0] ;  /* 0x0002bc00000a7ab9 */ /* 0x000fe20000000a00 */
[----:B------:R-:W-:Y:S01]  /*f8f0*/  UIADD3 UR7, UR7, UR5, URZ ;  /* 0x0000000507077290 */ /* 0x000fe2000fffe03f */
[----:B--2---:R-:W-:Y:S01]  /*f900*/  IMAD.MOV.U32 R5, RZ, RZ, R6 ;  /* 0x000000ffff057224 */ /* 0x004fe200078e0006 */
[----:B------:R-:W-:Y:S01]  /*f910*/  UIMAD UR5, UR9, UR10, URZ ;  /* 0x0000000a090572a4 */ /* 0x000fe2000f8e023f */
[----:B-1----:R-:W-:Y:S01]  /*f920*/  @P1 SHF.R.U32.HI R5, RZ, R11, R0 ;  /* 0x0000000bff051219 */ /* 0x002fe20000011600 */
[----:B------:R-:W-:Y:S02]  /*f930*/  UIMAD.WIDE.U32 UR6, UR42, UR10, UR6 ;  /* 0x0000000a2a0672a5 */ /* 0x000fe4000f8e0006 */
[----:B------:R-:W-:Y:S01]  /*f940*/  UIMAD UR5, UR42, UR11, UR5 ;  /* 0x0000000b2a0572a4 */ /* 0x000fe2000f8e0205 */
[--C-:B------:R-:W-:Y:S01]  /*f950*/  SHF.R.S32.HI R0, RZ, 0x1f, R5.reuse ;  /* 0x0000001fff007819 */ /* 0x100fe20000011405 */
[----:B------:R-:W-:Y:S01]  /*f960*/  IMAD.MOV R7, RZ, RZ, -R5 ;  /* 0x000000ffff077224 */ /* 0x000fe200078e0a05 */
[----:B------:R-:W-:Y:S01]  /*f970*/  ULDC.64 UR8, c[0x0][0xae0] ;  /* 0x0002b80000087ab9 */ /* 0x000fe20000000a00 */
[----:B------:R-:W-:-:S02]  /*f980*/  UIADD3 UR5, UR7, UR5, URZ ;  /* 0x0000000507057290 */ /* 0x000fc4000fffe03f */
[----:B------:R-:W-:Y:S02]  /*f990*/  IMAD.U32 R3, RZ, RZ, UR7 ;  /* 0x00000007ff037e24 */ /* 0x000fe4000f8e00ff */
[----:B------:R-:W-:Y:S02]  /*f9a0*/  IMAD R0, R0, UR8, RZ ;  /* 0x0000000800007c24 */ /* 0x000fe4000f8e02ff */
[----:B------:R-:W-:Y:S02]  /*f9b0*/  IMAD R7, R8, R7, R6 ;  /* 0x0000000708077224 */ /* 0x000fe400078e0206 */
[----:B------:R-:W-:Y:S01]  /*f9c0*/  IMAD.U32 R2, RZ, RZ, UR6 ;  /* 0x00000006ff027e24 */ /* 0x000fe2000f8e00ff */
[----:B------:R-:W-:Y:S01]  /*f9d0*/  ULDC.64 UR6, c[0x0][0xad8] ;  /* 0x0002b60000067ab9 */ /* 0x000fe20000000a00 */
[----:B------:R-:W-:Y:S01]  /*f9e0*/  IMAD.U32 R3, RZ, RZ, UR5 ;  /* 0x00000005ff037e24 */ /* 0x000fe2000f8e00ff */
[----:B------:R-:W-:Y:S01]  /*f9f0*/  ULDC UR5, c[0x0][0xa88] ;  /* 0x0002a20000057ab9 */ /* 0x000fe20000000800 */
[C---:B------:R-:W-:Y:S01]  /*fa00*/  IMAD R9, R5.reuse, UR9, R0 ;  /* 0x0000000905097c24 */ /* 0x040fe2000f8e0200 */
[----:B------:R-:W-:Y:S01]  /*fa10*/  SHF.R.S32.HI R0, RZ, 0x1f, R7 ;  /* 0x0000001fff007819 */ /* 0x000fe20000011407 */
[----:B------:R-:W-:-:S04]  /*fa20*/  IMAD.WIDE.U32 R2, R5, UR8, R2 ;  /* 0x0000000805027c25 */ /* 0x000fc8000f8e0002 */
        /* <DEDUP_REMOVED lines=14> */
[----:B------:R0:W1:Y:S02]  /*fb10*/  SHFL.IDX PT, R2, R4, RZ, 0x181f ;  /* 0x00181fff04027589 */ /* 0x00006400000e0000 */
[----:B------:R-:W-:Y:S02]  /*fb20*/  ISETP.GE.AND P0, PT, R0, R9, PT ;  /* 0x000000090000720c */ /* 0x000fe40003f06270 */
[----:B------:R0:W2:Y:S01]  /*fb30*/  SHFL.IDX PT, R0, R5, RZ, 0x181f ;  /* 0x00181fff05007589 */ /* 0x0000a200000e0000 */
[----:B------:R-:W-:Y:S10]  /*fb40*/  @P2 BRA `(.L_x_2193) ;  /* 0x0000000000242947 */ /* 0x000ff40003800000 */
[----:B------:R-:W-:Y:S02]  /*fb50*/  ULDC UR5, c[0x0][0xac8] ;  /* 0x0002b20000057ab9 */ /* 0x000fe40000000800 */
[----:B------:R-:W-:Y:S02]  /*fb60*/  ISETP.GE.AND P4, PT, R16, UR5, PT ;  /* 0x0000000510007c0c */ /* 0x000fe4000bf86270 */
[----:B------:R-:W-:-:S11]  /*fb70*/  ISETP.GE.AND P5, PT, R19, UR5, PT ;  /* 0x0000000513007c0c */ /* 0x000fd6000bfa6270 */
[CC--:B-1----:R-:W-:Y:S02]  /*fb80*/  @!P4 LEA R10, P2, R16.reuse, R2.reuse, 0x1 ;  /* 0x00000002100ac211 */ /* 0x0c2fe400078408ff */
[C---:B------:R-:W-:Y:S02]  /*fb90*/  @!P5 LEA R2, P3, R19.reuse, R2, 0x1 ;  /* 0x000000021302d211 */ /* 0x040fe400078608ff */
[-C--:B--2---:R-:W-:Y:S02]  /*fba0*/  @!P4 LEA.HI.X R11, R16, R0.reuse, R193, 0x1, P2 ;  /* 0x00000000100bc211 */ /* 0x084fe400010f0cc1 */
[----:B------:R-:W-:-:S03]  /*fbb0*/  @!P5 LEA.HI.X R3, R19, R0, R192, 0x1, P3 ;  /* 0x000000001303d211 */ /* 0x000fc600018f0cc0 */
[----:B------:R3:W-:Y:S04]  /*fbc0*/  @!P4 ST.E.128 desc[UR50][R10.64], RZ ;  /* 0x000000ff0a00c985 */ /* 0x0007e8000c101d32 */
[----:B------:R3:W-:Y:S02]  /*fbd0*/  @!P5 ST.E.128 desc[UR50][R2.64], RZ ;  /* 0x000000ff0200d985 */ /* 0x0007e4000c101d32 */
.L_x_2193:
[----:B------:R-:W-:Y:S05]  /*fbe0*/  BSYNC B1 ;  /* 0x0000000000017941 */ /* 0x000fea0003800000 */
.L_x_2192:
        /* <DEDUP_REMOVED lines=9> */
[-C--:B----4-:R-:W-:Y:S02]  /*fc80*/  @!P3 LEA.HI.X R11, R16, R0.reuse, R193, 0x1, P1 ;  /* 0x00000000100bb211 */ /* 0x090fe400008f0cc1 */
[----:B------:R-:W-:-:S03]  /*fc90*/  @!P4 LEA.HI.X R3, R19, R0, R192, 0x1, P2 ;  /* 0x000000001303c211 */ /* 0x000fc600010f0cc0 */
[----:B------:R3:W-:Y:S04]  /*fca0*/  @!P3 ST.E.128 desc[UR50][R10.64], RZ ;  /* 0x000000ff0a00b985 */ /* 0x0007e8000c101d32 */
[----:B------:R3:W-:Y:S02]  /*fcb0*/  @!P4 ST.E.128 desc[UR50][R2.64], RZ ;  /* 0x000000ff0200c985 */ /* 0x0007e4000c101d32 */
.L_x_2195:
[----:B------:R-:W-:Y:S05]  /*fcc0*/  BSYNC B1 ;  /* 0x0000000000017941 */ /* 0x000fea0003800000 */
.L_x_2194:
        /* <DEDUP_REMOVED lines=11> */
[----:B------:R3:W-:Y:S04]  /*fd80*/  @!P2 ST.E.128 desc[UR50][R10.64], RZ ;  /* 0x000000ff0a00a985 */ /* 0x0007e8000c101d32 */
[----:B------:R3:W-:Y:S02]  /*fd90*/  @!P3 ST.E.128 desc[UR50][R2.64], RZ ;  /* 0x000000ff0200b985 */ /* 0x0007e4000c101d32 */
.L_x_2197:
[----:B------:R-:W-:Y:S05]  /*fda0*/  BSYNC B1 ;  /* 0x0000000000017941 */ /* 0x000fea0003800000 */
.L_x_2196:
[----:B---3--:R-:W-:Y:S01]  /*fdb0*/  VIADD R3, R6, 0x60 ;  /* 0x0000006006037836 */ /* 0x008fe20000000000 */
[----:B0-----:R0:W3:Y:S04]  /*fdc0*/  SHFL.IDX PT, R0, R5, 0x3, 0x181f ;  /* 0x00781f0005007f89 */ /* 0x0010e800000e0000 */
[----:B------:R-:W-:Y:S01]  /*fdd0*/  ISETP.GE.AND P0, PT, R3, R9, PT ;  /* 0x000000090300720c */ /* 0x000fe20003f06270 */
[----:B-1----:R0:W1:-:S12]  /*fde0*/  SHFL.IDX PT, R2, R4, 0x3, 0x181f ;  /* 0x00781f0004027f89 */ /* 0x00205800000e0000 */
[----:B0-----:R-:W-:Y:S05]  /*fdf0*/  @P0 BRA `(.L_x_2189) ;  /* 0x0000000000240947 */ /* 0x001fea0003800000 */
[----:B------:R-:W-:Y:S02]  /*fe00*/  ULDC UR5, c[0x0][0xac8] ;  /* 0x0002b20000057ab9 */ /* 0x000fe40000000800 */
[----:B------:R-:W-:Y:S02]  /*fe10*/  ISETP.GE.AND P2, PT, R16, UR5, PT ;  /* 0x0000000510007c0c */ /* 0x000fe4000bf46270 */
[----:B------:R-:W-:-:S11]  /*fe20*/  ISETP.GE.AND P3, PT, R19, UR5, PT ;  /* 0x0000000513007c0c */ /* 0x000fd6000bf66270 */
[CC--:B-12-4-:R-:W-:Y:S02]  /*fe30*/  @!P2 LEA R4, P0, R16.reuse, R2.reuse, 0x1 ;  /* 0x000000021004a211 */ /* 0x0d6fe400078008ff */
[C---:B------:R-:W-:Y:S02]  /*fe40*/  @!P3 LEA R2, P1, R19.reuse, R2, 0x1 ;  /* 0x000000021302b211 */ /* 0x040fe400078208ff */
[-C--:B---3--:R-:W-:Y:S02]  /*fe50*/  @!P2 LEA.HI.X R5, R16, R0.reuse, R193, 0x1, P0 ;  /* 0x000000001005a211 */ /* 0x088fe400000f0cc1 */
[----:B------:R-:W-:-:S03]  /*fe60*/  @!P3 LEA.HI.X R3, R19, R0, R192, 0x1, P1 ;  /* 0x000000001303b211 */ /* 0x000fc600008f0cc0 */
[----:B------:R0:W-:Y:S04]  /*fe70*/  @!P2 ST.E.128 desc[UR50][R4.64], RZ ;  /* 0x000000ff0400a985 */ /* 0x0001e8000c101d32 */
[----:B------:R0:W-:Y:S02]  /*fe80*/  @!P3 ST.E.128 desc[UR50][R2.64], RZ ;  /* 0x000000ff0200b985 */ /* 0x0001e4000c101d32 */
.L_x_2189:
[----:B------:R-:W-:Y:S05]  /*fe90*/  BSYNC B0 ;  /* 0x0000000000007941 */ /* 0x000fea0003800000 */
.L_x_2181:
[----:B------:R-:W-:Y:S02]  /*fea0*/  ULDC UR5, c[0x0][0xc38] ;  /* 0x00030e0000057ab9 */ /* 0x000fe40000000800 */
[----:B------:R-:W-:-:S06]  /*feb0*/  UISETP.GE.AND UP0, UPT, UR4, UR5, UPT ;  /* 0x000000050400728c */ /* 0x000fcc000bf06270 */
[----:B------:R-:W-:-:S13]  /*fec0*/  PLOP3.LUT P0, PT, PT, PT, UP0, 0x80, 0x0 ;  /* 0x000000000000781c */ /* 0x000fda0003f0f008 */
[----:B------:R-:W-:Y:S05]  /*fed0*/  @!P0 BRA `(.L_x_2198) ;  /* 0xffffff0c00888947 */ /* 0x000fea000383ffff */
[----:B------:R-:W-:Y:S05]  /*fee0*/  EXIT ;  /* 0x000000000000794d */ /* 0x000fea0003800000 */
.L_x_2140:
[----:B------:R-:W-:-:S08]  /*fef0*/  NOP ;  /* 0x0000000000007918 */ /* 0x000fd00000000000 */
[----:B------:R-:W0:-:S00]  /*ff00*/  USETMAXREG.DEALLOC.CTAPOOL 0x28 ;  /* 0x00000028000079c8 */ /* 0x000e0000080e0500 */
[----:B0-----:R-:W-:-:S06]  /*ff10*/  LOP3.LUT R0, R0, 0x3, RZ, 0xc0, !PT ;  /* 0x0000000300007812 */ /* 0x001fcc00078ec0ff */
[----:B------:R-:W0:Y:S01]  /*ff20*/  S2UR UR5, SR_CTAID.X ;  /* 0x00000000000579c3 */ /* 0x000e220000002500 */
[----:B------:R-:W-:Y:S01]  /*ff30*/  LOP3.LUT R16, R16, 0xffffefff, RZ, 0xc0, !PT ;  /* 0xffffefff10107812 */ /* 0x000fe200078ec0ff */
[----:B------:R-:W-:Y:S01]  /*ff40*/  STL [R1+0x1c], RZ ;  /* 0x00001cff01007387 */ /* 0x000fe20000100800 */
[----:B------:R-:W-:Y:S02]  /*ff50*/  IMAD.MOV.U32 R32, RZ, RZ, 0x1 ;  /* 0x00000001ff207424 */ /* 0x000fe400078e00ff */
[----:B------:R-:W-:Y:S01]  /*ff60*/  IMAD.MOV.U32 R19, RZ, RZ, RZ ;  /* 0x000000ffff137224 */ /* 0x000fe200078e00ff */
[----:B------:R1:W2:Y:S02]  /*ff70*/  SHFL.IDX PT, R2, R0, RZ, 0x1f ;  /* 0x00001fff00027589 */ /* 0x0002a400000e0000 */
[----:B-1----:R-:W0:Y:S01]  /*ff80*/  LDC R0, c[0x0][0xc38] ;  /* 0x00030e00ff007b82 */ /* 0x002e220000000800 */
[----:B--2---:R-:W-:-:S13]  /*ff90*/  ISETP.NE.AND P0, PT, R2, RZ, PT ;  /* 0x000000ff0200720c */ /* 0x004fda0003f05270 */
[----:B------:R-:W-:Y:S01]  /*ffa0*/  @P0 LOP3.LUT R16, R16, 0x1000, RZ, 0xfc, !PT ;  /* 0x0000100010100812 */ /* 0x000fe200078efcff */
[----:B------:R-:W-:Y:S06]  /*ffb0*/  @P0 BAR.ARV 0x4, 0x180 ;  /* 0x0106000000000b1d */ /* 0x000fec0000002000 */
[----:B0-----:R-:W-:-:S13]  /*ffc0*/  ISETP.LE.AND P0, PT, R0, UR5, PT ;  /* 0x0000000500007c0c */ /* 0x001fda000bf03270 */
[----:B------:R-:W-:Y:S05]  /*ffd0*/  @P0 BRA `(.L_x_2199) ;  /* 0x0000004c00e40947 */ /* 0x000fea0003800000 */
[----:B------:R-:W2:Y:S01]  /*ffe0*/  LDL R10, [R1+0x4] ;  /* 0x00000400010a7983 */ /* 0x000ea20000100800 */
[----:B------:R-:W-:Y:S01]  /*fff0*/  ULDC.64 UR6, c[0x0][0x2f0] ;  /* 0x0000bc0000067ab9 */ /* 0x000fe20000000a00 */
[----:B------:R-:W-:Y:S01]  /*10000*/  ULDC UR8, c[0x0][0x320] ;  /* 0x0000c80000087ab9 */ /* 0x000fe20000000800 */
[----:B------:R-:W-:Y:S01]  /*10010*/  LOP3.LUT R16, R16, 0xfffffff7, RZ, 0xc0, !PT ;  /* 0xfffffff710107812 */ /* 0x000fe200078ec0ff */
[----:B------:R-:W0:Y:S01]  /*10020*/  S2R R7, SR_TID.X ;  /* 0x0000000000077919 */ /* 0x000e220000002100 */
[----:B------:R-:W-:Y:S01]  /*10030*/  ULDC UR9, c[0x0][0x2b8] ;  /* 0x0000ae0000097ab9 */ /* 0x000fe20000000800 */
[----:B------:R-:W-:Y:S01]  /*10040*/  IMAD.MOV.U32 R35, RZ, RZ, 0x40 ;  /* 0x00000040ff237424 */ /* 0x000fe200078e00ff */
[----:B------:R-:W-:Y:S01]  /*10050*/  ULDC.64 UR10, c[0x0][0x418] ;  /* 0x00010600000a7ab9 */ /* 0x000fe20000000a00 */
[----:B------:R-:W-:Y:S01]  /*10060*/  ULDC UR4, c[0x0][0x424] ;  /* 0x0001090000047ab9 */ /* 0x000fe20000000800 */
[----:B------:R-:W-:Y:S01]  /*10070*/  ULDC UR39, c[0x0][0x288] ;  /* 0x0000a20000277ab9 */ /* 0x000fe20000000800 */
[----:B------:R-:W-:Y:S01]  /*10080*/  ULDC UR38, c[0x0][0x448] ;  /* 0x0001120000267ab9 */ /* 0x000fe20000000800 */
[C---:B0-----:R-:W-:Y:S01]  /*10090*/  IMAD.SHL.U32 R4, R7.reuse, 0x10, RZ ;  /* 0x0000001007047824 */ /* 0x041fe200078e00ff */
[C---:B------:R-:W-:Y:S01]  /*100a0*/  LOP3.LUT R11, R7.reuse, 0x7f, RZ, 0xc0, !PT ;  /* 0x0000007f070b7812 */ /* 0x040fe200078ec0ff */
[C---:B------:R-:W-:Y:S01]  /*100b0*/  IMAD.SHL.U32 R6, R7.reuse, 0x2, RZ ;  /* 0x0000000207067824 */ /* 0x040fe200078e00ff */
[C---:B------:R-:W-:Y:S01]  /*100c0*/  LOP3.LUT P1, RZ, R7.reuse, 0x4, RZ, 0xc0, !PT ;  /* 0x0000000407ff7812 */ /* 0x040fe2000782c0ff */
[C---:B------:R-:W-:Y:S01]  /*100d0*/  IMAD.SHL.U32 R0, R7.reuse, 0x20, RZ ;  /* 0x0000002007007824 */ /* 0x040fe200078e00ff */
[C---:B------:R-:W-:Y:S01]  /*100e0*/  LOP3.LUT R3, R4.reuse, 0x1b0, RZ, 0xc0, !PT ;  /* 0x000001b004037812 */ /* 0x040fe200078ec0ff */
[----:B------:R-:W-:Y:S01]  /*100f0*/  IMAD.SHL.U32 R34, R7, 0x4, RZ ;  /* 0x0000000407227824 */ /* 0x000fe200078e00ff */
[----:B------:R-:W-:-:S02]  /*10100*/  LOP3.LUT R36, R4, 0x30, RZ, 0xc0, !PT ;  /* 0x0000003004247812 */ /* 0x000fc400078ec0ff */
[----:B------:R-:W-:Y:S01]  /*10110*/  LOP3.LUT R9, R3, 0x30, R6, 0x78, !PT ;  /* 0x0000003003097812 */ /* 0x000fe200078e7806 */
[----:B------:R-:W-:Y:S01]  /*10120*/  IMAD.SHL.U32 R3, R7, 0x80, RZ ;  /* 0x0000008007037824 */ /* 0x000fe200078e00ff */
[----:B------:R-:W-:Y:S02]  /*10130*/  LOP3.LUT R6, R36, 0x40, RZ, 0xfc, !PT ;  /* 0x0000004024067812 */ /* 0x000fe400078efcff */
[----:B------:R-:W-:Y:S02]  /*10140*/  LOP3.LUT R2, R0, 0x80, RZ, 0xc0, !PT ;  /* 0x0000008000027812 */ /* 0x000fe400078ec0ff */
[C---:B------:R-:W-:Y:S02]  /*10150*/  ISETP.GE.AND P4, PT, R6.reuse, UR7, PT ;  /* 0x0000000706007c0c */ /* 0x040fe4000bf86270 */
[----:B------:R-:W-:Y:S02]  /*10160*/  ISETP.GE.AND P3, PT, R6, UR8, PT ;  /* 0x0000000806007c0c */ /* 0x000fe4000bf66270 */
[----:B------:R-:W-:-:S02]  /*10170*/  LOP3.LUT R5, R0, 0x380, RZ, 0xc0, !PT ;  /* 0x0000038000057812 */ /* 0x000fc400078ec0ff */
[----:B------:R-:W-:Y:S02]  /*10180*/  ISETP.GE.AND P2, PT, R6, UR9, PT ;  /* 0x0000000906007c0c */ /* 0x000fe4000bf46270 */
[----:B------:R-:W-:Y:S02]  /*10190*/  LOP3.LUT R2, R2, 0x10, R7, 0xf8, !PT ;  /* 0x0000001002027812 */ /* 0x000fe400078ef807 */
[----:B------:R-:W-:Y:S02]  /*101a0*/  LOP3.LUT R5, R5, 0x30, R4, 0xf8, !PT ;  /* 0x0000003005057812 */ /* 0x000fe400078ef804 */
[--C-:B------:R-:W-:Y:S02]  /*101b0*/  LOP3.LUT R8, R2, 0x10, R34.reuse, 0x78, !PT ;  /* 0x0000001002087812 */ /* 0x100fe400078e7822 */
[----:B------:R-:W-:Y:S02]  /*101c0*/  @P4 LOP3.LUT R16, R16, 0x8, RZ, 0xfc, !PT ;  /* 0x0000000810104812 */ /* 0x000fe400078efcff */
[----:B------:R-:W-:-:S02]  /*101d0*/  LOP3.LUT R34, R5, 0x70, R34, 0x78, !PT ;  /* 0x0000007005227812 */ /* 0x000fc400078e7822 */
[----:B------:R-:W-:Y:S02]  /*101e0*/  LOP3.LUT R16, R16, 0xfffffffe, RZ, 0xc0, !PT ;  /* 0xfffffffe10107812 */ /* 0x000fe400078ec0ff */
[----:B------:R-:W-:Y:S02]  /*101f0*/  LOP3.LUT P0, RZ, R7, 0x10, RZ, 0xc0, !PT ;  /* 0x0000001007ff7812 */ /* 0x000fe4000780c0ff */
[----:B------:R-:W-:Y:S02]  /*10200*/  @P3 LOP3.LUT R16, R16, 0x1, RZ, 0xfc, !PT ;  /* 0x0000000110103812 */ /* 0x000fe400078efcff */
[----:B------:R-:W-:Y:S02]  /*10210*/  SHF.R.U32.HI R2, RZ, 0x5, R11 ;  /* 0x00000005ff027819 */ /* 0x000fe4000001160b */
[----:B------:R-:W-:Y:S02]  /*10220*/  LOP3.LUT R5, R3, 0x380, RZ, 0xc0, !PT ;  /* 0x0000038003057812 */ /* 0x000fe400078ec0ff */
[----:B------:R-:W-:-:S02]  /*10230*/  LOP3.LUT R16, R16, 0xfffffbff, RZ, 0xc0, !PT ;  /* 0xfffffbff10107812 */ /* 0x000fc400078ec0ff */
[----:B------:R-:W-:Y:S01]  /*10240*/  LOP3.LUT R7, R36, 0x80, RZ, 0xfc, !PT ;  /* 0x0000008024077812 */ /* 0x000fe200078efcff */
[----:B------:R-:W-:Y:S01]  /*10250*/  IMAD R5, R2, 0x10, R5 ;  /* 0x0000001002057824 */ /* 0x000fe200078e0205 */
[----:B------:R-:W-:Y:S02]  /*10260*/  SEL R6, R35, 0xffffffc0, !P1 ;  /* 0xffffffc023067807 */ /* 0x000fe40004800000 */
[----:B------:R-:W-:Y:S02]  /*10270*/  @P2 LOP3.LUT R16, R16, 0x400, RZ, 0xfc, !PT ;  /* 0x0000040010102812 */ /* 0x000fe400078efcff */
[C---:B------:R-:W-:Y:S02]  /*10280*/  ISETP.GE.AND P2, PT, R7.reuse, UR7, PT ;  /* 0x0000000707007c0c */ /* 0x040fe4000bf46270 */
[----:B------:R-:W-:Y:S01]  /*10290*/  ISETP.GE.AND P1, PT, R7, UR9, PT ;  /* 0x0000000907007c0c */ /* 0x000fe2000bf26270 */
[----:B------:R-:W-:Y:S01]  /*102a0*/  IMAD.SHL.U32 R7, R2, 0x200, RZ ;  /* 0x0000020002077824 */ /* 0x000fe200078e00ff */
[----:B------:R-:W-:-:S04]  /*102b0*/  LOP3.LUT R6, R5, 0x70, R4, 0x78, !PT ;  /* 0x0000007005067812 */ /* 0x000fc800078e7804 */
[C---:B------:R-:W-:Y:S02]  /*102c0*/  LOP3.LUT R4, R7.reuse, 0x40, R4, 0xf8, !PT ;  /* 0x0000004007047812 */ /* 0x040fe400078ef804 */
[--C-:B------:R-:W-:Y:S02]  /*102d0*/  LOP3.LUT R7, R7, 0x60, R0.reuse, 0xf8, !PT ;  /* 0x0000006007077812 */ /* 0x100fe400078ef800 */
[----:B------:R-:W-:Y:S02]  /*102e0*/  LOP3.LUT R3, R6, 0xc00, R3, 0xf8, !PT ;  /* 0x00000c0006037812 */ /* 0x000fe400078ef803 */
[----:B------:R-:W-:Y:S02]  /*102f0*/  LOP3.LUT R7, R7, 0x100, R0, 0xf8, !PT ;  /* 0x0000010007077812 */ /* 0x000fe400078ef800 */
[----:B------:R-:W-:Y:S01]  /*10300*/  LOP3.LUT R4, R4, R9, RZ, 0xfc, !PT ;  /* 0x0000000904047212 */ /* 0x000fe200078efcff */
[----:B------:R0:W-:Y:S04]  /*10310*/  STL [R1+0x10], R3 ;  /* 0x0000100301007387 */ /* 0x0001e80000100800 */
[----:B------:R-:W-:Y:S01]  /*10320*/  STL [R1+0x8], R4 ;  /* 0x0000080401007387 */ /* 0x000fe20000100800 */
[----:B0-----:R-:W-:-:S05]  /*10330*/  LOP3.LUT R3, R7, R8, RZ, 0xfc, !PT ;  /* 0x0000000807037212 */ /* 0x001fca00078efcff */
[----:B------:R0:W-:Y:S01]  /*10340*/  STL [R1+0xc], R3 ;  /* 0x00000c0301007387 */ /* 0x0001e20000100800 */
[----:B------:R-:W-:Y:S02]  /*10350*/  LOP3.LUT R16, R16, 0xfffffffb, RZ, 0xc0, !PT ;  /* 0xfffffffb10107812 */ /* 0x000fe400078ec0ff */
[----:B------:R-:W-:Y:S02]  /*10360*/  MOV R17, 0x400 ;  /* 0x0000040000117802 */ /* 0x000fe40000000f00 */
[----:B0-----:R-:W-:Y:S02]  /*10370*/  MOV R3, UR5 ;  /* 0x0000000500037c02 */ /* 0x001fe40008000f00 */
[----:B------:R-:W-:-:S03]  /*10380*/  @P2 LOP3.LUT R16, R16, 0x4, RZ, 0xfc, !PT ;  /* 0x0000000410102812 */ /* 0x000fc600078efcff */
[----:B------:R0:W-:Y:S01]  /*10390*/  STL [R1+0x18], R3 ;  /* 0x0000180301007387 */ /* 0x0001e20000100800 */
[----:B------:R-:W-:Y:S02]  /*103a0*/  SEL R35, R35, 0xffffffc0, !P0 ;  /* 0xffffffc023237807 */ /* 0x000fe40004000000 */
[----:B------:R-:W-:Y:S02]  /*103b0*/  ISETP.GE.AND P0, PT, R36, UR7, PT ;  /* 0x0000000724007c0c */ /* 0x000fe4000bf06270 */
[----:B0-----:R-:W-:Y:S01]  /*103c0*/  SHF.R.U32.HI R3, RZ, 0x2, R11 ;  /* 0x00000002ff037819 */ /* 0x001fe2000001160b */
[----:B------:R-:W-:Y:S01]  /*103d0*/  IMAD.SHL.U32 R2, R2, 0x400, RZ ;  /* 0x0000040002027824 */ /* 0x000fe200078e00ff */
[----:B------:R-:W-:Y:S02]  /*103e0*/  LOP3.LUT R16, R16, 0xfffffdff, RZ, 0xc0, !PT ;  /* 0xfffffdff10107812 */ /* 0x000fe400078ec0ff */
[----:B------:R-:W-:Y:S01]  /*103f0*/  LOP3.LUT R0, R3, 0x60, R0, 0xf8, !PT ;  /* 0x0000006003007812 */ /* 0x000fe200078ef800 */
[----:B------:R-:W-:Y:S01]  /*10400*/  UISETP.NE.U32.AND UP0, UPT, UR10, URZ, UPT ;  /* 0x0000003f0a00728c */ /* 0x000fe2000bf05070 */
[----:B------:R-:W-:-:S02]  /*10410*/  @P1 LOP3.LUT R16, R16, 0x200, RZ, 0xfc, !PT ;  /* 0x0000020010101812 */ /* 0x000fc400078efcff */
[----:B------:R-:W-:Y:S01]  /*10420*/  LOP3.LUT R2, R0, 0x80, RZ, 0xfc, !PT ;  /* 0x0000008000027812 */ /* 0x000fe200078efcff */
[----:B------:R-:W-:Y:S01]  /*10430*/  UISETP.NE.AND.EX UP0, UPT, UR11, URZ, UPT, UP0 ;  /* 0x0000003f0b00728c */ /* 0x000fe2000bf05300 */
[----:B------:R0:W-:Y:S01]  /*10440*/  STL [R1+0x1c], RZ ;  /* 0x00001cff01007387 */ /* 0x0001e20000100800 */
[----:B------:R-:W-:Y:S02]  /*10450*/  ISETP.GE.AND P1, PT, R36, UR8, PT ;  /* 0x0000000824007c0c */ /* 0x000fe4000bf26270 */
[----:B------:R-:W-:Y:S01]  /*10460*/  LOP3.LUT R16, R16, 0xffffffef, RZ, 0xc0, !PT ;  /* 0xffffffef10107812 */ /* 0x000fe200078ec0ff */
[----:B------:R-:W-:-:S03]  /*10470*/  USEL UR4, UR4, 0x1, UP0 ;  /* 0x0000000104047887 */ /* 0x000fc60008000000 */
[----:B------:R-:W-:Y:S01]  /*10480*/  @P0 LOP3.LUT R16, R16, 0x10, RZ, 0xfc, !PT ;  /* 0x0000001010100812 */ /* 0x000fe200078efcff */
[----:B------:R-:W-:Y:S01]  /*10490*/  UIMAD UR37, UR4, UR6, URZ ;  /* 0x00000006042572a4 */ /* 0x000fe2000f8e023f */
[----:B------:R-:W-:Y:S02]  /*104a0*/  ISETP.GE.AND P0, PT, R36, UR9, PT ;  /* 0x0000000924007c0c */ /* 0x000fe4000bf06270 */
[----:B------:R-:W-:Y:S01]  /*104b0*/  LOP3.LUT R16, R16, 0xfffffffd, RZ, 0xc0, !PT ;  /* 0xfffffffd10107812 */ /* 0x000fe200078ec0ff */
[----:B------:R-:W-:-:S03]  /*104c0*/  UIADD3 UR4, UR37, 0x9f, URZ ;  /* 0x0000009f25047890 */ /* 0x000fc6000fffe03f */
[----:B------:R-:W-:Y:S01]  /*104d0*/  @P1 LOP3.LUT R16, R16, 0x2, RZ, 0xfc, !PT ;  /* 0x0000000210101812 */ /* 0x000fe200078efcff */
[----:B------:R-:W-:-:S03]  /*104e0*/  UIMAD.WIDE UR4, UR4, 0x66666667, URZ ;  /* 0x66666667040478a5 */ /* 0x000fc6000f8e023f */
[----:B------:R-:W-:Y:S01]  /*104f0*/  LOP3.LUT R16, R16, 0xfffff7ff, RZ, 0xc0, !PT ;  /* 0xfffff7ff10107812 */ /* 0x000fe200078ec0ff */
[----:B------:R-:W-:Y:S01]  /*10500*/  USHF.R.U32.HI UR40, URZ, 0x1f, UR5 ;  /* 0x0000001f3f287899 */ /* 0x000fe20008011605 */
[----:B------:R-:W-:Y:S02]  /*10510*/  IMAD.MOV.U32 R32, RZ, RZ, 0x1 ;  /* 0x00000001ff207424 */ /* 0x000fe400078e00ff */
[----:B------:R-:W-:Y:S01]  /*10520*/  IMAD.MOV.U32 R19, RZ, RZ, RZ ;  /* 0x000000ffff137224 */ /* 0x000fe200078e00ff */
[----:B------:R-:W-:Y:S01]  /*10530*/  @P0 LOP3.LUT R16, R16, 0x800, RZ, 0xfc, !PT ;  /* 0x0000080010100812 */ /* 0x000fe200078efcff */
[----:B------:R-:W-:Y:S01]  /*10540*/  UIMAD UR38, UR38, UR39, URZ ;  /* 0x00000027262672a4 */ /* 0x000fe2000f8e023f */
[----:B------:R-:W-:Y:S01]  /*10550*/  ULDC UR45, c[0x0][0xc] ;  /* 0x00000300002d7ab9 */ /* 0x000fe20000000800 */
[----:B------:R-:W-:Y:S02]  /*10560*/  ULOP3.LUT UR46, UR36, 0x2, URZ, 0xfc, !UPT ;  /* 0x00000002242e7892 */ /* 0x000fe4000f8efc3f */
[----:B------:R-:W-:-:S02]  /*10570*/  ULOP3.LUT UR47, UR36, 0x1, URZ, 0xfc, !UPT ;  /* 0x00000001242f7892 */ /* 0x000fc4000f8efc3f */
[----:B------:R-:W-:Y:S02]  /*10580*/  UIADD3 UR39, UR37, 0xa0, -UR39 ;  /* 0x000000a025277890 */ /* 0x000fe4000fffe827 */
[----:B------:R-:W-:Y:S01]  /*10590*/  ULEA.HI.SX32 UR40, UR5, UR40, 0x1a ;  /* 0x0000002805287291 */ /* 0x000fe2000f8fd23f */
[----:B--2---:R-:W-:-:S05]  /*105a0*/  LEA R17, R10, R17, 0x18 ;  /* 0x000000110a117211 */ /* 0x004fca00078ec0ff */
[----:B------:R-:W-:-:S05]  /*105b0*/  IMAD.IADD R0, R17, 0x1, R4 ;  /* 0x0000000111007824 */ /* 0x000fca00078e0204 */
[----:B------:R0:W-:Y:S02]  /*105c0*/  STL [R1+0x14], R0 ;  /* 0x0000140001007387 */ /* 0x0001e40000100800 */
.L_x_2266:
[----:B0-----:R-:W2:Y:S01]  /*105d0*/  LDL R0, [R1+0x18] ;  /* 0x0000180001007983 */ /* 0x001ea20000100800 */
        /* <DEDUP_REMOVED lines=13> */
[----:B-1----:R-:W-:Y:S05]  /*106b0*/  @P0 BRA `(.L_x_2200) ;  /* 0x0000000000200947 */ /* 0x002fea0003800000 */
        /* <DEDUP_REMOVED lines=8> */
.L_x_2200:
[----:B------:R-:W-:Y:S01]  /*10740*/  ULDC UR8, c[0x0][0xc54] ;  /* 0x0003150000087ab9 */ /* 0x000fe20000000800 */
[----:B------:R-:W-:Y:S01]  /*10750*/  UMOV UR6, UR7 ;  /* 0x0000000700067c82 */ /* 0x000fe20008000000 */
[----:B------:R-:W-:-:S11]  /*10760*/  UISETP.NE.AND UP0, UPT, UR8, 0x1, UPT ;  /* 0x000000010800788c */ /* 0x000fd6000bf05270 */
[----:B------:R-:W-:Y:S02]  /*10770*/  @UP0 ULDC.64 UR10, c[0x0][0xc58] ;  /* 0x00031600000a0ab9 */ /* 0x000fe40000000a00 */
[----:B------:R-:W-:-:S04]  /*10780*/  UIMAD.WIDE.U32 UR4, UR7, UR10, URZ ;  /* 0x0000000a070472a5 */ /* 0x000fc8000f8e003f */
[----:B------:R-:W-:-:S04]  /*10790*/  @UP0 USHF.R.U32.HI UR6, URZ, UR11, UR5 ;  /* 0x0000000b3f060299 */ /* 0x000fc80008011605 */
[----:B------:R-:W-:-:S12]  /*107a0*/  UIMAD UR4, UR6, UR8, URZ ;  /* 0x00000008060472a4 */ /* 0x000fd8000f8e023f */
.L_x_2201:
        /* <DEDUP_REMOVED lines=13> */
[----:B------:R-:W-:Y:S01]  /*10880*/  PLOP3.LUT P0, PT, PT, PT, UP0, 0x80, 0x0 ;  /* 0x000000000000781c */ /* 0x000fe20003f0f008 */
[----:B------:R-:W-:-:S03]  /*10890*/  @UP1 USHF.R.U32.HI UR42, URZ, UR7, UR5 ;  /* 0x000000073f2a1299 */ /* 0x000fc60008011605 */
[----:B------:R-:W-:Y:S02]  /*108a0*/  @UP0 ULDC.64 UR4, c[0x0][0xa28] ;  /* 0x00028a0000040ab9 */ /* 0x000fe40000000a00 */
[----:B------:R-:W-:-:S06]  /*108b0*/  @UP0 UIMAD.WIDE UR4, UR42, 0x4, UR4 ;  /* 0x000000042a0408a5 */ /* 0x000fcc000f8e0204 */
[----:B------:R-:W-:Y:S01]  /*108c0*/  IMAD.U32 R2, RZ, RZ, UR4 ;  /* 0x00000004ff027e24 */ /* 0x000fe2000f8e00ff */
[----:B------:R-:W-:Y:S01]  /*108d0*/  ULOP3.LUT UR43, UR6, 0x1ffffff, URZ, 0x3c, !UPT ;  /* 0x01ffffff062b7892 */ /* 0x000fe2000f8e3c3f */
[----:B------:R-:W-:Y:S01]  /*108e0*/  IMAD.U32 R3, RZ, RZ, UR5 ;  /* 0x00000005ff037e24 */ /* 0x000fe2000f8e00ff */
[----:B------:R-:W-:Y:S01]  /*108f0*/  ULDC UR5, c[0x0][0x448] ;  /* 0x0001120000057ab9 */ /* 0x000fe20000000800 */
[----:B------:R-:W-:-:S03]  /*10900*/  ULDC UR4, c[0x0][0xc3c] ;  /* 0x00030f0000047ab9 */ /* 0x000fc60000000800 */
[----:B------:R-:W2:Y:S01]  /*10910*/  @P0 LDG.E R22, desc[UR50][R2.64] ;  /* 0x0000003202160981 */ /* 0x000ea2000c1e1900 */
[----:B------:R-:W-:Y:S01]  /*10920*/  UISETP.NE.AND UP2, UPT, UR5, 0x1, UPT ;  /* 0x000000010500788c */ /* 0x000fe2000bf45270 */
[----:B------:R-:W-:Y:S01]  /*10930*/  BSSY B7, `(.L_x_2202) ;  /* 0x0000447000077945 */ /* 0x000fe20003800000 */
[----:B------:R-:W-:Y:S02]  /*10940*/  UIADD3 UR43, UR43, UR4, URZ ;  /* 0x000000042b2b7290 */ /* 0x000fe4000fffe03f */
[----:B------:R-:W-:Y:S02]  /*10950*/  UP2UR UR48, UPR, URZ, 0x4 ;  /* 0x000000043f307883 */ /* 0x000fe40008000000 */
[----:B------:R-:W-:-:S04]  /*10960*/  USHF.L.U32 UR6, UR43, 0x7, URZ ;  /* 0x000000072b067899 */ /* 0x000fc8000800063f */
[----:B------:R-:W-:Y:S01]  /*10970*/  UIADD3 UR6, UR6, 0x7f, URZ ;  /* 0x0000007f06067890 */ /* 0x000fe2000fffe03f */
[----:B------:R-:W-:Y:S01]  /*10980*/  @UP2 ULDC UR4, c[0x0][0x44c] ;  /* 0x0001130000042ab9 */ /* 0x000fe20000000800 */
[----:B------:R-:W-:Y:S02]  /*10990*/  @UP2 ULDC UR7, c[0x0][0x450] ;  /* 0x0001140000072ab9 */ /* 0x000fe40000000800 */
[----:B------:R-:W-:-:S04]  /*109a0*/  UIMAD.WIDE.U32 UR4, UR6, UR4, URZ ;  /* 0x00000004060472a5 */ /* 0x000fc8000f8e003f */
[----:B------:R-:W-:-:S04]  /*109b0*/  @UP2 USHF.R.U32.HI UR6, URZ, UR7, UR5 ;  /* 0x000000073f062299 */ /* 0x000fc80008011605 */
[----:B------:R-:W-:-:S04]  /*109c0*/  UIADD3 UR4, UR39, UR6, URZ ;  /* 0x0000000627047290 */ /* 0x000fc8000fffe03f */
[----:B------:R-:W-:-:S04]  /*109d0*/  UIMAD.WIDE UR4, UR4, 0x66666667, URZ ;  /* 0x66666667040478a5 */ /* 0x000fc8000f8e023f */
[----:B------:R-:W-:-:S04]  /*109e0*/  USHF.R.U32.HI UR4, URZ, 0x1f, UR5 ;  /* 0x0000001f3f047899 */ /* 0x000fc80008011605 */
[----:B------:R-:W-:-:S04]  /*109f0*/  ULEA.HI.SX32 UR4, UR5, UR4, 0x1a ;  /* 0x0000000405047291 */ /* 0x000fc8000f8fd23f */
[----:B------:R-:W-:-:S04]  /*10a00*/  UISETP.LT.AND UP0, UPT, UR40, UR4, UPT ;  /* 0x000000042800728c */ /* 0x000fc8000bf01270 */
[----:B------:R-:W-:-:S06]  /*10a10*/  USEL UR44, UR40, UR4, UP0 ;  /* 0x00000004282c7287 */ /* 0x000fcc0008000000 */
[----:B------:R-:W-:Y:S01]  /*10a20*/  ISETP.LT.AND P0, PT, RZ, UR44, PT ;  /* 0x0000002cff007c0c */ /* 0x000fe2000bf01270 */
[----:B--2---:R0:W-:-:S12]  /*10a30*/  STL [R1], R22 ;  /* 0x0000001601007387 */ /* 0x0041d80000100800 */
[----:B------:R-:W-:Y:S05]  /*10a40*/  @P0 BRA `(.L_x_2203) ;  /* 0x0000000000480947 */ /* 0x000fea0003800000 */
[----:B------:R-:W1:Y:S02]  /*10a50*/  S2R R0, SR_TID.X ;  /* 0x0000000000007919 */ /* 0x000e640000002100 */
[----:B-1----:R-:W-:-:S04]  /*10a60*/  LOP3.LUT R0, R0, 0x7f, RZ, 0xc0, !PT ;  /* 0x0000007f00007812 */ /* 0x002fc800078ec0ff */
[----:B------:R-:W-:-:S13]  /*10a70*/  ISETP.NE.AND P1, PT, R0, RZ, PT ;  /* 0x000000ff0000720c */ /* 0x000fda0003f25270 */
[----:B------:R-:W-:Y:S05]  /*10a80*/  @P1 BRA `(.L_x_2204) ;  /* 0x0000004000c41947 */ /* 0x000fea0003800000 */
[----:B------:R-:W1:Y:S01]  /*10a90*/  S2R R7, SR_LANEID ;  /* 0x0000000000077919 */ /* 0x000e620000000000 */
[----:B------:R-:W-:Y:S01]  /*10aa0*/  VOTEU.ANY UR4, UPT, PT ;  /* 0x0000000000047886 */ /* 0x000fe200038e0100 */
[----:B------:R-:W2:Y:S01]  /*10ab0*/  LDC.64 R2, c[0x0][0xc80] ;  /* 0x00032000ff027b82 */ /* 0x000ea20000000a00 */
[----:B------:R-:W1:Y:S08]  /*10ac0*/  FLO.U32 R0, UR4 ;  /* 0x0000000400007d00 */ /* 0x000e7000080e0000 */
[----:B------:R-:W2:Y:S01]  /*10ad0*/  POPC R5, UR4 ;  /* 0x0000000400057d09 */ /* 0x000ea20008000000 */
[----:B-1----:R-:W-:-:S13]  /*10ae0*/  ISETP.EQ.U32.AND P0, PT, R0, R7, PT ;  /* 0x000000070000720c */ /* 0x002fda0003f02070 */
[----:B--2---:R-:W2:Y:S01]  /*10af0*/  @P0 ATOMG.E.ADD.STRONG.GPU PT, R3, desc[UR50][R2.64], R5 ;  /* 0x00000005020309a8 */ /* 0x004ea200081ee1f2 */
[----:B------:R-:W1:Y:S02]  /*10b00*/  S2R R4, SR_LTMASK ;  /* 0x0000000000047919 */ /* 0x000e640000003900 */
[----:B-1----:R-:W-:-:S04]  /*10b10*/  LOP3.LUT R4, R4, UR4, RZ, 0xc0, !PT ;  /* 0x0000000404047c12 */ /* 0x002fc8000f8ec0ff */
[----:B------:R-:W1:Y:S01]  /*10b20*/  POPC R7, R4 ;  /* 0x0000000400077309 */ /* 0x000e620000000000 */
[----:B--2---:R-:W1:Y:S02]  /*10b30*/  SHFL.IDX PT, R0, R3, R0, 0x1f ;  /* 0x00001f0003007589 */ /* 0x004e6400000e0000 */
[----:B-1----:R-:W-:-:S05]  /*10b40*/  IADD3 R0, R0, UR45, R7 ;  /* 0x0000002d00007c10 */ /* 0x002fca000fffe007 */
[----:B------:R1:W-:Y:S01]  /*10b50*/  STL [R1+0x18], R0 ;  /* 0x0000180001007387 */ /* 0x0003e20000100800 */
[----:B------:R-:W-:Y:S05]  /*10b60*/  BRA `(.L_x_2204) ;  /* 0x00000040008c7947 */ /* 0x000fea0003800000 */
.L_x_2203:
        /* <DEDUP_REMOVED lines=20> */
.L_x_2206:
[----:B------:R-:W-:Y:S05]  /*10cb0*/  BSYNC B6 ;  /* 0x0000000000067941 */ /* 0x000fea0003800000 */
.L_x_2205:
        /* <DEDUP_REMOVED lines=22> */
.L_x_2208:
[----:B------:R-:W-:Y:S05]  /*10e20*/  BSYNC B6 ;  /* 0x0000000000067941 */ /* 0x000fea0003800000 */
.L_x_2207:
        /* <DEDUP_REMOVED lines=20> */
.L_x_2210:
[----:B------:R-:W-:Y:S05]  /*10f70*/  BSYNC B6 ;  /* 0x0000000000067941 */ /* 0x000fea0003800000 */
.L_x_2209:
        /* <DEDUP_REMOVED lines=19> */
.L_x_2212:
[----:B------:R-:W-:Y:S05]  /*110b0*/  BSYNC B6 ;  /* 0x0000000000067941 */ /* 0x000fea0003800000 */
.L_x_2211:
        /* <DEDUP_REMOVED lines=8> */
[----:B------:R-:W-:Y:S01]  /*11140*/  MOV R2, UR4 ;  /* 0x0000000400027c02 */ /* 0x000fe20008000f00 */
[----:B------:R-:W-:Y:S01]  /*11150*/  IMAD.U32 R3, RZ, RZ, UR5 ;  /* 0x00000005ff037e24 */ /* 0x000fe2000f8e00ff */
[----:B------:R-:W-:-:S04]  /*11160*/  ULDC UR4, c[0x0][0xc48] ;  /* 0x0003120000047ab9 */ /* 0x000fc80000000800 */
[----:B------:R2:W5:Y:S01]  /*11170*/  @P0 LDG.E R31, desc[UR50][R2.64] ;  /* 0x00000032021f0981 */ /* 0x000562000c1e1900 */
[----:B------:R-:W-:Y:S01]  /*11180*/  UMOV UR5, 0xffffffff ;  /* 0xffffffff00057882 */ /* 0x000fe20000000000 */
[----:B------:R-:W-:Y:S02]  /*11190*/  IMAD.U32 R18, RZ, RZ, UR4 ;  /* 0x00000004ff127e24 */ /* 0x000fe4000f8e00ff */
[----:B------:R-:W-:Y:S05]  /*111a0*/  BRA.DIV UR5, `(.L_x_2213) ;  /* 0x00000046051c7947 */ /* 0x000fea000b800000 */
.L_x_2286:
[----:B------:R-:W3:Y:S01]  /*111b0*/  S2R R0, SR_TID.X ;  /* 0x0000000000007919 */ /* 0x000ee20000002100 */
[----:B------:R-:W-:Y:S01]  /*111c0*/  UMOV UR4, 0xa0 ;  /* 0x000000a000047882 */ /* 0x000fe20000000000 */
[----:B-1----:R-:W-:Y:S01]  /*111d0*/  ISETP.NE.AND P2, PT, R20, 0x1, PT ;  /* 0x000000011400780c */ /* 0x002fe20003f45270 */
[----:B------:R-:W-:Y:S01]  /*111e0*/  UIMAD UR4, UR44, UR4, -0xa0 ;  /* 0xffffff602c0474a4 */ /* 0x000fe2000f8e0204 */
[----:B------:R-:W1:Y:S01]  /*111f0*/  S2R R10, SR_TID.X ;  /* 0x00000000000a7919 */ /* 0x000e620000002100 */
[----:B-----5:R-:W-:Y:S02]  /*11200*/  SHF.R.S32.HI R37, RZ, 0x1f, R31 ;  /* 0x0000001fff257819 */ /* 0x020fe4000001141f */
[----:B------:R-:W-:-:S08]  /*11210*/  LOP3.LUT R16, R16, 0xffffff7f, RZ, 0xc0, !PT ;  /* 0xffffff7f10107812 */ /* 0x000fd000078ec0ff */
[----:B------:R-:W4:Y:S01]  /*11220*/  @P2 LDC R5, c[0x0][0x434] ;  /* 0x00010d00ff052b82 */ /* 0x000f220000000800 */
[----:B------:R-:W-:-:S07]  /*11230*/  @P2 LOP3.LUT R16, R16, 0x80, RZ, 0xfc, !PT ;  /* 0x0000008010102812 */ /* 0x000fce00078efcff */
[----:B------:R-:W0:Y:S01]  /*11240*/  @P2 LDC R7, c[0x0][0x438] ;  /* 0x00010e00ff072b82 */ /* 0x000e220000000800 */
[----:B---3--:R-:W-:Y:S01]  /*11250*/  LOP3.LUT R0, R0, 0x7f, RZ, 0xc0, !PT ;  /* 0x0000007f00007812 */ /* 0x008fe200078ec0ff */
[----:B-1----:R-:W-:-:S03]  /*11260*/  IMAD.SHL.U32 R13, R10, 0x20, RZ ;  /* 0x000000200a0d7824 */ /* 0x002fc600078e00ff */
[----:B------:R-:W-:Y:S01]  /*11270*/  SHF.R.U32.HI R11, RZ, 0x2, R0 ;  /* 0x00000002ff0b7819 */ /* 0x000fe20000011600 */
[----:B------:R-:W-:-:S03]  /*11280*/  IMAD.SHL.U32 R10, R10, 0x20, RZ ;  /* 0x000000200a0a7824 */ /* 0x000fc600078e00ff */
[C---:B------:R-:W-:Y:S02]  /*11290*/  LOP3.LUT R13, R11.reuse, 0x60, R13, 0xf8, !PT ;  /* 0x000000600b0d7812 */ /* 0x040fe400078ef80d */
[----:B------:R-:W-:Y:S02]  /*112a0*/  LOP3.LUT R10, R11, 0x60, R10, 0xf8, !PT ;  /* 0x000000600b0a7812 */ /* 0x000fe400078ef80a */
[----:B------:R-:W-:Y:S01]  /*112b0*/  LOP3.LUT R13, R13, 0x80, RZ, 0xfc, !PT ;  /* 0x000000800d0d7812 */ /* 0x000fe200078efcff */
[----:B------:R-:W1:Y:S04]  /*112c0*/  @P2 LDC R11, c[0x0][0x438] ;  /* 0x00010e00ff0b2b82 */ /* 0x000e680000000800 */
[----:B------:R-:W-:-:S05]  /*112d0*/  VIADD R0, R13, UR4 ;  /* 0x000000040d007c36 */ /* 0x000fca0008000000 */
[C---:B------:R-:W-:Y:S01]  /*112e0*/  ISETP.GE.AND P0, PT, R0.reuse, UR37, PT ;  /* 0x0000002500007c0c */ /* 0x040fe2000bf06270 */
[----:B------:R-:W-:-:S03]  /*112f0*/  IMAD.IADD R0, R0, 0x1, R22 ;  /* 0x0000000100007824 */ /* 0x000fc600078e0216 */
[----:B------:R-:W-:Y:S01]  /*11300*/  ISETP.GT.U32.OR P0, PT, R13, 0x9f, P0 ;  /* 0x0000009f0d00780c */ /* 0x000fe20000704470 */
[----:B----4-:R-:W-:-:S04]  /*11310*/  @P2 IMAD.HI.U32 R4, R0, R5, RZ ;  /* 0x0000000500042227 */ /* 0x010fc800078e00ff */
[----:B------:R-:W-:Y:S01]  /*11320*/  IMAD.MOV.U32 R8, RZ, RZ, R0 ;  /* 0x000000ffff087224 */ /* 0x000fe200078e0000 */
[----:B0-----:R-:W-:-:S07]  /*11330*/  @P2 SHF.R.U32.HI R8, RZ, R7, R4 ;  /* 0x00000007ff082219 */ /* 0x001fce0000011604 */
[----:B--2---:R-:W0:Y:S01]  /*11340*/  @!P0 LDC.64 R2, c[0x0][0x428] ;  /* 0x00010a00ff028b82 */ /* 0x004e220000000a00 */
[----:B------:R-:W-:-:S07]  /*11350*/  @!P0 SHF.R.S32.HI R7, RZ, 0x1f, R8 ;  /* 0x0000001fff078819 */ /* 0x000fce0000011408 */
[----:B------:R-:W2:Y:S01]  /*11360*/  @!P0 LDC.64 R4, c[0x0][0x418] ;  /* 0x00010600ff048b82 */ /* 0x000ea20000000a00 */
[----:B0-----:R-:W-:-:S04]  /*11370*/  @!P0 IMAD R6, R37, R2, RZ ;  /* 0x0000000225068224 */ /* 0x001fc800078e02ff */
[----:B------:R-:W-:Y:S02]  /*11380*/  @!P0 IMAD R9, R31, R3, R6 ;  /* 0x000000031f098224 */ /* 0x000fe400078e0206 */
[----:B------:R-:W-:-:S04]  /*11390*/  @!P0 IMAD.MOV.U32 R6, RZ, RZ, R8 ;  /* 0x000000ffff068224 */ /* 0x000fc800078e0008 */
[----:B------:R-:W-:-:S04]  /*113a0*/  @!P0 IMAD.WIDE.U32 R2, R31, R2, R6 ;  /* 0x000000021f028225 */ /* 0x000fc800078e0006 */
[----:B------:R-:W-:Y:S01]  /*113b0*/  @!P0 IMAD.IADD R3, R9, 0x1, R3 ;  /* 0x0000000109038824 */ /* 0x000fe200078e0203 */
[----:B--2---:R-:W-:Y:S01]  /*113c0*/  @!P0 LEA R4, P1, R2, R4, 0x2 ;  /* 0x0000000402048211 */ /* 0x004fe200078210ff */
[----:B------:R-:W-:Y:S02]  /*113d0*/  IMAD.MOV.U32 R6, RZ, RZ, RZ ;  /* 0x000000ffff067224 */ /* 0x000fe400078e00ff */
[----:B------:R-:W-:Y:S01]  /*113e0*/  VIADD R7, R10, UR4 ;  /* 0x000000040a077c36 */ /* 0x000fe20008000000 */
[----:B------:R-:W-:Y:S01]  /*113f0*/  @!P0 LEA.HI.X R5, R2, R5, R3, 0x2, P1 ;  /* 0x0000000502058211 */ /* 0x000fe200008f1403 */
[----:B------:R-:W0:Y:S04]  /*11400*/  @P2 LDC R10, c[0x0][0x434] ;  /* 0x00010d00ff0a2b82 */ /* 0x000e280000000800 */
[----:B------:R2:W5:Y:S01]  /*11410*/  @!P0 LDG.E R6, desc[UR50][R4.64] ;  /* 0x0000003204068981 */ /* 0x000562000c1e1900 */
[C---:B------:R-:W-:Y:S01]  /*11420*/  ISETP.GE.AND P0, PT, R7.reuse, UR37, PT ;  /* 0x0000002507007c0c */ /* 0x040fe2000bf06270 */
[----:B------:R-:W-:-:S04]  /*11430*/  IMAD.IADD R7, R7, 0x1, R22 ;  /* 0x0000000107077824 */ /* 0x000fc800078e0216 */
[----:B------:R-:W-:-:S08]  /*11440*/  IMAD.MOV.U32 R9, RZ, RZ, R7 ;  /* 0x000000ffff097224 */ /* 0x000fd000078e0007 */
[----:B------:R-:W3:Y:S01]  /*11450*/  @!P0 LDC.64 R2, c[0x0][0x428] ;  /* 0x00010a00ff028b82 */ /* 0x000ee20000000a00 */
[----:B0-----:R-:W-:-:S05]  /*11460*/  @P2 IMAD.HI.U32 R10, R7, R10, RZ ;  /* 0x0000000a070a2227 */ /* 0x001fca00078e00ff */
[----:B-1----:R-:W-:-:S04]  /*11470*/  @P2 SHF.R.U32.HI R9, RZ, R11, R10 ;  /* 0x0000000bff092219 */ /* 0x002fc8000001160a */
[--C-:B--2---:R-:W-:Y:S01]  /*11480*/  @!P0 SHF.R.S32.HI R5, RZ, 0x1f, R9.reuse ;  /* 0x0000001fff058819 */ /* 0x104fe20000011409 */
[----:B------:R-:W-:Y:S02]  /*11490*/  @!P0 IMAD.MOV.U32 R4, RZ, RZ, R9 ;  /* 0x000000ffff048224 */ /* 0x000fe400078e0009 */
[-C--:B---3--:R-:W-:Y:S02]  /*114a0*/  @!P0 IMAD R10, R37, R2.reuse, RZ ;  /* 0x00000002250a8224 */ /* 0x088fe400078e02ff */
[----:B------:R-:W-:-:S04]  /*114b0*/  @!P0 IMAD.WIDE.U32 R4, R31, R2, R4 ;  /* 0x000000021f048225 */ /* 0x000fc800078e0004 */
[----:B------:R-:W-:Y:S02]  /*114c0*/  @!P0 IMAD R10, R31, R3, R10 ;  /* 0x000000031f0a8224 */ /* 0x000fe400078e020a */
[----:B------:R-:W0:Y:S02]  /*114d0*/  @!P0 LDC.64 R2, c[0x0][0x418] ;  /* 0x00010600ff028b82 */ /* 0x000e240000000a00 */
[----:B------:R-:W-:Y:S02]  /*114e0*/  @!P0 IMAD.IADD R10, R5, 0x1, R10 ;  /* 0x00000001050a8824 */ /* 0x000fe400078e020a */
[----:B------:R-:W-:-:S04]  /*114f0*/  IMAD.MOV R5, RZ, RZ, -R8 ;  /* 0x000000ffff057224 */ /* 0x000fc800078e0a08 */
[----:B------:R-:W-:Y:S02]  /*11500*/  IMAD R5, R20, R5, R0 ;  /* 0x0000000514057224 */ /* 0x000fe400078e0200 */
[----:B------:R-:W-:-:S05]  /*11510*/  IMAD.U32 R0, RZ, RZ, UR46 ;  /* 0x0000002eff007e24 */ /* 0x000fca000f8e00ff */
[----:B------:R-:W-:Y:S02]  /*11520*/  ISETP.NE.AND P2, PT, R0, 0x3, PT ;  /* 0x000000030000780c */ /* 0x000fe40003f45270 */
[----:B0-----:R-:W-:-:S04]  /*11530*/  @!P0 LEA R2, P1, R4, R2, 0x2 ;  /* 0x0000000204028211 */ /* 0x001fc800078210ff */
[----:B------:R-:W-:Y:S01]  /*11540*/  @!P0 LEA.HI.X R3, R4, R3, R10, 0x2, P1 ;  /* 0x0000000304038211 */ /* 0x000fe200008f140a */
[----:B------:R-:W-:Y:S01]  /*11550*/  IMAD.MOV.U32 R4, RZ, RZ, RZ ;  /* 0x000000ffff047224 */ /* 0x000fe200078e00ff */
[----:B------:R-:W-:Y:S01]  /*11560*/  LOP3.LUT R16, R16, 0xffffffbf, RZ, 0xc0, !PT ;  /* 0xffffffbf10107812 */ /* 0x000fe200078ec0ff */
[----:B------:R-:W-:-:S04]  /*11570*/  IMAD.MOV R8, RZ, RZ, -R9 ;  /* 0x000000ffff087224 */ /* 0x000fc800078e0a09 */
[----:B------:R0:W5:Y:S01]  /*11580*/  @!P0 LDG.E R4, desc[UR50][R2.64] ;  /* 0x0000003202048981 */ /* 0x000162000c1e1900 */
[----:B------:R-:W-:Y:S01]  /*11590*/  ISETP.GT.U32.AND P0, PT, R13, 0x9f, PT ;  /* 0x0000009f0d00780c */ /* 0x000fe20003f04070 */
[----:B------:R-:W-:Y:S01]  /*115a0*/  IMAD R9, RZ, RZ, -UR42 ;  /* 0x8000002aff097e24 */ /* 0x000fe2000f8e02ff */
[----:B------:R-:W-:Y:S01]  /*115b0*/  @P2 LOP3.LUT R16, R16, 0x40, RZ, 0xfc, !PT ;  /* 0x0000004010102812 */ /* 0x000fe200078efcff */
[----:B------:R-:W-:Y:S02]  /*115c0*/  IMAD.U32 R12, RZ, RZ, UR44 ;  /* 0x0000002cff0c7e24 */ /* 0x000fe4000f8e00ff */
[----:B------:R-:W-:Y:S01]  /*115d0*/  IMAD R18, R18, R9, UR41 ;  /* 0x0000002912127e24 */ /* 0x000fe2000f8e0209 */
[----:B------:R-:W-:Y:S01]  /*115e0*/  LOP3.LUT R16, R16, 0xffffffdf, RZ, 0xc0, !PT ;  /* 0xffffffdf10107812 */ /* 0x000fe200078ec0ff */
[----:B------:R-:W-:Y:S02]  /*115f0*/  IMAD R7, R20, R8, R7 ;  /* 0x0000000814077224 */ /* 0x000fe400078e0207 */
[----:B------:R-:W-:Y:S01]  /*11600*/  VIADD R12, R12, 0xffffffff ;  /* 0xffffffff0c0c7836 */ /* 0x000fe20000000000 */
[----:B------:R-:W-:-:S03]  /*11610*/  SHF.R.S32.HI R33, RZ, 0x1f, R18 ;  /* 0x0000001fff217819 */ /* 0x000fc60000011412 */
[----:B------:R-:W-:Y:S01]  /*11620*/  @P0 LOP3.LUT R16, R16, 0x20, RZ, 0xfc, !PT ;  /* 0x0000002010100812 */ /* 0x000fe200078efcff */
[----:B0-----:R-:W-:Y:S06]  /*11630*/  @!P2 BRA `(.L_x_2214) ;  /* 0x000000000004a947 */ /* 0x001fec0003800000 */
[----:B------:R-:W-:Y:S01]  /*11640*/  BPT.TRAP 0x1 ;  /* 0x000000040000795c */ /* 0x000fe20000300000 */
.L_x_2214:
[----:B------:R-:W-:Y:S01]  /*11650*/  IMAD R0, R19, 0x8, R17 ;  /* 0x0000000813007824 */ /* 0x000fe200078e0211 */
[----:B------:R-:W-:Y:S01]  /*11660*/  SHF.L.U32 R28, R32, 0x1f, RZ ;  /* 0x0000001f201c7819 */ /* 0x000fe200000006ff */
[----:B------:R-:W-:Y:S01]  /*11670*/  BSSY B0, `(.L_x_2215) ;  /* 0x0000004000007945 */ /* 0x000fe20003800000 */
[----:B------:R-:W-:Y:S02]  /*11680*/  SHF.R.S32.HI R24, RZ, 0x1f, R7 ;  /* 0x0000001fff187819 */ /* 0x000fe40000011407 */
[----:B------:R-:W0:Y:S02]  /*11690*/  SYNCS.PHASECHK.TRANS64.TRYWAIT P0, [R0+URZ+0x29880], R28 ;  /* 0x0298801c000075a7 */ /* 0x000e24000800017f */
[----:B0-----:R-:W-:Y:S05]  /*116a0*/  @!P0 BRA `(.L_x_2216) ;  /* 0x0000004000088947 */ /* 0x001fea0003800000 */
.L_x_2287:
[----:B------:R-:W-:Y:S05]  /*116b0*/  BSYNC B0 ;  /* 0x0000000000007941 */ /* 0x000fea0003800000 */
.L_x_2215:
        /* <DEDUP_REMOVED lines=54> */
[----:B-1----:R-:W-:-:S05]  /*11a20*/  IADD3 R2, P0, R36, R2, RZ ;  /* 0x0000000224027210 */ /* 0x002fca0007f1e0ff */
[----:B--2---:R-:W-:Y:S01]  /*11a30*/  IMAD.X R3, RZ, RZ, R3, P0 ;  /* 0x000000ffff037224 */ /* 0x004fe200000e0603 */
        /* <DEDUP_REMOVED lines=31> */
.L_x_2299:
        /* <DEDUP_REMOVED lines=12> */
.L_x_2218:
        /* <DEDUP_REMOVED lines=11> */
.L_x_2219:
[----:B------:R2:W-:Y:S01]  /*11da0*/  SYNCS.ARRIVE.TRANS64.A1T0 RZ, [R0+URZ+0x29870], RZ ;  /* 0x029870ff00ff79a7 */ /* 0x0005e2000810003f */
[----:B------:R-:W-:Y:S05]  /*11db0*/  @!P6 BRA `(.L_x_2220) ;  /* 0x000000000004e947 */ /* 0x000fea0003800000 */
[----:B------:R-:W-:Y:S01]  /*11dc0*/  BPT.TRAP 0x1 ;  /* 0x000000040000795c */ /* 0x000fe20000300000 */
.L_x_2220:
[----:B------:R-:W3:Y:S01]  /*11dd0*/  SYNCS.PHASECHK.TRANS64.TRYWAIT P0, [R0+URZ+0x29840], R28 ;  /* 0x0298401c000075a7 */ /* 0x000ee2000800017f */
[----:B------:R-:W-:Y:S04]  /*11de0*/  BSSY B0, `(.L_x_2221) ;  /* 0x0000002000007945 */ /* 0x000fe80003800000 */
[----:B---3--:R-:W-:Y:S05]  /*11df0*/  @!P0 BRA `(.L_x_2222) ;  /* 0x0000004000108947 */ /* 0x008fea0003800000 */
.L_x_2300:
[----:B------:R-:W-:Y:S05]  /*11e00*/  BSYNC B0 ;  /* 0x0000000000007941 */ /* 0x000fea0003800000 */
.L_x_2221:
[----:B------:R-:W4:Y:S01]  /*11e10*/  LDL R10, [R1+0x8] ;  /* 0x00000800010a7983 */ /* 0x000f220000100800 */
[----:B------:R-:W-:Y:S01]  /*11e20*/  ULDC.64 UR4, c[0x0][0x300] ;  /* 0x0000c00000047ab9 */ /* 0x000fe20000000a00 */
[----:B------:R-:W-:Y:S01]  /*11e30*/  ULDC.64 UR6, c[0x0][0x310] ;  /* 0x0000c40000067ab9 */ /* 0x000fe20000000a00 */
        /* <DEDUP_REMOVED lines=19> */
[----:B------:R-:W-:Y:S02]  /*11f70*/  IMAD.IADD R3, R3, 0x1, R9 ;  /* 0x0000000103037824 */ /* 0x000fe400078e0209 */
[----:B------:R-:W-:Y:S02]  /*11f80*/  IMAD R5, R27, UR6, RZ ;  /* 0x000000061b057c24 */ /* 0x000fe4000f8e02ff */
[----:B------:R-:W-:-:S04]  /*11f90*/  IMAD.WIDE.U32 R2, R6, UR6, R2 ;  /* 0x0000000606027c25 */ /* 0x000fc8000f8e0002 */
[----:B------:R-:W-:-:S04]  /*11fa0*/  IMAD R5, R6, UR7, R5 ;  /* 0x0000000706057c24 */ /* 0x000fc8000f8e0205 */
[----:B------:R-:W-:Y:S02]  /*11fb0*/  IMAD.IADD R3, R3, 0x1, R5 ;  /* 0x0000000103037824 */ /* 0x000fe400078e0205 */
[----:B------:R-:W-:-:S03]  /*11fc0*/  IMAD.WIDE.U32 R2, R18, UR8, R2 ;  /* 0x0000000812027c25 */ /* 0x000fc6000f8e0002 */
        /* <DEDUP_REMOVED lines=9> */
[----:B-1----:R-:W-:-:S03]  /*12060*/  @P4 IMAD.IADD R23, R17, 0x1, R5 ;  /* 0x0000000111174824 */ /* 0x002fc600078e0205 */
[----:B------:R-:W-:Y:S01]  /*12070*/  SHFL.IDX PT, R6, R6, RZ, 0x1c1f ;  /* 0x001c1fff06067589 */ /* 0x000fe200000e0000 */
[----:B----4-:R-:W-:-:S03]  /*12080*/  @P5 IADD3 R8, P0, R36, R14, RZ ;  /* 0x0000000e24085210 */ /* 0x010fc60007f1e0ff */
[----:B------:R-:W1:Y:S02]  /*12090*/  SHFL.IDX PT, R14, R4, 0x1, 0x1c1f ;  /* 0x003c1f00040e7f89 */ /* 0x000e6400000e0000 */
[----:B-----5:R-:W-:Y:S01]  /*120a0*/  @P5 IMAD.X R3, RZ, RZ, R2, P0 ;  /* 0x000000ffff035224 */ /* 0x020fe200000e0602 */
[----:B------:R-:W-:Y:S01]  /*120b0*/  LOP3.LUT P0, RZ, R16, 0x10, RZ, 0xc0, !PT ;  /* 0x0000001010ff7812 */ /* 0x000fe2000780c0ff */
[----:B------:R-:W-:-:S12]  /*120c0*/  @P5 IMAD.MOV.U32 R2, RZ, RZ, R8 ;  /* 0x000000ffff025224 */ /* 0x000fd800078e0008 */
[----:B------:R-:W-:Y:S04]  /*120d0*/  @P5 LDGSTS.E.BYPASS.LTC128B.128 [R21+0x1a400], desc[UR50][R2.64], !P0 ;  /* 0x1a40000002155fae */ /* 0x000fe8000c101d72 */
[----:B------:R-:W-:Y:S01]  /*120e0*/  @P5 LDGSTS.E.BYPASS.LTC128B.128 [R21+0x1cc00], desc[UR50][R2.64+0x40], !P6 ;  /* 0x1cc0004002155fae */ /* 0x000fe2000f101d72 */
[----:B-1----:R-:W-:-:S03]  /*120f0*/  @P4 IADD3 R8, P0, R36, R14, RZ ;  /* 0x0000000e24084210 */ /* 0x002fc60007f1e0ff */
[----:B------:R1:W-:Y:S01]  /*12100*/  @P5 LDGSTS.E.BYPASS.LTC128B.128 [R21+0x1f400], desc[UR50][R2.64+0x80], !P1 ;  /* 0x1f40008002155fae */ /* 0x0003e2000c901d72 */
[----:B------:R-:W-:-:S03]  /*12110*/  LOP3.LUT P5, RZ, R16, 0x10, RZ, 0xc0, !PT ;  /* 0x0000001010ff7812 */ /* 0x000fc600078ac0ff */
[----:B------:R-:W-:Y:S04]  /*12120*/  SHFL.IDX PT, R14, R4, 0x2, 0x1c1f ;  /* 0x005c1f00040e7f89 */ /* 0x000fe800000e0000 */
[----:B-1----:R-:W1:Y:S01]  /*12130*/  SHFL.IDX PT, R2, R7, 0x1, 0x1c1f ;  /* 0x003c1f0007027f89 */ /* 0x002e6200000e0000 */
[----:B------:R-:W-:Y:S02]  /*12140*/  @P3 IMAD.IADD R21, R17, 0x1, R5 ;  /* 0x0000000111153824 */ /* 0x000fe400078e0205 */
[----:B-1----:R-:W-:Y:S02]  /*12150*/  @P4 IMAD.X R25, RZ, RZ, R2, P0 ;  /* 0x000000ffff194224 */ /* 0x002fe400000e0602 */
[----:B------:R-:W-:Y:S01]  /*12160*/  @P4 IMAD.MOV.U32 R2, RZ, RZ, R8 ;  /* 0x000000ffff024224 */ /* 0x000fe200078e0008 */
[----:B------:R-:W-:-:S02]  /*12170*/  @P3 IADD3 R8, P0, R36, R14, RZ ;  /* 0x0000000e24083210 */ /* 0x000fc40007f1e0ff */
[----:B------:R-:W-:Y:S01]  /*12180*/  @P4 MOV R3, R25 ;  /* 0x0000001900034202 */ /* 0x000fe20000000f00 */
[----:B------:R-:W-:Y:S04]  /*12190*/  SHFL.IDX PT, R14, R4, 0x3, 0x1c1f ;  /* 0x007c1f00040e7f89 */ /* 0x000fe800000e0000 */
[----:B------:R-:W-:Y:S04]  /*121a0*/  @P4 LDGSTS.E.BYPASS.LTC128B.128 [R23+0x1ac00], desc[UR50][R2.64], !P5 ;  /* 0x1ac0000002174fae */ /* 0x000fe8000e901d72 */
[----:B------:R-:W-:Y:S04]  /*121b0*/  @P4 LDGSTS.E.BYPASS.LTC128B.128 [R23+0x1d400], desc[UR50][R2.64+0x40], !P6 ;  /* 0x1d40004002174fae */ /* 0x000fe8000f101d72 */
[----:B------:R1:W-:Y:S04]  /*121c0*/  @P4 LDGSTS.E.BYPASS.LTC128B.128 [R23+0x1fc00], desc[UR50][R2.64+0x80], !P1 ;  /* 0x1fc0008002174fae */ /* 0x0003e8000c901d72 */
[----:B-1----:R-:W1:Y:S04]  /*121d0*/  SHFL.IDX PT, R2, R7, 0x2, 0x1c1f ;  /* 0x005c1f0007027f89 */ /* 0x002e6800000e0000 */
[----:B------:R-:W4:Y:S01]  /*121e0*/  SHFL.IDX PT, R7, R7, 0x3, 0x1c1f ;  /* 0x007c1f0007077f89 */ /* 0x000f2200000e0000 */
[----:B-1----:R-:W-:Y:S01]  /*121f0*/  @P3 IMAD.X R25, RZ, RZ, R2, P0 ;  /* 0x000000ffff193224 */ /* 0x002fe200000e0602 */
[----:B------:R-:W-:Y:S01]  /*12200*/  @P2 IADD3 R14, P0, R36, R14, RZ ;  /* 0x0000000e240e2210 */ /* 0x000fe20007f1e0ff */
[----:B------:R-:W-:-:S02]  /*12210*/  @P3 IMAD.MOV.U32 R2, RZ, RZ, R8 ;  /* 0x000000ffff023224 */ /* 0x000fc400078e0008 */
[----:B------:R-:W-:Y:S02]  /*12220*/  @P3 IMAD.MOV.U32 R3, RZ, RZ, R25 ;  /* 0x000000ffff033224 */ /* 0x000fe400078e0019 */
[----:B----4-:R-:W-:Y:S02]  /*12230*/  @P2 IMAD.X R23, RZ, RZ, R7, P0 ;  /* 0x000000ffff172224 */ /* 0x010fe400000e0607 */
[----:B------:R-:W-:Y:S01]  /*12240*/  @P2 IMAD.IADD R25, R17, 0x1, R5 ;  /* 0x0000000111192824 */ /* 0x000fe200078e0205 */
[----:B------:R-:W-:Y:S04]  /*12250*/  @P3 LDGSTS.E.BYPASS.LTC128B.128 [R21+0x1b400], desc[UR50][R2.64], !P5 ;  /* 0x1b40000002153fae */ /* 0x000fe8000e901d72 */
[----:B------:R-:W-:Y:S04]  /*12260*/  @P3 LDGSTS.E.BYPASS.LTC128B.128 [R21+0x1dc00], desc[UR50][R2.64+0x40], !P6 ;  /* 0x1dc0004002153fae */ /* 0x000fe8000f101d72 */
[----:B------:R1:W-:Y:S02]  /*12270*/  @P3 LDGSTS.E.BYPASS.LTC128B.128 [R21+0x20400], desc[UR50][R2.64+0x80], !P1 ;  /* 0x2040008002153fae */ /* 0x0003e4000c901d72 */
[----:B-1----:R-:W-:-:S02]  /*12280*/  @P2 IMAD.MOV.U32 R2, RZ, RZ, R14 ;  /* 0x000000ffff022224 */ /* 0x002fc400078e000e */
[----:B------:R-:W-:Y:S01]  /*12290*/  @P2 IMAD.MOV.U32 R3, RZ, RZ, R23 ;  /* 0x000000ffff032224 */ /* 0x000fe200078e0017 */
[----:B------:R1:W4:Y:S04]  /*122a0*/  SHFL.IDX PT, R14, R9, RZ, 0x1c1f ;  /* 0x001c1fff090e7589 */ /* 0x00032800000e0000 */
[----:B------:R1:W-:Y:S04]  /*122b0*/  @P2 LDGSTS.E.BYPASS.LTC128B.128 [R25+0x1bc00], desc[UR50][R2.64], !P5 ;  /* 0x1bc0000002192fae */ /* 0x0003e8000e901d72 */
[----:B------:R1:W-:Y:S04]  /*122c0*/  @P2 LDGSTS.E.BYPASS.LTC128B.128 [R25+0x1e400], desc[UR50][R2.64+0x40], !P6 ;  /* 0x1e40004002192fae */ /* 0x0003e8000f101d72 */
[----:B------:R1:W-:Y:S02]  /*122d0*/  @P2 LDGSTS.E.BYPASS.LTC128B.128 [R25+0x20c00], desc[UR50][R2.64+0x80], !P1 ;  /* 0x20c0008002192fae */ /* 0x0003e4000c901d72 */
.L_x_2312:
[----:B------:R-:W-:Y:S01]  /*122e0*/  LOP3.LUT P0, RZ, R16, 0x100, RZ, 0xc0, !PT ;  /* 0x0000010010ff7812 */ /* 0x000fe2000780c0ff */
[----:B------:R-:W-:-:S12]  /*122f0*/  BSSY B0, `(.L_x_2224) ;  /* 0x000000e000007945 */ /* 0x000fd80003800000 */
[----:B------:R-:W-:Y:S05]  /*12300*/  @!P0 BRA `(.L_x_2225) ;  /* 0x0000000000308947 */ /* 0x000fea0003800000 */
[C---:B------:R-:W-:Y:S01]  /*12310*/  LOP3.LUT P3, RZ, R16.reuse, 0x10, RZ, 0xc0, !PT ;  /* 0x0000001010ff7812 */ /* 0x040fe2000786c0ff */
[----:B------:R-:W-:Y:S01]  /*12320*/  IMAD.IADD R5, R17, 0x1, R5 ;  /* 0x0000000111057824 */ /* 0x000fe200078e0205 */
[C---:B------:R-:W-:Y:S02]  /*12330*/  LOP3.LUT P2, RZ, R16.reuse, 0x8, RZ, 0xc0, !PT ;  /* 0x0000000810ff7812 */ /* 0x040fe4000784c0ff */
[----:B------:R-:W-:Y:S02]  /*12340*/  LOP3.LUT P1, RZ, R16, 0x4, RZ, 0xc0, !PT ;  /* 0x0000000410ff7812 */ /* 0x000fe4000782c0ff */
[----:B-1--4-:R-:W-:-:S05]  /*12350*/  IADD3 R2, P0, R36, R14, RZ ;  /* 0x0000000e24027210 */ /* 0x012fca0007f1e0ff */
[----:B------:R-:W-:-:S05]  /*12360*/  IMAD.X R3, RZ, RZ, R6, P0 ;  /* 0x000000ffff037224 */ /* 0x000fca00000e0606 */
[----:B------:R-:W-:Y:S01]  /*12370*/  @!PT LDS RZ, [RZ] ;  /* 0x00000000fffff984 */ /* 0x000fe20000000800 */
[----:B------:R-:W-:Y:S01]  /*12380*/  @!PT LDS RZ, [RZ] ;  /* 0x00000000fffff984 */ /* 0x000fe20000000800 */
[----:B------:R-:W-:Y:S01]  /*12390*/  @!PT LDS RZ, [RZ] ;  /* 0x00000000fffff984 */ /* 0x000fe20000000800 */
[----:B------:R1:W-:Y:S04]  /*123a0*/  LDGSTS.E.BYPASS.LTC128B.128 [R5+0x1c400], desc[UR50][R2.64], !P3 ;  /* 0x1c40000002057fae */ /* 0x0003e8000d901d72 */
[----:B------:R1:W-:Y:S04]  /*123b0*/  LDGSTS.E.BYPASS.LTC128B.128 [R5+0x1ec00], desc[UR50][R2.64+0x40], !P2 ;  /* 0x1ec0004002057fae */ /* 0x0003e8000d101d72 */
[----:B------:R1:W-:Y:S02]  /*123c0*/  LDGSTS.E.BYPASS.LTC128B.128 [R5+0x21400], desc[UR50][R2.64+0x80], !P1 ;  /* 0x2140008002057fae */ /* 0x0003e4000c901d72 */
.L_x_2225:
[----:B------:R-:W-:Y:S05]  /*123d0*/  BSYNC B0 ;  /* 0x0000000000007941 */ /* 0x000fea0003800000 */
.L_x_2224:
[----:B------:R-:W-:Y:S01]  /*123e0*/  NOP ;  /* 0x0000000000007918 */ /* 0x000fe20000000000 */
[----:B------:R-:W-:-:S13]  /*123f0*/  PLOP3.LUT P0, PT, PT, PT, PT, 0x80, 0x0 ;  /* 0x000000000000781c */ /* 0x000fda0003f0f070 */
.L_x_2226:
[----:B------:R-:W-:Y:S02]  /*12400*/  PLOP3.LUT P1, PT, P1, P0, PT, 0xa2, 0x0 ;  /* 0x000000000000781c */ /* 0x000fe40000f21472 */
[----:B------:R-:W-:-:S08]  /*12410*/  @P0 R2UR P1, UR4, R0 ;  /* 0x00000000000402ca */ /* 0x000fd00000020000 */
[----:B------:R-:W-:-:S05]  /*12420*/  @P0 PLOP3.LUT P0, PT, P1, PT, PT, 0x80, 0x0 ;  /* 0x000000000000081c */ /* 0x000fca0000f0f070 */
[----:B------:R-:W-:Y:S01]  /*12430*/  @!P1 SYNCS.ARRIVE.TRANS64.RED.A0T1 RZ, [UR4+0x29830], RZ ;  /* 0x029830ffffff99a7 */ /* 0x000fe20008200404 */
[----:B------:R-:W-:Y:S07]  /*12440*/  @!P1 ARRIVES.LDGSTSBAR.64.TRANSCNT [UR4+0x29830] ;  /* 0x02983000ff0099b0 */ /* 0x000fee0008000a84 */
[----:B------:R-:W-:Y:S05]  /*12450*/  @P0 BRA.U.ANY `(.L_x_2226) ;  /* 0xfffffffd00e80947 */ /* 0x000fea000393ffff */
[----:B------:R-:W-:Y:S01]  /*12460*/  NOP ;  /* 0x0000000000007918 */ /* 0x000fe20000000000 */
[----:B-1----:R-:W-:-:S05]  /*12470*/  IMAD.U32 R2, RZ, RZ, UR46 ;  /* 0x0000002eff027e24 */ /* 0x002fca000f8e00ff */
[----:B------:R-:W-:-:S13]  /*12480*/  ISETP.NE.AND P2, PT, R2, 0x3, PT ;  /* 0x000000030200780c */ /* 0x000fda0003f45270 */
[----:B------:R-:W-:Y:S05]  /*12490*/  @!P2 BRA `(.L_x_2227) ;  /* 0x000000000004a947 */ /* 0x000fea0003800000 */
[----:B------:R-:W-:Y:S01]  /*124a0*/  BPT.TRAP 0x1 ;  /* 0x000000040000795c */ /* 0x000fe20000300000 */
.L_x_2227:
[----:B------:R1:W-:Y:S02]  /*124b0*/  SYNCS.ARRIVE.TRANS64.A1T0 RZ, [R0+URZ+0x29830], RZ ;  /* 0x029830ff00ff79a7 */ /* 0x0003e4000810003f */
[----:B------:R-:W-:Y:S05]  /*124c0*/  WARPSYNC.ALL ;  /* 0x0000000000007948 */ /* 0x000fea0003800000 */
[----:B------:R-:W-:Y:S01]  /*124d0*/  BSSY B6, `(.L_x_2228) ;  /* 0x0000015000067945 */ /* 0x000fe20003800000 */
[----:B0123--:R-:W-:Y:S01]  /*124e0*/  VIADD R0, R17, 0x14400 ;  /* 0x0001440011007836 */ /* 0x00ffe20000000000 */
        /* <DEDUP_REMOVED lines=18> */
[----:B0---4-:R-:W-:Y:S05]  /*12610*/  CALL.ABS.NOINC R2 ;  /* 0x0000000002007343 */ /* 0x011fea0003c00000 */
.L_x_2229:
[----:B------:R-:W-:Y:S05]  /*12620*/  BSYNC B6 ;  /* 0x0000000000067941 */ /* 0x000fea0003800000 */
.L_x_2228:
[----:B------:R0:W5:Y:S01]  /*12630*/  LDL R8, [R1+0x14] ;  /* 0x0000140001087983 */ /* 0x0001620000100800 */
[----:B------:R-:W-:Y:S01]  /*12640*/  UISETP.NE.AND UP0, UPT, UR48, URZ, UPT ;  /* 0x0000003f3000728c */ /* 0x000fe2000bf05270 */
[----:B------:R-:W-:Y:S01]  /*12650*/  IMAD.U32 R5, RZ, RZ, UR43 ;  /* 0x0000002bff057e24 */ /* 0x000fe2000f8e00ff */
[----:B------:R-:W1:Y:S01]  /*12660*/  S2R R2, SR_TID.X ;  /* 0x0000000000027919 */ /* 0x000e620000002100 */
[----:B------:R-:W-:Y:S01]  /*12670*/  R2UR UR6, R33 ;  /* 0x00000000210672ca */ /* 0x000fe200000e0000 */
[----:B------:R-:W-:Y:S02]  /*12680*/  ULDC.64 UR8, c[0x0][0x2d8] ;  /* 0x0000b60000087ab9 */ /* 0x000fe40000000a00 */
[----:B------:R-:W-:Y:S02]  /*12690*/  PLOP3.LUT P0, PT, PT, PT, UP0, 0x80, 0x0 ;  /* 0x000000000000781c */ /* 0x000fe40003f0f008 */
[C---:B------:R-:W-:Y:S02]  /*126a0*/  LOP3.LUT P3, RZ, R16.reuse, 0x800, RZ, 0xc0, !PT ;  /* 0x0000080010ff7812 */ /* 0x040fe4000786c0ff */
[C---:B------:R-:W-:Y:S01]  /*126b0*/  LOP3.LUT P4, RZ, R16.reuse, 0x400, RZ, 0xc0, !PT ;  /* 0x0000040010ff7812 */ /* 0x040fe2000788c0ff */
[----:B------:R-:W-:Y:S01]  /*126c0*/  @UP0 ULDC UR4, c[0x0][0x44c] ;  /* 0x0001130000040ab9 */ /* 0x000fe20000000800 */
[----:B------:R-:W-:-:S02]  /*126d0*/  LOP3.LUT P5, RZ, R16, 0x200, RZ, 0xc0, !PT ;  /* 0x0000020010ff7812 */ /* 0x000fc400078ac0ff */
[C---:B-1----:R-:W-:Y:S01]  /*126e0*/  LOP3.LUT R20, R2.reuse, 0x7f, RZ, 0xc0, !PT ;  /* 0x0000007f02147812 */ /* 0x042fe200078ec0ff */
[----:B------:R-:W-:-:S03]  /*126f0*/  IMAD.SHL.U32 R2, R2, 0x20, RZ ;  /* 0x0000002002027824 */ /* 0x000fc600078e00ff */
[----:B------:R-:W-:-:S04]  /*12700*/  SHF.R.U32.HI R20, RZ, 0x2, R20 ;  /* 0x00000002ff147819 */ /* 0x000fc80000011614 */
[----:B------:R-:W-:-:S04]  /*12710*/  LOP3.LUT R2, R20, 0x60, R2, 0xf8, !PT ;  /* 0x0000006014027812 */ /* 0x000fc800078ef802 */
[----:B------:R-:W-:-:S05]  /*12720*/  LEA R5, R5, R2, 0x7 ;  /* 0x0000000205057211 */ /* 0x000fca00078e38ff */
        /* <DEDUP_REMOVED lines=15> */
[----:B------:R-:W1:Y:S01]  /*12820*/  S2R R20, SR_TID.X ;  /* 0x0000000000147919 */ /* 0x000e620000002100 */
        /* <DEDUP_REMOVED lines=20> */
[----:B-1----:R-:W-:Y:S02]  /*12970*/  LOP3.LUT R20, R20, 0x7f, RZ, 0xc0, !PT ;  /* 0x0000007f14147812 */ /* 0x002fe400078ec0ff */
[----:B------:R-:W-:Y:S02]  /*12980*/  IADD3.X R4, R3, UR5, R5, P0, !PT ;  /* 0x0000000503047c10 */ /* 0x000fe400087fe405 */
[----:B------:R-:W-:Y:S01]  /*12990*/  SHF.R.U32.HI R10, RZ, 0x2, R20 ;  /* 0x00000002ff0a7819 */ /* 0x000fe20000011614 */
[----:B0-----:R-:W-:Y:S06]  /*129a0*/  BRA.DIV UR4, `(.L_x_2230) ;  /* 0x0000003a04fc7947 */ /* 0x001fec000b800000 */
[----:B----4-:R-:W0:Y:S01]  /*129b0*/  SHFL.IDX PT, R14, R0, RZ, 0x1c1f ;  /* 0x001c1fff000e7589 */ /* 0x010e2200000e0000 */
[----:B------:R-:W-:-:S03]  /*129c0*/  IMAD.U32 R5, RZ, RZ, UR43 ;  /* 0x0000002bff057e24 */ /* 0x000fc6000f8e00ff */
[----:B------:R-:W1:Y:S01]  /*129d0*/  SHFL.IDX PT, R2, R4, RZ, 0x1c1f ;  /* 0x001c1fff04027589 */ /* 0x000e6200000e0000 */
[----:B------:R-:W-:-:S03]  /*129e0*/  IMAD R5, R5, 0x80, R10 ;  /* 0x0000008005057824 */ /* 0x000fc600078e020a */
[----:B------:R-:W-:Y:S01]  /*129f0*/  SHFL.IDX PT, R6, R4, 0x1, 0x1c1f ;  /* 0x003c1f0004067f89 */ /* 0x000fe200000e0000 */
        /* <DEDUP_REMOVED lines=13> */
[----:B------:R-:W-:Y:S01]  /*12ad0*/  SHFL.IDX PT, R6, R4, 0x2, 0x1c1f ;  /* 0x005c1f0004067f89 */ /* 0x000fe200000e0000 */
[----:B------:R-:W-:Y:S02]  /*12ae0*/  @!P0 IMAD.MOV.U32 R3, RZ, RZ, R7 ;  /* 0x000000ffff038224 */ /* 0x000fe400078e0007 */
[----:B------:R-:W-:Y:S01]  /*12af0*/  VIADD R7, R5, 0x40 ;  /* 0x0000004005077836 */ /* 0x000fe20000000000 */
[----:B------:R-:W0:Y:S04]  /*12b00*/  SHFL.IDX PT, R14, R0, 0x2, 0x1c1f ;  /* 0x005c1f00000e7f89 */ /* 0x000e2800000e0000 */
[----:B------:R-:W-:Y:S04]  /*12b10*/  @!P0 LDGSTS.E.BYPASS.LTC128B.128 [R8+0x14c00], desc[UR50][R2.64], !P3 ;  /* 0x14c0000002088fae */ /* 0x000fe8000d901d72 */
[----:B------:R-:W-:Y:S04]  /*12b20*/  @!P0 LDGSTS.E.BYPASS.LTC128B.128 [R8+0x16c00], desc[UR50][R2.64+0x40], !P4 ;  /* 0x16c0004002088fae */ /* 0x000fe8000e101d72 */
[----:B------:R1:W-:Y:S01]  /*12b30*/  @!P0 LDGSTS.E.BYPASS.LTC128B.128 [R8+0x18c00], desc[UR50][R2.64+0x80], !P5 ;  /* 0x18c0008002088fae */ /* 0x0003e2000e901d72 */
[----:B------:R-:W-:-:S03]  /*12b40*/  ISETP.GE.AND P0, PT, R7, UR38, PT ;  /* 0x0000002607007c0c */ /* 0x000fc6000bf06270 */
[----:B------:R-:W2:Y:S10]  /*12b50*/  SHFL.IDX PT, R4, R4, 0x3, 0x1c1f ;  /* 0x007c1f0004047f89 */ /* 0x000eb400000e0000 */
[----:B0-----:R-:W-:-:S05]  /*12b60*/  @!P0 IADD3 R14, P1, R36, R14, RZ ;  /* 0x0000000e240e8210 */ /* 0x001fca0007f3e0ff */
[----:B------:R-:W-:Y:S02]  /*12b70*/  @!P0 IMAD.X R7, RZ, RZ, R6, P1 ;  /* 0x000000ffff078224 */ /* 0x000fe400008e0606 */
[----:B-1----:R-:W-:Y:S02]  /*12b80*/  @!P0 IMAD.MOV.U32 R2, RZ, RZ, R14 ;  /* 0x000000ffff028224 */ /* 0x002fe400078e000e */
[----:B------:R-:W-:Y:S01]  /*12b90*/  @!P0 IMAD.MOV.U32 R3, RZ, RZ, R7 ;  /* 0x000000ffff038224 */ /* 0x000fe200078e0007 */
[----:B------:R0:W1:Y:S04]  /*12ba0*/  SHFL.IDX PT, R14, R0, 0x3, 0x1c1f ;  /* 0x007c1f00000e7f89 */ /* 0x00006800000e0000 */
[----:B------:R0:W-:Y:S04]  /*12bb0*/  @!P0 LDGSTS.E.BYPASS.LTC128B.128 [R8+0x15400], desc[UR50][R2.64], !P3 ;  /* 0x1540000002088fae */ /* 0x0001e8000d901d72 */
[----:B------:R0:W-:Y:S04]  /*12bc0*/  @!P0 LDGSTS.E.BYPASS.LTC128B.128 [R8+0x17400], desc[UR50][R2.64+0x40], !P4 ;  /* 0x1740004002088fae */ /* 0x0001e8000e101d72 */
[----:B--2---:R0:W-:Y:S02]  /*12bd0*/  @!P0 LDGSTS.E.BYPASS.LTC128B.128 [R8+0x19400], desc[UR50][R2.64+0x80], !P5 ;  /* 0x1940008002088fae */ /* 0x0041e4000e901d72 */
.L_x_2321:
[----:B------:R-:W-:-:S05]  /*12be0*/  VIADD R5, R5, 0x60 ;  /* 0x0000006005057836 */ /* 0x000fca0000000000 */
[----:B------:R-:W-:-:S13]  /*12bf0*/  ISETP.GE.AND P0, PT, R5, UR38, PT ;  /* 0x0000002605007c0c */ /* 0x000fda000bf06270 */
[----:B01----:R-:W-:-:S05]  /*12c00*/  @!P0 IADD3 R2, P1, R36, R14, RZ ;  /* 0x0000000e24028210 */ /* 0x003fca0007f3e0ff */
        /* <DEDUP_REMOVED lines=9> */
.L_x_2231:
        /* <DEDUP_REMOVED lines=18> */
.L_x_2322:
[----:B------:R-:W-:Y:S05]  /*12dc0*/  BSYNC B0 ;  /* 0x0000000000007941 */ /* 0x000fea0003800000 */
.L_x_2232:
[----:B------:R-:W-:-:S06]  /*12dd0*/  UISETP.GE.AND UP0, UPT, UR44, 0x2, UPT ;  /* 0x000000022c00788c */ /* 0x000fcc000bf06270 */
[----:B------:R-:W-:-:S13]  /*12de0*/  PLOP3.LUT P0, PT, PT, PT, UP0, 0x40, 0x0 ;  /* 0x000000000000781c */ /* 0x000fda0003f0e808 */
[----:B------:R-:W-:Y:S05]  /*12df0*/  @P0 BRA `(.L_x_2234) ;  /* 0x0000001400d40947 */ /* 0x000fea0003800000 */
[----:B------:R-:W-:Y:S01]  /*12e00*/  UIADD3 UR4, UR44, -0x2, URZ ;  /* 0xfffffffe2c047890 */ /* 0x000fe2000fffe03f */
[----:B------:R-:W-:Y:S02]  /*12e10*/  IMAD.MOV.U32 R22, RZ, RZ, R32 ;  /* 0x000000ffff167224 */ /* 0x000fe400078e0020 */
[----:B------:R-:W-:-:S03]  /*12e20*/  IMAD.MOV.U32 R10, RZ, RZ, R19 ;  /* 0x000000ffff0a7224 */ /* 0x000fc600078e0013 */
[----:B------:R-:W-:-:S07]  /*12e30*/  IMAD.U32 R30, RZ, RZ, UR4 ;  /* 0x00000004ff1e7e24 */ /* 0x000fce000f8e00ff */
.L_x_2254:
[----:B------:R-:W2:Y:S01]  /*12e40*/  LDL R2, [R1] ;  /* 0x0000000001027983 */ /* 0x000ea20000100800 */
[----:B01----:R-:W0:Y:S01]  /*12e50*/  LDC R0, c[0x0][0x430] ;  /* 0x00010c00ff007b82 */ /* 0x003e220000000800 */
[----:B------:R-:W1:Y:S01]  /*12e60*/  S2R R3, SR_TID.X ;  /* 0x0000000000037919 */ /* 0x000e620000002100 */
[----:B------:R-:W3:Y:S01]  /*12e70*/  S2R R7, SR_TID.X ;  /* 0x0000000000077919 */ /* 0x000ee20000002100 */
[----:B------:R-:W4:Y:S01]  /*12e80*/  S2R R8, SR_TID.X ;  /* 0x0000000000087919 */ /* 0x000f220000002100 */
[----:B0-----:R-:W-:Y:S02]  /*12e90*/  ISETP.NE.AND P0, PT, R0, 0x1, PT ;  /* 0x000000010000780c */ /* 0x001fe40003f05270 */
[----:B-1----:R-:W-:-:S11]  /*12ea0*/  LOP3.LUT R4, R3, 0x7f, RZ, 0xc0, !PT ;  /* 0x0000007f03047812 */ /* 0x002fd600078ec0ff */
[----:B------:R-:W0:Y:S01]  /*12eb0*/  @P0 LDC R0, c[0x0][0x434] ;  /* 0x00010d00ff000b82 */ /* 0x000e220000000800 */
[----:B------:R-:W-:-:S07]  /*12ec0*/  SHF.R.U32.HI R6, RZ, 0x2, R4 ;  /* 0x00000002ff067819 */ /* 0x000fce0000011604 */
[----:B------:R-:W1:Y:S01]  /*12ed0*/  @P0 LDC R5, c[0x0][0x438] ;  /* 0x00010e00ff050b82 */ /* 0x000e620000000800 */
[----:B----4-:R-:W-:-:S07]  /*12ee0*/  IMAD.SHL.U32 R9, R8, 0x20, RZ ;  /* 0x0000002008097824 */ /* 0x010fce00078e00ff */
[----:B------:R-:W4:Y:S01]  /*12ef0*/  @P0 LDC R3, c[0x0][0x434] ;  /* 0x00010d00ff030b82 */ /* 0x000f220000000800 */
[----:B------:R-:W-:Y:S05]  /*12f00*/  YIELD ;  /* 0x0000000000007946 */ /* 0x000fea0003800000 */
[----:B------:R-:W-:Y:S01]  /*12f10*/  ULDC.64 UR4, c[0x0][0x428] ;  /* 0x00010a0000047ab9 */ /* 0x000fe20000000a00 */
[----:B------:R-:W-:Y:S01]  /*12f20*/  ULDC.64 UR6, c[0x0][0x418] ;  /* 0x0001060000067ab9 */ /* 0x000fe20000000a00 */
[----:B------:R-:W-:-:S04]  /*12f30*/  IMAD R8, R37, UR4, RZ ;  /* 0x0000000425087c24 */ /* 0x000fc8000f8e02ff */
[----:B------:R-:W-:Y:S02]  /*12f40*/  IMAD R8, R31, UR5, R8 ;  /* 0x000000051f087c24 */ /* 0x000fe4000f8e0208 */
[----:B--2---:R-:W-:Y:S01]  /*12f50*/  IMAD R4, R30, 0xa0, R2 ;  /* 0x000000a01e047824 */ /* 0x004fe200078e0202 */
[C---:B---3--:R-:W-:Y:S02]  /*12f60*/  LOP3.LUT R2, R7.reuse, 0x7f, RZ, 0xc0, !PT ;  /* 0x0000007f07027812 */ /* 0x048fe400078ec0ff */
[----:B------:R-:W-:-:S04]  /*12f70*/  SHF.L.U32 R7, R7, 0x5, RZ ;  /* 0x0000000507077819 */ /* 0x000fc800000006ff */
[----:B------:R-:W-:Y:S02]  /*12f80*/  LOP3.LUT R7, R6, 0x60, R7, 0xf8, !PT ;  /* 0x0000006006077812 */ /* 0x000fe400078ef807 */
[----:B------:R-:W-:Y:S02]  /*12f90*/  SHF.R.U32.HI R6, RZ, 0x2, R2 ;  /* 0x00000002ff067819 */ /* 0x000fe40000011602 */
[----:B------:R-:W2:Y:S01]  /*12fa0*/  @P0 LDC R2, c[0x0][0x438] ;  /* 0x00010e00ff020b82 */ /* 0x000ea20000000800 */
[----:B------:R-:W-:Y:S01]  /*12fb0*/  IMAD.IADD R7, R7, 0x1, R4 ;  /* 0x0000000107077824 */ /* 0x000fe200078e0204 */
[----:B------:R-:W-:-:S03]  /*12fc0*/  LOP3.LUT R9, R6, 0x60, R9, 0xf8, !PT ;  /* 0x0000006006097812 */ /* 0x000fc600078ef809 */
[----:B0-----:R-:W-:Y:S01]  /*12fd0*/  @P0 IMAD.HI.U32 R0, R7, R0, RZ ;  /* 0x0000000007000227 */ /* 0x001fe200078e00ff */
[----:B------:R-:W-:-:S03]  /*12fe0*/  LOP3.LUT R9, R9, 0x80, RZ, 0xfc, !PT ;  /* 0x0000008009097812 */ /* 0x000fc600078efcff */
[----:B------:R-:W-:Y:S01]  /*12ff0*/  IMAD.MOV.U32 R6, RZ, RZ, R7 ;  /* 0x000000ffff067224 */ /* 0x000fe200078e0007 */
[----:B-1----:R-:W-:Y:S01]  /*13000*/  @P0 SHF.R.U32.HI R6, RZ, R5, R0 ;  /* 0x00000005ff060219 */ /* 0x002fe20000011600 */
[----:B------:R-:W-:-:S04]  /*13010*/  IMAD.IADD R0, R9, 0x1, R4 ;  /* 0x0000000109007824 */ /* 0x000fc800078e0204 */
[----:B----4-:R-:W-:-:S04]  /*13020*/  @P0 IMAD.HI.U32 R3, R0, R3, RZ ;  /* 0x0000000300030227 */ /* 0x010fc800078e00ff */
[----:B------:R-:W-:Y:S01]  /*13030*/  IMAD.MOV.U32 R11, RZ, RZ, R0 ;  /* 0x000000ffff0b7224 */ /* 0x000fe200078e0000 */
[----:B------:R-:W-:Y:S02]  /*13040*/  ISETP.GT.U32.AND P1, PT, R9, 0x9f, PT ;  /* 0x0000009f0900780c */ /* 0x000fe40003f24070 */
[----:B--2---:R-:W-:Y:S01]  /*13050*/  @P0 SHF.R.U32.HI R11, RZ, R2, R3 ;  /* 0x00000002ff0b0219 */ /* 0x004fe20000011603 */
[--C-:B------:R-:W-:Y:S01]  /*13060*/  IMAD.MOV.U32 R2, RZ, RZ, R6.reuse ;  /* 0x000000ffff027224 */ /* 0x100fe200078e0006 */
[----:B------:R-:W-:-:S03]  /*13070*/  SHF.R.S32.HI R3, RZ, 0x1f, R6 ;  /* 0x0000001fff037819 */ /* 0x000fc60000011406 */
[----:B------:R-:W-:-:S04]  /*13080*/  IMAD.WIDE.U32 R2, R31, UR4, R2 ;  /* 0x000000041f027c25 */ /* 0x000fc8000f8e0002 */
[----:B------:R-:W-:Y:S01]  /*13090*/  IMAD.IADD R3, R8, 0x1, R3 ;  /* 0x0000000108037824 */ /* 0x000fe200078e0203 */
[----:B------:R-:W-:-:S04]  /*130a0*/  LEA R4, P0, R2, UR6, 0x2 ;  /* 0x0000000602047c11 */ /* 0x000fc8000f8010ff */
[----:B------:R-:W-:Y:S01]  /*130b0*/  LEA.HI.X R5, R2, UR7, R3, 0x2, P0 ;  /* 0x0000000702057c11 */ /* 0x000fe200080f1403 */
[--C-:B------:R-:W-:Y:S01]  /*130c0*/  @!P1 IMAD.MOV.U32 R2, RZ, RZ, R11.reuse ;  /* 0x000000ffff029224 */ /* 0x100fe200078e000b */
[----:B------:R-:W-:-:S03]  /*130d0*/  @!P1 SHF.R.S32.HI R3, RZ, 0x1f, R11 ;  /* 0x0000001fff039819 */ /* 0x000fc6000001140b */
[----:B------:R-:W-:Y:S01]  /*130e0*/  @!P1 IMAD.WIDE.U32 R2, R31, UR4, R2 ;  /* 0x000000041f029c25 */ /* 0x000fe2000f8e0002 */
[----:B------:R-:W-:-:S03]  /*130f0*/  ULDC UR4, c[0x0][0x430] ;  /* 0x00010c0000047ab9 */ /* 0x000fc60000000800 */
[----:B------:R-:W-:Y:S01]  /*13100*/  @!P1 IMAD.IADD R3, R8, 0x1, R3 ;  /* 0x0000000108039824 */ /* 0x000fe200078e0203 */
[----:B------:R-:W-:-:S04]  /*13110*/  @!P1 LEA R8, P0, R2, UR6, 0x2 ;  /* 0x0000000602089c11 */ /* 0x000fc8000f8010ff */
[----:B------:R-:W-:Y:S01]  /*13120*/  @!P1 LEA.HI.X R9, R2, UR7, R3, 0x2, P0 ;  /* 0x0000000702099c11 */ /* 0x000fe200080f1403 */
[----:B------:R-:W-:Y:S02]  /*13130*/  IMAD.MOV R2, RZ, RZ, -R6 ;  /* 0x000000ffff027224 */ /* 0x000fe400078e0a06 */
[----:B------:R0:W2:Y:S01]  /*13140*/  LDG.E R6, desc[UR50][R4.64] ;  /* 0x0000003204067981 */ /* 0x0000a2000c1e1900 */
[----:B------:R-:W-:Y:S02]  /*13150*/  IMAD.U32 R12, RZ, RZ, UR46 ;  /* 0x0000002eff0c7e24 */ /* 0x000fe4000f8e00ff */
[----:B0-----:R-:W-:Y:S02]  /*13160*/  IMAD.MOV.U32 R4, RZ, RZ, RZ ;  /* 0x000000ffff047224 */ /* 0x001fe400078e00ff */
[----:B------:R-:W-:-:S04]  /*13170*/  VIADD R19, R10, 0x1 ;  /* 0x000000010a137836 */ /* 0x000fc80000000000 */
[----:B------:R0:W5:Y:S01]  /*13180*/  @!P1 LDG.E R4, desc[UR50][R8.64] ;  /* 0x0000003208049981 */ /* 0x000162000c1e1900 */
[----:B------:R-:W-:Y:S01]  /*13190*/  ISETP.NE.AND P1, PT, R12, 0x3, PT ;  /* 0x000000030c00780c */ /* 0x000fe20003f25270 */
[----:B------:R-:W-:Y:S01]  /*131a0*/  IMAD.MOV R3, RZ, RZ, -R11 ;  /* 0x000000ffff037224 */ /* 0x000fe200078e0a0b */
[----:B------:R-:W-:-:S03]  /*131b0*/  ISETP.NE.AND P0, PT, R19, 0x2, PT ;  /* 0x000000021300780c */ /* 0x000fc60003f05270 */
[----:B------:R-:W-:Y:S01]  /*131c0*/  IMAD R5, R3, UR4, R0 ;  /* 0x0000000403057c24 */ /* 0x000fe2000f8e0200 */
[----:B------:R-:W-:Y:S01]  /*131d0*/  SEL R32, RZ, 0x1, P0 ;  /* 0x00000001ff207807 */ /* 0x000fe20000000000 */
[----:B------:R-:W-:Y:S02]  /*131e0*/  IMAD.MOV.U32 R0, RZ, RZ, R30 ;  /* 0x000000ffff007224 */ /* 0x000fe400078e001e */
[----:B------:R-:W-:Y:S01]  /*131f0*/  IMAD R7, R2, UR4, R7 ;  /* 0x0000000402077c24 */ /* 0x000fe2000f8e0207 */
[----:B------:R-:W-:Y:S01]  /*13200*/  SEL R19, R19, RZ, P0 ;  /* 0x000000ff13137207 */ /* 0x000fe20000000000 */
[----:B------:R-:W-:Y:S01]  /*13210*/  VIADD R30, R30, 0xffffffff ;  /* 0xffffffff1e1e7836 */ /* 0x000fe20000000000 */
[----:B------:R-:W-:Y:S02]  /*13220*/  LOP3.LUT R32, R22, R32, RZ, 0x3c, !PT ;  /* 0x0000002016207212 */ /* 0x000fe400078e3cff */
[----:B------:R-:W-:Y:S02]  /*13230*/  ISETP.GT.AND P2, PT, R0, RZ, PT ;  /* 0x000000ff0000720c */ /* 0x000fe40003f44270 */
[----:B--2---:R-:W-:Y:S01]  /*13240*/  SHF.R.S32.HI R28, RZ, 0x1f, R6 ;  /* 0x0000001fff1c7819 */ /* 0x004fe20000011406 */
[----:B0-----:R-:W-:Y:S10]  /*13250*/  @!P1 BRA `(.L_x_2235) ;  /* 0x0000000000049947 */ /* 0x001ff40003800000 */
[----:B------:R-:W-:Y:S01]  /*13260*/  BPT.TRAP 0x1 ;  /* 0x000000040000795c */ /* 0x000fe20000300000 */
.L_x_2235:
[----:B------:R-:W-:Y:S01]  /*13270*/  IMAD R0, R19, 0x8, R17 ;  /* 0x0000000813007824 */ /* 0x000fe200078e0211 */
[----:B------:R-:W-:Y:S01]  /*13280*/  SHF.L.U32 R29, R32, 0x1f, RZ ;  /* 0x0000001f201d7819 */ /* 0x000fe200000006ff */
[----:B------:R-:W-:Y:S01]  /*13290*/  BSSY B0, `(.L_x_2236) ;  /* 0x0000004000007945 */ /* 0x000fe20003800000 */
[----:B------:R-:W-:Y:S02]  /*132a0*/  SHF.R.S32.HI R27, RZ, 0x1f, R7 ;  /* 0x0000001fff1b7819 */ /* 0x000fe40000011407 */
[----:B------:R-:W0:Y:S02]  /*132b0*/  SYNCS.PHASECHK.TRANS64.TRYWAIT P0, [R0+URZ+0x29880], R29 ;  /* 0x0298801d000075a7 */ /* 0x000e24000800017f */
[----:B0-----:R-:W-:Y:S05]  /*132c0*/  @!P0 BRA `(.L_x_2237) ;  /* 0x0000003800048947 */ /* 0x001fea0003800000 */
.L_x_2323:
[----:B------:R-:W-:Y:S05]  /*132d0*/  BSYNC B0 ;  /* 0x0000000000007941 */ /* 0x000fea0003800000 */
.L_x_2236:
        /* <DEDUP_REMOVED lines=41> */
[----:B------:R-:W2:Y:S01]  /*13570*/  SHFL.IDX PT, R3, R9, RZ, 0x1c1f ;  /* 0x001c1fff09037589 */ /* 0x000ea200000e0000 */
[----:B------:R-:W-:-:S03]  /*13580*/  IADD3 R21, R35, R20, RZ ;  /* 0x0000001423157210 */ /* 0x000fc60007ffe0ff */
        /* <DEDUP_REMOVED lines=24> */
.L_x_2335:
        /* <DEDUP_REMOVED lines=9> */
.L_x_2239:
        /* <DEDUP_REMOVED lines=11> */
.L_x_2240:
[----:B------:R2:W-:Y:S01]  /*13850*/  SYNCS.ARRIVE.TRANS64.A1T0 RZ, [R0+URZ+0x29870], RZ ;  /* 0x029870ff00ff79a7 */ /* 0x0005e2000810003f */
[----:B------:R-:W-:Y:S05]  /*13860*/  @!P3 BRA `(.L_x_2241) ;  /* 0x000000000004b947 */ /* 0x000fea0003800000 */
[----:B------:R-:W-:Y:S01]  /*13870*/  BPT.TRAP 0x1 ;  /* 0x000000040000795c */ /* 0x000fe20000300000 */
.L_x_2241:
[----:B------:R-:W3:Y:S01]  /*13880*/  SYNCS.PHASECHK.TRANS64.TRYWAIT P0, [R0+URZ+0x29840], R29 ;  /* 0x0298401d000075a7 */ /* 0x000ee2000800017f */
[----:B------:R-:W-:Y:S04]  /*13890*/  BSSY B0, `(.L_x_2242) ;  /* 0x0000002000007945 */ /* 0x000fe80003800000 */
[----:B---3--:R-:W-:Y:S05]  /*138a0*/  @!P0 BRA `(.L_x_2243) ;  /* 0x0000003800148947 */ /* 0x008fea0003800000 */
.L_x_2336:
[----:B------:R-:W-:Y:S05]  /*138b0*/  BSYNC B0 ;  /* 0x0000000000007941 */ /* 0x000fea0003800000 */
.L_x_2242:
        /* <DEDUP_REMOVED lines=67> */
.L_x_2348:
        /* <DEDUP_REMOVED lines=10> */
.L_x_2245:
        /* <DEDUP_REMOVED lines=11> */
.L_x_2246:
[----:B------:R0:W-:Y:S02]  /*13e40*/  SYNCS.ARRIVE.TRANS64.A1T0 RZ, [R0+URZ+0x29830], RZ ;  /* 0x029830ff00ff79a7 */ /* 0x0001e4000810003f */
[----:B0-23--:R-:W-:-:S05]  /*13e50*/  IMAD.U32 R0, RZ, RZ, UR47 ;  /* 0x0000002fff007e24 */ /* 0x00dfca000f8e00ff */
[----:B------:R-:W-:-:S13]  /*13e60*/  ISETP.NE.AND P0, PT, R0, 0x3, PT ;  /* 0x000000030000780c */ /* 0x000fda0003f05270 */
[----:B------:R-:W-:Y:S05]  /*13e70*/  @!P0 BRA `(.L_x_2247) ;  /* 0x0000000000048947 */ /* 0x000fea0003800000 */
[----:B------:R-:W-:Y:S01]  /*13e80*/  BPT.TRAP 0x1 ;  /* 0x000000040000795c */ /* 0x000fe20000300000 */
.L_x_2247:
[----:B------:R-:W-:Y:S01]  /*13e90*/  LOP3.LUT R3, R22, 0x1, RZ, 0x3c, !PT ;  /* 0x0000000116037812 */ /* 0x000fe200078e3cff */
[----:B------:R-:W-:Y:S01]  /*13ea0*/  IMAD R0, R10, 0x8, R17 ;  /* 0x000000080a007824 */ /* 0x000fe200078e0211 */
[----:B------:R-:W-:Y:S02]  /*13eb0*/  BSSY B0, `(.L_x_2248) ;  /* 0x0000004000007945 */ /* 0x000fe40003800000 */
[----:B------:R-:W-:-:S04]  /*13ec0*/  SHF.L.U32 R3, R3, 0x1f, RZ ;  /* 0x0000001f03037819 */ /* 0x000fc800000006ff */
[----:B------:R-:W0:Y:S02]  /*13ed0*/  SYNCS.PHASECHK.TRANS64.TRYWAIT P1, [R0+URZ+0x29870], R3 ;  /* 0x02987003000075a7 */ /* 0x000e24000802017f */
[----:B0-----:R-:W-:Y:S05]  /*13ee0*/  @!P1 BRA `(.L_x_2249) ;  /* 0x0000003800149947 */ /* 0x001fea0003800000 */
.L_x_2349:
[----:B------:R-:W-:Y:S05]  /*13ef0*/  BSYNC B0 ;  /* 0x0000000000007941 */ /* 0x000fea0003800000 */
.L_x_2248:
[----:B------:R-:W-:-:S05]  /*13f00*/  IMAD.U32 R2, RZ, RZ, UR46 ;  /* 0x0000002eff027e24 */ /* 0x000fca000f8e00ff */
[----:B------:R-:W-:-:S13]  /*13f10*/  ISETP.NE.AND P1, PT, R2, 0x3, PT ;  /* 0x000000030200780c */ /* 0x000fda0003f25270 */
[----:B------:R-:W-:Y:S05]  /*13f20*/  @!P1 BRA `(.L_x_2250) ;  /* 0x0000000000049947 */ /* 0x000fea0003800000 */
[----:B------:R-:W-:Y:S01]  /*13f30*/  BPT.TRAP 0x1 ;  /* 0x000000040000795c */ /* 0x000fe20000300000 */
.L_x_2250:
[----:B0-----:R-:W-:Y:S01]  /*13f40*/  SHF.L.U32 R3, R22, 0x1f, RZ ;  /* 0x0000001f16037819 */ /* 0x001fe200000006ff */
[----:B------:R-:W-:-:S03]  /*13f50*/  IMAD R12, R10, 0x5000, RZ ;  /* 0x000050000a0c7824 */ /* 0x000fc600078e02ff */
[----:B------:R-:W0:Y:S02]  /*13f60*/  SYNCS.PHASECHK.TRANS64.TRYWAIT P1, [R0+URZ+0x29860], R3 ;  /* 0x02986003000075a7 */ /* 0x000e24000802017f */
[----:B0-----:R-:W-:Y:S05]  /*13f70*/  @!P1 BRA `(.L_x_2251) ;  /* 0x0000003800049947 */ /* 0x001fea0003800000 */
.L_x_2350:
[----:B------:R-:W2:Y:S04]  /*13f80*/  LDL R2, [R1+0x10] ;  /* 0x0000100001027983 */ /* 0x000ea80000100800 */
[----:B------:R-:W1:Y:S01]  /*13f90*/  LDL R13, [R1+0xc] ;  /* 0x00000c00010d7983 */ /* 0x000e620000100800 */
[----:B------:R-:W-:Y:S05]  /*13fa0*/  WARPSYNC.ALL ;  /* 0x0000000000007948 */ /* 0x000fea0003800000 */
[----:B------:R-:W3:Y:S01]  /*13fb0*/  S2R R9, SR_TID.X ;  /* 0x0000000000097919 */ /* 0x000ee20000002100 */
[----:B------:R-:W-:-:S02]  /*13fc0*/  IMAD.MOV.U32 R14, RZ, RZ, 0x40 ;  /* 0x00000040ff0e7424 */ /* 0x000fc400078e00ff */
[----:B------:R-:W-:Y:S01]  /*13fd0*/  IMAD.U32 R25, RZ, RZ, UR46 ;  /* 0x0000002eff197e24 */ /* 0x000fe2000f8e00ff */
[----:B---3--:R-:W-:-:S04]  /*13fe0*/  LOP3.LUT P1, RZ, R9, 0x4, RZ, 0xc0, !PT ;  /* 0x0000000409ff7812 */ /* 0x008fc8000782c0ff */
[----:B------:R-:W-:Y:S02]  /*13ff0*/  SEL R14, R14, 0xffffffc0, !P1 ;  /* 0xffffffc00e0e7807 */ /* 0x000fe40004800000 */
[----:B------:R-:W-:Y:S02]  /*14000*/  ISETP.NE.AND P1, PT, R25, 0x3, PT ;  /* 0x000000031900780c */ /* 0x000fe40003f25270 */
[C---:B--2---:R-:W-:Y:S02]  /*14010*/  LOP3.LUT R2, R12.reuse, R2, RZ, 0xfc, !PT ;  /* 0x000000020c027212 */ /* 0x044fe400078efcff */
[----:B-1----:R-:W-:-:S03]  /*14020*/  LOP3.LUT R24, R12, R13, RZ, 0xfc, !PT ;  /* 0x0000000d0c187212 */ /* 0x002fc600078efcff */
[C---:B0-----:R-:W-:Y:S01]  /*14030*/  IMAD.IADD R3, R17.reuse, 0x1, R2 ;  /* 0x0000000111037824 */ /* 0x041fe200078e0202 */
[----:B------:R-:W-:-:S03]  /*14040*/  IADD3 R24, R17, R24, RZ ;  /* 0x0000001811187210 */ /* 0x000fc60007ffe0ff */
        /* <DEDUP_REMOVED lines=69> */
.L_x_2252:
[----:B-1----:R1:W-:Y:S01]  /*144a0*/  SYNCS.ARRIVE.TRANS64.A1T0 RZ, [R0+URZ+0x29850], RZ ;  /* 0x029850ff00ff79a7 */ /* 0x0023e2000810003f */
[----:B------:R-:W-:Y:S06]  /*144b0*/  BAR.SYNC.DEFER_BLOCKING 0x2, 0x80 ;  /* 0x0082000000007b1d */ /* 0x000fec0000010000 */
[----:B------:R-:W-:Y:S05]  /*144c0*/  @!P0 BRA `(.L_x_2253) ;  /* 0x0000000000048947 */ /* 0x000fea0003800000 */
[----:B------:R-:W-:Y:S01]  /*144d0*/  BPT.TRAP 0x1 ;  /* 0x000000040000795c */ /* 0x000fe20000300000 */
.L_x_2253:
[----:B------:R-:W2:Y:S01]  /*144e0*/  LDL R2, [R1+0x4] ;  /* 0x0000040001027983 */ /* 0x000ea20000100800 */
[----:B-1----:R-:W-:Y:S02]  /*144f0*/  VIADD R0, R0, 0x29880 ;  /* 0x0002988000007836 */ /* 0x002fe40000000000 */
[----:B------:R-:W-:Y:S02]  /*14500*/  IMAD.MOV.U32 R22, RZ, RZ, R32 ;  /* 0x000000ffff167224 */ /* 0x000fe400078e0020 */
[----:B0-----:R-:W-:Y:S01]  /*14510*/  IMAD.MOV.U32 R10, RZ, RZ, R19 ;  /* 0x000000ffff0a7224 */ /* 0x001fe200078e0013 */
[----:B--2---:R-:W-:-:S04]  /*14520*/  PRMT R0, R2, 0x654, R0 ;  /* 0x0000065402007816 */ /* 0x004fc80000000000 */
[----:B------:R1:W-:Y:S01]  /*14530*/  SYNCS.ARRIVE.TRANS64.RED.A1T0 RZ, [R0+URZ], RZ ;  /* 0x000000ff00ff79a7 */ /* 0x0003e2000810043f */
[----:B------:R-:W-:Y:S05]  /*14540*/  @P2 BRA `(.L_x_2254) ;  /* 0xffffffe8003c2947 */ /* 0x000fea000383ffff */
.L_x_2234:
[----:B01----:R-:W0:Y:S01]  /*14550*/  S2R R0, SR_TID.X ;  /* 0x0000000000007919 */ /* 0x003e220000002100 */
[----:B------:R-:W-:Y:S01]  /*14560*/  BSSY B0, `(.L_x_2255) ;  /* 0x0000012000007945 */ /* 0x000fe20003800000 */
[----:B------:R-:W-:Y:S01]  /*14570*/  IMAD.U32 R6, RZ, RZ, UR47 ;  /* 0x0000002fff067e24 */ /* 0x000fe2000f8e00ff */
        /* <DEDUP_REMOVED lines=15> */
[----:B------:R0:W-:Y:S02]  /*14670*/  STL [R1+0x18], R0 ;  /* 0x0000180001007387 */ /* 0x0001e40000100800 */
.L_x_2256:
[----:B------:R-:W-:Y:S05]  /*14680*/  BSYNC B0 ;  /* 0x0000000000007941 */ /* 0x000fea0003800000 */
.L_x_2255:
[----:B------:R-:W-:-:S13]  /*14690*/  ISETP.NE.AND P2, PT, R6, 0x3, PT ;  /* 0x000000030600780c */ /* 0x000fda0003f45270 */
[----:B------:R-:W-:Y:S05]  /*146a0*/  @!P2 BRA `(.L_x_2257) ;  /* 0x000000000004a947 */ /* 0x000fea0003800000 */
[----:B------:R-:W-:Y:S01]  /*146b0*/  BPT.TRAP 0x1 ;  /* 0x000000040000795c */ /* 0x000fe20000300000 */
.L_x_2257:
[----:B------:R-:W-:Y:S01]  /*146c0*/  LOP3.LUT R3, R32, 0x1, RZ, 0x3c, !PT ;  /* 0x0000000120037812 */ /* 0x000fe200078e3cff */
[----:B------:R-:W-:Y:S01]  /*146d0*/  IMAD R18, R19, 0x8, R17 ;  /* 0x0000000813127824 */ /* 0x000fe200078e0211 */
[----:B------:R-:W-:Y:S02]  /*146e0*/  BSSY B0, `(.L_x_2258) ;  /* 0x0000004000007945 */ /* 0x000fe40003800000 */
[----:B------:R-:W-:-:S04]  /*146f0*/  SHF.L.U32 R3, R3, 0x1f, RZ ;  /* 0x0000001f03037819 */ /* 0x000fc800000006ff */
[----:B------:R-:W1:Y:S02]  /*14700*/  SYNCS.PHASECHK.TRANS64.TRYWAIT P0, [R18+URZ+0x29870], R3 ;  /* 0x02987003120075a7 */ /* 0x000e64000800017f */
[----:B-1----:R-:W-:Y:S05]  /*14710*/  @!P0 BRA `(.L_x_2259) ;  /* 0x0000003000308947 */ /* 0x002fea0003800000 */
.L_x_2351:
[----:B------:R-:W-:Y:S05]  /*14720*/  BSYNC B0 ;  /* 0x0000000000007941 */ /* 0x000fea0003800000 */
.L_x_2258:
[----:B0-----:R-:W-:-:S05]  /*14730*/  IMAD.U32 R0, RZ, RZ, UR46 ;  /* 0x0000002eff007e24 */ /* 0x001fca000f8e00ff */
[----:B------:R-:W-:-:S13]  /*14740*/  ISETP.NE.AND P0, PT, R0, 0x3, PT ;  /* 0x000000030000780c */ /* 0x000fda0003f05270 */
[----:B------:R-:W-:Y:S05]  /*14750*/  @!P0 BRA `(.L_x_2260) ;  /* 0x0000000000048947 */ /* 0x000fea0003800000 */
[----:B------:R-:W-:Y:S01]  /*14760*/  BPT.TRAP 0x1 ;  /* 0x000000040000795c */ /* 0x000fe20000300000 */
.L_x_2260:
[----:B-1----:R-:W-:-:S04]  /*14770*/  SHF.L.U32 R3, R32, 0x1f, RZ ;  /* 0x0000001f20037819 */ /* 0x002fc800000006ff */
[----:B------:R-:W0:Y:S02]  /*14780*/  SYNCS.PHASECHK.TRANS64.TRYWAIT P0, [R18+URZ+0x29860], R3 ;  /* 0x02986003120075a7 */ /* 0x000e24000800017f */
[----:B0-----:R-:W-:Y:S05]  /*14790*/  @!P0 BRA `(.L_x_2261) ;  /* 0x0000003000248947 */ /* 0x001fea0003800000 */
.L_x_2352:
[----:B------:R-:W2:Y:S04]  /*147a0*/  LDL R2, [R1+0x10] ;  /* 0x0000100001027983 */ /* 0x000ea80000100800 */
[----:B------:R-:W3:Y:S01]  /*147b0*/  LDL R14, [R1+0xc] ;  /* 0x00000c00010e7983 */ /* 0x000ee20000100800 */
[----:B------:R-:W1:Y:S01]  /*147c0*/  S2R R4, SR_TID.X ;  /* 0x0000000000047919 */ /* 0x000e620000002100 */
[----:B------:R-:W-:Y:S02]  /*147d0*/  IMAD R0, R19, 0x5000, RZ ;  /* 0x0000500013007824 */ /* 0x000fe400078e02ff */
[----:B------:R-:W-:Y:S01]  /*147e0*/  IMAD.MOV.U32 R8, RZ, RZ, 0x40 ;  /* 0x00000040ff087424 */ /* 0x000fe200078e00ff */
[----:B------:R-:W-:Y:S05]  /*147f0*/  WARPSYNC.ALL ;  /* 0x0000000000007948 */ /* 0x000fea0003800000 */
[----:B-1----:R-:W-:-:S04]  /*14800*/  LOP3.LUT P0, RZ, R4, 0x4, RZ, 0xc0, !PT ;  /* 0x0000000404ff7812 */ /* 0x002fc8000780c0ff */
[----:B------:R-:W-:Y:S01]  /*14810*/  SEL R8, R8, 0xffffffc0, !P0 ;  /* 0xffffffc008087807 */ /* 0x000fe20004000000 */
[----:B------:R-:W-:-:S05]  /*14820*/  IMAD.U32 R28, RZ, RZ, UR46 ;  /* 0x0000002eff1c7e24 */ /* 0x000fca000f8e00ff */
[----:B------:R-:W-:Y:S02]  /*14830*/  ISETP.NE.AND P0, PT, R28, 0x3, PT ;  /* 0x000000031c00780c */ /* 0x000fe40003f05270 */
[----:B--2---:R-:W-:-:S05]  /*14840*/  LOP3.LUT R2, R0, R2, RZ, 0xfc, !PT ;  /* 0x0000000200027212 */ /* 0x004fca00078efcff */
[----:B------:R-:W-:-:S04]  /*14850*/  IMAD.IADD R2, R17, 0x1, R2 ;  /* 0x0000000111027824 */ /* 0x000fc800078e0202 */
[----:B0-----:R-:W-:Y:S01]  /*14860*/  IMAD.IADD R3, R8, 0x1, R2 ;  /* 0x0000000108037824 */ /* 0x001fe200078e0202 */
[----:B------:R-:W0:Y:S04]  /*14870*/  LDSM.16.MT88.4 R4, [R2+0xa400] ;  /* 0x00a400000204783b */ /* 0x000e280000004200 */
[----:B------:R-:W1:Y:S01]  /*14880*/  LDSM.16.MT88.4 R8, [R3+0xa400] ;  /* 0x00a400000308783b */ /* 0x000e620000004200 */
[----:B---3--:R-:W-:-:S05]  /*14890*/  LOP3.LUT R0, R0, R14, RZ, 0xfc, !PT ;  /* 0x0000000e00007212 */ /* 0x008fca00078efcff */
[----:B------:R-:W-:Y:S01]  /*148a0*/  IMAD.IADD R0, R17, 0x1, R0 ;  /* 0x0000000111007824 */ /* 0x000fe200078e0200 */
[C-C-:B0-----:R-:W-:Y:S02]  /*148b0*/  PRMT R12, R4.reuse, 0x6420, R5.reuse ;  /* 0x00006420040c7816 */ /* 0x141fe40000000005 */
[----:B------:R-:W-:Y:S02]  /*148c0*/  PRMT R13, R4, 0x7531, R5 ;  /* 0x00007531040d7816 */ /* 0x000fe40000000005 */
[C-C-:B------:R-:W-:Y:S02]  /*148d0*/  PRMT R14, R6.reuse, 0x6420, R7.reuse ;  /* 0x00006420060e7816 */ /* 0x140fe40000000007 */
[----:B------:R-:W-:Y:S02]  /*148e0*/  PRMT R15, R6, 0x7531, R7 ;  /* 0x00007531060f7816 */ /* 0x000fe40000000007 */
[C-C-:B-1----:R-:W-:Y:S02]  /*148f0*/  PRMT R20, R8.reuse, 0x6420, R9.reuse ;  /* 0x0000642008147816 */ /* 0x142fe40000000009 */
[----:B------:R-:W-:-:S02]  /*14900*/  PRMT R21, R8, 0x7531, R9 ;  /* 0x0000753108157816 */ /* 0x000fc40000000009 */
[C-C-:B------:R-:W-:Y:S02]  /*14910*/  PRMT R22, R10.reuse, 0x6420, R11.reuse ;  /* 0x000064200a167816 */ /* 0x140fe4000000000b */
[----:B------:R-:W-:Y:S01]  /*14920*/  PRMT R23, R10, 0x7531, R11 ;  /* 0x000075310a177816 */ /* 0x000fe2000000000b */
[----:B------:R-:W-:Y:S04]  /*14930*/  STSM.16.M88.4 [R0+0x400], R12 ;  /* 0x0004000c00007844 */ /* 0x000fe80000000200 */
[----:B------:R-:W-:Y:S04]  /*14940*/  STSM.16.M88.4 [R0+0xc00], R20 ;  /* 0x000c001400007844 */ /* 0x000fe80000000200 */
[----:B------:R-:W0:Y:S04]  /*14950*/  LDSM.16.MT88.4 R4, [R2+0xb400] ;  /* 0x00b400000204783b */ /* 0x000e280000004200 */
[----:B------:R-:W1:Y:S01]  /*14960*/  LDSM.16.MT88.4 R8, [R3+0xb400] ;  /* 0x00b400000308783b */ /* 0x000e620000004200 */
[----:B0-----:R-:W-:-:S02]  /*14970*/  PRMT R12, R4, 0x6420, R5 ;  /* 0x00006420040c7816 */ /* 0x001fc40000000005 */
[----:B------:R-:W-:Y:S02]  /*14980*/  PRMT R13, R4, 0x7531, R5 ;  /* 0x00007531040d7816 */ /* 0x000fe40000000005 */
[C-C-:B------:R-:W-:Y:S02]  /*14990*/  PRMT R14, R6.reuse, 0x6420, R7.reuse ;  /* 0x00006420060e7816 */ /* 0x140fe40000000007 */
[----:B------:R-:W-:Y:S02]  /*149a0*/  PRMT R15, R6, 0x7531, R7 ;  /* 0x00007531060f7816 */ /* 0x000fe40000000007 */
[C-C-:B-1----:R-:W-:Y:S02]  /*149b0*/  PRMT R24, R8.reuse, 0x6420, R9.reuse ;  /* 0x0000642008187816 */ /* 0x142fe40000000009 */
[----:B------:R-:W-:Y:S02]  /*149c0*/  PRMT R25, R8, 0x7531, R9 ;  /* 0x0000753108197816 */ /* 0x000fe40000000009 */
[----:B------:R-:W-:-:S02]  /*149d0*/  PRMT R26, R10, 0x6420, R11 ;  /* 0x000064200a1a7816 */ /* 0x000fc4000000000b */
        /* <DEDUP_REMOVED lines=37> */
[----:B------:R0:W-:Y:S04]  /*14c30*/  STSM.16.M88.4 [R0+0x4400], R12 ;  /* 0x0044000c00007844 */ /* 0x0001e80000000200 */
        /* <DEDUP_REMOVED lines=9> */
.L_x_2262:
[----:B-1----:R1:W-:Y:S01]  /*14cd0*/  SYNCS.ARRIVE.TRANS64.A1T0 RZ, [R18+URZ+0x29850], RZ ;  /* 0x029850ff12ff79a7 */ /* 0x0023e2000810003f */
[----:B------:R-:W-:Y:S06]  /*14ce0*/  BAR.SYNC.DEFER_BLOCKING 0x2, 0x80 ;  /* 0x0082000000007b1d */ /* 0x000fec0000010000 */
[----:B------:R-:W-:Y:S05]  /*14cf0*/  @!P2 BRA `(.L_x_2263) ;  /* 0x000000000004a947 */ /* 0x000fea0003800000 */
[----:B------:R-:W-:Y:S01]  /*14d00*/  BPT.TRAP 0x1 ;  /* 0x000000040000795c */ /* 0x000fe20000300000 */
.L_x_2263:
[----:B0-----:R-:W2:Y:S01]  /*14d10*/  LDL R0, [R1+0x4] ;  /* 0x0000040001007983 */ /* 0x001ea20000100800 */
[----:B-1----:R-:W-:Y:S02]  /*14d20*/  VIADD R18, R18, 0x29880 ;  /* 0x0002988012127836 */ /* 0x002fe40000000000 */
[----:B------:R-:W-:-:S05]  /*14d30*/  VIADD R19, R19, 0x1 ;  /* 0x0000000113137836 */ /* 0x000fca0000000000 */
[----:B------:R-:W-:-:S04]  /*14d40*/  ISETP.NE.AND P0, PT, R19, 0x2, PT ;  /* 0x000000021300780c */ /* 0x000fc80003f05270 */
[----:B------:R-:W-:Y:S02]  /*14d50*/  SEL R3, RZ, 0x1, P0 ;  /* 0x00000001ff037807 */ /* 0x000fe40000000000 */
[----:B------:R-:W-:Y:S02]  /*14d60*/  SEL R19, R19, RZ, P0 ;  /* 0x000000ff13137207 */ /* 0x000fe40000000000 */
[----:B------:R-:W-:Y:S02]  /*14d70*/  LOP3.LUT R32, R32, R3, RZ, 0x3c, !PT ;  /* 0x0000000320207212 */ /* 0x000fe400078e3cff */
[----:B--2---:R-:W-:-:S04]  /*14d80*/  PRMT R18, R0, 0x654, R18 ;  /* 0x0000065400127816 */ /* 0x004fc80000000012 */
[----:B------:R0:W-:Y:S03]  /*14d90*/  SYNCS.ARRIVE.TRANS64.RED.A1T0 RZ, [R18+URZ], RZ ;  /* 0x000000ff12ff79a7 */ /* 0x0001e6000810043f */
.L_x_2204:
[----:B------:R-:W-:Y:S05]  /*14da0*/  BSYNC B7 ;  /* 0x0000000000077941 */ /* 0x000fea0003800000 */
.L_x_2202:
[----:B-1----:R1:W5:Y:S04]  /*14db0*/  LDL R0, [R1+0x4] ;  /* 0x0000040001007983 */ /* 0x0023680000100800 */
[----:B------:R1:W5:Y:S01]  /*14dc0*/  LDL R2, [R1+0x18] ;  /* 0x0000180001027983 */ /* 0x0003620000100800 */
[----:B------:R-:W-:-:S13]  /*14dd0*/  LOP3.LUT P0, RZ, R16, 0x1000, RZ, 0xc0, !PT ;  /* 0x0000100010ff7812 */ /* 0x000fda000780c0ff */
[----:B-1----:R-:W-:Y:S05]  /*14de0*/  @!P0 BRA `(.L_x_2264) ;  /* 0x0000000000288947 */ /* 0x002fea0003800000 */
[----:B------:R-:W1:Y:S08]  /*14df0*/  S2UR UR4, SR_CgaCtaId ;  /* 0x00000000000479c3 */ /* 0x000e700000008800 */
[----:B------:R-:W-:Y:S01]  /*14e00*/  BAR.SYNC.DEFER_BLOCKING 0x5, 0x180 ;  /* 0x0146000000007b1d */ /* 0x000fe20000010000 */
[----:B------:R-:W-:Y:S01]  /*14e10*/  MOV R17, 0x400 ;  /* 0x0000040000117802 */ /* 0x000fe20000000f00 */
[----:B-1---5:R-:W-:-:S05]  /*14e20*/  IMAD.U32 R0, RZ, RZ, UR4 ;  /* 0x00000004ff007e24 */ /* 0x022fca000f8e00ff */
[----:B------:R-:W-:Y:S01]  /*14e30*/  LEA R17, R0, R17, 0x18 ;  /* 0x0000001100117211 */ /* 0x000fe200078ec0ff */
[----:B------:R-:W-:Y:S04]  /*14e40*/  STL [R1+0x4], R0 ;  /* 0x0000040001007387 */ /* 0x000fe80000100800 */
[----:B------:R-:W1:Y:S04]  /*14e50*/  LDS R2, [R17+0x298d0] ;  /* 0x0298d00011027984 */ /* 0x000e680000000800 */
[----:B-1----:R1:W-:Y:S01]  /*14e60*/  STL [R1+0x18], R2 ;  /* 0x0000180201007387 */ /* 0x0023e20000100800 */
[----:B------:R-:W-:Y:S06]  /*14e70*/  BAR.ARV 0x4, 0x180 ;  /* 0x0106000000007b1d */ /* 0x000fec0000002000 */
[----:B------:R-:W-:Y:S05]  /*14e80*/  BRA `(.L_x_2265) ;  /* 0x0000000000287947 */ /* 0x000fea0003800000 */
.L_x_2264:
[----:B-----5:R-:W-:Y:S01]  /*14e90*/  IMAD.MOV.U32 R3, RZ, RZ, R0 ;  /* 0x000000ffff037224 */ /* 0x020fe200078e0000 */
[----:B------:R-:W-:Y:S01]  /*14ea0*/  @!P1 MOV R0, 0x400 ;  /* 0x0000040000009802 */ /* 0x000fe20000000f00 */
[----:B------:R-:W-:Y:S06]  /*14eb0*/  BAR.SYNC.DEFER_BLOCKING 0x4, 0x180 ;  /* 0x0106000000007b1d */ /* 0x000fec0000010000 */
[----:B------:R-:W1:Y:S02]  /*14ec0*/  @!P1 S2R R3, SR_CgaCtaId ;  /* 0x0000000000039919 */ /* 0x000e640000008800 */
[----:B-1----:R-:W-:Y:S01]  /*14ed0*/  @!P1 LEA R17, R3, R0, 0x18 ;  /* 0x0000000003119211 */ /* 0x002fe200078ec0ff */
[----:B------:R-:W-:Y:S04]  /*14ee0*/  @!P1 STL [R1+0x4], R3 ;  /* 0x0000040301009387 */ /* 0x000fe80000100800 */
[----:B------:R-:W1:Y:S04]  /*14ef0*/  SHFL.IDX PT, R0, R2, RZ, 0x1f ;  /* 0x00001fff02007589 */ /* 0x000e6800000e0000 */
[----:B------:R2:W-:Y:S04]  /*14f00*/  @!P1 STS [R17+0x298d0], R2 ;  /* 0x0298d00211009388 */ /* 0x0005e80000000800 */
[----:B-1----:R2:W-:Y:S01]  /*14f10*/  STL [R1+0x18], R0 ;  /* 0x0000180001007387 */ /* 0x0025e20000100800 */
[----:B------:R-:W-:Y:S06]  /*14f20*/  BAR.ARV 0x5, 0x180 ;  /* 0x0146000000007b1d */ /* 0x000fec0000002000 */
.L_x_2265:
[----:B--2---:R-:W2:Y:S01]  /*14f30*/  LDL R0, [R1+0x18] ;  /* 0x0000180001007983 */ /* 0x004ea20000100800 */
[----:B------:R-:W-:Y:S02]  /*14f40*/  ULDC UR4, c[0x0][0xc38] ;  /* 0x00030e0000047ab9 */ /* 0x000fe40000000800 */
[----:B--2---:R-:W-:-:S13]  /*14f50*/  ISETP.GE.AND P0, PT, R0, UR4, PT ;  /* 0x0000000400007c0c */ /* 0x004fda000bf06270 */
[----:B------:R-:W-:Y:S05]  /*14f60*/  @!P0 BRA `(.L_x_2266) ;  /* 0xffffffb400988947 */ /* 0x000fea000383ffff */
.L_x_2199:
[----:B------:R-:W2:Y:S01]  /*14f70*/  LDL.LU R0, [R1+0x1c] ;  /* 0x00001c0001007983 */ /* 0x000ea20000300800 */
[----:B------:R-:W-:Y:S01]  /*14f80*/  BSSY B0, `(.L_x_2267) ;  /* 0x000000b000007945 */ /* 0x000fe20003800000 */
[----:B------:R-:W3:Y:S01]  /*14f90*/  S2R R5, SR_CgaCtaId ;  /* 0x0000000000057919 */ /* 0x000ee20000008800 */
[----:B--2---:R-:W-:-:S05]  /*14fa0*/  VIADD R0, R0, 0x1 ;  /* 0x0000000100007836 */ /* 0x004fca0000000000 */
[----:B-1----:R-:W-:-:S04]  /*14fb0*/  LEA.HI R2, R0, R0, RZ, 0x1 ;  /* 0x0000000000027211 */ /* 0x002fc800078f08ff */
[----:B------:R-:W-:Y:S02]  /*14fc0*/  LOP3.LUT R3, R2, 0xfffffffe, RZ, 0xc0, !PT ;  /* 0xfffffffe02037812 */ /* 0x000fe400078ec0ff */
[----:B------:R-:W-:-:S03]  /*14fd0*/  MOV R2, 0x400 ;  /* 0x0000040000027802 */ /* 0x000fc60000000f00 */
[----:B------:R-:W-:Y:S01]  /*14fe0*/  IMAD.IADD R0, R0, 0x1, -R3 ;  /* 0x0000000100007824 */ /* 0x000fe200078e0a03 */
[----:B---3--:R-:W-:-:S04]  /*14ff0*/  LEA R4, R5, R2, 0x18 ;  /* 0x0000000205047211 */ /* 0x008fc800078ec0ff */
[----:B------:R-:W-:-:S04]  /*15000*/  SHF.L.U32 R0, R0, 0x1f, RZ ;  /* 0x0000001f00007819 */ /* 0x000fc800000006ff */
[----:B------:R-:W1:Y:S02]  /*15010*/  SYNCS.PHASECHK.TRANS64.TRYWAIT P0, [R4+URZ+0x29820], R0 ;  /* 0x02982000040075a7 */ /* 0x000e64000800017f */
[----:B-1----:R-:W-:Y:S05]  /*15020*/  @!P0 BRA `(.L_x_2268) ;  /* 0x0000002800148947 */ /* 0x002fea0003800000 */
.L_x_2353:
[----:B------:R-:W-:Y:S05]  /*15030*/  BSYNC B0 ;  /* 0x0000000000007941 */ /* 0x000fea0003800000 */
.L_x_2267:
[----:B------:R-:W-:-:S03]  /*15040*/  UMOV UR4, 0xffffffff ;  /* 0xffffffff00047882 */ /* 0x000fc60000000000 */
[----:B------:R-:W-:Y:S05]  /*15050*/  BRA.DIV UR4, `(.L_x_2269) ;  /* 0x0000002a041c7947 */ /* 0x000fea000b800000 */
[----:B-1----:R-:W1:Y:S02]  /*15060*/  S2R R0, SR_TID.X ;  /* 0x0000000000007919 */ /* 0x002e640000002100 */
[----:B-1----:R-:W-:-:S04]  /*15070*/  SHF.R.U32.HI R0, RZ, 0x5, R0 ;  /* 0x00000005ff007819 */ /* 0x002fc80000011600 */
[----:B------:R-:W-:-:S05]  /*15080*/  LOP3.LUT R0, R0, 0x3, RZ, 0xc0, !PT ;  /* 0x0000000300007812 */ /* 0x000fca00078ec0ff */
[----:B------:R1:W2:Y:S02]  /*15090*/  SHFL.IDX PT, R14, R0, RZ, 0x1f ;  /* 0x00001fff000e7589 */ /* 0x0002a400000e0000 */
.L_x_2356:
[----:B--2---:R-:W-:Y:S01]  /*150a0*/  ISETP.NE.AND P0, PT, R14, RZ, PT ;  /* 0x000000ff0e00720c */ /* 0x004fe20003f05270 */
[----:B------:R-:W-:-:S12]  /*150b0*/  BSSY B0, `(.L_x_2270) ;  /* 0x000002c000007945 */ /* 0x000fd80003800000 */
[----:B------:R-:W-:Y:S05]  /*150c0*/  @P0 BRA `(.L_x_2271) ;  /* 0x0000000000a80947 */ /* 0x000fea0003800000 */
[----:B------:R-:W-:-:S03]  /*150d0*/  UMOV UR4, 0xffffffff ;  /* 0xffffffff00047882 */ /* 0x000fc60000000000 */
[----:B------:R-:W-:Y:S05]  /*150e0*/  BRA.DIV UR4, `(.L_x_2272) ;  /* 0x0000002a042c7947 */ /* 0x000fea000b800000 */
[----:B------:R-:W-:-:S13]  /*150f0*/  ELECT P6, URZ, PT ;  /* 0x00000000003f782f */ /* 0x000fda00038c0000 */
.L_x_2359:
[----:B------:R-:W-:Y:S05]  /*15100*/  @!P6 BRA `(.L_x_2271) ;  /* 0x000000000098e947 */ /* 0x000fea0003800000 */
[----:B------:R-:W-:-:S06]  /*15110*/  ULOP3.LUT UR4, UR36, 0x2, URZ, 0xfc, !UPT ;  /* 0x0000000224047892 */ /* 0x000fcc000f8efc3f */
[----:B-1----:R-:W-:-:S05]  /*15120*/  IMAD.U32 R0, RZ, RZ, UR4 ;  /* 0x00000004ff007e24 */ /* 0x002fca000f8e00ff */
[----:B------:R-:W-:-:S13]  /*15130*/  ISETP.NE.AND P0, PT, R0, 0x3, PT ;  /* 0x000000030000780c */ /* 0x000fda0003f05270 */
[----:B------:R-:W-:Y:S05]  /*15140*/  @!P0 BRA `(.L_x_2273) ;  /* 0x0000000000048947 */ /* 0x000fea0003800000 */
[----:B------:R-:W-:Y:S01]  /*15150*/  BPT.TRAP 0x1 ;  /* 0x000000040000795c */ /* 0x000fe20000300000 */
.L_x_2273:
[C---:B------:R-:W-:Y:S01]  /*15160*/  IMAD R5, R19.reuse, 0x8, R4 ;  /* 0x0000000813057824 */ /* 0x040fe200078e0204 */
[----:B------:R-:W-:Y:S01]  /*15170*/  SHF.L.U32 R0, R32, 0x1f, RZ ;  /* 0x0000001f20007819 */ /* 0x000fe200000006ff */
[----:B------:R-:W-:-:S03]  /*15180*/  VIADD R19, R19, 0x1 ;  /* 0x0000000113137836 */ /* 0x000fc60000000000 */
[----:B------:R-:W1:Y:S02]  /*15190*/  SYNCS.PHASECHK.TRANS64.TRYWAIT P1, [R5+URZ+0x29840], R0 ;  /* 0x02984000050075a7 */ /* 0x000e64000802017f */
[----:B------:R-:W-:-:S04]  /*151a0*/  ISETP.NE.AND P2, PT, R19, 0x2, PT ;  /* 0x000000021300780c */ /* 0x000fc80003f45270 */
[----:B------:R-:W-:Y:S01]  /*151b0*/  SEL R3, RZ, 0x1, P2 ;  /* 0x00000001ff037807 */ /* 0x000fe20001000000 */
[----:B-1----:R-:W-:Y:S08]  /*151c0*/  @!P1 BRA `(.L_x_2274) ;  /* 0x0000002800149947 */ /* 0x002ff00003800000 */
.L_x_2360:
[----:B------:R-:W-:Y:S02]  /*151d0*/  SEL R19, R19, RZ, P2 ;  /* 0x000000ff13137207 */ /* 0x000fe40001000000 */
[----:B------:R-:W-:Y:S01]  /*151e0*/  LOP3.LUT R2, R32, R3, RZ, 0x3c, !PT ;  /* 0x0000000320027212 */ /* 0x000fe200078e3cff */
[----:B------:R-:W-:Y:S06]  /*151f0*/  @!P0 BRA `(.L_x_2275) ;  /* 0x0000000000048947 */ /* 0x000fec0003800000 */
[----:B------:R-:W-:Y:S01]  /*15200*/  BPT.TRAP 0x1 ;  /* 0x000000040000795c */ /* 0x000fe20000300000 */
.L_x_2275:
[----:B------:R-:W-:Y:S01]  /*15210*/  IMAD R19, R19, 0x8, R4 ;  /* 0x0000000813137824 */ /* 0x000fe200078e0204 */
[----:B------:R-:W-:-:S04]  /*15220*/  SHF.L.U32 R2, R2, 0x1f, RZ ;  /* 0x0000001f02027819 */ /* 0x000fc800000006ff */
[----:B------:R-:W2:Y:S02]  /*15230*/  SYNCS.PHASECHK.TRANS64.TRYWAIT P1, [R19+URZ+0x29840], R2 ;  /* 0x02984002130075a7 */ /* 0x000ea4000802017f */
[----:B--2---:R-:W-:Y:S05]  /*15240*/  @!P1 BRA `(.L_x_2276) ;  /* 0x0000002800089947 */ /* 0x004fea0003800000 */
.L_x_2361:
[----:B------:R-:W-:Y:S05]  /*15250*/  @!P0 BRA `(.L_x_2277) ;  /* 0x0000000000048947 */ /* 0x000fea0003800000 */
[----:B------:R-:W-:Y:S01]  /*15260*/  BPT.TRAP 0x1 ;  /* 0x000000040000795c */ /* 0x000fe20000300000 */
.L_x_2277:
[----:B------:R-:W3:Y:S02]  /*15270*/  SYNCS.PHASECHK.TRANS64.TRYWAIT P1, [R5+URZ+0x29860], R0 ;  /* 0x02986000050075a7 */ /* 0x000ee4000802017f */
[----:B---3--:R-:W-:Y:S05]  /*15280*/  @!P1 BRA `(.L_x_2278) ;  /* 0x00000028000c9947 */ /* 0x008fea0003800000 */
.L_x_2362:
[----:B------:R-:W-:Y:S05]  /*15290*/  @!P0 BRA `(.L_x_2279) ;  /* 0x0000000000048947 */ /* 0x000fea0003800000 */
[----:B------:R-:W-:Y:S01]  /*152a0*/  BPT.TRAP 0x1 ;  /* 0x000000040000795c */ /* 0x000fe20000300000 */
.L_x_2279:
[----:B------:R-:W4:Y:S02]  /*152b0*/  SYNCS.PHASECHK.TRANS64.TRYWAIT P1, [R19+URZ+0x29860], R2 ;  /* 0x02986002130075a7 */ /* 0x000f24000802017f */
[----:B----4-:R-:W-:Y:S05]  /*152c0*/  @!P1 BRA `(.L_x_2280) ;  /* 0x0000002800109947 */ /* 0x010fea0003800000 */
.L_x_2363:
[----:B------:R-:W-:Y:S05]  /*152d0*/  @!P0 BRA `(.L_x_2281) ;  /* 0x0000000000048947 */ /* 0x000fea0003800000 */
[----:B------:R-:W-:Y:S01]  /*152e0*/  BPT.TRAP 0x1 ;  /* 0x000000040000795c */ /* 0x000fe20000300000 */
.L_x_2281:
[----:B------:R-:W5:Y:S02]  /*152f0*/  SYNCS.PHASECHK.TRANS64.TRYWAIT P1, [R5+URZ+0x29880], R0 ;  /* 0x02988000050075a7 */ /* 0x000f64000802017f */
[----:B-----5:R-:W-:Y:S05]  /*15300*/  @!P1 BRA `(.L_x_2282) ;  /* 0x0000002800149947 */ /* 0x020fea0003800000 */
.L_x_2364:
[----:B------:R-:W-:Y:S05]  /*15310*/  @!P0 BRA `(.L_x_2283) ;  /* 0x0000000000048947 */ /* 0x000fea0003800000 */
[----:B------:R-:W-:Y:S01]  /*15320*/  BPT.TRAP 0x1 ;  /* 0x000000040000795c */ /* 0x000fe20000300000 */
.L_x_2283:
[----:B------:R0:W0:Y:S02]  /*15330*/  SYNCS.PHASECHK.TRANS64.TRYWAIT P0, [R19+URZ+0x29880], R2 ;  /* 0x02988002130075a7 */ /* 0x000024000800017f */
[----:B0-----:R-:W-:Y:S05]  /*15340*/  @!P0 NANOSLEEP.SYNCS 0x989680 ;  /* 0x009896800000895d */ /* 0x001fea0003900000 */
[----:B------:R-:W0:Y:S02]  /*15350*/  @!P0 SYNCS.PHASECHK.TRANS64 P0, [R19+URZ+0x29880], R2 ;  /* 0x02988002130085a7 */ /* 0x000e24000800007f */
[----:B0-----:R-:W-:Y:S05]  /*15360*/  @!P0 BRA `(.L_x_2283) ;  /* 0xfffffffc00f08947 */ /* 0x001fea000383ffff */
.L_x_2271:
[----:B------:R-:W-:Y:S05]  /*15370*/  BSYNC B0 ;  /* 0x0000000000007941 */ /* 0x000fea0003800000 */
.L_x_2270:
[----:B------:R-:W-:Y:S05]  /*15380*/  EXIT ;  /* 0x000000000000794d */ /* 0x000fea0003800000 */
.L_x_2146:
[----:B0-----:R-:W-:-:S04]  /*15390*/  IMAD.U32 R3, RZ, RZ, UR41 ;  /* 0x00000029ff037e24 */ /* 0x001fc8000f8e00ff */
[----:B------:R0:W1:Y:S03]  /*153a0*/  SYNCS.PHASECHK.TRANS64.TRYWAIT P1, [R3+URZ+0x29800], R6 ;  /* 0x02980006030075a7 */ /* 0x000066000802017f */
[----:B-1----:R-:W-:Y:S05]  /*153b0*/  @!P1 NANOSLEEP.SYNCS 0x989680 ;  /* 0x009896800000995d */ /* 0x002fea0003900000 */
[----:B------:R-:W1:Y:S02]  /*153c0*/  @!P1 SYNCS.PHASECHK.TRANS64 P1, [R3+URZ+0x29800], R6 ;  /* 0x02980006030095a7 */ /* 0x000e64000802007f */
[----:B-1----:R-:W-:Y:S05]  /*153d0*/  @!P1 BRA `(.L_x_2146) ;  /* 0xfffffffc00ec9947 */ /* 0x002fea000383ffff */
[----:B------:R-:W-:Y:S05]  /*153e0*/  BRA `(.L_x_2284) ;  /* 0xfffffec400587947 */ /* 0x000fea000383ffff */
.L_x_2150:
[----:B-1----:R1:W2:Y:S02]  /*153f0*/  SYNCS.PHASECHK.TRANS64.TRYWAIT P1, [R2+URZ+0x29830], R3 ;  /* 0x02983003020075a7 */ /* 0x0022a4000802017f */
[----:B--2---:R-:W-:Y:S05]  /*15400*/  @!P1 NANOSLEEP.SYNCS 0x989680 ;  /* 0x009896800000995d */ /* 0x004fea0003900000 */
[----:B------:R-:W2:Y:S02]  /*15410*/  @!P1 SYNCS.PHASECHK.TRANS64 P1, [R2+URZ+0x29830], R3 ;  /* 0x02983003020095a7 */ /* 0x000ea4000802007f */
[----:B--2---:R-:W-:Y:S05]  /*15420*/  @!P1 BRA `(.L_x_2150) ;  /* 0xfffffffc00f09947 */ /* 0x004fea000383ffff */
[----:B------:R-:W-:Y:S05]  /*15430*/  BRA `(.L_x_2149) ;  /* 0xfffffec400747947 */ /* 0x000fea000383ffff */
.L_x_2156:
[----:B-1----:R-:W-:-:S04]  /*15440*/  MOV R7, UR6 ;  /* 0x0000000600077c02 */ /* 0x002fc80008000f00 */
[----:B------:R1:W2:Y:S03]  /*15450*/  SYNCS.PHASECHK.TRANS64.TRYWAIT P1, [R7+URZ+0x29830], R6 ;  /* 0x02983006070075a7 */ /* 0x0002a6000802017f */
[----:B--2---:R-:W-:Y:S05]  /*15460*/  @!P1 NANOSLEEP.SYNCS 0x989680 ;  /* 0x009896800000995d */ /* 0x004fea0003900000 */
[----:B------:R-:W2:Y:S02]  /*15470*/  @!P1 SYNCS.PHASECHK.TRANS64 P1, [R7+URZ+0x29830], R6 ;  /* 0x02983006070095a7 */ /* 0x000ea4000802007f */
[----:B--2---:R-:W-:Y:S05]  /*15480*/  @!P1 BRA `(.L_x_2156) ;  /* 0xfffffffc00ec9947 */ /* 0x004fea000383ffff */
[----:B------:R-:W-:Y:S05]  /*15490*/  BRA `(.L_x_2153) ;  /* 0xffffff0000f87947 */ /* 0x000fea000383ffff */
.L_x_2160:
[----:B-1----:R-:W-:-:S04]  /*154a0*/  IMAD.U32 R7, RZ, RZ, UR6 ;  /* 0x00000006ff077e24 */ /* 0x002fc8000f8e00ff */
[----:B------:R1:W2:Y:S03]  /*154b0*/  SYNCS.PHASECHK.TRANS64.TRYWAIT P1, [R7+URZ+0x29850], R6 ;  /* 0x02985006070075a7 */ /* 0x0002a6000802017f */
[----:B--2---:R-:W-:Y:S05]  /*154c0*/  @!P1 NANOSLEEP.SYNCS 0x989680 ;  /* 0x009896800000995d */ /* 0x004fea0003900000 */
[----:B------:R-:W2:Y:S02]  /*154d0*/  @!P1 SYNCS.PHASECHK.TRANS64 P1, [R7+URZ+0x29850], R6 ;  /* 0x02985006070095a7 */ /* 0x000ea4000802007f */
[----:B--2---:R-:W-:Y:S05]  /*154e0*/  @!P1 BRA `(.L_x_2160) ;  /* 0xfffffffc00ec9947 */ /* 0x004fea000383ffff */
[----:B------:R-:W-:Y:S05]  /*154f0*/  BRA `(.L_x_2157) ;  /* 0xffffff1000007947 */ /* 0x000fea000383ffff */
.L_x_2168:
[----:B-1----:R-:W-:-:S04]  /*15500*/  IMAD.U32 R7, RZ, RZ, UR6 ;  /* 0x00000006ff077e24 */ /* 0x002fc8000f8e00ff */
[----:B------:R1:W2:Y:S03]  /*15510*/  SYNCS.PHASECHK.TRANS64.TRYWAIT P1, [R7+URZ+0x29830], R6 ;  /* 0x02983006070075a7 */ /* 0x0002a6000802017f */
[----:B--2---:R-:W-:Y:S05]  /*15520*/  @!P1 NANOSLEEP.SYNCS 0x989680 ;  /* 0x009896800000995d */ /* 0x004fea0003900000 */
[----:B------:R-:W2:Y:S02]  /*15530*/  @!P1 SYNCS.PHASECHK.TRANS64 P1, [R7+URZ+0x29830], R6 ;  /* 0x02983006070095a7 */ /* 0x000ea4000802007f */
[----:B--2---:R-:W-:Y:S05]  /*15540*/  @!P1 BRA `(.L_x_2168) ;  /* 0xfffffffc00ec9947 */ /* 0x004fea000383ffff */
[----:B------:R-:W-:Y:S05]  /*15550*/  BRA `(.L_x_2165) ;  /* 0xffffff4400687947 */ /* 0x000fea000383ffff */
.L_x_2172:
[----:B-1----:R-:W-:-:S04]  /*15560*/  IMAD.U32 R7, RZ, RZ, UR6 ;  /* 0x00000006ff077e24 */ /* 0x002fc8000f8e00ff */
[----:B------:R1:W2:Y:S03]  /*15570*/  SYNCS.PHASECHK.TRANS64.TRYWAIT P1, [R7+URZ+0x29850], R6 ;  /* 0x02985006070075a7 */ /* 0x0002a6000802017f */
[----:B--2---:R-:W-:Y:S05]  /*15580*/  @!P1 NANOSLEEP.SYNCS 0x989680 ;  /* 0x009896800000995d */ /* 0x004fea0003900000 */
[----:B------:R-:W2:Y:S02]  /*15590*/  @!P1 SYNCS.PHASECHK.TRANS64 P1, [R7+URZ+0x29850], R6 ;  /* 0x02985006070095a7 */ /* 0x000ea4000802007f */
[----:B--2---:R-:W-:Y:S05]  /*155a0*/  @!P1 BRA `(.L_x_2172) ;  /* 0xfffffffc00ec9947 */ /* 0x004fea000383ffff */
[----:B------:R-:W-:Y:S05]  /*155b0*/  BRA `(.L_x_2169) ;  /* 0xffffff5000707947 */ /* 0x000fea000383ffff */
.L_x_2179:
[----:B-1----:R-:W-:-:S04]  /*155c0*/  IMAD.U32 R5, RZ, RZ, UR9 ;  /* 0x00000009ff057e24 */ /* 0x002fc8000f8e00ff */
[----:B------:R1:W2:Y:S03]  /*155d0*/  SYNCS.PHASECHK.TRANS64.TRYWAIT P1, [R5+URZ+0x29850], R0 ;  /* 0x02985000050075a7 */ /* 0x0002a6000802017f */
[----:B--2---:R-:W-:Y:S05]  /*155e0*/  @!P1 NANOSLEEP.SYNCS 0x989680 ;  /* 0x009896800000995d */ /* 0x004fea0003900000 */
[----:B------:R-:W2:Y:S02]  /*155f0*/  @!P1 SYNCS.PHASECHK.TRANS64 P1, [R5+URZ+0x29850], R0 ;  /* 0x02985000050095a7 */ /* 0x000ea4000802007f */
[----:B--2---:R-:W-:Y:S05]  /*15600*/  @!P1 BRA `(.L_x_2179) ;  /* 0xfffffffc00ec9947 */ /* 0x004fea000383ffff */
[----:B------:R-:W-:Y:S05]  /*15610*/  BRA `(.L_x_2178) ;  /* 0xffffff7800cc7947 */ /* 0x000fea000383ffff */
.L_x_2213:
        /* <DEDUP_REMOVED lines=10> */
.L_x_2285:
[----:B------:R-:W-:Y:S05]  /*156c0*/  BRA `(.L_x_2286) ;  /* 0xffffffb800b87947 */ /* 0x000fea000383ffff */
.L_x_2216:
[----:B0-----:R0:W1:Y:S02]  /*156d0*/  SYNCS.PHASECHK.TRANS64.TRYWAIT P0, [R0+URZ+0x29880], R28 ;  /* 0x0298801c000075a7 */ /* 0x001064000800017f */
[----:B-1----:R-:W-:Y:S05]  /*156e0*/  @!P0 NANOSLEEP.SYNCS 0x989680 ;  /* 0x009896800000895d */ /* 0x002fea0003900000 */
[----:B------:R-:W1:Y:S02]  /*156f0*/  @!P0 SYNCS.PHASECHK.TRANS64 P0, [R0+URZ+0x29880], R28 ;  /* 0x0298801c000085a7 */ /* 0x000e64000800007f */
[----:B-1----:R-:W-:Y:S05]  /*15700*/  @!P0 BRA `(.L_x_2216) ;  /* 0xfffffffc00f08947 */ /* 0x002fea000383ffff */
[----:B------:R-:W-:Y:S05]  /*15710*/  BRA `(.L_x_2287) ;  /* 0xffffffbc00e47947 */ /* 0x000fea000383ffff */
.L_x_2217:
        /* <DEDUP_REMOVED lines=8> */
.L_x_2289:
[----:B------:R-:W-:Y:S05]  /*157a0*/  BSYNC B0 ;  /* 0x0000000000007941 */ /* 0x000fea0003800000 */
.L_x_2288:
        /* <DEDUP_REMOVED lines=14> */
.L_x_2290:
[----:B------:R-:W-:Y:S02]  /*15890*/  IMAD.MOV.U32 R13, RZ, RZ, R8 ;  /* 0x000000ffff0d7224 */ /* 0x000fe400078e0008 */
[----:B------:R-:W-:Y:S02]  /*158a0*/  IMAD.MOV.U32 R12, RZ, RZ, 0x1 ;  /* 0x00000001ff0c7424 */ /* 0x000fe400078e00ff */
[----:B------:R-:W-:-:S07]  /*158b0*/  IMAD.MOV.U32 R2, RZ, RZ, R14 ;  /* 0x000000ffff027224 */ /* 0x000fce00078e000e */
[----:B------:R-:W-:Y:S05]  /*158c0*/  WARPSYNC.COLLECTIVE R15, `(.L_x_2291) ;  /* 0x000000000f087348 */ /* 0x000fea0003c00000 */
[----:B------:R0:W1:Y:S02]  /*158d0*/  SHFL.IDX P6, R14, R13, R12, R11 ;  /* 0x0000000c0d0e7389 */ /* 0x00006400000c000b */
[----:B01----:R-:W-:Y:S01]  /*158e0*/  ENDCOLLECTIVE ;  /* 0x000000000000791b */ /* 0x003fe20003800000 */
.L_x_2291:
[----:B------:R-:W-:-:S05]  /*158f0*/  IADD3 R2, P0, R36, R2, RZ ;  /* 0x0000000224027210 */ /* 0x000fca0007f1e0ff */
[----:B------:R-:W-:Y:S01]  /*15900*/  IMAD.X R3, RZ, RZ, R3, P0 ;  /* 0x000000ffff037224 */ /* 0x000fe200000e0603 */
[----:B------:R-:W-:Y:S02]  /*15910*/  ISETP.LT.OR P0, PT, R21, 0x1, P2 ;  /* 0x000000011500780c */ /* 0x000fe40001701670 */
[----:B------:R-:W-:-:S11]  /*15920*/  MOV R13, R9 ;  /* 0x00000009000d7202 */ /* 0x000fd60000000f00 */
        /* <DEDUP_REMOVED lines=10> */
.L_x_2292:
[----:B------:R-:W-:Y:S02]  /*159d0*/  IMAD.MOV.U32 R13, RZ, RZ, R8 ;  /* 0x000000ffff0d7224 */ /* 0x000fe400078e0008 */
[----:B------:R-:W-:Y:S02]  /*159e0*/  IMAD.MOV.U32 R12, RZ, RZ, 0x2 ;  /* 0x00000002ff0c7424 */ /* 0x000fe400078e00ff */
[----:B------:R-:W-:-:S07]  /*159f0*/  IMAD.MOV.U32 R2, RZ, RZ, R14 ;  /* 0x000000ffff027224 */ /* 0x000fce00078e000e */
[----:B------:R-:W-:Y:S05]  /*15a00*/  WARPSYNC.COLLECTIVE R15, `(.L_x_2293) ;  /* 0x000000000f087348 */ /* 0x000fea0003c00000 */
[----:B------:R0:W1:Y:S02]  /*15a10*/  SHFL.IDX P6, R14, R13, R12, R11 ;  /* 0x0000000c0d0e7389 */ /* 0x00006400000c000b */
[----:B01----:R-:W-:Y:S01]  /*15a20*/  ENDCOLLECTIVE ;  /* 0x000000000000791b */ /* 0x003fe20003800000 */
.L_x_2293:
        /* <DEDUP_REMOVED lines=14> */
.L_x_2294:
[----:B------:R-:W-:Y:S02]  /*15b10*/  IMAD.MOV.U32 R13, RZ, RZ, R8 ;  /* 0x000000ffff0d7224 */ /* 0x000fe400078e0008 */
[----:B------:R-:W-:Y:S02]  /*15b20*/  IMAD.MOV.U32 R12, RZ, RZ, 0x3 ;  /* 0x00000003ff0c7424 */ /* 0x000fe400078e00ff */
[----:B------:R-:W-:-:S07]  /*15b30*/  IMAD.MOV.U32 R2, RZ, RZ, R14 ;  /* 0x000000ffff027224 */ /* 0x000fce00078e000e */
[----:B------:R-:W-:Y:S05]  /*15b40*/  WARPSYNC.COLLECTIVE R15, `(.L_x_2295) ;  /* 0x000000000f087348 */ /* 0x000fea0003c00000 */
[----:B------:R0:W1:Y:S02]  /*15b50*/  SHFL.IDX P6, R14, R13, R12, R11 ;  /* 0x0000000c0d0e7389 */ /* 0x00006400000c000b */
[----:B01----:R-:W-:Y:S01]  /*15b60*/  ENDCOLLECTIVE ;  /* 0x000000000000791b */ /* 0x003fe20003800000 */
.L_x_2295:
        /* <DEDUP_REMOVED lines=13> */
.L_x_2296:
[----:B------:R-:W-:Y:S01]  /*15c40*/  @!PT LDS RZ, [RZ] ;  /* 0x00000000fffff984 */ /* 0x000fe20000000800 */
[----:B------:R-:W-:Y:S01]  /*15c50*/  @!PT LDS RZ, [RZ] ;  /* 0x00000000fffff984 */ /* 0x000fe20000000800 */
[----:B------:R-:W-:Y:S01]  /*15c60*/  @!PT LDS RZ, [RZ] ;  /* 0x00000000fffff984 */ /* 0x000fe20000000800 */
[----:B------:R0:W-:Y:S01]  /*15c70*/  LDGSTS.E.BYPASS.LTC128B.128 [R10+0xc400], desc[UR50][R2.64+0x40], !P0 ;  /* 0x0c400040020a7fae */ /* 0x0001e2000c101d72 */
[----:B------:R-:W-:Y:S02]  /*15c80*/  IMAD.MOV.U32 R13, RZ, RZ, R22 ;  /* 0x000000ffff0d7224 */ /* 0x000fe400078e0016 */
[----:B------:R-:W-:Y:S02]  /*15c90*/  IMAD.MOV.U32 R12, RZ, RZ, RZ ;  /* 0x000000ffff0c7224 */ /* 0x000fe400078e00ff */
[----:B0-----:R-:W-:-:S07]  /*15ca0*/  IMAD.MOV.U32 R2, RZ, RZ, R14 ;  /* 0x000000ffff027224 */ /* 0x001fce00078e000e */
[----:B------:R-:W-:Y:S05]  /*15cb0*/  WARPSYNC.COLLECTIVE R15, `(.L_x_2297) ;  /* 0x000000000f087348 */ /* 0x000fea0003c00000 */
[----:B------:R0:W1:Y:S02]  /*15cc0*/  SHFL.IDX P6, R14, R13, R12, R11 ;  /* 0x0000000c0d0e7389 */ /* 0x00006400000c000b */
[----:B01----:R-:W-:Y:S01]  /*15cd0*/  ENDCOLLECTIVE ;  /* 0x000000000000791b */ /* 0x003fe20003800000 */
.L_x_2297:
        /* <DEDUP_REMOVED lines=14> */
.L_x_2298:
        /* <DEDUP_REMOVED lines=8> */
.L_x_2222:
[----:B---3--:R3:W4:Y:S02]  /*15e40*/  SYNCS.PHASECHK.TRANS64.TRYWAIT P0, [R0+URZ+0x29840], R28 ;  /* 0x0298401c000075a7 */ /* 0x008724000800017f */
[----:B----4-:R-:W-:Y:S05]  /*15e50*/  @!P0 NANOSLEEP.SYNCS 0x989680 ;  /* 0x009896800000895d */ /* 0x010fea0003900000 */
[----:B------:R-:W4:Y:S02]  /*15e60*/  @!P0 SYNCS.PHASECHK.TRANS64 P0, [R0+URZ+0x29840], R28 ;  /* 0x0298401c000085a7 */ /* 0x000f24000800007f */
[----:B----4-:R-:W-:Y:S05]  /*15e70*/  @!P0 BRA `(.L_x_2222) ;  /* 0xfffffffc00f08947 */ /* 0x010fea000383ffff */
[----:B------:R-:W-:Y:S05]  /*15e80*/  BRA `(.L_x_2300) ;  /* 0xffffffbc00dc7947 */ /* 0x000fea000383ffff */
.L_x_2223:
        /* <DEDUP_REMOVED lines=8> */
.L_x_2302:
[----:B------:R-:W-:Y:S05]  /*15f10*/  BSYNC B0 ;  /* 0x0000000000007941 */ /* 0x000fea0003800000 */
.L_x_2301:
[----:B------:R-:W-:Y:S01]  /*15f20*/  IMAD.MOV.U32 R13, RZ, RZ, R4 ;  /* 0x000000ffff0d7224 */ /* 0x000fe200078e0004 */
[----:B------:R-:W-:Y:S01]  /*15f30*/  MOV R2, R14 ;  /* 0x0000000e00027202 */ /* 0x000fe20000000f00 */
[----:B------:R-:W-:Y:S01]  /*15f40*/  IMAD.MOV.U32 R12, RZ, RZ, RZ ;  /* 0x000000ffff0c7224 */ /* 0x000fe200078e00ff */
[----:B------:R-:W-:Y:S01]  /*15f50*/  LOP3.LUT P1, RZ, R16, 0x4, RZ, 0xc0, !PT ;  /* 0x0000000410ff7812 */ /* 0x000fe2000782c0ff */
[----:B------:R-:W-:Y:S02]  /*15f60*/  IMAD.MOV.U32 R11, RZ, RZ, 0x1c1f ;  /* 0x00001c1fff0b7424 */ /* 0x000fe400078e00ff */
[----:B------:R-:W-:Y:S02]  /*15f70*/  IMAD.MOV.U32 R15, RZ, RZ, -0x1 ;  /* 0xffffffffff0f7424 */ /* 0x000fe400078e00ff */
[C-C-:B------:R-:W-:Y:S02]  /*15f80*/  @P5 IMAD.IADD R21, R17.reuse, 0x1, R5.reuse ;  /* 0x0000000111155824 */ /* 0x140fe400078e0205 */
[----:B------:R-:W-:-:S07]  /*15f90*/  @P4 IMAD.IADD R23, R17, 0x1, R5 ;  /* 0x0000000111174824 */ /* 0x000fce00078e0205 */
[----:B------:R-:W-:Y:S05]  /*15fa0*/  WARPSYNC.COLLECTIVE R15, `(.L_x_2303) ;  /* 0x000000000f087348 */ /* 0x000fea0003c00000 */
[----:B------:R0:W1:Y:S02]  /*15fb0*/  SHFL.IDX P6, R14, R13, R12, R11 ;  /* 0x0000000c0d0e7389 */ /* 0x00006400000c000b */
[----:B01----:R-:W-:Y:S01]  /*15fc0*/  ENDCOLLECTIVE ;  /* 0x000000000000791b */ /* 0x003fe20003800000 */
.L_x_2303:
[----:B------:R-:W-:Y:S02]  /*15fd0*/  IMAD.MOV.U32 R13, RZ, RZ, R7 ;  /* 0x000000ffff0d7224 */ /* 0x000fe400078e0007 */
[----:B------:R-:W-:Y:S01]  /*15fe0*/  IMAD.MOV.U32 R12, RZ, RZ, 0x1 ;  /* 0x00000001ff0c7424 */ /* 0x000fe200078e00ff */
[----:B------:R-:W-:Y:S02]  /*15ff0*/  @P5 IADD3 R8, P0, R36, R14, RZ ;  /* 0x0000000e24085210 */ /* 0x000fe40007f1e0ff */
[----:B------:R-:W-:-:S03]  /*16000*/  LOP3.LUT P6, RZ, R16, 0x8, RZ, 0xc0, !PT ;  /* 0x0000000810ff7812 */ /* 0x000fc600078cc0ff */
[----:B------:R-:W-:Y:S01]  /*16010*/  @P5 IMAD.X R3, RZ, RZ, R2, P0 ;  /* 0x000000ffff035224 */ /* 0x000fe200000e0602 */
[----:B------:R-:W-:Y:S01]  /*16020*/  LOP3.LUT P0, RZ, R16, 0x10, RZ, 0xc0, !PT ;  /* 0x0000001010ff7812 */ /* 0x000fe2000780c0ff */
[----:B------:R-:W-:-:S12]  /*16030*/  @P5 IMAD.MOV.U32 R2, RZ, RZ, R8 ;  /* 0x000000ffff025224 */ /* 0x000fd800078e0008 */
        /* <DEDUP_REMOVED lines=8> */
.L_x_2304:
[----:B------:R-:W-:Y:S01]  /*160c0*/  @!PT LDS RZ, [RZ] ;  /* 0x00000000fffff984 */ /* 0x000fe20000000800 */
[----:B------:R-:W-:Y:S01]  /*160d0*/  @!PT LDS RZ, [RZ] ;  /* 0x00000000fffff984 */ /* 0x000fe20000000800 */
[----:B------:R-:W-:Y:S01]  /*160e0*/  @!PT LDS RZ, [RZ] ;  /* 0x00000000fffff984 */ /* 0x000fe20000000800 */
        /* <DEDUP_REMOVED lines=8> */
.L_x_2305:
[----:B------:R-:W-:Y:S02]  /*16170*/  IMAD.MOV.U32 R13, RZ, RZ, R7 ;  /* 0x000000ffff0d7224 */ /* 0x000fe400078e0007 */
[----:B------:R-:W-:Y:S01]  /*16180*/  IMAD.MOV.U32 R12, RZ, RZ, 0x2 ;  /* 0x00000002ff0c7424 */ /* 0x000fe200078e00ff */
[----:B------:R-:W-:Y:S02]  /*16190*/  @P4 IADD3 R8, P0, R36, R14, RZ ;  /* 0x0000000e24084210 */ /* 0x000fe40007f1e0ff */
[----:B------:R-:W-:-:S03]  /*161a0*/  LOP3.LUT P6, RZ, R16, 0x10, RZ, 0xc0, !PT ;  /* 0x0000001010ff7812 */ /* 0x000fc600078cc0ff */
[----:B------:R-:W-:Y:S02]  /*161b0*/  @P4 IMAD.X R25, RZ, RZ, R2, P0 ;  /* 0x000000ffff194224 */ /* 0x000fe400000e0602 */
[----:B------:R-:W-:Y:S02]  /*161c0*/  @P4 IMAD.MOV.U32 R2, RZ, RZ, R8 ;  /* 0x000000ffff024224 */ /* 0x000fe400078e0008 */
[----:B------:R-:W-:-:S06]  /*161d0*/  @P4 IMAD.MOV.U32 R3, RZ, RZ, R25 ;  /* 0x000000ffff034224 */ /* 0x000fcc00078e0019 */
[----:B------:R-:W-:Y:S01]  /*161e0*/  @!PT LDS RZ, [RZ] ;  /* 0x00000000fffff984 */ /* 0x000fe20000000800 */
[----:B------:R-:W-:Y:S01]  /*161f0*/  @!PT LDS RZ, [RZ] ;  /* 0x00000000fffff984 */ /* 0x000fe20000000800 */
[----:B------:R-:W-:Y:S01]  /*16200*/  @!PT LDS RZ, [RZ] ;  /* 0x00000000fffff984 */ /* 0x000fe20000000800 */
[----:B------:R0:W-:Y:S02]  /*16210*/  @P4 LDGSTS.E.BYPASS.LTC128B.128 [R23+0x1ac00], desc[UR50][R2.64], !P6 ;  /* 0x1ac0000002174fae */ /* 0x0001e4000f101d72 */
[----:B0-----:R-:W-:Y:S05]  /*16220*/  WARPSYNC.COLLECTIVE R15, `(.L_x_2306) ;  /* 0x000000000f087348 */ /* 0x001fea0003c00000 */
[----:B------:R1:W2:Y:S02]  /*16230*/  SHFL.IDX P6, R14, R13, R12, R11 ;  /* 0x0000000c0d0e7389 */ /* 0x0002a400000c000b */
[----:B012---:R-:W-:Y:S01]  /*16240*/  ENDCOLLECTIVE ;  /* 0x000000000000791b */ /* 0x007fe20003800000 */
.L_x_2306:
[----:B------:R-:W-:Y:S01]  /*16250*/  @!PT LDS RZ, [RZ] ;  /* 0x00000000fffff984 */ /* 0x000fe20000000800 */
[----:B------:R-:W-:Y:S01]  /*16260*/  @!PT LDS RZ, [RZ] ;  /* 0x00000000fffff984 */ /* 0x000fe20000000800 */
[----:B------:R-:W-:Y:S01]  /*16270*/  @!PT LDS RZ, [RZ] ;  /* 0x00000000fffff984 */ /* 0x000fe20000000800 */
[----:B------:R-:W-:Y:S04]  /*16280*/  @P4 LDGSTS.E.BYPASS.LTC128B.128 [R23+0x1d400], desc[UR50][R2.64+0x40], !P5 ;  /* 0x1d40004002174fae */ /* 0x000fe8000e901d72 */
[----:B------:R0:W-:Y:S01]  /*16290*/  @P4 LDGSTS.E.BYPASS.LTC128B.128 [R23+0x1fc00], desc[UR50][R2.64+0x80], !P1 ;  /* 0x1fc0008002174fae */ /* 0x0001e2000c901d72 */
[----:B------:R-:W-:Y:S01]  /*162a0*/  LOP3.LUT P4, RZ, R16, 0x10, RZ, 0xc0, !PT ;  /* 0x0000001010ff7812 */ /* 0x000fe2000788c0ff */
[----:B------:R-:W-:Y:S02]  /*162b0*/  IMAD.MOV.U32 R13, RZ, RZ, R4 ;  /* 0x000000ffff0d7224 */ /* 0x000fe400078e0004 */
[----:B0-----:R-:W-:-:S10]  /*162c0*/  IMAD.MOV.U32 R2, RZ, RZ, R14 ;  /* 0x000000ffff027224 */ /* 0x001fd400078e000e */
[----:B------:R-:W-:Y:S05]  /*162d0*/  WARPSYNC.COLLECTIVE R15, `(.L_x_2307) ;  /* 0x000000000f087348 */ /* 0x000fea0003c00000 */
[----:B------:R0:W1:Y:S02]  /*162e0*/  SHFL.IDX P6, R14, R13, R12, R11 ;  /* 0x0000000c0d0e7389 */ /* 0x00006400000c000b */
[----:B01----:R-:W-:Y:S01]  /*162f0*/  ENDCOLLECTIVE ;  /* 0x000000000000791b */ /* 0x003fe20003800000 */
.L_x_2307:
[----:B------:R-:W-:Y:S01]  /*16300*/  MOV R13, R7 ;  /* 0x00000007000d7202 */ /* 0x000fe20000000f00 */
[----:B------:R-:W-:Y:S01]  /*16310*/  IMAD.MOV.U32 R12, RZ, RZ, 0x3 ;  /* 0x00000003ff0c7424 */ /* 0x000fe200078e00ff */
[----:B------:R-:W-:-:S13]  /*16320*/  @P3 IADD3 R8, P0, R36, R14, RZ ;  /* 0x0000000e24083210 */ /* 0x000fda0007f1e0ff */
[----:B------:R-:W-:Y:S05]  /*16330*/  WARPSYNC.COLLECTIVE R15, `(.L_x_2308) ;  /* 0x000000000f087348 */ /* 0x000fea0003c00000 */
[----:B------:R0:W1:Y:S02]  /*16340*/  SHFL.IDX P6, R14, R13, R12, R11 ;  /* 0x0000000c0d0e7389 */ /* 0x00006400000c000b */
[----:B01----:R-:W-:Y:S01]  /*16350*/  ENDCOLLECTIVE ;  /* 0x000000000000791b */ /* 0x003fe20003800000 */
.L_x_2308:
[----:B------:R-:W-:Y:S02]  /*16360*/  @P3 IMAD.X R25, RZ, RZ, R2, P0 ;  /* 0x000000ffff193224 */ /* 0x000fe400000e0602 */
[----:B------:R-:W-:Y:S02]  /*16370*/  @P3 IMAD.MOV.U32 R2, RZ, RZ, R8 ;  /* 0x000000ffff023224 */ /* 0x000fe400078e0008 */
[----:B------:R-:W-:Y:S02]  /*16380*/  @P3 IMAD.MOV.U32 R3, RZ, RZ, R25 ;  /* 0x000000ffff033224 */ /* 0x000fe400078e0019 */
[----:B------:R-:W-:-:S03]  /*16390*/  @P2 IMAD.IADD R25, R17, 0x1, R5 ;  /* 0x0000000111192824 */ /* 0x000fc600078e0205 */
        /* <DEDUP_REMOVED lines=11> */
.L_x_2309:
[----:B------:R-:W-:Y:S02]  /*16450*/  IMAD.MOV.U32 R13, RZ, RZ, R6 ;  /* 0x000000ffff0d7224 */ /* 0x000fe400078e0006 */
[----:B------:R-:W-:Y:S01]  /*16460*/  IMAD.MOV.U32 R12, RZ, RZ, RZ ;  /* 0x000000ffff0c7224 */ /* 0x000fe200078e00ff */
[----:B------:R-:W-:-:S05]  /*16470*/  @P2 IADD3 R14, P0, R36, R14, RZ ;  /* 0x0000000e240e2210 */ /* 0x000fca0007f1e0ff */
[----:B------:R-:W-:-:S08]  /*16480*/  @P2 IMAD.MOV.U32 R2, RZ, RZ, R14 ;  /* 0x000000ffff022224 */ /* 0x000fd000078e000e */
[----:B------:R-:W-:Y:S05]  /*16490*/  WARPSYNC.COLLECTIVE R15, `(.L_x_2310) ;  /* 0x000000000f087348 */ /* 0x000fea0003c00000 */
[----:B------:R0:W1:Y:S02]  /*164a0*/  SHFL.IDX P6, R14, R13, R12, R11 ;  /* 0x0000000c0d0e7389 */ /* 0x00006400000c000b */
[----:B01----:R-:W-:Y:S01]  /*164b0*/  ENDCOLLECTIVE ;  /* 0x000000000000791b */ /* 0x003fe20003800000 */
.L_x_2310:
[----:B------:R-:W-:-:S04]  /*164c0*/  @P2 IMAD.X R23, RZ, RZ, R7, P0 ;  /* 0x000000ffff172224 */ /* 0x000fc800000e0607 */
[----:B------:R-:W-:-:S05]  /*164d0*/  @P2 IMAD.MOV.U32 R3, RZ, RZ, R23 ;  /* 0x000000ffff032224 */ /* 0x000fca00078e0017 */
        /* <DEDUP_REMOVED lines=11> */
.L_x_2311:
[----:B------:R-:W-:Y:S05]  /*16590*/  BRA `(.L_x_2312) ;  /* 0xffffffbc00507947 */ /* 0x000fea000383ffff */
.L_x_2230:
[----:B------:R-:W-:Y:S02]  /*165a0*/  IMAD.MOV.U32 R13, RZ, RZ, R4 ;  /* 0x000000ffff0d7224 */ /* 0x000fe400078e0004 */
[----:B------:R-:W-:Y:S02]  /*165b0*/  IMAD.MOV.U32 R12, RZ, RZ, RZ ;  /* 0x000000ffff0c7224 */ /* 0x000fe400078e00ff */
[----:B------:R-:W-:Y:S02]  /*165c0*/  IMAD.MOV.U32 R11, RZ, RZ, 0x1c1f ;  /* 0x00001c1fff0b7424 */ /* 0x000fe400078e00ff */
[----:B------:R-:W-:Y:S02]  /*165d0*/  IMAD.MOV.U32 R15, RZ, RZ, -0x1 ;  /* 0xffffffffff0f7424 */ /* 0x000fe400078e00ff */
[----:B------:R-:W-:-:S07]  /*165e0*/  IMAD.U32 R5, RZ, RZ, UR43 ;  /* 0x0000002bff057e24 */ /* 0x000fce000f8e00ff */
[----:B----45:R-:W-:Y:S05]  /*165f0*/  WARPSYNC.COLLECTIVE R15, `(.L_x_2313) ;  /* 0x000000000f087348 */ /* 0x030fea0003c00000 */
[----:B----4-:R0:W1:Y:S02]  /*16600*/  SHFL.IDX P6, R14, R13, R12, R11 ;  /* 0x0000000c0d0e7389 */ /* 0x01006400000c000b */
[----:B01---5:R-:W-:Y:S01]  /*16610*/  ENDCOLLECTIVE ;  /* 0x000000000000791b */ /* 0x023fe20003800000 */
.L_x_2313:
[----:B------:R-:W-:-:S04]  /*16620*/  IMAD R5, R5, 0x80, R10 ;  /* 0x0000008005057824 */ /* 0x000fc800078e020a */
[C---:B------:R-:W-:Y:S01]  /*16630*/  VIADD R6, R5.reuse, 0x20 ;  /* 0x0000002005067836 */ /* 0x040fe20000000000 */
[----:B------:R-:W-:Y:S01]  /*16640*/  ISETP.GE.AND P0, PT, R5, UR38, PT ;  /* 0x0000002605007c0c */ /* 0x000fe2000bf06270 */
[----:B------:R-:W-:Y:S02]  /*16650*/  IMAD.MOV.U32 R13, RZ, RZ, R0 ;  /* 0x000000ffff0d7224 */ /* 0x000fe400078e0000 */
[----:B------:R-:W-:-:S10]  /*16660*/  IMAD.MOV.U32 R2, RZ, RZ, R14 ;  /* 0x000000ffff027224 */ /* 0x000fd400078e000e */
[----:B------:R-:W-:Y:S05]  /*16670*/  WARPSYNC.COLLECTIVE R15, `(.L_x_2314) ;  /* 0x000000000f087348 */ /* 0x000fea0003c00000 */
[----:B------:R0:W1:Y:S02]  /*16680*/  SHFL.IDX P6, R14, R13, R12, R11 ;  /* 0x0000000c0d0e7389 */ /* 0x00006400000c000b */
[----:B01----:R-:W-:Y:S01]  /*16690*/  ENDCOLLECTIVE ;  /* 0x000000000000791b */ /* 0x003fe20003800000 */
.L_x_2314:
[----:B------:R-:W-:Y:S01]  /*166a0*/  IMAD.MOV.U32 R13, RZ, RZ, R4 ;  /* 0x000000ffff0d7224 */ /* 0x000fe200078e0004 */
[----:B------:R-:W-:Y:S02]  /*166b0*/  MOV R12, 0x1 ;  /* 0x00000001000c7802 */ /* 0x000fe40000000f00 */
[----:B------:R-:W-:-:S05]  /*166c0*/  @!P0 IADD3 R14, P1, R36, R14, RZ ;  /* 0x0000000e240e8210 */ /* 0x000fca0007f3e0ff */
[----:B------:R-:W-:Y:S02]  /*166d0*/  @!P0 IMAD.X R3, RZ, RZ, R2, P1 ;  /* 0x000000ffff038224 */ /* 0x000fe400008e0602 */
[----:B------:R-:W-:-:S07]  /*166e0*/  @!P0 IMAD.MOV.U32 R2, RZ, RZ, R14 ;  /* 0x000000ffff028224 */ /* 0x000fce00078e000e */
[----:B------:R-:W-:Y:S05]  /*166f0*/  WARPSYNC.COLLECTIVE R15, `(.L_x_2315) ;  /* 0x000000000f087348 */ /* 0x000fea0003c00000 */
[----:B------:R0:W1:Y:S02]  /*16700*/  SHFL.IDX P6, R14, R13, R12, R11 ;  /* 0x0000000c0d0e7389 */ /* 0x00006400000c000b */
[----:B01----:R-:W-:Y:S01]  /*16710*/  ENDCOLLECTIVE ;  /* 0x000000000000791b */ /* 0x003fe20003800000 */
.L_x_2315:
[----:B------:R-:W-:Y:S01]  /*16720*/  @!PT LDS RZ, [RZ] ;  /* 0x00000000fffff984 */ /* 0x000fe20000000800 */
[----:B------:R-:W-:Y:S01]  /*16730*/  @!PT LDS RZ, [RZ] ;  /* 0x00000000fffff984 */ /* 0x000fe20000000800 */
[----:B------:R-:W-:Y:S01]  /*16740*/  @!PT LDS RZ, [RZ] ;  /* 0x00000000fffff984 */ /* 0x000fe20000000800 */
[----:B------:R0:W-:Y:S04]  /*16750*/  @!P0 LDGSTS.E.BYPASS.LTC128B.128 [R8+0x14400], desc[UR50][R2.64], !P3 ;  /* 0x1440000002088fae */ /* 0x0001e8000d901d72 */
[----:B------:R0:W-:Y:S04]  /*16760*/  @!P0 LDGSTS.E.BYPASS.LTC128B.128 [R8+0x16400], desc[UR50][R2.64+0x40], !P4 ;  /* 0x1640004002088fae */ /* 0x0001e8000e101d72 */
[----:B------:R0:W-:Y:S01]  /*16770*/  @!P0 LDGSTS.E.BYPASS.LTC128B.128 [R8+0x18400], desc[UR50][R2.64+0x80], !P5 ;  /* 0x1840008002088fae */ /* 0x0001e2000e901d72 */
[----:B------:R-:W-:Y:S01]  /*16780*/  ISETP.GE.AND P0, PT, R6, UR38, PT ;  /* 0x0000002606007c0c */ /* 0x000fe2000bf06270 */
[----:B------:R-:W-:-:S02]  /*16790*/  IMAD.MOV.U32 R13, RZ, RZ, R0 ;  /* 0x000000ffff0d7224 */ /* 0x000fc400078e0000 */
[----:B------:R-:W-:-:S10]  /*167a0*/  IMAD.MOV.U32 R6, RZ, RZ, R14 ;  /* 0x000000ffff067224 */ /* 0x000fd400078e000e */
[----:B0-----:R-:W-:Y:S05]  /*167b0*/  WARPSYNC.COLLECTIVE R15, `(.L_x_2316) ;  /* 0x000000000f087348 */ /* 0x001fea0003c00000 */
[----:B------:R1:W2:Y:S02]  /*167c0*/  SHFL.IDX P6, R14, R13, R12, R11 ;  /* 0x0000000c0d0e7389 */ /* 0x0002a400000c000b */
[----:B012---:R-:W-:Y:S01]  /*167d0*/  ENDCOLLECTIVE ;  /* 0x000000000000791b */ /* 0x007fe20003800000 */
.L_x_2316:
[----:B------:R-:W-:Y:S02]  /*167e0*/  IMAD.MOV.U32 R13, RZ, RZ, R4 ;  /* 0x000000ffff0d7224 */ /* 0x000fe400078e0004 */
[----:B------:R-:W-:Y:S01]  /*167f0*/  IMAD.MOV.U32 R12, RZ, RZ, 0x2 ;  /* 0x00000002ff0c7424 */ /* 0x000fe200078e00ff */
[----:B------:R-:W-:-:S05]  /*16800*/  @!P0 IADD3 R14, P1, R36, R14, RZ ;  /* 0x0000000e240e8210 */ /* 0x000fca0007f3e0ff */
[----:B------:R-:W-:-:S08]  /*16810*/  @!P0 IMAD.MOV.U32 R2, RZ, RZ, R14 ;  /* 0x000000ffff028224 */ /* 0x000fd000078e000e */
[----:B------:R-:W-:Y:S05]  /*16820*/  WARPSYNC.COLLECTIVE R15, `(.L_x_2317) ;  /* 0x000000000f087348 */ /* 0x000fea0003c00000 */
[----:B------:R0:W1:Y:S02]  /*16830*/  SHFL.IDX P6, R14, R13, R12, R11 ;  /* 0x0000000c0d0e7389 */ /* 0x00006400000c000b */
[----:B01----:R-:W-:Y:S01]  /*16840*/  ENDCOLLECTIVE ;  /* 0x000000000000791b */ /* 0x003fe20003800000 */
.L_x_2317:
        /* <DEDUP_REMOVED lines=15> */
.L_x_2318:
[----:B------:R-:W-:Y:S02]  /*16940*/  IMAD.MOV.U32 R13, RZ, RZ, R4 ;  /* 0x000000ffff0d7224 */ /* 0x000fe400078e0004 */
[----:B------:R-:W-:Y:S01]  /*16950*/  IMAD.MOV.U32 R12, RZ, RZ, 0x3 ;  /* 0x00000003ff0c7424 */ /* 0x000fe200078e00ff */
[----:B------:R-:W-:-:S05]  /*16960*/  @!P0 IADD3 R14, P1, R36, R14, RZ ;  /* 0x0000000e240e8210 */ /* 0x000fca0007f3e0ff */
[----:B------:R-:W-:-:S08]  /*16970*/  @!P0 IMAD.MOV.U32 R2, RZ, RZ, R14 ;  /* 0x000000ffff028224 */ /* 0x000fd000078e000e */
[----:B------:R-:W-:Y:S05]  /*16980*/  WARPSYNC.COLLECTIVE R15, `(.L_x_2319) ;  /* 0x000000000f087348 */ /* 0x000fea0003c00000 */
[----:B------:R0:W1:Y:S02]  /*16990*/  SHFL.IDX P6, R14, R13, R12, R11 ;  /* 0x0000000c0d0e7389 */ /* 0x00006400000c000b */
[----:B01----:R-:W-:Y:S01]  /*169a0*/  ENDCOLLECTIVE ;  /* 0x000000000000791b */ /* 0x003fe20003800000 */
.L_x_2319:
        /* <DEDUP_REMOVED lines=13> */
.L_x_2320:
[----:B------:R-:W-:Y:S05]  /*16a80*/  BRA `(.L_x_2321) ;  /* 0xffffffc000547947 */ /* 0x000fea000383ffff */
.L_x_2233:
[----:B0-----:R0:W1:Y:S02]  /*16a90*/  SYNCS.PHASECHK.TRANS64.TRYWAIT P0, [R17+URZ+0x29820], R0 ;  /* 0x02982000110075a7 */ /* 0x001064000800017f */
[----:B-1----:R-:W-:Y:S05]  /*16aa0*/  @!P0 NANOSLEEP.SYNCS 0x989680 ;  /* 0x009896800000895d */ /* 0x002fea0003900000 */
[----:B------:R-:W1:Y:S02]  /*16ab0*/  @!P0 SYNCS.PHASECHK.TRANS64 P0, [R17+URZ+0x29820], R0 ;  /* 0x02982000110085a7 */ /* 0x000e64000800007f */
[----:B-1----:R-:W-:Y:S05]  /*16ac0*/  @!P0 BRA `(.L_x_2233) ;  /* 0xfffffffc00f08947 */ /* 0x002fea000383ffff */
[----:B------:R-:W-:Y:S05]  /*16ad0*/  BRA `(.L_x_2322) ;  /* 0xffffffc000b87947 */ /* 0x000fea000383ffff */
.L_x_2237:
[----:B0-----:R0:W1:Y:S02]  /*16ae0*/  SYNCS.PHASECHK.TRANS64.TRYWAIT P0, [R0+URZ+0x29880], R29 ;  /* 0x0298801d000075a7 */ /* 0x001064000800017f */
[----:B-1----:R-:W-:Y:S05]  /*16af0*/  @!P0 NANOSLEEP.SYNCS 0x989680 ;  /* 0x009896800000895d */ /* 0x002fea0003900000 */
[----:B------:R-:W1:Y:S02]  /*16b00*/  @!P0 SYNCS.PHASECHK.TRANS64 P0, [R0+URZ+0x29880], R29 ;  /* 0x0298801d000085a7 */ /* 0x000e64000800007f */
[----:B-1----:R-:W-:Y:S05]  /*16b10*/  @!P0 BRA `(.L_x_2237) ;  /* 0xfffffffc00f08947 */ /* 0x002fea000383ffff */
[----:B------:R-:W-:Y:S05]  /*16b20*/  BRA `(.L_x_2323) ;  /* 0xffffffc400e87947 */ /* 0x000fea000383ffff */
.L_x_2238:
        /* <DEDUP_REMOVED lines=8> */
.L_x_2325:
[----:B------:R-:W-:Y:S05]  /*16bb0*/  BSYNC B0 ;  /* 0x0000000000007941 */ /* 0x000fea0003800000 */
.L_x_2324:
[----:B------:R-:W-:Y:S01]  /*16bc0*/  IMAD.MOV.U32 R13, RZ, RZ, R8 ;  /* 0x000000ffff0d7224 */ /* 0x000fe200078e0008 */
[----:B------:R-:W-:Y:S01]  /*16bd0*/  MOV R12, RZ ;  /* 0x000000ff000c7202 */ /* 0x000fe20000000f00 */
[----:B------:R-:W-:Y:S01]  /*16be0*/  IMAD.MOV.U32 R11, RZ, RZ, 0x1c1f ;  /* 0x00001c1fff0b7424 */ /* 0x000fe200078e00ff */
[----:B------:R-:W-:Y:S01]  /*16bf0*/  IADD3 R20, R17, R20, R34 ;  /* 0x0000001411147210 */ /* 0x000fe20007ffe022 */
[----:B------:R-:W-:Y:S02]  /*16c00*/  IMAD.MOV.U32 R15, RZ, RZ, -0x1 ;  /* 0xffffffffff0f7424 */ /* 0x000fe400078e00ff */
[----:B------:R-:W-:Y:S02]  /*16c10*/  IMAD.MOV.U32 R3, RZ, RZ, R14 ;  /* 0x000000ffff037224 */ /* 0x000fe400078e000e */
[----:B------:R-:W-:-:S07]  /*16c20*/  IMAD.IADD R21, R35, 0x1, R20 ;  /* 0x0000000123157824 */ /* 0x000fce00078e0214 */
[----:B------:R-:W-:Y:S05]  /*16c30*/  WARPSYNC.COLLECTIVE R15, `(.L_x_2326) ;  /* 0x000000000f087348 */ /* 0x000fea0003c00000 */
[----:B------:R0:W1:Y:S02]  /*16c40*/  SHFL.IDX P6, R14, R13, R12, R11 ;  /* 0x0000000c0d0e7389 */ /* 0x00006400000c000b */
[----:B01----:R-:W-:Y:S01]  /*16c50*/  ENDCOLLECTIVE ;  /* 0x000000000000791b */ /* 0x003fe20003800000 */
.L_x_2326:
[----:B------:R-:W-:Y:S02]  /*16c60*/  IMAD.MOV.U32 R13, RZ, RZ, R9 ;  /* 0x000000ffff0d7224 */ /* 0x000fe400078e0009 */
[----:B------:R-:W-:Y:S02]  /*16c70*/  IMAD.MOV.U32 R12, RZ, RZ, 0x1 ;  /* 0x00000001ff0c7424 */ /* 0x000fe400078e00ff */
[----:B------:R-:W-:-:S07]  /*16c80*/  IMAD.MOV.U32 R2, RZ, RZ, R14 ;  /* 0x000000ffff027224 */ /* 0x000fce00078e000e */
[----:B------:R-:W-:Y:S05]  /*16c90*/  WARPSYNC.COLLECTIVE R15, `(.L_x_2327) ;  /* 0x000000000f087348 */ /* 0x000fea0003c00000 */
[----:B------:R0:W1:Y:S02]  /*16ca0*/  SHFL.IDX P6, R14, R13, R12, R11 ;  /* 0x0000000c0d0e7389 */ /* 0x00006400000c000b */
[----:B01----:R-:W-:Y:S01]  /*16cb0*/  ENDCOLLECTIVE ;  /* 0x000000000000791b */ /* 0x003fe20003800000 */
.L_x_2327:
        /* <DEDUP_REMOVED lines=12> */
.L_x_2328:
[----:B------:R-:W-:Y:S02]  /*16d80*/  IMAD.MOV.U32 R13, RZ, RZ, R9 ;  /* 0x000000ffff0d7224 */ /* 0x000fe400078e0009 */
[----:B------:R-:W-:Y:S02]  /*16d90*/  IMAD.MOV.U32 R12, RZ, RZ, 0x2 ;  /* 0x00000002ff0c7424 */ /* 0x000fe400078e00ff */
[----:B------:R-:W-:-:S07]  /*16da0*/  IMAD.MOV.U32 R2, RZ, RZ, R14 ;  /* 0x000000ffff027224 */ /* 0x000fce00078e000e */
[----:B------:R-:W-:Y:S05]  /*16db0*/  WARPSYNC.COLLECTIVE R15, `(.L_x_2329) ;  /* 0x000000000f087348 */ /* 0x000fea0003c00000 */
[----:B------:R0:W1:Y:S02]  /*16dc0*/  SHFL.IDX P6, R14, R13, R12, R11 ;  /* 0x0000000c0d0e7389 */ /* 0x00006400000c000b */
[----:B01----:R-:W-:Y:S01]  /*16dd0*/  ENDCOLLECTIVE ;  /* 0x000000000000791b */ /* 0x003fe20003800000 */
.L_x_2329:
        /* <DEDUP_REMOVED lines=12> */
.L_x_2330:
[----:B------:R-:W-:Y:S02]  /*16ea0*/  IMAD.MOV.U32 R13, RZ, RZ, R9 ;  /* 0x000000ffff0d7224 */ /* 0x000fe400078e0009 */
[----:B------:R-:W-:Y:S02]  /*16eb0*/  IMAD.MOV.U32 R12, RZ, RZ, 0x3 ;  /* 0x00000003ff0c7424 */ /* 0x000fe400078e00ff */
[----:B------:R-:W-:-:S07]  /*16ec0*/  IMAD.MOV.U32 R2, RZ, RZ, R14 ;  /* 0x000000ffff027224 */ /* 0x000fce00078e000e */
[----:B------:R-:W-:Y:S05]  /*16ed0*/  WARPSYNC.COLLECTIVE R15, `(.L_x_2331) ;  /* 0x000000000f087348 */ /* 0x000fea0003c00000 */
[----:B------:R0:W1:Y:S02]  /*16ee0*/  SHFL.IDX P6, R14, R13, R12, R11 ;  /* 0x0000000c0d0e7389 */ /* 0x00006400000c000b */
[----:B01----:R-:W-:Y:S01]  /*16ef0*/  ENDCOLLECTIVE ;  /* 0x000000000000791b */ /* 0x003fe20003800000 */
.L_x_2331:
        /* <DEDUP_REMOVED lines=12> */
.L_x_2332:
[----:B------:R-:W-:Y:S02]  /*16fc0*/  IMAD.MOV.U32 R13, RZ, RZ, R23 ;  /* 0x000000ffff0d7224 */ /* 0x000fe400078e0017 */
[----:B------:R-:W-:Y:S02]  /*16fd0*/  IMAD.MOV.U32 R12, RZ, RZ, RZ ;  /* 0x000000ffff0c7224 */ /* 0x000fe400078e00ff */
[----:B------:R-:W-:-:S07]  /*16fe0*/  IMAD.MOV.U32 R2, RZ, RZ, R14 ;  /* 0x000000ffff027224 */ /* 0x000fce00078e000e */
[----:B------:R-:W-:Y:S05]  /*16ff0*/  WARPSYNC.COLLECTIVE R15, `(.L_x_2333) ;  /* 0x000000000f087348 */ /* 0x000fea0003c00000 */
[----:B------:R0:W1:Y:S02]  /*17000*/  SHFL.IDX P6, R14, R13, R12, R11 ;  /* 0x0000000c0d0e7389 */ /* 0x00006400000c000b */
[----:B01----:R-:W-:Y:S01]  /*17010*/  ENDCOLLECTIVE ;  /* 0x000000000000791b */ /* 0x003fe20003800000 */
.L_x_2333:
[----:B------:R-:W-:-:S04]  /*17020*/  IADD3 R2, P0, R36, R2, RZ ;  /* 0x0000000224027210 */ /* 0x000fc80007f1e0ff */
[----:B------:R-:W-:-:S05]  /*17030*/  IADD3.X R3, RZ, R9, RZ, P0, !PT ;  /* 0x00000009ff037210 */ /* 0x000fca00007fe4ff */
        /* <DEDUP_REMOVED lines=10> */
.L_x_2334:
[----:B------:R-:W-:Y:S01]  /*170e0*/  IMAD.MOV.U32 R2, RZ, RZ, R14 ;  /* 0x000000ffff027224 */ /* 0x000fe200078e000e */
[----:B------:R-:W-:Y:S06]  /*170f0*/  BRA `(.L_x_2335) ;  /* 0xffffffc400847947 */ /* 0x000fec000383ffff */
.L_x_2243:
[----:B---3--:R3:W4:Y:S02]  /*17100*/  SYNCS.PHASECHK.TRANS64.TRYWAIT P0, [R0+URZ+0x29840], R29 ;  /* 0x0298401d000075a7 */ /* 0x008724000800017f */
[----:B----4-:R-:W-:Y:S05]  /*17110*/  @!P0 NANOSLEEP.SYNCS 0x989680 ;  /* 0x009896800000895d */ /* 0x010fea0003900000 */
[----:B------:R-:W4:Y:S02]  /*17120*/  @!P0 SYNCS.PHASECHK.TRANS64 P0, [R0+URZ+0x29840], R29 ;  /* 0x0298401d000085a7 */ /* 0x000f24000800007f */
[----:B----4-:R-:W-:Y:S05]  /*17130*/  @!P0 BRA `(.L_x_2243) ;  /* 0xfffffffc00f08947 */ /* 0x010fea000383ffff */
[----:B------:R-:W-:Y:S05]  /*17140*/  BRA `(.L_x_2336) ;  /* 0xffffffc400d87947 */ /* 0x000fea000383ffff */
.L_x_2244:
        /* <DEDUP_REMOVED lines=8> */
.L_x_2338:
[----:B------:R-:W-:Y:S05]  /*171d0*/  BSYNC B0 ;  /* 0x0000000000007941 */ /* 0x000fea0003800000 */
.L_x_2337:
        /* <DEDUP_REMOVED lines=9> */
.L_x_2339:
[----:B------:R-:W-:Y:S02]  /*17270*/  IMAD.MOV.U32 R13, RZ, RZ, R6 ;  /* 0x000000ffff0d7224 */ /* 0x000fe400078e0006 */
[----:B------:R-:W-:Y:S02]  /*17280*/  IMAD.MOV.U32 R12, RZ, RZ, 0x1 ;  /* 0x00000001ff0c7424 */ /* 0x000fe400078e00ff */
[----:B------:R-:W-:-:S07]  /*17290*/  IMAD.MOV.U32 R2, RZ, RZ, R14 ;  /* 0x000000ffff027224 */ /* 0x000fce00078e000e */
[----:B------:R-:W-:Y:S05]  /*172a0*/  WARPSYNC.COLLECTIVE R15, `(.L_x_2340) ;  /* 0x000000000f087348 */ /* 0x000fea0003c00000 */
[----:B------:R0:W1:Y:S02]  /*172b0*/  SHFL.IDX P6, R14, R13, R12, R11 ;  /* 0x0000000c0d0e7389 */ /* 0x00006400000c000b */
[----:B01----:R-:W-:Y:S01]  /*172c0*/  ENDCOLLECTIVE ;  /* 0x000000000000791b */ /* 0x003fe20003800000 */
.L_x_2340:
        /* <DEDUP_REMOVED lines=13> */
.L_x_2341:
[----:B------:R-:W-:Y:S02]  /*173a0*/  IMAD.MOV.U32 R13, RZ, RZ, R6 ;  /* 0x000000ffff0d7224 */ /* 0x000fe400078e0006 */
[----:B------:R-:W-:Y:S02]  /*173b0*/  IMAD.MOV.U32 R12, RZ, RZ, 0x2 ;  /* 0x00000002ff0c7424 */ /* 0x000fe400078e00ff */
[----:B------:R-:W-:-:S07]  /*173c0*/  IMAD.MOV.U32 R2, RZ, RZ, R14 ;  /* 0x000000ffff027224 */ /* 0x000fce00078e000e */
[----:B------:R-:W-:Y:S05]  /*173d0*/  WARPSYNC.COLLECTIVE R15, `(.L_x_2342) ;  /* 0x000000000f087348 */ /* 0x000fea0003c00000 */
[----:B------:R0:W1:Y:S02]  /*173e0*/  SHFL.IDX P6, R14, R13, R12, R11 ;  /* 0x0000000c0d0e7389 */ /* 0x00006400000c000b */
[----:B01----:R-:W-:Y:S01]  /*173f0*/  ENDCOLLECTIVE ;  /* 0x000000000000791b */ /* 0x003fe20003800000 */
.L_x_2342:
        /* <DEDUP_REMOVED lines=13> */
.L_x_2343:
[----:B------:R-:W-:Y:S02]  /*174d0*/  IMAD.MOV.U32 R13, RZ, RZ, R6 ;  /* 0x000000ffff0d7224 */ /* 0x000fe400078e0006 */
[----:B------:R-:W-:Y:S02]  /*174e0*/  IMAD.MOV.U32 R12, RZ, RZ, 0x3 ;  /* 0x00000003ff0c7424 */ /* 0x000fe400078e00ff */
[----:B------:R-:W-:-:S07]  /*174f0*/  IMAD.MOV.U32 R2, RZ, RZ, R14 ;  /* 0x000000ffff027224 */ /* 0x000fce00078e000e */
[----:B------:R-:W-:Y:S05]  /*17500*/  WARPSYNC.COLLECTIVE R15, `(.L_x_2344) ;  /* 0x000000000f087348 */ /* 0x000fea0003c00000 */
[----:B------:R0:W1:Y:S02]  /*17510*/  SHFL.IDX P6, R14, R13, R12, R11 ;  /* 0x0000000c0d0e7389 */ /* 0x00006400000c000b */
[----:B01----:R-:W-:Y:S01]  /*17520*/  ENDCOLLECTIVE ;  /* 0x000000000000791b */ /* 0x003fe20003800000 */
.L_x_2344:
        /* <DEDUP_REMOVED lines=13> */
.L_x_2345:
[----:B------:R-:W-:Y:S02]  /*17600*/  IMAD.MOV.U32 R13, RZ, RZ, R8 ;  /* 0x000000ffff0d7224 */ /* 0x000fe400078e0008 */
[----:B------:R-:W-:Y:S02]  /*17610*/  IMAD.MOV.U32 R12, RZ, RZ, RZ ;  /* 0x000000ffff0c7224 */ /* 0x000fe400078e00ff */
[----:B------:R-:W-:-:S07]  /*17620*/  IMAD.MOV.U32 R2, RZ, RZ, R14 ;  /* 0x000000ffff027224 */ /* 0x000fce00078e000e */
[----:B------:R-:W-:Y:S05]  /*17630*/  WARPSYNC.COLLECTIVE R15, `(.L_x_2346) ;  /* 0x000000000f087348 */ /* 0x000fea0003c00000 */
[----:B------:R0:W1:Y:S02]  /*17640*/  SHFL.IDX P6, R14, R13, R12, R11 ;  /* 0x0000000c0d0e7389 */ /* 0x00006400000c000b */
[----:B01----:R-:W-:Y:S01]  /*17650*/  ENDCOLLECTIVE ;  /* 0x000000000000791b */ /* 0x003fe20003800000 */
.L_x_2346:
        /* <DEDUP_REMOVED lines=13> */
.L_x_2347:
[----:B------:R-:W-:Y:S05]  /*17730*/  BRA `(.L_x_2348) ;  /* 0xffffffc4006c7947 */ /* 0x000fea000383ffff */
.L_x_2249:
[----:B0-----:R0:W2:Y:S02]  /*17740*/  SYNCS.PHASECHK.TRANS64.TRYWAIT P1, [R0+URZ+0x29870], R3 ;  /* 0x02987003000075a7 */ /* 0x0010a4000802017f */
[----:B--2---:R-:W-:Y:S05]  /*17750*/  @!P1 NANOSLEEP.SYNCS 0x989680 ;  /* 0x009896800000995d */ /* 0x004fea0003900000 */
[----:B------:R-:W2:Y:S02]  /*17760*/  @!P1 SYNCS.PHASECHK.TRANS64 P1, [R0+URZ+0x29870], R3 ;  /* 0x02987003000095a7 */ /* 0x000ea4000802007f */
[----:B--2---:R-:W-:Y:S05]  /*17770*/  @!P1 BRA `(.L_x_2249) ;  /* 0xfffffffc00f09947 */ /* 0x004fea000383ffff */
[----:B------:R-:W-:Y:S05]  /*17780*/  BRA `(.L_x_2349) ;  /* 0xffffffc400d87947 */ /* 0x000fea000383ffff */
.L_x_2251:
[----:B0-----:R0:W2:Y:S02]  /*17790*/  SYNCS.PHASECHK.TRANS64.TRYWAIT P1, [R0+URZ+0x29860], R3 ;  /* 0x02986003000075a7 */ /* 0x0010a4000802017f */
[----:B--2---:R-:W-:Y:S05]  /*177a0*/  @!P1 NANOSLEEP.SYNCS 0x989680 ;  /* 0x009896800000995d */ /* 0x004fea0003900000 */
[----:B------:R-:W2:Y:S02]  /*177b0*/  @!P1 SYNCS.PHASECHK.TRANS64 P1, [R0+URZ+0x29860], R3 ;  /* 0x02986003000095a7 */ /* 0x000ea4000802007f */
[----:B--2---:R-:W-:Y:S05]  /*177c0*/  @!P1 BRA `(.L_x_2251) ;  /* 0xfffffffc00f09947 */ /* 0x004fea000383ffff */
[----:B------:R-:W-:Y:S05]  /*177d0*/  BRA `(.L_x_2350) ;  /* 0xffffffc400e87947 */ /* 0x000fea000383ffff */
.L_x_2259:
[----:B-1----:R1:W2:Y:S02]  /*177e0*/  SYNCS.PHASECHK.TRANS64.TRYWAIT P0, [R18+URZ+0x29870], R3 ;  /* 0x02987003120075a7 */ /* 0x0022a4000800017f */
[----:B--2---:R-:W-:Y:S05]  /*177f0*/  @!P0 NANOSLEEP.SYNCS 0x989680 ;  /* 0x009896800000895d */ /* 0x004fea0003900000 */
[----:B------:R-:W2:Y:S02]  /*17800*/  @!P0 SYNCS.PHASECHK.TRANS64 P0, [R18+URZ+0x29870], R3 ;  /* 0x02987003120085a7 */ /* 0x000ea4000800007f */
[----:B--2---:R-:W-:Y:S05]  /*17810*/  @!P0 BRA `(.L_x_2259) ;  /* 0xfffffffc00f08947 */ /* 0x004fea000383ffff */
[----:B------:R-:W-:Y:S05]  /*17820*/  BRA `(.L_x_2351) ;  /* 0xffffffcc00bc7947 */ /* 0x000fea000383ffff */
.L_x_2261:
[----:B0-----:R0:W1:Y:S02]  /*17830*/  SYNCS.PHASECHK.TRANS64.TRYWAIT P0, [R18+URZ+0x29860], R3 ;  /* 0x02986003120075a7 */ /* 0x001064000800017f */
[----:B-1----:R-:W-:Y:S05]  /*17840*/  @!P0 NANOSLEEP.SYNCS 0x989680 ;  /* 0x009896800000895d */ /* 0x002fea0003900000 */
[----:B------:R-:W1:Y:S02]  /*17850*/  @!P0 SYNCS.PHASECHK.TRANS64 P0, [R18+URZ+0x29860], R3 ;  /* 0x02986003120085a7 */ /* 0x000e64000800007f */
[----:B-1----:R-:W-:Y:S05]  /*17860*/  @!P0 BRA `(.L_x_2261) ;  /* 0xfffffffc00f08947 */ /* 0x002fea000383ffff */
[----:B------:R-:W-:Y:S05]  /*17870*/  BRA `(.L_x_2352) ;  /* 0xffffffcc00c87947 */ /* 0x000fea000383ffff */
.L_x_2268:
[----:B-1----:R1:W2:Y:S02]  /*17880*/  SYNCS.PHASECHK.TRANS64.TRYWAIT P0, [R4+URZ+0x29820], R0 ;  /* 0x02982000040075a7 */ /* 0x0022a4000800017f */
[----:B--2---:R-:W-:Y:S05]  /*17890*/  @!P0 NANOSLEEP.SYNCS 0x989680 ;  /* 0x009896800000895d */ /* 0x004fea0003900000 */
[----:B------:R-:W2:Y:S02]  /*178a0*/  @!P0 SYNCS.PHASECHK.TRANS64 P0, [R4+URZ+0x29820], R0 ;  /* 0x02982000040085a7 */ /* 0x000ea4000800007f */
[----:B--2---:R-:W-:Y:S05]  /*178b0*/  @!P0 BRA `(.L_x_2268) ;  /* 0xfffffffc00f08947 */ /* 0x004fea000383ffff */
[----:B------:R-:W-:Y:S05]  /*178c0*/  BRA `(.L_x_2353) ;  /* 0xffffffd400d87947 */ /* 0x000fea000383ffff */
.L_x_2269:
        /* <DEDUP_REMOVED lines=11> */
.L_x_2355:
[----:B------:R-:W-:Y:S05]  /*17980*/  BSYNC B0 ;  /* 0x0000000000007941 */ /* 0x000fea0003800000 */
.L_x_2354:
[----:B------:R-:W-:Y:S05]  /*17990*/  BRA `(.L_x_2356) ;  /* 0xffffffd400c07947 */ /* 0x000fea000383ffff */
.L_x_2272:
[----:B------:R-:W-:Y:S01]  /*179a0*/  BSSY B1, `(.L_x_2357) ;  /* 0x0000006000017945 */ /* 0x000fe20003800000 */
[----:B------:R-:W-:-:S07]  /*179b0*/  IMAD.MOV.U32 R15, RZ, RZ, -0x1 ;  /* 0xffffffffff0f7424 */ /* 0x000fce00078e00ff */
[----:B01----:R-:W-:Y:S05]  /*179c0*/  WARPSYNC.COLLECTIVE R15, `(.L_x_2358) ;  /* 0x000000000f0c7348 */ /* 0x003fea0003c00000 */
[----:B------:R-:W-:Y:S02]  /*179d0*/  ELECT P6, UR62, PT ;  /* 0x00000000003e782f */ /* 0x000fe400038c0000 */
[----:B------:R-:W-:Y:S01]  /*179e0*/  MOV R14, UR62 ;  /* 0x0000003e000e7c02 */ /* 0x000fe20008000f00 */
[----:B01----:R-:W-:Y:S10]  /*179f0*/  ENDCOLLECTIVE ;  /* 0x000000000000791b */ /* 0x003ff40003800000 */
.L_x_2358:
[----:B------:R-:W-:Y:S05]  /*17a00*/  BSYNC B1 ;  /* 0x0000000000017941 */ /* 0x000fea0003800000 */
.L_x_2357:
[----:B------:R-:W-:Y:S05]  /*17a10*/  BRA `(.L_x_2359) ;  /* 0xffffffd400b87947 */ /* 0x000fea000383ffff */
.L_x_2274:
[----:B-1----:R1:W2:Y:S02]  /*17a20*/  SYNCS.PHASECHK.TRANS64.TRYWAIT P1, [R5+URZ+0x29840], R0 ;  /* 0x02984000050075a7 */ /* 0x0022a4000802017f */
[----:B--2---:R-:W-:Y:S05]  /*17a30*/  @!P1 NANOSLEEP.SYNCS 0x989680 ;  /* 0x009896800000995d */ /* 0x004fea0003900000 */
[----:B------:R-:W2:Y:S02]  /*17a40*/  @!P1 SYNCS.PHASECHK.TRANS64 P1, [R5+URZ+0x29840], R0 ;  /* 0x02984000050095a7 */ /* 0x000ea4000802007f */
[----:B--2---:R-:W-:Y:S05]  /*17a50*/  @!P1 BRA `(.L_x_2274) ;  /* 0xfffffffc00f09947 */ /* 0x004fea000383ffff */
[----:B------:R-:W-:Y:S05]  /*17a60*/  BRA `(.L_x_2360) ;  /* 0xffffffd400d87947 */ /* 0x000fea000383ffff */
.L_x_2276:
[----:B--2---:R2:W3:Y:S02]  /*17a70*/  SYNCS.PHASECHK.TRANS64.TRYWAIT P1, [R19+URZ+0x29840], R2 ;  /* 0x02984002130075a7 */ /* 0x0044e4000802017f */
[----:B---3--:R-:W-:Y:S05]  /*17a80*/  @!P1 NANOSLEEP.SYNCS 0x989680 ;  /* 0x009896800000995d */ /* 0x008fea0003900000 */
[----:B------:R-:W3:Y:S02]  /*17a90*/  @!P1 SYNCS.PHASECHK.TRANS64 P1, [R19+URZ+0x29840], R2 ;  /* 0x02984002130095a7 */ /* 0x000ee4000802007f */
[----:B---3--:R-:W-:Y:S05]  /*17aa0*/  @!P1 BRA `(.L_x_2276) ;  /* 0xfffffffc00f09947 */ /* 0x008fea000383ffff */
[----:B------:R-:W-:Y:S05]  /*17ab0*/  BRA `(.L_x_2361) ;  /* 0xffffffd400e47947 */ /* 0x000fea000383ffff */
.L_x_2278:
[----:B---3--:R3:W4:Y:S02]  /*17ac0*/  SYNCS.PHASECHK.TRANS64.TRYWAIT P1, [R5+URZ+0x29860], R0 ;  /* 0x02986000050075a7 */ /* 0x008724000802017f */
[----:B----4-:R-:W-:Y:S05]  /*17ad0*/  @!P1 NANOSLEEP.SYNCS 0x989680 ;  /* 0x009896800000995d */ /* 0x010fea0003900000 */
[----:B------:R-:W4:Y:S02]  /*17ae0*/  @!P1 SYNCS.PHASECHK.TRANS64 P1, [R5+URZ+0x29860], R0 ;  /* 0x02986000050095a7 */ /* 0x000f24000802007f */
[----:B----4-:R-:W-:Y:S05]  /*17af0*/  @!P1 BRA `(.L_x_2278) ;  /* 0xfffffffc00f09947 */ /* 0x010fea000383ffff */
[----:B------:R-:W-:Y:S05]  /*17b00*/  BRA `(.L_x_2362) ;  /* 0xffffffd400e07947 */ /* 0x000fea000383ffff */
.L_x_2280:
[----:B----4-:R4:W0:Y:S02]  /*17b10*/  SYNCS.PHASECHK.TRANS64.TRYWAIT P1, [R19+URZ+0x29860], R2 ;  /* 0x02986002130075a7 */ /* 0x010824000802017f */
[----:B0-----:R-:W-:Y:S05]  /*17b20*/  @!P1 NANOSLEEP.SYNCS 0x989680 ;  /* 0x009896800000995d */ /* 0x001fea0003900000 */
[----:B------:R-:W0:Y:S02]  /*17b30*/  @!P1 SYNCS.PHASECHK.TRANS64 P1, [R19+URZ+0x29860], R2 ;  /* 0x02986002130095a7 */ /* 0x000e24000802007f */
[----:B0-----:R-:W-:Y:S05]  /*17b40*/  @!P1 BRA `(.L_x_2280) ;  /* 0xfffffffc00f09947 */ /* 0x001fea000383ffff */
[----:B------:R-:W-:Y:S05]  /*17b50*/  BRA `(.L_x_2363) ;  /* 0xffffffd400dc7947 */ /* 0x000fea000383ffff */
.L_x_2282:
[----:B------:R0:W0:Y:S02]  /*17b60*/  SYNCS.PHASECHK.TRANS64.TRYWAIT P1, [R5+URZ+0x29880], R0 ;  /* 0x02988000050075a7 */ /* 0x000024000802017f */
[----:B0-----:R-:W-:Y:S05]  /*17b70*/  @!P1 NANOSLEEP.SYNCS 0x989680 ;  /* 0x009896800000995d */ /* 0x001fea0003900000 */
[----:B------:R-:W0:Y:S02]  /*17b80*/  @!P1 SYNCS.PHASECHK.TRANS64 P1, [R5+URZ+0x29880], R0 ;  /* 0x02988000050095a7 */ /* 0x000e24000802007f */
[----:B0-----:R-:W-:Y:S05]  /*17b90*/  @!P1 BRA `(.L_x_2282) ;  /* 0xfffffffc00f09947 */ /* 0x001fea000383ffff */
[----:B------:R-:W-:Y:S05]  /*17ba0*/  BRA `(.L_x_2364) ;  /* 0xffffffd400d87947 */ /* 0x000fea000383ffff */
.L_x_2365:
        /* <DEDUP_REMOVED lines=13> */
.L_x_3196:


//--------------------- .text._ZN7cutlass13device_kernelIN5flash11enable_sm90INS1_16FlashAttnFwdSm90INS1_25CollectiveMainloopFwdSm90ILi2EN4cute5tupleIJNS5_1CILi1EEES8_S8_EEENS6_IJNS7_ILi128EEENS7_ILi160EEENS7_ILi192EEEEEELi128ENS_12float_e4m3_tEfNS_4arch4Sm90ELb1ELb0ELb1ELb1ELb1ELb0ELb0ELb1ELb1ELb1ELb0ELb0EEENS1_21CollectiveEpilogueFwdINS6_IJSA_SA_SB_EEES9_NS_10bfloat16_tESG_Li256ELb1ELb1ELb0ELb1EEENS1_36VarlenDynamicPersistentTileSchedulerILi128ELi160ELi256ELi128ELb0ELb1ELb1ELb1ELb1ELb1EEEEEEEEEvNT_6ParamsE --------------------------
	.section	.text._ZN7cutlass13device_kernelIN5flash11enable_sm90INS1_16FlashAttnFwdSm90INS1_25CollectiveMainloopFwdSm90ILi2EN4cute5tupleIJNS5_1CILi1EEES8_S8_EEENS6_IJNS7_ILi128EEENS7_ILi160EEENS7_ILi192EEEEEELi128ENS_12float_e4m3_tEfNS_4arch4Sm90ELb1ELb0ELb1ELb1ELb1ELb0ELb0ELb1ELb1ELb1ELb0ELb0EEENS1_21CollectiveEpilogueFwdINS6_IJSA_SA_SB_EEES9_NS_10bfloat16_tESG_Li256ELb1ELb1ELb0ELb1EEENS1_36VarlenDynamicPersistentTileSchedulerILi128ELi160ELi256ELi128ELb0ELb1ELb1ELb1ELb1ELb1EEEEEEEEEvNT_6ParamsE,"ax",@progbits
	.align	128
.text._ZN7cutlass13device_kernelIN5flash11enable_sm90INS1_16FlashAttnFwdSm90INS1_25CollectiveMainloopFwdSm90ILi2EN4cute5tupleIJNS5_1CILi1EEES8_S8_EEENS6_IJNS7_ILi128EEENS7_ILi160EEENS7_ILi192EEEEEELi128ENS_12float_e4m3_tEfNS_4arch4Sm90ELb1ELb0ELb1ELb1ELb1ELb0ELb0ELb1ELb1ELb1ELb0ELb0EEENS1_21CollectiveEpilogueFwdINS6_IJSA_SA_SB_EEES9_NS_10bfloat16_tESG_Li256ELb1ELb1ELb0ELb1EEENS1_36VarlenDynamicPersistentTileSchedulerILi128ELi160ELi256ELi128ELb0ELb1ELb1ELb1ELb1ELb1EEEEEEEEEvNT_6ParamsE:
        .type           _ZN7cutlass13device_kernelIN5flash11enable_sm90INS1_16FlashAttnFwdSm90INS1_25CollectiveMainloopFwdSm90ILi2EN4cute5tupleIJNS5_1CILi1EEES8_S8_EEENS6_IJNS7_ILi128EEENS7_ILi160EEENS7_ILi192EEEEEELi128ENS_12float_e4m3_tEfNS_4arch4Sm90ELb1ELb0ELb1ELb1ELb1ELb0ELb0ELb1ELb1ELb1ELb0ELb0EEENS1_21CollectiveEpilogueFwdINS6_IJSA_SA_SB_EEES9_NS_10bfloat16_tESG_Li256ELb1ELb1ELb0ELb1EEENS1_36VarlenDynamicPersistentTileSchedulerILi128ELi160ELi256ELi128ELb0ELb1ELb1ELb1ELb1ELb1EEEEEEEEEvNT_6ParamsE,@function
        .size           _ZN7cutlass13device_kernelIN5flash11enable_sm90INS1_16FlashAttnFwdSm90INS1_25CollectiveMainloopFwdSm90ILi2EN4cute5tupleIJNS5_1CILi1EEES8_S8_EEENS6_IJNS7_ILi128EEENS7_ILi160EEENS7_ILi192EEEEEELi128ENS_12float_e4m3_tEfNS_4arch4Sm90ELb1ELb0ELb1ELb1ELb1ELb0ELb0ELb1ELb1ELb1ELb0ELb0EEENS1_21CollectiveEpilogueFwdINS6_IJSA_SA_SB_EEES9_NS_10bfloat16_tESG_Li256ELb1ELb1ELb0ELb1EEENS1_36VarlenDynamicPersistentTileSchedulerILi128ELi160ELi256ELi128ELb0ELb1ELb1ELb1ELb1ELb1EEEEEEEEEvNT_6ParamsE,(.L_x_3197 - _ZN7cutlass13device_kernelIN5flash11enable_sm90INS1_16FlashAttnFwdSm90INS1_25CollectiveMainloopFwdSm90ILi2EN4cute5tupleIJNS5_1CILi1EEES8_S8_EEENS6_IJNS7_ILi128EEENS7_ILi160EEENS7_ILi192EEEEEELi128ENS_12float_e4m3_tEfNS_4arch4Sm90ELb1ELb0ELb1ELb1ELb1ELb0ELb0ELb1ELb1ELb1ELb0ELb0EEENS1_21CollectiveEpilogueFwdINS6_IJSA_SA_SB_EEES9_NS_10bfloat16_tESG_Li256ELb1ELb1ELb0ELb1EEENS1_36VarlenDynamicPersistentTileSchedulerILi128ELi160ELi256ELi128ELb0ELb1ELb1ELb1ELb1ELb1EEEEEEEEEvNT_6ParamsE)
        .other          _ZN7cutlass13device_kernelIN5flash11enable_sm90INS1_16FlashAttnFwdSm90INS1_25CollectiveMainloopFwdSm90ILi2EN4cute5tupleIJNS5_1CILi1EEES8_S8_EEENS6_IJNS7_ILi128EEENS7_ILi160EEENS7_ILi192EEEEEELi128ENS_12float_e4m3_tEfNS_4arch4Sm90ELb1ELb0ELb1ELb1ELb1ELb0ELb0ELb1ELb1ELb1ELb0ELb0EEENS1_21CollectiveEpilogueFwdINS6_IJSA_SA_SB_EEES9_NS_10bfloat16_tESG_Li256ELb1ELb1ELb0ELb1EEENS1_36VarlenDynamicPersistentTileSchedulerILi128ELi160ELi256ELi128ELb0ELb1ELb1ELb1ELb1ELb1EEEEEEEEEvNT_6ParamsE,@"STO_CUDA_ENTRY STV_DEFAULT"
_ZN7cutlass13device_kernelIN5flash11enable_sm90INS1_16FlashAttnFwdSm90INS1_25CollectiveMainloopFwdSm90ILi2EN4cute5tupleIJNS5_1CILi1EEES8_S8_EEENS6_IJNS7_ILi128EEENS7_ILi160EEENS7_ILi192EEEEEELi128ENS_12float_e4m3_tEfNS_4arch4Sm90ELb1ELb0ELb1ELb1ELb1ELb0ELb0ELb1ELb1ELb1ELb0ELb0EEENS1_21CollectiveEpilogueFwdINS6_IJSA_SA_SB_EEES9_NS_10bfloat16_tESG_Li256ELb1ELb1ELb0ELb1EEENS1_36VarlenDynamicPersistentTileSchedulerILi128ELi160ELi256ELi128ELb0ELb1ELb1ELb1ELb1ELb1EEEEEEEEEvNT_6ParamsE:
        /* <DEDUP_REMOVED lines=45> */
.L_x_2366:
        /* <DEDUP_REMOVED lines=22> */
.L_x_2367:
        /* <DEDUP_REMOVED lines=18> */
.L_x_2368:
        /* <DEDUP_REMOVED lines=22> */
.L_x_2369:
        /* <DEDUP_REMOVED lines=24> */
.L_x_2370:
        /* <DEDUP_REMOVED lines=8> */
.L_x_2372:
        /* <DEDUP_REMOVED lines=25> */
[----:B------:R-:W-:Y:S02]  /*0a40*/  UMOV UR44, URZ ;  /* 0x0000003f002c7c82 */ /* 0x000fe40008000000 */
[CC--:B------:R-:W-:Y:S02]  /*0a50*/  LEA.HI R0, R3.reuse, R194.reuse, RZ, 0x7 ;  /* 0x000000c203007211 */ /* 0x0c0fe400078f38ff */
[----:B------:R-:W-:-:S02]  /*0a60*/  LEA.HI R4, R3, R194, RZ, 0x5 ;  /* 0x000000c203047211 */ /* 0x000fc400078f28ff */
[----:B------:R-:W-:Y:S02]  /*0a70*/  LOP3.LUT R5, R0, 0xffffff80, RZ, 0xc0, !PT ;  /* 0xffffff8000057812 */ /* 0x000fe400078ec0ff */
[CC--:B------:R-:W-:Y:S01]  /*0a80*/  LEA.HI R2, R3.reuse, R194.reuse, RZ, 0x4 ;  /* 0x000000c203027211 */ /* 0x0c0fe200078f20ff */
[----:B------:R-:W-:Y:S01]  /*0a90*/  IMAD.SHL.U32 R4, R4, 0x20, RZ ;  /* 0x0000002004047824 */ /* 0x000fe200078e00ff */
[----:B------:R-:W-:Y:S01]  /*0aa0*/  LEA.HI R10, R3, R194, RZ, 0x2 ;  /* 0x000000c2030a7211 */ /* 0x000fe200078f10ff */
[----:B------:R-:W-:Y:S01]  /*0ab0*/  IMAD.IADD R188, R194, 0x1, -R5 ;  /* 0x00000001c2bc7824 */ /* 0x000fe200078e0a05 */
[----:B------:R-:W-:Y:S02]  /*0ac0*/  LOP3.LUT R5, R2, 0x3fffff0, RZ, 0xc0, !PT ;  /* 0x03fffff002057812 */ /* 0x000fe400078ec0ff */
[----:B------:R-:W-:Y:S02]  /*0ad0*/  LOP3.LUT R4, R4, 0xfffffc00, RZ, 0xc0, !PT ;  /* 0xfffffc0004047812 */ /* 0x000fe400078ec0ff */
[----:B------:R-:W-:Y:S01]  /*0ae0*/  SHF.R.S32.HI R9, RZ, 0x1f, R188 ;  /* 0x0000001fff097819 */ /* 0x000fe200000114bc */
[----:B------:R-:W-:Y:S01]  /*0af0*/  IMAD.IADD R5, R194, 0x1, -R5 ;  /* 0x00000001c2057824 */ /* 0x000fe200078e0a05 */
[----:B------:R-:W-:-:S02]  /*0b00*/  SHF.R.S32.HI R7, RZ, 0x4, R2 ;  /* 0x00000004ff077819 */ /* 0x000fc40000011402 */
[----:B------:R-:W-:Y:S01]  /*0b10*/  LEA.HI R6, R9, R188, RZ, 0x2 ;  /* 0x000000bc09067211 */ /* 0x000fe200078f10ff */
[----:B------:R-:W-:Y:S01]  /*0b20*/  IMAD R191, R5, 0x40, R4 ;  /* 0x0000004005bf7824 */ /* 0x000fe200078e0204 */
[----:B------:R-:W-:Y:S02]  /*0b30*/  LOP3.LUT R5, R10, 0xfffffffc, RZ, 0xc0, !PT ;  /* 0xfffffffc0a057812 */ /* 0x000fe400078ec0ff */
[--C-:B------:R-:W-:Y:S02]  /*0b40*/  SHF.R.S32.HI R8, RZ, 0x2, R6.reuse ;  /* 0x00000002ff087819 */ /* 0x100fe40000011406 */
[----:B------:R-:W-:Y:S01]  /*0b50*/  SHF.R.S32.HI R11, RZ, 0x1f, R6 ;  /* 0x0000001fff0b7819 */ /* 0x000fe20000011406 */
[----:B------:R-:W-:Y:S01]  /*0b60*/  IMAD.IADD R4, R194, 0x1, -R5 ;  /* 0x00000001c2047824 */ /* 0x000fe200078e0a05 */
[----:B------:R-:W-:Y:S02]  /*0b70*/  LEA.HI R2, R2, R7, RZ, 0x1 ;  /* 0x0000000702027211 */ /* 0x000fe400078f08ff */
[----:B------:R-:W-:-:S02]  /*0b80*/  LEA.HI R3, R3, R194, RZ, 0x3 ;  /* 0x000000c203037211 */ /* 0x000fc400078f18ff */
[----:B------:R-:W-:Y:S02]  /*0b90*/  LEA.HI R11, R11, R8, RZ, 0x3 ;  /* 0x000000080b0b7211 */ /* 0x000fe400078f18ff */
[----:B------:R-:W-:Y:S02]  /*0ba0*/  SHF.R.S32.HI R189, RZ, 0x7, R0 ;  /* 0x00000007ffbd7819 */ /* 0x000fe40000011400 */
[----:B------:R-:W-:Y:S02]  /*0bb0*/  LOP3.LUT R2, R2, 0x1ffffffe, RZ, 0xc0, !PT ;  /* 0x1ffffffe02027812 */ /* 0x000fe400078ec0ff */
[----:B------:R-:W-:Y:S02]  /*0bc0*/  LOP3.LUT R5, R3, 0xfffffff8, RZ, 0xc0, !PT ;  /* 0xfffffff803057812 */ /* 0x000fe400078ec0ff */
[----:B------:R-:W-:Y:S01]  /*0bd0*/  LOP3.LUT R11, R11, 0xfffffff8, RZ, 0xc0, !PT ;  /* 0xfffffff80b0b7812 */ /* 0x000fe200078ec0ff */
[----:B------:R-:W-:Y:S01]  /*0be0*/  IMAD.IADD R2, R7, 0x1, -R2 ;  /* 0x0000000107027824 */ /* 0x000fe200078e0a02 */
[----:B------:R-:W-:Y:S01]  /*0bf0*/  LEA.HI R9, R9, R188, RZ, 0x5 ;  /* 0x000000bc09097211 */ /* 0x000fe200078f28ff */
[----:B------:R-:W-:Y:S01]  /*0c00*/  IMAD.IADD R22, R194, 0x1, -R5 ;  /* 0x00000001c2167824 */ /* 0x000fe200078e0a05 */
[----:B------:R-:W-:Y:S01]  /*0c10*/  LEA.HI R0, R0, R189, RZ, 0x1 ;  /* 0x000000bd00007211 */ /* 0x000fe200078f08ff */
[----:B------:R-:W-:Y:S01]  /*0c20*/  IMAD.IADD R8, R8, 0x1, -R11 ;  /* 0x0000000108087824 */ /* 0x000fe200078e0a0b */
[----:B------:R-:W-:Y:S01]  /*0c30*/  SHF.R.S32.HI R9, RZ, 0x5, R9 ;  /* 0x00000005ff097819 */ /* 0x000fe20000011409 */
[----:B------:R-:W-:Y:S01]  /*0c40*/  IMAD.SHL.U32 R16, R22, 0x8, RZ ;  /* 0x0000000816107824 */ /* 0x000fe200078e00ff */
[----:B------:R-:W-:Y:S01]  /*0c50*/  LEA.HI R7, R4, R4, RZ, 0x1 ;  /* 0x0000000404077211 */ /* 0x000fe200078f08ff */
[----:B------:R-:W-:Y:S01]  /*0c60*/  IMAD R191, R2, 0x8, R191 ;  /* 0x0000000802bf7824 */ /* 0x000fe200078e02bf */
[----:B------:R-:W-:Y:S01]  /*0c70*/  LOP3.LUT R0, R0, 0x3fffffe, RZ, 0xc0, !PT ;  /* 0x03fffffe00007812 */ /* 0x000fe200078ec0ff */
[----:B------:R-:W-:Y:S01]  /*0c80*/  IMAD R9, R9, 0x10, R8 ;  /* 0x0000001009097824 */ /* 0x000fe200078e0208 */
[----:B------:R-:W-:Y:S01]  /*0c90*/  LOP3.LUT R7, R7, 0x1ffffffe, RZ, 0xc0, !PT ;  /* 0x1ffffffe07077812 */ /* 0x000fe200078ec0ff */
[----:B------:R-:W-:Y:S01]  /*0ca0*/  VIADD R19, R16, 0x40 ;  /* 0x0000004010137836 */ /* 0x000fe20000000000 */
        /* <DEDUP_REMOVED lines=9> */
.L_x_2432:
[----:B012---:R-:W0:Y:S01]  /*0d40*/  LDC.64 R2, c[0x0][0xc88] ;  /* 0x00032200ff027b82 */ /* 0x007e220000000a00 */
        /* <DEDUP_REMOVED lines=13> */
[----:B------:R-:W-:-:S04]  /*0e20*/  @UP0 ULEA UR6, UP2, UR36, UR6, 0x2 ;  /* 0x0000000624060291 */ /* 0x000fc8000f84103f */
[----:B------:R-:W-:Y:S02]  /*0e30*/  @UP0 ULEA.HI.X UR7, UR36, UR7, UR37, 0x2, UP2 ;  /* 0x0000000724070291 */ /* 0x000fe400090f1425 */
[----:B------:R-:W-:Y:S01]  /*0e40*/  @UP1 ULEA UR8, UP0, UR36, UR8, 0x2 ;  /* 0x0000000824081291 */ /* 0x000fe2000f80103f */
[----:B------:R-:W-:-:S03]  /*0e50*/  IMAD.U32 R2, RZ, RZ, UR6 ;  /* 0x00000006ff027e24 */ /* 0x000fc6000f8e00ff */
[----:B------:R-:W-:Y:S01]  /*0e60*/  @UP1 ULEA.HI.X UR9, UR36, UR9, UR37, 0x2, UP0 ;  /* 0x0000000924091291 */ /* 0x000fe200080f1425 */
[----:B------:R-:W-:Y:S01]  /*0e70*/  IMAD.U32 R3, RZ, RZ, UR7 ;  /* 0x00000007ff037e24 */ /* 0x000fe2000f8e00ff */
[----:B------:R-:W-:Y:S01]  /*0e80*/  ULDC.64 UR6, c[0x0][0x418] ;  /* 0x0001060000067ab9 */ /* 0x000fe20000000a00 */
[----:B------:R-:W-:-:S03]  /*0e90*/  IMAD.U32 R4, RZ, RZ, UR8 ;  /* 0x00000008ff047e24 */ /* 0x000fc6000f8e00ff */
[----:B------:R-:W-:Y:S01]  /*0ea0*/  IMAD.U32 R5, RZ, RZ, UR9 ;  /* 0x00000009ff057e24 */ /* 0x000fe2000f8e00ff */
[----:B------:R-:W2:Y:S01]  /*0eb0*/  @P0 LDG.E R2, desc[UR54][R2.64] ;  /* 0x0000003602020981 */ /* 0x000ea2000c1e1900 */
[----:B------:R-:W-:Y:S01]  /*0ec0*/  UISETP.NE.U32.AND UP0, UPT, UR6, URZ, UPT ;  /* 0x0000003f0600728c */ /* 0x000fe2000bf05070 */
[----:B------:R-:W-:Y:S02]  /*0ed0*/  ULDC.64 UR8, c[0x0][0xa20] ;  /* 0x0002880000087ab9 */ /* 0x000fe40000000a00 */
[----:B---3--:R-:W3:Y:S01]  /*0ee0*/  @P2 LDG.E R4, desc[UR54][R4.64] ;  /* 0x0000003604042981 */ /* 0x008ee2000c1e1900 */
[----:B------:R-:W-:Y:S01]  /*0ef0*/  UISETP.NE.AND.EX UP0, UPT, UR7, URZ, UPT, UP0 ;  /* 0x0000003f0700728c */ /* 0x000fe2000bf05300 */
[----:B------:R-:W-:Y:S01]  /*0f00*/  ISETP.NE.U32.AND P1, PT, RZ, UR8, PT ;  /* 0x00000008ff007c0c */ /* 0x000fe2000bf25070 */
[----:B------:R-:W-:Y:S01]  /*0f10*/  ULDC UR6, c[0x0][0x2f0] ;  /* 0x0000bc0000067ab9 */ /* 0x000fe20000000800 */
[----:B------:R-:W-:Y:S01]  /*0f20*/  UMOV UR50, URZ ;  /* 0x0000003f00327c82 */ /* 0x000fe20008000000 */
[----:B------:R-:W-:Y:S01]  /*0f30*/  USEL UR4, UR4, 0x1, UP0 ;  /* 0x0000000104047887 */ /* 0x000fe20008000000 */
[----:B------:R-:W-:-:S03]  /*0f40*/  ISETP.NE.AND.EX P1, PT, RZ, UR9, PT, P1 ;  /* 0x00000009ff007c0c */ /* 0x000fc6000bf25310 */
[----:B------:R-:W-:Y:S01]  /*0f50*/  UIMAD UR4, UR4, UR6, URZ ;  /* 0x00000006040472a4 */ /* 0x000fe2000f8e023f */
[----:B--2---:R-:W-:Y:S02]  /*0f60*/  @P0 R2UR UR50, R2 ;  /* 0x00000000023202ca */ /* 0x004fe400000e0000 */
[----:B---3--:R-:W-:Y:S01]  /*0f70*/  @P2 R2UR UR51, R4 ;  /* 0x00000000043322ca */ /* 0x008fe200000e0000 */
[----:B----4-:R-:W-:-:S14]  /*0f80*/  @P2 BRA `(.L_x_2373) ;  /* 0x0000000000382947 */ /* 0x010fdc0003800000 */
[----:B------:R-:W-:Y:S01]  /*0f90*/  ULDC.64 UR6, c[0x0][0xa00] ;  /* 0x0002800000067ab9 */ /* 0x000fe20000000a00 */
[----:B------:R-:W-:Y:S01]  /*0fa0*/  ULDC UR51, c[0x0][0x288] ;  /* 0x0000a20000337ab9 */ /* 0x000fe20000000800 */
[----:B------:R-:W-:-:S04]  /*0fb0*/  ISETP.NE.U32.AND P0, PT, RZ, UR6, PT ;  /* 0x00000006ff007c0c */ /* 0x000fc8000bf05070 */
[----:B------:R-:W-:-:S13]  /*0fc0*/  ISETP.NE.AND.EX P0, PT, RZ, UR7, PT, P0 ;  /* 0x00000007ff007c0c */ /* 0x000fda000bf05300 */
[----:B------:R-:W-:Y:S05]  /*0fd0*/  @!P0 BRA `(.L_x_2373) ;  /* 0x0000000000248947 */ /* 0x000fea0003800000 */
[----:B------:R-:W-:Y:S02]  /*0fe0*/  ULDC.64 UR6, c[0x0][0xa00] ;  /* 0x0002800000067ab9 */ /* 0x000fe40000000a00 */
[----:B------:R-:W-:-:S06]  /*0ff0*/  UIMAD.WIDE UR6, UR36, 0x4, UR6 ;  /* 0x00000004240678a5 */ /* 0x000fcc000f8e0206 */
[----:B------:R-:W-:Y:S01]  /*1000*/  IMAD.U32 R2, RZ, RZ, UR6 ;  /* 0x00000006ff027e24 */ /* 0x000fe2000f8e00ff */
[----:B------:R-:W-:-:S05]  /*1010*/  MOV R3, UR7 ;  /* 0x0000000700037c02 */ /* 0x000fca0008000f00 */
[----:B------:R-:W2:Y:S04]  /*1020*/  LDG.E R4, desc[UR54][R2.64] ;  /* 0x0000003602047981 */ /* 0x000ea8000c1e1900 */
[----:B------:R-:W3:Y:S01]  /*1030*/  LDG.E R0, desc[UR54][R2.64+0x4] ;  /* 0x0000043602007981 */ /* 0x000ee2000c1e1900 */
[----:B--2---:R-:W-:Y:S02]  /*1040*/  R2UR UR51, R4 ;  /* 0x00000000043372ca */ /* 0x004fe400000e0000 */
[----:B---3--:R-:W-:-:S13]  /*1050*/  R2UR UR6, R0 ;  /* 0x00000000000672ca */ /* 0x008fda00000e0000 */
[----:B------:R-:W-:-:S12]  /*1060*/  UIADD3 UR51, -UR51, UR6, URZ ;  /* 0x0000000633337290 */ /* 0x000fd8000fffe13f */
.L_x_2373:
[----:B------:R-:W-:Y:S01]  /*1070*/  UMOV UR38, UR48 ;  /* 0x0000003000267c82 */ /* 0x000fe20008000000 */
[----:B------:R-:W-:Y:S05]  /*1080*/  @!P1 BRA `(.L_x_2374) ;  /* 0x00000000001c9947 */ /* 0x000fea0003800000 */
[----:B------:R-:W-:-:S04]  /*1090*/  ULEA UR4, UP0, UR36, UR8, 0x2 ;  /* 0x0000000824047291 */ /* 0x000fc8000f80103f */
[----:B------:R-:W-:Y:S02]  /*10a0*/  ULEA.HI.X UR6, UR36, UR9, UR37, 0x2, UP0 ;  /* 0x0000000924067291 */ /* 0x000fe400080f1425 */
[----:B------:R-:W-:-:S04]  /*10b0*/  IMAD.U32 R2, RZ, RZ, UR4 ;  /* 0x00000004ff027e24 */ /* 0x000fc8000f8e00ff */
[----:B------:R-:W-:-:S05]  /*10c0*/  IMAD.U32 R3, RZ, RZ, UR6 ;  /* 0x00000006ff037e24 */ /* 0x000fca000f8e00ff */
[----:B------:R-:W2:Y:S02]  /*10d0*/  LDG.E R2, desc[UR54][R2.64] ;  /* 0x0000003602027981 */ /* 0x000ea4000c1e1900 */
[----:B--2---:R-:W-:Y:S01]  /*10e0*/  R2UR UR4, R2 ;  /* 0x00000000020472ca */ /* 0x004fe200000e0000 */
[----:B------:R-:W-:-:S14]  /*10f0*/  BRA `(.L_x_2375) ;  /* 0x0000000000347947 */ /* 0x000fdc0003800000 */
.L_x_2374:
[----:B------:R-:W-:Y:S02]  /*1100*/  ULDC.64 UR6, c[0x0][0xa08] ;  /* 0x0002820000067ab9 */ /* 0x000fe40000000a00 */
[----:B------:R-:W-:-:S04]  /*1110*/  ISETP.NE.U32.AND P0, PT, RZ, UR6, PT ;  /* 0x00000006ff007c0c */ /* 0x000fc8000bf05070 */
[----:B------:R-:W-:-:S13]  /*1120*/  ISETP.NE.AND.EX P0, PT, RZ, UR7, PT, P0 ;  /* 0x00000007ff007c0c */ /* 0x000fda000bf05300 */
[----:B------:R-:W-:Y:S05]  /*1130*/  @!P0 BRA `(.L_x_2375) ;  /* 0x0000000000248947 */ /* 0x000fea0003800000 */
[----:B------:R-:W-:Y:S02]  /*1140*/  ULDC.64 UR6, c[0x0][0xa08] ;  /* 0x0002820000067ab9 */ /* 0x000fe40000000a00 */
[----:B------:R-:W-:-:S06]  /*1150*/  UIMAD.WIDE UR6, UR36, 0x4, UR6 ;  /* 0x00000004240678a5 */ /* 0x000fcc000f8e0206 */
[----:B------:R-:W-:Y:S02]  /*1160*/  IMAD.U32 R2, RZ, RZ, UR6 ;  /* 0x00000006ff027e24 */ /* 0x000fe4000f8e00ff */
[----:B------:R-:W-:-:S05]  /*1170*/  IMAD.U32 R3, RZ, RZ, UR7 ;  /* 0x00000007ff037e24 */ /* 0x000fca000f8e00ff */
[----:B------:R-:W2:Y:S04]  /*1180*/  LDG.E R4, desc[UR54][R2.64] ;  /* 0x0000003602047981 */ /* 0x000ea8000c1e1900 */
[----:B------:R-:W3:Y:S01]  /*1190*/  LDG.E R0, desc[UR54][R2.64+0x4] ;  /* 0x0000043602007981 */ /* 0x000ee2000c1e1900 */
[----:B--2---:R-:W-:Y:S02]  /*11a0*/  R2UR UR4, R4 ;  /* 0x00000000040472ca */ /* 0x004fe400000e0000 */
[----:B---3--:R-:W-:-:S13]  /*11b0*/  R2UR UR6, R0 ;  /* 0x00000000000672ca */ /* 0x008fda00000e0000 */
[----:B------:R-:W-:-:S12]  /*11c0*/  UIADD3 UR4, -UR4, UR6, URZ ;  /* 0x0000000604047290 */ /* 0x000fd8000fffe13f */
.L_x_2375:
[----:B------:R-:W-:Y:S01]  /*11d0*/  UIADD3 UR50, -UR50, UR4, URZ ;  /* 0x0000000432327290 */ /* 0x000fe2000fffe13f */
[----:B------:R-:W-:Y:S01]  /*11e0*/  PLOP3.LUT P0, PT, PT, PT, PT, 0x80, 0x0 ;  /* 0x000000000000781c */ /* 0x000fe20003f0f070 */
[----:B------:R-:W-:Y:S01]  /*11f0*/  USHF.L.U32 UR39, UR5, 0x7, URZ ;  /* 0x0000000705277899 */ /* 0x000fe2000800063f */
[----:B------:R-:W-:Y:S01]  /*1200*/  IMAD.MOV.U32 R0, RZ, RZ, RZ ;  /* 0x000000ffff007224 */ /* 0x000fe200078e00ff */
[----:B------:R-:W-:Y:S01]  /*1210*/  ULDC UR4, c[0x0][0x448] ;  /* 0x0001120000047ab9 */ /* 0x000fe20000000800 */
[----:B------:R-:W-:Y:S01]  /*1220*/  UIADD3 UR7, UR50, 0xa0, -UR51 ;  /* 0x000000a032077890 */ /* 0x000fe2000fffe833 */
[----:B------:R-:W-:Y:S01]  /*1230*/  IMAD.MOV.U32 R2, RZ, RZ, RZ ;  /* 0x000000ffff027224 */ /* 0x000fe200078e00ff */
[----:B------:R-:W-:Y:S01]  /*1240*/  UISETP.NE.AND UP0, UPT, UR4, 0x1, UPT ;  /* 0x000000010400788c */ /* 0x000fe2000bf05270 */
[----:B------:R-:W-:Y:S01]  /*1250*/  CS2R R86, SRZ ;  /* 0x0000000000567805 */ /* 0x000fe2000001ff00 */
[----:B------:R-:W-:Y:S01]  /*1260*/  UIADD3 UR6, UR39, 0x7f, URZ ;  /* 0x0000007f27067890 */ /* 0x000fe2000fffe03f */
[----:B------:R-:W-:Y:S01]  /*1270*/  CS2R R6, SRZ ;  /* 0x0000000000067805 */ /* 0x000fe2000001ff00 */
[----:B------:R-:W-:Y:S01]  /*1280*/  UP2UR UR52, UPR, URZ, 0x1 ;  /* 0x000000013f347883 */ /* 0x000fe20008000000 */
[----:B------:R-:W-:-:S02]  /*1290*/  CS2R R84, SRZ ;  /* 0x0000000000547805 */ /* 0x000fc4000001ff00 */
[----:B------:R-:W-:Y:S02]  /*12a0*/  CS2R R8, SRZ ;  /* 0x0000000000087805 */ /* 0x000fe4000001ff00 */
[----:B------:R-:W-:Y:S02]  /*12b0*/  CS2R R78, SRZ ;  /* 0x00000000004e7805 */ /* 0x000fe4000001ff00 */
[----:B------:R-:W-:Y:S02]  /*12c0*/  CS2R R10, SRZ ;  /* 0x00000000000a7805 */ /* 0x000fe4000001ff00 */
[----:B------:R-:W-:Y:S02]  /*12d0*/  CS2R R76, SRZ ;  /* 0x00000000004c7805 */ /* 0x000fe4000001ff00 */
[----:B------:R-:W-:Y:S01]  /*12e0*/  CS2R R12, SRZ ;  /* 0x00000000000c7805 */ /* 0x000fe2000001ff00 */
[----:B------:R-:W-:Y:S01]  /*12f0*/  @UP0 ULDC UR4, c[0x0][0x44c] ;  /* 0x0001130000040ab9 */ /* 0x000fe20000000800 */
[----:B------:R-:W-:Y:S01]  /*1300*/  @UP0 ULDC UR8, c[0x0][0x450] ;  /* 0x0001140000080ab9 */ /* 0x000fe20000000800 */
[----:B------:R-:W-:Y:S01]  /*1310*/  UIMAD.WIDE.U32 UR4, UR6, UR4, URZ ;  /* 0x00000004060472a5 */ /* 0x000fe2000f8e003f */
[----:B------:R-:W-:Y:S01]  /*1320*/  CS2R R70, SRZ ;  /* 0x0000000000467805 */ /* 0x000fe2000001ff00 */
[----:B------:R-:W-:Y:S01]  /*1330*/  UIADD3 UR4, UR50, 0x9f, URZ ;  /* 0x0000009f32047890 */ /* 0x000fe2000fffe03f */
[----:B------:R-:W-:Y:S01]  /*1340*/  CS2R R14, SRZ ;  /* 0x00000000000e7805 */ /* 0x000fe2000001ff00 */
[----:B------:R-:W-:Y:S01]  /*1350*/  @UP0 USHF.R.U32.HI UR6, URZ, UR8, UR5 ;  /* 0x000000083f060299 */ /* 0x000fe20008011605 */
[----:B------:R-:W-:Y:S01]  /*1360*/  CS2R R68, SRZ ;  /* 0x0000000000447805 */ /* 0x000fe2000001ff00 */
[----:B------:R-:W-:Y:S01]  /*1370*/  UIMAD.WIDE UR4, UR4, 0x66666667, URZ ;  /* 0x66666667040478a5 */ /* 0x000fe2000f8e023f */
[----:B------:R-:W-:Y:S01]  /*1380*/  CS2R R20, SRZ ;  /* 0x0000000000147805 */ /* 0x000fe2000001ff00 */
[----:B------:R-:W-:Y:S01]  /*1390*/  UIADD3 UR6, UR7, UR6, URZ ;  /* 0x0000000607067290 */ /* 0x000fe2000fffe03f */
[----:B------:R-:W-:Y:S01]  /*13a0*/  CS2R R62, SRZ ;  /* 0x00000000003e7805 */ /* 0x000fe2000001ff00 */
[----:B------:R-:W-:Y:S01]  /*13b0*/  USHF.R.U32.HI UR4, URZ, 0x1f, UR5 ;  /* 0x0000001f3f047899 */ /* 0x000fe20008011605 */
[----:B------:R-:W-:Y:S01]  /*13c0*/  CS2R R24, SRZ ;  /* 0x0000000000187805 */ /* 0x000fe2000001ff00 */
[----:B------:R-:W-:Y:S01]  /*13d0*/  UIMAD.WIDE UR6, UR6, 0x66666667, URZ ;  /* 0x66666667060678a5 */ /* 0x000fe2000f8e023f */
[----:B------:R-:W-:Y:S01]  /*13e0*/  CS2R R60, SRZ ;  /* 0x00000000003c7805 */ /* 0x000fe2000001ff00 */
[----:B------:R-:W-:Y:S01]  /*13f0*/  ULEA.HI.SX32 UR4, UR5, UR4, 0x1a ;  /* 0x0000000405047291 */ /* 0x000fe2000f8fd23f */
[----:B------:R-:W-:Y:S01]  /*1400*/  CS2R R28, SRZ ;  /* 0x00000000001c7805 */ /* 0x000fe2000001ff00 */
[----:B------:R-:W-:Y:S01]  /*1410*/  USHF.R.U32.HI UR6, URZ, 0x1f, UR7 ;  /* 0x0000001f3f067899 */ /* 0x000fe20008011607 */
[----:B------:R-:W-:-:S02]  /*1420*/  CS2R R54, SRZ ;  /* 0x0000000000367805 */ /* 0x000fc4000001ff00 */
[----:B------:R-:W-:Y:S02]  /*1430*/  CS2R R26, SRZ ;  /* 0x00000000001a7805 */ /* 0x000fe4000001ff00 */
[----:B------:R-:W-:Y:S01]  /*1440*/  CS2R R52, SRZ ;  /* 0x0000000000347805 */ /* 0x000fe2000001ff00 */
[----:B------:R-:W-:Y:S01]  /*1450*/  ULEA.HI.SX32 UR6, UR7, UR6, 0x1a ;  /* 0x0000000607067291 */ /* 0x000fe2000f8fd23f */
[----:B------:R-:W-:Y:S02]  /*1460*/  CS2R R32, SRZ ;  /* 0x0000000000207805 */ /* 0x000fe4000001ff00 */
[----:B------:R-:W-:Y:S02]  /*1470*/  CS2R R30, SRZ ;  /* 0x00000000001e7805 */ /* 0x000fe4000001ff00 */
[----:B------:R-:W-:Y:S01]  /*1480*/  CS2R R42, SRZ ;  /* 0x00000000002a7805 */ /* 0x000fe2000001ff00 */
[----:B------:R-:W-:Y:S01]  /*1490*/  UISETP.LT.AND UP0, UPT, UR4, UR6, UPT ;  /* 0x000000060400728c */ /* 0x000fe2000bf01270 */
[----:B------:R-:W-:-:S02]  /*14a0*/  CS2R R36, SRZ ;  /* 0x0000000000247805 */ /* 0x000fc4000001ff00 */
[----:B------:R-:W-:Y:S02]  /*14b0*/  CS2R R40, SRZ ;  /* 0x0000000000287805 */ /* 0x000fe4000001ff00 */
[----:B------:R-:W-:Y:S01]  /*14c0*/  CS2R R38, SRZ ;  /* 0x0000000000267805 */ /* 0x000fe2000001ff00 */
[----:B------:R-:W-:Y:S01]  /*14d0*/  USEL UR53, UR4, UR6, UP0 ;  /* 0x0000000604357287 */ /* 0x000fe20008000000 */
[----:B------:R-:W-:Y:S01]  /*14e0*/  IMAD.MOV.U32 R34, RZ, RZ, RZ ;  /* 0x000000ffff227224 */ /* 0x000fe200078e00ff */
[----:B------:R-:W-:Y:S02]  /*14f0*/  CS2R R88, SRZ ;  /* 0x0000000000587805 */ /* 0x000fe4000001ff00 */
[----:B------:R-:W-:Y:S01]  /*1500*/  CS2R R48, SRZ ;  /* 0x0000000000307805 */ /* 0x000fe2000001ff00 */
[----:B------:R-:W-:Y:S01]  /*1510*/  UISETP.GE.AND UP0, UPT, UR53, 0x1, UPT ;  /* 0x000000013500788c */ /* 0x000fe2000bf06270 */
[----:B------:R-:W-:Y:S02]  /*1520*/  CS2R R90, SRZ ;  /* 0x00000000005a7805 */ /* 0x000fe4000001ff00 */
[----:B------:R-:W-:-:S02]  /*1530*/  CS2R R56, SRZ ;  /* 0x0000000000387805 */ /* 0x000fc4000001ff00 */
[----:B------:R-:W-:Y:S01]  /*1540*/  CS2R R92, SRZ ;  /* 0x00000000005c7805 */ /* 0x000fe2000001ff00 */
[----:B------:R-:W-:Y:S01]  /*1550*/  IMAD.MOV.U32 R65, RZ, RZ, RZ ;  /* 0x000000ffff417224 */ /* 0x000fe200078e00ff */
[----:B------:R-:W-:Y:S02]  /*1560*/  CS2R R94, SRZ ;  /* 0x00000000005e7805 */ /* 0x000fe4000001ff00 */
[----:B------:R-:W-:-:S13]  /*1570*/  PLOP3.LUT P1, PT, PT, PT, UP0, 0x80, 0x0 ;  /* 0x000000000000781c */ /* 0x000fda0003f2f008 */
[----:B------:R-:W-:Y:S05]  /*1580*/  @!P1 BRA `(.L_x_2376) ;  /* 0x000000c400b09947 */ /* 0x000fea0003800000 */
        /* <DEDUP_REMOVED lines=31> */
.L_x_2377:
        /* <DEDUP_REMOVED lines=17> */
[----:B------:R-:W-:Y:S02]  /*1890*/  @UP1 UIMAD UR18, UR36, UR11, UR9 ;  /* 0x0000000b241212a4 */ /* 0x000fe4000f8e0209 */
[----:B------:R-:W-:Y:S02]  /*18a0*/  @UP1 USHF.R.S32.HI UR19, URZ, 0x1f, UR48 ;  /* 0x0000001f3f131899 */ /* 0x000fe40008011430 */
[----:B------:R-:W-:Y:S01]  /*18b0*/  @UP1 UIMAD.WIDE.U32 UR12, UR36, UR10, URZ ;  /* 0x0000000a240c12a5 */ /* 0x000fe2000f8e003f */
[----:B------:R-:W-:Y:S02]  /*18c0*/  @UP0 ULDC.64 UR8, c[0x0][0x9b0] ;  /* 0x00026c0000080ab9 */ /* 0x000fe40000000a00 */
        /* <DEDUP_REMOVED lines=26> */
[----:B------:R-:W-:Y:S01]  /*1a70*/  MOV R6, UR4 ;  /* 0x0000000400067c02 */ /* 0x000fe20008000f00 */
[----:B------:R-:W-:-:S03]  /*1a80*/  ULDC UR4, c[0x0][0x9d8] ;  /* 0x0002760000047ab9 */ /* 0x000fc60000000800 */
[----:B------:R-:W-:-:S04]  /*1a90*/  SHF.L.U32 R6, R6, 0x1f, RZ ;  /* 0x0000001f06067819 */ /* 0x000fc800000006ff */
[----:B------:R-:W0:Y:S01]  /*1aa0*/  SYNCS.PHASECHK.TRANS64.TRYWAIT P1, [UR41+0x29800], R6 ;  /* 0x02980006ff0075a7 */ /* 0x000e220008020169 */
[----:B--2---:R-:W-:-:S04]  /*1ab0*/  FMUL.FTZ R0, R7, R0 ;  /* 0x0000000007007220 */ /* 0x004fc80000410000 */
[----:B------:R-:W-:Y:S01]  /*1ac0*/  FMUL.FTZ R0, R0, UR4 ;  /* 0x0000000400007c20 */ /* 0x000fe20008410000 */
[----:B0-----:R-:W-:Y:S06]  /*1ad0*/  @!P1 BRA `(.L_x_2378) ;  /* 0x00000154000c9947 */ /* 0x001fec0003800000 */
.L_x_2536:
[----:B------:R-:W-:Y:S05]  /*1ae0*/  @!P0 BRA `(.L_x_2379) ;  /* 0x0000000000048947 */ /* 0x000fea0003800000 */
[----:B------:R-:W-:Y:S01]  /*1af0*/  BPT.TRAP 0x1 ;  /* 0x000000040000795c */ /* 0x000fe20000300000 */
.L_x_2379:
[----:B------:R-:W-:Y:S02]  /*1b00*/  IMAD.U32 R2, RZ, RZ, UR44 ;  /* 0x0000002cff027e24 */ /* 0x000fe4000f8e00ff */
[----:B0-----:R-:W-:-:S03]  /*1b10*/  IMAD.U32 R3, RZ, RZ, UR45 ;  /* 0x0000002dff037e24 */ /* 0x001fc6000f8e00ff */
[----:B------:R-:W-:Y:S02]  /*1b20*/  LEA R2, R2, UR41, 0x3 ;  /* 0x0000002902027c11 */ /* 0x000fe4000f8e18ff */
[----:B------:R-:W-:-:S04]  /*1b30*/  SHF.L.U32 R3, R3, 0x1f, RZ ;  /* 0x0000001f03037819 */ /* 0x000fc800000006ff */
[----:B------:R0:W1:Y:S01]  /*1b40*/  SYNCS.PHASECHK.TRANS64.TRYWAIT P1, [R2+URZ+0x29830], R3 ;  /* 0x02983003020075a7 */ /* 0x000062000802017f */
[----:B------:R-:W-:Y:S05]  /*1b50*/  @!P0 BRA `(.L_x_2380) ;  /* 0x0000000000048947 */ /* 0x000fea0003800000 */
[----:B------:R-:W-:Y:S01]  /*1b60*/  BPT.TRAP 0x1 ;  /* 0x000000040000795c */ /* 0x000fe20000300000 */
.L_x_2380:
[----:B-1----:R-:W-:Y:S05]  /*1b70*/  @P1 BRA `(.L_x_2381) ;  /* 0x0000000000081947 */ /* 0x002fea0003800000 */
[----:B------:R-:W1:Y:S02]  /*1b80*/  SYNCS.PHASECHK.TRANS64.TRYWAIT P1, [R2+URZ+0x29830], R3 ;  /* 0x02983003020075a7 */ /* 0x000e64000802017f */
[----:B-1----:R-:W-:Y:S05]  /*1b90*/  @!P1 BRA `(.L_x_2382) ;  /* 0x0000015000f49947 */ /* 0x002fea0003800000 */
.L_x_2381:
        /* <DEDUP_REMOVED lines=204> */
.L_x_2383:
[----:B------:R-:W-:Y:S01]  /*2860*/  UISETP.NE.AND UP0, UPT, UR52, URZ, UPT ;  /* 0x0000003f3400728c */ /* 0x000fe2000bf05270 */
[C---:B------:R-:W-:Y:S01]  /*2870*/  FMUL.FTZ R75, R0.reuse, R75 ;  /* 0x0000004b004b7220 */ /* 0x040fe20000410000 */
[C---:B------:R-:W-:Y:S01]  /*2880*/  FMUL.FTZ R7, R0.reuse, R58 ;  /* 0x0000003a00077220 */ /* 0x040fe20000410000 */
[C---:B------:R-:W-:Y:S01]  /*2890*/  FMUL.FTZ R6, R0.reuse, R93 ;  /* 0x0000005d00067220 */ /* 0x040fe20000410000 */
[----:B------:R-:W-:Y:S01]  /*28a0*/  UMOV UR7, 0xffffff60 ;  /* 0xffffff6000077882 */ /* 0x000fe20000000000 */
[----:B------:R2:W-:Y:S01]  /*28b0*/  MUFU.TANH R113, R75 ;  /* 0x0000004b00717308 */ /* 0x0005e20000002400 */
[----:B------:R-:W-:Y:S01]  /*28c0*/  PLOP3.LUT P1, PT, PT, PT, UP0, 0x80, 0x0 ;  /* 0x000000000000781c */ /* 0x000fe20003f2f008 */
[C---:B------:R-:W-:Y:S01]  /*28d0*/  FMUL.FTZ R62, R0.reuse, R62 ;  /* 0x0000003e003e7220 */ /* 0x040fe20000410000 */
[----:B------:R-:W-:Y:S01]  /*28e0*/  PLOP3.LUT P2, PT, PT, PT, UP0, 0x80, 0x0 ;  /* 0x000000000000781c */ /* 0x000fe20003f4f008 */
[----:B------:R-:W-:Y:S01]  /*28f0*/  UIMAD UR7, UR53, UR7, 0xa1 ;  /* 0x000000a1350774a4 */ /* 0x000fe2000f8e0207 */
        /* <DEDUP_REMOVED lines=16> */
[C---:B------:R-:W-:Y:S01]  /*2a00*/  FMUL.FTZ R98, R0.reuse, R98 ;  /* 0x0000006200627220 */ /* 0x040fe20000410000 */
[----:B------:R-:W-:Y:S01]  /*2a10*/  @P2 SHF.R.U32.HI R64, RZ, UR6, R7 ;  /* 0x00000006ff402c19 */ /* 0x000fe20008011607 */
[----:B------:R-:W-:Y:S01]  /*2a20*/  UIMAD UR6, UR53, -0xa0, UR50 ;  /* 0xffffff60350678a4 */ /* 0x000fe2000f8e0232 */
[----:B------:R3:W-:Y:S01]  /*2a30*/  MUFU.TANH R109, R74 ;  /* 0x0000004a006d7308 */ /* 0x0007e20000002400 */
[C---:B--2---:R-:W-:Y:S01]  /*2a40*/  FMUL.FTZ R62, R0.reuse, R68 ;  /* 0x00000044003e7220 */ /* 0x044fe20000410000 */
[----:B------:R-:W-:Y:S01]  /*2a50*/  IMAD.U32 R68, RZ, RZ, UR7 ;  /* 0x00000007ff447e24 */ /* 0x000fe2000f8e00ff */
[----:B------:R-:W2:Y:S01]  /*2a60*/  SHFL.IDX PT, R7, R64, 0x1, 0x1c1f ;  /* 0x003c1f0040077f89 */ /* 0x000ea200000e0000 */
[----:B------:R-:W-:Y:S01]  /*2a70*/  UIADD3 UR6, UR6, 0xa0, URZ ;  /* 0x000000a006067890 */ /* 0x000fe2000fffe03f */
[C---:B------:R-:W-:Y:S01]  /*2a80*/  FMUL.FTZ R99, R0.reuse, R99 ;  /* 0x0000006300637220 */ /* 0x040fe20000410000 */
[C---:B------:R-:W-:Y:S01]  /*2a90*/  FMUL.FTZ R102, R0.reuse, R102 ;  /* 0x0000006600667220 */ /* 0x040fe20000410000 */
[C---:B------:R-:W-:Y:S01]  /*2aa0*/  FMUL.FTZ R70, R0.reuse, R70 ;  /* 0x0000004600467220 */ /* 0x040fe20000410000 */
[----:B------:R4:W-:Y:S01]  /*2ab0*/  MUFU.TANH R105, R103 ;  /* 0x0000006700697308 */ /* 0x0009e20000002400 */
[C---:B---3--:R-:W-:Y:S01]  /*2ac0*/  FMUL.FTZ R74, R0.reuse, R56 ;  /* 0x00000038004a7220 */ /* 0x048fe20000410000 */
[C---:B------:R-:W-:Y:S01]  /*2ad0*/  FMUL.FTZ R56, R0.reuse, R57 ;  /* 0x0000003900387220 */ /* 0x040fe20000410000 */
[C---:B------:R-:W-:Y:S01]  /*2ae0*/  FMUL.FTZ R57, R0.reuse, R60 ;  /* 0x0000003c00397220 */ /* 0x040fe20000410000 */
[C---:B------:R-:W-:Y:S01]  /*2af0*/  FMUL.FTZ R60, R0.reuse, R65 ;  /* 0x00000041003c7220 */ /* 0x040fe20000410000 */
[C---:B------:R-:W-:Y:S01]  /*2b00*/  FMUL.FTZ R58, R0.reuse, R61 ;  /* 0x0000003d003a7220 */ /* 0x040fe20000410000 */
[C---:B------:R-:W-:Y:S01]  /*2b10*/  FMUL.FTZ R61, R0.reuse, R69 ;  /* 0x00000045003d7220 */ /* 0x040fe20000410000 */
[----:B------:R-:W-:Y:S01]  /*2b20*/  FMUL.FTZ R78, R0, R78 ;  /* 0x0000004e004e7220 */ /* 0x000fe20000410000 */
[----:B------:R3:W-:Y:S01]  /*2b30*/  MUFU.TANH R65, R66 ;  /* 0x0000004200417308 */ /* 0x0007e20000002400 */
[----:B----4-:R-:W-:-:S02]  /*2b40*/  IMAD R103, R17, -0x2, R68 ;  /* 0xfffffffe11677824 */ /* 0x010fc400078e0244 */
[C---:B------:R-:W-:Y:S01]  /*2b50*/  FMUL.FTZ R79, R0.reuse, R79 ;  /* 0x0000004f004f7220 */ /* 0x040fe20000410000 */
[----:B------:R-:W-:Y:S02]  /*2b60*/  IMAD.U32 R68, RZ, RZ, UR51 ;  /* 0x00000033ff447e24 */ /* 0x000fe4000f8e00ff */
[C---:B------:R-:W-:Y:S01]  /*2b70*/  FMUL.FTZ R82, R0.reuse, R82 ;  /* 0x0000005200527220 */ /* 0x040fe20000410000 */
[C---:B------:R-:W-:Y:S01]  /*2b80*/  FMUL.FTZ R83, R0.reuse, R83 ;  /* 0x0000005300537220 */ /* 0x040fe20000410000 */
[C---:B------:R-:W-:Y:S01]  /*2b90*/  FMUL.FTZ R86, R0.reuse, R86 ;  /* 0x0000005600567220 */ /* 0x040fe20000410000 */
[----:B------:R-:W-:Y:S01]  /*2ba0*/  FMUL.FTZ R87, R0, R87 ;  /* 0x0000005700577220 */ /* 0x000fe20000410000 */
[----:B------:R-:W4:Y:S01]  /*2bb0*/  MUFU.TANH R90, R90 ;  /* 0x0000005a005a7308 */ /* 0x000f220000002400 */
[----:B---3--:R-:W-:Y:S01]  /*2bc0*/  IMAD.U32 R66, RZ, RZ, UR6 ;  /* 0x00000006ff427e24 */ /* 0x008fe2000f8e00ff */
[----:B------:R-:W-:Y:S01]  /*2bd0*/  IADD3 R103, -R68, UR50, R103 ;  /* 0x0000003244677c10 */ /* 0x000fe2000fffe167 */
[C---:B------:R-:W-:Y:S01]  /*2be0*/  FMUL.FTZ R10, R0.reuse, R101 ;  /* 0x00000065000a7220 */ /* 0x040fe20000410000 */
[----:B------:R-:W-:Y:S01]  /*2bf0*/  FMUL.FTZ R9, R0, R97 ;  /* 0x0000006100097220 */ /* 0x000fe20000410000 */
[----:B------:R-:W-:-:S02]  /*2c00*/  IMAD R66, R17, -0x2, R66 ;  /* 0xfffffffe11427824 */ /* 0x000fc400078e0242 */
[C---:B------:R-:W-:Y:S01]  /*2c10*/  FMUL.FTZ R63, R0.reuse, R63 ;  /* 0x0000003f003f7220 */ /* 0x040fe20000410000 */
[C---:B------:R-:W-:Y:S01]  /*2c20*/  FMUL.FTZ R14, R0.reuse, R76 ;  /* 0x0000004c000e7220 */ /* 0x040fe20000410000 */
[----:B------:R-:W3:Y:S01]  /*2c30*/  MUFU.TANH R91, R91 ;  /* 0x0000005b005b7308 */ /* 0x000ee20000002400 */
[C---:B------:R-:W-:Y:S01]  /*2c40*/  FMUL.FTZ R67, R0.reuse, R67 ;  /* 0x0000004300437220 */ /* 0x040fe20000410000 */
[----:B--2---:R-:W-:Y:S01]  /*2c50*/  VIADDMNMX R68, R7, R103, R66, PT ;  /* 0x0000006707447246 */ /* 0x004fe20003800142 */
[C---:B------:R-:W-:Y:S01]  /*2c60*/  FMUL.FTZ R15, R0.reuse, R77 ;  /* 0x0000004d000f7220 */ /* 0x040fe20000410000 */
[C---:B------:R-:W-:Y:S01]  /*2c70*/  FMUL.FTZ R71, R0.reuse, R71 ;  /* 0x0000004700477220 */ /* 0x040fe20000410000 */
[----:B------:R-:W-:Y:S01]  /*2c80*/  FMUL.FTZ R42, R0, R42 ;  /* 0x0000002a002a7220 */ /* 0x000fe20000410000 */
[----:B------:R-:W-:Y:S01]  /*2c90*/  ISETP.GT.AND P1, PT, R68, RZ, PT ;  /* 0x000000ff4400720c */ /* 0x000fe20003f24270 */
[----:B------:R-:W-:Y:S01]  /*2ca0*/  FMUL.FTZ R43, R0, R43 ;  /* 0x0000002b002b7220 */ /* 0x000fe20000410000 */
[----:B------:R-:W2:Y:S01]  /*2cb0*/  MUFU.TANH R94, R94 ;  /* 0x0000005e005e7308 */ /* 0x000ea20000002400 */
[----:B------:R-:W-:Y:S01]  /*2cc0*/  ISETP.GT.AND P2, PT, R68, 0x1, PT ;  /* 0x000000014400780c */ /* 0x000fe20003f44270 */
[----:B------:R-:W-:Y:S01]  /*2cd0*/  FMUL.FTZ R46, R0, R46 ;  /* 0x0000002e002e7220 */ /* 0x000fe20000410000 */
[----:B------:R-:W-:Y:S01]  /*2ce0*/  ISETP.GT.AND P3, PT, R68, 0x8, PT ;  /* 0x000000084400780c */ /* 0x000fe20003f64270 */
[----:B------:R-:W-:Y:S01]  /*2cf0*/  FMUL.FTZ R20, R0, R80 ;  /* 0x0000005000147220 */ /* 0x000fe20000410000 */
[----:B----4-:R-:W-:Y:S01]  /*2d00*/  FSEL R127, R90, -INF , P1 ;  /* 0xff8000005a7f7808 */ /* 0x010fe20000800000 */
[----:B------:R-:W-:Y:S01]  /*2d10*/  FMUL.FTZ R51, R0, R51 ;  /* 0x0000003300337220 */ /* 0x000fe20000410000 */
[----:B------:R-:W-:Y:S01]  /*2d20*/  ISETP.GT.AND P1, PT, R68, 0x9, PT ;  /* 0x000000094400780c */ /* 0x000fe20003f24270 */
[----:B------:R-:W4:Y:S01]  /*2d30*/  MUFU.TANH R95, R95 ;  /* 0x0000005f005f7308 */ /* 0x000f220000002400 */
[----:B---3--:R-:W-:Y:S01]  /*2d40*/  FSEL R125, R91, -INF , P2 ;  /* 0xff8000005b7d7808 */ /* 0x008fe20001000000 */
[----:B------:R-:W-:Y:S01]  /*2d50*/  FMUL.FTZ R7, R0, R55 ;  /* 0x0000003700077220 */ /* 0x000fe20000410000 */
[----:B------:R-:W-:Y:S01]  /*2d60*/  ISETP.GT.AND P2, PT, R68, 0x10, PT ;  /* 0x000000104400780c */ /* 0x000fe20003f44270 */
[C---:B------:R-:W-:Y:S01]  /*2d70*/  FMUL.FTZ R47, R0.reuse, R47 ;  /* 0x0000002f002f7220 */ /* 0x040fe20000410000 */
[C---:B------:R-:W-:Y:S01]  /*2d80*/  FMUL.FTZ R50, R0.reuse, R50 ;  /* 0x0000003200327220 */ /* 0x040fe20000410000 */
        /* <DEDUP_REMOVED lines=14> */
[----:B------:R-:W4:Y:S01]  /*2e70*/  SHFL.IDX PT, R64, R64, RZ, 0x1c1f ;  /* 0x001c1fff40407589 */ /* 0x000f2200000e0000 */
[C---:B01----:R-:W-:Y:S01]  /*2e80*/  FMUL.FTZ R3, R0.reuse, R88 ;  /* 0x0000005800037220 */ /* 0x043fe20000410000 */
[----:B------:R-:W-:Y:S01]  /*2e90*/  FMUL.FTZ R5, R0, R92 ;  /* 0x0000005c00057220 */ /* 0x000fe20000410000 */
[----:B------:R-:W-:Y:S01]  /*2ea0*/  ULDC UR6, c[0x0][0x988] ;  /* 0x0002620000067ab9 */ /* 0x000fe20000000800 */
[----:B------:R-:W0:Y:S01]  /*2eb0*/  MUFU.TANH R102, R102 ;  /* 0x0000006600667308 */ /* 0x000e220000002400 */
[----:B---3--:R-:W-:Y:S01]  /*2ec0*/  FSEL R119, R98, -INF , P2 ;  /* 0xff80000062777808 */ /* 0x008fe20001000000 */
[----:B------:R-:W-:Y:S01]  /*2ed0*/  FMUL.FTZ R24, R0, R24 ;  /* 0x0000001800187220 */ /* 0x000fe20000410000 */
[----:B------:R-:W-:Y:S01]  /*2ee0*/  ISETP.GT.AND P2, PT, R68, 0x18, PT ;  /* 0x000000184400780c */ /* 0x000fe20003f44270 */
[----:B------:R-:W-:-:S02]  /*2ef0*/  IMAD.U32 R88, RZ, RZ, UR6 ;  /* 0x00000006ff587e24 */ /* 0x000fc4000f8e00ff */
[C---:B------:R-:W-:Y:S01]  /*2f00*/  FMUL.FTZ R8, R0.reuse, R96 ;  /* 0x0000006000087220 */ /* 0x040fe20000410000 */
[C---:B------:R-:W-:Y:S01]  /*2f10*/  FMUL.FTZ R49, R0.reuse, R49 ;  /* 0x0000003100317220 */ /* 0x040fe20000410000 */
[C---:B------:R-:W-:Y:S01]  /*2f20*/  FMUL.FTZ R32, R0.reuse, R32 ;  /* 0x0000002000207220 */ /* 0x040fe20000410000 */
[----:B------:R1:W-:Y:S01]  /*2f30*/  MUFU.TANH R69, R70 ;  /* 0x0000004600457308 */ /* 0x0003e20000002400 */
[----:B--2---:R-:W-:Y:S01]  /*2f40*/  FSEL R111, R99, -INF , P1 ;  /* 0xff800000636f7808 */ /* 0x004fe20000800000 */
[----:B------:R-:W-:Y:S01]  /*2f50*/  FMUL.FTZ R11, R0, R100 ;  /* 0x00000064000b7220 */ /* 0x000fe20000410000 */
[----:B------:R-:W-:Y:S01]  /*2f60*/  ISETP.GT.AND P1, PT, R68, 0x19, PT ;  /* 0x000000194400780c */ /* 0x000fe20003f24270 */
[C---:B------:R-:W-:Y:S01]  /*2f70*/  FMUL.FTZ R53, R0.reuse, R53 ;  /* 0x0000003500357220 */ /* 0x040fe20000410000 */
[C---:B------:R-:W-:Y:S01]  /*2f80*/  FMUL.FTZ R13, R0.reuse, R73 ;  /* 0x00000049000d7220 */ /* 0x040fe20000410000 */
[C---:B------:R-:W-:Y:S01]  /*2f90*/  FMUL.FTZ R73, R0.reuse, R84 ;  /* 0x0000005400497220 */ /* 0x040fe20000410000 */
[----:B------:R-:W-:Y:S01]  /*2fa0*/  FSEL R105, R105, -INF , P1 ;  /* 0xff80000069697808 */ /* 0x000fe20000800000 */
[----:B------:R-:W2:Y:S01]  /*2fb0*/  MUFU.TANH R78, R78 ;  /* 0x0000004e004e7308 */ /* 0x000ea20000002400 */
[----:B-1----:R-:W-:Y:S01]  /*2fc0*/  FMNMX.FTZ R70, R127, R125, !PT ;  /* 0x0000007d7f467209 */ /* 0x002fe20007810000 */
[----:B------:R-:W-:Y:S01]  /*2fd0*/  FMUL.FTZ R29, R0, R29 ;  /* 0x0000001d001d7220 */ /* 0x000fe20000410000 */
[----:B0-----:R-:W-:Y:S01]  /*2fe0*/  FSEL R107, R102, -INF , P2 ;  /* 0xff800000666b7808 */ /* 0x001fe20001000000 */
[C---:B------:R-:W-:Y:S01]  /*2ff0*/  FMUL.FTZ R25, R0.reuse, R25 ;  /* 0x0000001900197220 */ /* 0x040fe20000410000 */
[----:B------:R-:W-:Y:S01]  /*3000*/  FMNMX.FTZ R70, R123, R70, !PT ;  /* 0x000000467b467209 */ /* 0x000fe20007810000 */
[----:B------:R-:W-:Y:S01]  /*3010*/  FMUL.FTZ R44, R0, R44 ;  /* 0x0000002c002c7220 */ /* 0x000fe20000410000 */
[----:B------:R-:W-:Y:S01]  /*3020*/  ISETP.GT.AND P2, PT, R68, 0x20, PT ;  /* 0x000000204400780c */ /* 0x000fe20003f44270 */
[----:B------:R-:W0:Y:S01]  /*3030*/  MUFU.TANH R79, R79 ;  /* 0x0000004f004f7308 */ /* 0x000e220000002400 */
[----:B------:R-:W-:Y:S01]  /*3040*/  FMNMX.FTZ R70, R115, R70, !PT ;  /* 0x0000004673467209 */ /* 0x000fe20007810000 */
[----:B------:R-:W-:Y:S01]  /*3050*/  FMUL.FTZ R48, R0, R48 ;  /* 0x0000003000307220 */ /* 0x000fe20000410000 */
[----:B------:R-:W-:Y:S01]  /*3060*/  ISETP.GT.AND P1, PT, R68, 0x21, PT ;  /* 0x000000214400780c */ /* 0x000fe20003f24270 */
[C---:B------:R-:W-:Y:S01]  /*3070*/  FMUL.FTZ R52, R0.reuse, R52 ;  /* 0x0000003400347220 */ /* 0x040fe20000410000 */
[----:B------:R-:W-:Y:S01]  /*3080*/  FMNMX.FTZ R70, R119, R70, !PT ;  /* 0x0000004677467209 */ /* 0x000fe20007810000 */
[C---:B------:R-:W-:Y:S01]  /*3090*/  FMUL.FTZ R28, R0.reuse, R28 ;  /* 0x0000001c001c7220 */ /* 0x040fe20000410000 */
[----:B------:R-:W-:Y:S01]  /*30a0*/  FSEL R109, R109, -INF , P2 ;  /* 0xff8000006d6d7808 */ /* 0x000fe20001000000 */
[----:B------:R-:W1:Y:S01]  /*30b0*/  MUFU.TANH R82, R82 ;  /* 0x0000005200527308 */ /* 0x000e620000002400 */
[----:B------:R-:W-:Y:S01]  /*30c0*/  FMNMX.FTZ R70, R111, R70, !PT ;  /* 0x000000466f467209 */ /* 0x000fe20007810000 */
[----:B------:R-:W-:Y:S01]  /*30d0*/  FMUL.FTZ R36, R0, R36 ;  /* 0x0000002400247220 */ /* 0x000fe20000410000 */
[C---:B------:R-:W-:Y:S01]  /*30e0*/  ISETP.GT.AND P2, PT, R68.reuse, 0x28, PT ;  /* 0x000000284400780c */ /* 0x040fe20003f44270 */
[----:B------:R-:W-:Y:S01]  /*30f0*/  @UP0 ULDC UR6, c[0x0][0x44c] ;  /* 0x0001130000060ab9 */ /* 0x000fe20000000800 */
[----:B------:R-:W-:Y:S01]  /*3100*/  FMNMX.FTZ R70, R107, R70, !PT ;  /* 0x000000466b467209 */ /* 0x000fe20007810000 */
[----:B------:R-:W-:Y:S01]  /*3110*/  UIMAD.WIDE.U32 UR6, UR39, UR6, URZ ;  /* 0x00000006270672a5 */ /* 0x000fe2000f8e003f */
[----:B------:R-:W-:Y:S01]  /*3120*/  FSEL R113, R113, -INF , P1 ;  /* 0xff80000071717808 */ /* 0x000fe20000800000 */
[----:B------:R-:W3:Y:S01]  /*3130*/  MUFU.TANH R83, R83 ;  /* 0x0000005300537308 */ /* 0x000ee20000002400 */
[----:B------:R-:W-:Y:S01]  /*3140*/  FMNMX.FTZ R70, R105, R70, !PT ;  /* 0x0000004669467209 */ /* 0x000fe20007810000 */
[----:B------:R-:W-:Y:S01]  /*3150*/  @UP0 ULDC UR14, c[0x0][0x450] ;  /* 0x00011400000e0ab9 */ /* 0x000fe20000000800 */
[----:B------:R-:W-:Y:S01]  /*3160*/  ISETP.GT.AND P1, PT, R68, 0x29, PT ;  /* 0x000000294400780c */ /* 0x000fe20003f24270 */
[----:B------:R-:W-:Y:S01]  /*3170*/  UMOV UR10, UR39 ;  /* 0x00000027000a7c82 */ /* 0x000fe20008000000 */
[----:B------:R-:W-:Y:S01]  /*3180*/  FMNMX.FTZ R70, R109, R70, !PT ;  /* 0x000000466d467209 */ /* 0x000fe20007810000 */
[----:B------:R-:W-:Y:S01]  /*3190*/  @UP0 USHF.R.U32.HI UR10, URZ, UR14, UR7 ;  /* 0x0000000e3f0a0299 */ /* 0x000fe20008011607 */
[----:B--2---:R-:W-:Y:S01]  /*31a0*/  FSEL R117, R78, -INF , P2 ;  /* 0xff8000004e757808 */ /* 0x004fe20001000000 */
[----:B------:R-:W2:Y:S01]  /*31b0*/  MUFU.TANH R86, R86 ;  /* 0x0000005600567308 */ /* 0x000ea20000002400 */
[----:B------:R-:W-:Y:S01]  /*31c0*/  FMNMX.FTZ R70, R113, R70, !PT ;  /* 0x0000004671467209 */ /* 0x000fe20007810000 */
[----:B------:R-:W-:Y:S01]  /*31d0*/  UIADD3 UR6, UR10, UR50, -UR51 ;  /* 0x000000320a067290 */ /* 0x000fe2000fffe833 */
[C---:B------:R-:W-:Y:S01]  /*31e0*/  ISETP.GT.AND P2, PT, R68.reuse, 0x30, PT ;  /* 0x000000304400780c */ /* 0x040fe20003f44270 */
[----:B------:R-:W-:Y:S01]  /*31f0*/  UIADD3 UR57, UR53, -0x2, URZ ;  /* 0xfffffffe35397890 */ /* 0x000fe2000fffe03f */
[----:B0-----:R-:W-:Y:S01]  /*3200*/  FSEL R121, R79, -INF , P1 ;  /* 0xff8000004f797808 */ /* 0x001fe20000800000 */
[----:B------:R-:W-:Y:S01]  /*3210*/  UIMAD.WIDE UR6, UR6, 0x66666667, URZ ;  /* 0x66666667060678a5 */ /* 0x000fe2000f8e023f */
[----:B------:R-:W-:Y:S01]  /*3220*/  FMNMX.FTZ R70, R117, R70, !PT ;  /* 0x0000004675467209 */ /* 0x000fe20007810000 */
[----:B------:R-:W0:Y:S01]  /*3230*/  MUFU.TANH R87, R87 ;  /* 0x0000005700577308 */ /* 0x000e220000002400 */
[----:B------:R-:W-:Y:S01]  /*3240*/  ISETP.GT.AND P1, PT, R68, 0x31, PT ;  /* 0x000000314400780c */ /* 0x000fe20003f24270 */
[----:B------:R-:W-:Y:S01]  /*3250*/  USHF.R.U32.HI UR6, URZ, 0x1f, UR7 ;  /* 0x0000001f3f067899 */ /* 0x000fe20008011607 */
[----:B-1----:R-:W-:-:S02]  /*3260*/  FSEL R101, R82, -INF , P2 ;  /* 0xff80000052657808 */ /* 0x002fc40001000000 */
[----:B------:R-:W-:Y:S01]  /*3270*/  FMNMX.FTZ R70, R121, R70, !PT ;  /* 0x0000004679467209 */ /* 0x000fe20007810000 */
[----:B------:R-:W-:Y:S01]  /*3280*/  ULEA.HI.SX32 UR7, UR7, UR6, 0x1a ;  /* 0x0000000607077291 */ /* 0x000fe2000f8fd23f */
[C---:B------:R-:W-:Y:S01]  /*3290*/  ISETP.GT.AND P2, PT, R68.reuse, 0x38, PT ;  /* 0x000000384400780c */ /* 0x040fe20003f44270 */
[----:B------:R-:W1:Y:S01]  /*32a0*/  MUFU.TANH R75, R75 ;  /* 0x0000004b004b7308 */ /* 0x000e620000002400 */
[----:B---3--:R-:W-:Y:S01]  /*32b0*/  FSEL R99, R83, -INF , P1 ;  /* 0xff80000053637808 */ /* 0x008fe20000800000 */
[----:B------:R-:W-:Y:S01]  /*32c0*/  UISETP.LT.AND UP0, UPT, URZ, UR7, UPT ;  /* 0x000000073f00728c */ /* 0x000fe2000bf01270 */
[----:B------:R-:W-:Y:S02]  /*32d0*/  FMNMX.FTZ R70, R101, R70, !PT ;  /* 0x0000004665467209 */ /* 0x000fe40007810000 */
[----:B------:R-:W-:Y:S01]  /*32e0*/  ISETP.GT.AND P1, PT, R68, 0x39, PT ;  /* 0x000000394400780c */ /* 0x000fe20003f24270 */
[----:B------:R-:W-:Y:S01]  /*32f0*/  USEL UR53, URZ, UR7, !UP0 ;  /* 0x000000073f357287 */ /* 0x000fe2000c000000 */
[----:B--2---:R-:W-:Y:S01]  /*3300*/  FSEL R97, R86, -INF , P2 ;  /* 0xff80000056617808 */ /* 0x004fe20001000000 */
[----:B------:R2:W3:Y:S01]  /*3310*/  MUFU.TANH R76, R63 ;  /* 0x0000003f004c7308 */ /* 0x0004e20000002400 */
[----:B------:R-:W-:Y:S01]  /*3320*/  FMNMX.FTZ R70, R99, R70, !PT ;  /* 0x0000004663467209 */ /* 0x000fe20007810000 */
[----:B------:R-:W-:Y:S01]  /*3330*/  UISETP.GE.AND UP0, UPT, UR57, UR53, UPT ;  /* 0x000000353900728c */ /* 0x000fe2000bf06270 */
[----:B------:R-:W-:-:S02]  /*3340*/  ISETP.GT.AND P2, PT, R68, 0x40, PT ;  /* 0x000000404400780c */ /* 0x000fc40003f44270 */
[----:B0-----:R-:W-:Y:S02]  /*3350*/  FSEL R95, R87, -INF , P1 ;  /* 0xff800000575f7808 */ /* 0x001fe40000800000 */
[----:B------:R-:W-:Y:S01]  /*3360*/  FMNMX.FTZ R70, R97, R70, !PT ;  /* 0x0000004661467209 */ /* 0x000fe20007810000 */
[----:B------:R0:W5:Y:S01]  /*3370*/  MUFU.TANH R77, R67 ;  /* 0x00000043004d7308 */ /* 0x0001620000002400 */
[----:B------:R-:W-:Y:S01]  /*3380*/  ISETP.GT.AND P1, PT, R68, 0x41, PT ;  /* 0x000000414400780c */ /* 0x000fe20003f24270 */
[C---:B--2---:R-:W-:Y:S01]  /*3390*/  FMUL.FTZ R63, R0.reuse, R40 ;  /* 0x00000028003f7220 */ /* 0x044fe20000410000 */
[----:B------:R-:W-:Y:S01]  /*33a0*/  FSEL R93, R93, -INF , P2 ;  /* 0xff8000005d5d7808 */ /* 0x000fe20001000000 */
[----:B------:R-:W-:Y:S01]  /*33b0*/  FMUL.FTZ R40, R0, R41 ;  /* 0x0000002900287220 */ /* 0x000fe20000410000 */
[----:B------:R-:W-:Y:S02]  /*33c0*/  FMNMX.FTZ R70, R95, R70, !PT ;  /* 0x000000465f467209 */ /* 0x000fe40007810000 */
[----:B------:R-:W-:Y:S01]  /*33d0*/  ISETP.GT.AND P2, PT, R68, 0x48, PT ;  /* 0x000000484400780c */ /* 0x000fe20003f44270 */
[----:B------:R-:W2:Y:S01]  /*33e0*/  MUFU.TANH R71, R71 ;  /* 0x0000004700477308 */ /* 0x000ea20000002400 */
[----:B-1----:R-:W-:-:S02]  /*33f0*/  FSEL R91, R75, -INF , P1 ;  /* 0xff8000004b5b7808 */ /* 0x002fc40000800000 */
[----:B------:R-:W-:Y:S02]  /*3400*/  FMNMX.FTZ R70, R93, R70, !PT ;  /* 0x000000465d467209 */ /* 0x000fe40007810000 */
[C---:B------:R-:W-:Y:S02]  /*3410*/  ISETP.GT.AND P1, PT, R68.reuse, 0x49, PT ;  /* 0x000000494400780c */ /* 0x040fe40003f24270 */
[----:B------:R-:W-:Y:S01]  /*3420*/  FSEL R89, R89, -INF , P2 ;  /* 0xff80000059597808 */ /* 0x000fe20001000000 */
[----:B------:R-:W1:Y:S01]  /*3430*/  MUFU.TANH R41, R42 ;  /* 0x0000002a00297308 */ /* 0x000e620000002400 */
[----:B------:R-:W-:Y:S02]  /*3440*/  FMNMX.FTZ R70, R91, R70, !PT ;  /* 0x000000465b467209 */ /* 0x000fe40007810000 */
[----:B------:R-:W-:Y:S02]  /*3450*/  ISETP.GT.AND P2, PT, R68, 0x50, PT ;  /* 0x000000504400780c */ /* 0x000fe40003f44270 */
[----:B---3--:R-:W-:-:S02]  /*3460*/  FSEL R83, R76, -INF , P1 ;  /* 0xff8000004c537808 */ /* 0x008fc40000800000 */
[----:B------:R-:W-:Y:S01]  /*3470*/  FMNMX.FTZ R70, R89, R70, !PT ;  /* 0x0000004659467209 */ /* 0x000fe20007810000 */
[----:B------:R2:W3:Y:S01]  /*3480*/  MUFU.TANH R80, R43 ;  /* 0x0000002b00507308 */ /* 0x0004e20000002400 */
[C---:B------:R-:W-:Y:S02]  /*3490*/  ISETP.GT.AND P1, PT, R68.reuse, 0x51, PT ;  /* 0x000000514400780c */ /* 0x040fe40003f24270 */
[----:B0-----:R-:W-:Y:S02]  /*34a0*/  FSEL R67, R65, -INF , P2 ;  /* 0xff80000041437808 */ /* 0x001fe40001000000 */
[----:B------:R-:W-:Y:S02]  /*34b0*/  FMNMX.FTZ R70, R83, R70, !PT ;  /* 0x0000004653467209 */ /* 0x000fe40007810000 */
[----:B------:R-:W-:Y:S01]  /*34c0*/  ISETP.GT.AND P2, PT, R68, 0x58, PT ;  /* 0x000000584400780c */ /* 0x000fe20003f44270 */
[----:B------:R-:W-:Y:S01]  /*34d0*/  MUFU.TANH R46, R46 ;  /* 0x0000002e002e7308 */ /* 0x000fe20000002400 */
[----:B-----5:R-:W-:-:S02]  /*34e0*/  FSEL R55, R77, -INF , P1 ;  /* 0xff8000004d377808 */ /* 0x020fc40000800000 */
[----:B------:R-:W-:Y:S02]  /*34f0*/  FMNMX.FTZ R70, R67, R70, !PT ;  /* 0x0000004643467209 */ /* 0x000fe40007810000 */
[C---:B------:R-:W-:Y:S02]  /*3500*/  ISETP.GT.AND P1, PT, R68.reuse, 0x59, PT ;  /* 0x000000594400780c */ /* 0x040fe40003f24270 */
[----:B------:R-:W-:Y:S01]  /*3510*/  FMNMX.FTZ R70, R55, R70, !PT ;  /* 0x0000004637467209 */ /* 0x000fe20007810000 */
[----:B------:R0:W-:Y:S01]  /*3520*/  MUFU.TANH R78, R51 ;  /* 0x00000033004e7308 */ /* 0x0001e20000002400 */
[----:B--2---:R-:W-:Y:S02]  /*3530*/  FSEL R43, R71, -INF , P1 ;  /* 0xff800000472b7808 */ /* 0x004fe40000800000 */
[----:B------:R-:W-:Y:S02]  /*3540*/  ISETP.GT.AND P1, PT, R68, 0x61, PT ;  /* 0x000000614400780c */ /* 0x000fe40003f24270 */
[----:B----4-:R-:W-:-:S02]  /*3550*/  VIADDMNMX R66, R64, R103, R66, PT ;  /* 0x0000006740427246 */ /* 0x010fc40003800142 */
[----:B------:R-:W-:Y:S01]  /*3560*/  R2UR UR11, R2 ;  /* 0x00000000020b72ca */ /* 0x000fe200000e0000 */
[----:B------:R3:W2:Y:S01]  /*3570*/  MUFU.TANH R42, R47 ;  /* 0x0000002f002a7308 */ /* 0x0006a20000002400 */
[----:B0-----:R-:W-:Y:S02]  /*3580*/  FSEL R51, R69, -INF , P2 ;  /* 0xff80000045337808 */ /* 0x001fe40001000000 */
[----:B------:R-:W-:Y:S02]  /*3590*/  ISETP.GT.AND P2, PT, R68, 0x60, PT ;  /* 0x000000604400780c */ /* 0x000fe40003f44270 */
[----:B------:R-:W-:Y:S02]  /*35a0*/  FMNMX.FTZ R70, R51, R70, !PT ;  /* 0x0000004633467209 */ /* 0x000fe40007810000 */
[----:B-1----:R-:W-:Y:S01]  /*35b0*/  FSEL R41, R41, -INF , P2 ;  /* 0xff80000029297808 */ /* 0x002fe20001000000 */
[----:B------:R-:W0:Y:S01]  /*35c0*/  MUFU.TANH R50, R50 ;  /* 0x0000003200327308 */ /* 0x000e220000002400 */
[----:B------:R-:W-:-:S02]  /*35d0*/  FMNMX.FTZ R70, R43, R70, !PT ;  /* 0x000000462b467209 */ /* 0x000fc40007810000 */
[----:B------:R-:W-:Y:S01]  /*35e0*/  ISETP.GT.AND P2, PT, R68, 0x68, PT ;  /* 0x000000684400780c */ /* 0x000fe20003f44270 */
[----:B------:R-:W-:Y:S01]  /*35f0*/  UIADD3 UR6, UR11, 0x29840, URZ ;  /* 0x000298400b067890 */ /* 0x000fe2000fffe03f */
[----:B---3--:R-:W-:Y:S02]  /*3600*/  FSEL R47, R80, -INF , P1 ;  /* 0xff800000502f7808 */ /* 0x008fe40000800000 */
[----:B------:R-:W-:Y:S01]  /*3610*/  FMNMX.FTZ R70, R41, R70, !PT ;  /* 0x0000004629467209 */ /* 0x000fe20007810000 */
[----:B------:R1:W3:Y:S01]  /*3620*/  MUFU.TANH R75, R7 ;  /* 0x00000007004b7308 */ /* 0x0002e20000002400 */
[----:B------:R-:W-:Y:S01]  /*3630*/  ISETP.GT.AND P1, PT, R68, 0x69, PT ;  /* 0x000000694400780c */ /* 0x000fe20003f24270 */
[----:B------:R-:W-:Y:S01]  /*3640*/  UPRMT UR6, UR40, 0x654, UR6 ;  /* 0x0000065428067896 */ /* 0x000fe20008000006 */
[----:B------:R-:W-:Y:S02]  /*3650*/  FMNMX.FTZ R70, R47, R70, !PT ;  /* 0x000000462f467209 */ /* 0x000fe40007810000 */
[----:B--2---:R-:W-:Y:S01]  /*3660*/  FSEL R65, R42, -INF , P1 ;  /* 0xff8000002a417808 */ /* 0x004fe20000800000 */
[----:B------:R-:W-:Y:S01]  /*3670*/  FMUL.FTZ R42, R0, R37 ;  /* 0x00000025002a7220 */ /* 0x000fe20000410000 */
[----:B------:R-:W-:Y:S01]  /*3680*/  ISETP.GT.AND P1, PT, R68, 0x71, PT ;  /* 0x000000714400780c */ /* 0x000fe20003f24270 */
[----:B------:R-:W2:Y:S01]  /*3690*/  MUFU.TANH R54, R54 ;  /* 0x0000003600367308 */ /* 0x000ea20000002400 */
[----:B-1----:R-:W-:Y:S01]  /*36a0*/  FMUL.FTZ R7, R0, R31 ;  /* 0x0000001f00077220 */ /* 0x002fe20000410000 */
[----:B------:R-:W-:Y:S01]  /*36b0*/  FSEL R31, R46, -INF , P2 ;  /* 0xff8000002e1f7808 */ /* 0x000fe20001000000 */
[----:B------:R-:W-:Y:S01]  /*36c0*/  SYNCS.ARRIVE.TRANS64.RED.A1T0 RZ, [UR6], RZ ;  /* 0x000000ffffff79a7 */ /* 0x000fe20008100406 */
[----:B------:R-:W-:-:S02]  /*36d0*/  ISETP.GT.AND P2, PT, R68, 0x70, PT ;  /* 0x000000704400780c */ /* 0x000fc40003f44270 */
[----:B------:R-:W-:Y:S02]  /*36e0*/  FMNMX.FTZ R70, R31, R70, !PT ;  /* 0x000000461f467209 */ /* 0x000fe40007810000 */
[----:B------:R-:W1:Y:S01]  /*36f0*/  MUFU.TANH R26, R26 ;  /* 0x0000001a001a7308 */ /* 0x000e620000002400 */
[----:B0-----:R-:W-:Y:S02]  /*3700*/  FSEL R69, R50, -INF , P2 ;  /* 0xff80000032457808 */ /* 0x001fe40001000000 */
[----:B------:R-:W-:Y:S02]  /*3710*/  FMNMX.FTZ R70, R65, R70, !PT ;  /* 0x0000004641467209 */ /* 0x000fe40007810000 */
[----:B------:R-:W-:Y:S02]  /*3720*/  ISETP.GT.AND P2, PT, R68, 0x78, PT ;  /* 0x000000784400780c */ /* 0x000fe40003f44270 */
[----:B------:R-:W-:Y:S01]  /*3730*/  FSEL R71, R78, -INF , P1 ;  /* 0xff8000004e477808 */ /* 0x000fe20000800000 */
[----:B------:R-:W0:Y:S01]  /*3740*/  MUFU.TANH R27, R27 ;  /* 0x0000001b001b7308 */ /* 0x000e220000002400 */
[----:B------:R-:W-:-:S02]  /*3750*/  FMNMX.FTZ R70, R69, R70, !PT ;  /* 0x0000004645467209 */ /* 0x000fc40007810000 */
[C---:B------:R-:W-:Y:S02]  /*3760*/  ISETP.GT.AND P1, PT, R68.reuse, 0x79, PT ;  /* 0x000000794400780c */ /* 0x040fe40003f24270 */
[----:B------:R-:W-:Y:S02]  /*3770*/  FMNMX.FTZ R70, R71, R70, !PT ;  /* 0x0000004647467209 */ /* 0x000fe40007810000 */
[----:B---3--:R-:W-:Y:S01]  /*3780*/  FSEL R75, R75, -INF , P1 ;  /* 0xff8000004b4b7808 */ /* 0x008fe20000800000 */
[----:B------:R3:W-:Y:S01]  /*3790*/  MUFU.TANH R87, R7 ;  /* 0x0000000700577308 */ /* 0x0007e20000002400 */
[----:B------:R-:W-:Y:S02]  /*37a0*/  ISETP.GT.AND P1, PT, R68, 0x81, PT ;  /* 0x000000814400780c */ /* 0x000fe40003f24270 */
[----:B------:R-:W-:-:S05]  /*37b0*/  ISETP.GT.AND P3, PT, R66, 0x8, PT ;  /* 0x000000084200780c */ /* 0x000fca0003f64270 */
[----:B------:R-:W4:Y:S01]  /*37c0*/  MUFU.TANH R30, R30 ;  /* 0x0000001e001e7308 */ /* 0x000f220000002400 */
[----:B---3--:R-:W-:Y:S01]  /*37d0*/  FMUL.FTZ R7, R0, R35 ;  /* 0x0000002300077220 */ /* 0x008fe20000410000 */
[----:B--2---:R-:W-:Y:S02]  /*37e0*/  FSEL R35, R54, -INF , P2 ;  /* 0xff80000036237808 */ /* 0x004fe40001000000 */
[----:B------:R-:W-:Y:S02]  /*37f0*/  ISETP.GT.AND P2, PT, R68, 0x80, PT ;  /* 0x000000804400780c */ /* 0x000fe40003f44270 */
[----:B------:R-:W-:Y:S02]  /*3800*/  FMNMX.FTZ R70, R35, R70, !PT ;  /* 0x0000004623467209 */ /* 0x000fe40007810000 */
[----:B------:R-:W2:Y:S01]  /*3810*/  MUFU.TANH R34, R34 ;  /* 0x0000002200227308 */ /* 0x000ea20000002400 */
[----:B-1----:R-:W-:Y:S02]  /*3820*/  FSEL R77, R26, -INF , P2 ;  /* 0xff8000001a4d7808 */ /* 0x002fe40001000000 */
[----:B------:R-:W-:-:S02]  /*3830*/  FMNMX.FTZ R70, R75, R70, !PT ;  /* 0x000000464b467209 */ /* 0x000fc40007810000 */
[C---:B------:R-:W-:Y:S02]  /*3840*/  ISETP.GT.AND P2, PT, R68.reuse, 0x88, PT ;  /* 0x000000884400780c */ /* 0x040fe40003f44270 */
[----:B0-----:R-:W-:Y:S01]  /*3850*/  FSEL R81, R27, -INF , P1 ;  /* 0xff8000001b517808 */ /* 0x001fe20000800000 */
[----:B------:R0:W1:Y:S01]  /*3860*/  MUFU.TANH R79, R7 ;  /* 0x00000007004f7308 */ /* 0x0000620000002400 */
[----:B------:R-:W-:Y:S02]  /*3870*/  FMNMX.FTZ R70, R77, R70, !PT ;  /* 0x000000464d467209 */ /* 0x000fe40007810000 */
[----:B------:R-:W-:Y:S02]  /*3880*/  ISETP.GT.AND P1, PT, R68, 0x89, PT ;  /* 0x000000894400780c */ /* 0x000fe40003f24270 */
[----:B----4-:R-:W-:Y:S02]  /*3890*/  FSEL R85, R30, -INF , P2 ;  /* 0xff8000001e557808 */ /* 0x010fe40001000000 */
[----:B------:R-:W-:Y:S01]  /*38a0*/  FMNMX.FTZ R70, R81, R70, !PT ;  /* 0x0000004651467209 */ /* 0x000fe20007810000 */
[----:B------:R-:W3:Y:S01]  /*38b0*/  MUFU.TANH R38, R38 ;  /* 0x0000002600267308 */ /* 0x000ee20000002400 */
[----:B0-----:R-:W-:Y:S01]  /*38c0*/  FMUL.FTZ R7, R0, R39 ;  /* 0x0000002700077220 */ /* 0x001fe20000410000 */
[----:B------:R-:W-:-:S02]  /*38d0*/  ISETP.GT.AND P2, PT, R68, 0x90, PT ;  /* 0x000000904400780c */ /* 0x000fc40003f44270 */
[----:B------:R-:W-:Y:S02]  /*38e0*/  FSEL R87, R87, -INF , P1 ;  /* 0xff80000057577808 */ /* 0x000fe40000800000 */
[----:B------:R-:W-:Y:S02]  /*38f0*/  FMNMX.FTZ R70, R85, R70, !PT ;  /* 0x0000004655467209 */ /* 0x000fe40007810000 */
[----:B------:R0:W4:Y:S01]  /*3900*/  MUFU.TANH R27, R7 ;  /* 0x00000007001b7308 */ /* 0x0001220000002400 */
[----:B------:R-:W-:Y:S02]  /*3910*/  ISETP.GT.AND P1, PT, R68, 0x91, PT ;  /* 0x000000914400780c */ /* 0x000fe40003f24270 */
[----:B--2---:R-:W-:Y:S02]  /*3920*/  FSEL R39, R34, -INF , P2 ;  /* 0xff80000022277808 */ /* 0x004fe40001000000 */
[----:B------:R-:W-:Y:S02]  /*3930*/  FMNMX.FTZ R70, R87, R70, !PT ;  /* 0x0000004657467209 */ /* 0x000fe40007810000 */
[----:B------:R-:W-:Y:S01]  /*3940*/  ISETP.GT.AND P2, PT, R68, 0x98, PT ;  /* 0x000000984400780c */ /* 0x000fe20003f44270 */
[----:B------:R-:W-:Y:S01]  /*3950*/  MUFU.TANH R3, R3 ;  /* 0x0000000300037308 */ /* 0x000fe20000002400 */
[----:B-1----:R-:W-:Y:S01]  /*3960*/  FSEL R79, R79, -INF , P1 ;  /* 0xff8000004f4f7808 */ /* 0x002fe20000800000 */
[----:B0-----:R-:W-:Y:S01]  /*3970*/  FMUL.FTZ R7, R0, R45 ;  /* 0x0000002d00077220 */ /* 0x001fe20000410000 */
[----:B------:R-:W-:-:S02]  /*3980*/  FMNMX.FTZ R70, R39, R70, !PT ;  /* 0x0000004627467209 */ /* 0x000fc40007810000 */
[----:B------:R-:W-:Y:S02]  /*3990*/  ISETP.GT.AND P1, PT, R68, 0x99, PT ;  /* 0x000000994400780c */ /* 0x000fe40003f24270 */
[----:B---3--:R-:W-:Y:S01]  /*39a0*/  FSEL R45, R38, -INF , P2 ;  /* 0xff800000262d7808 */ /* 0x008fe20001000000 */
[----:B------:R-:W-:Y:S01]  /*39b0*/  MUFU.TANH R4, R4 ;  /* 0x0000000400047308 */ /* 0x000fe20000002400 */
[----:B------:R-:W-:Y:S01]  /*39c0*/  FMNMX.FTZ R70, R79, R70, !PT ;  /* 0x000000464f467209 */ /* 0x000fe20007810000 */
[----:B------:R-:W-:Y:S01]  /*39d0*/  FMUL.FTZ R38, R0, R33 ;  /* 0x0000002100267220 */ /* 0x000fe20000410000 */
[----:B----4-:R-:W-:Y:S02]  /*39e0*/  FSEL R27, R27, -INF , P1 ;  /* 0xff8000001b1b7808 */ /* 0x010fe40000800000 */
[----:B------:R-:W-:Y:S02]  /*39f0*/  FMNMX.FTZ R70, R45, R70, !PT ;  /* 0x000000462d467209 */ /* 0x000fe40007810000 */
[----:B------:R-:W-:Y:S01]  /*3a00*/  ISETP.GT.AND P2, PT, R66, 0x1, PT ;  /* 0x000000014200780c */ /* 0x000fe20003f44270 */
[----:B------:R-:W-:Y:S01]  /*3a10*/  MUFU.TANH R34, R7 ;  /* 0x0000000700227308 */ /* 0x000fe20000002400 */
[----:B------:R-:W-:-:S05]  /*3a20*/  FMNMX.FTZ R70, R27, R70, !PT ;  /* 0x000000461b467209 */ /* 0x000fca0007810000 */
[----:B------:R-:W0:Y:S02]  /*3a30*/  SHFL.BFLY PT, R129, R70, 0x2, 0x1f ;  /* 0x0c401f0046817f89 */ /* 0x000e2400000e0000 */
[----:B------:R-:W1:Y:S08]  /*3a40*/  MUFU.TANH R5, R5 ;  /* 0x0000000500057308 */ /* 0x000e700000002400 */
[----:B------:R2:W-:Y:S08]  /*3a50*/  MUFU.TANH R54, R24 ;  /* 0x0000001800367308 */ /* 0x0005f00000002400 */
[----:B------:R-:W3:Y:S01]  /*3a60*/  MUFU.TANH R6, R6 ;  /* 0x0000000600067308 */ /* 0x000ee20000002400 */
[----:B-1----:R-:W-:-:S02]  /*3a70*/  FSEL R37, R5, -INF , P3 ;  /* 0xff80000005257808 */ /* 0x002fc40001800000 */
[----:B0-----:R-:W-:-:S05]  /*3a80*/  FMNMX.FTZ R129, R70, R129, !PT ;  /* 0x0000008146817209 */ /* 0x001fca0007810000 */
[----:B------:R-:W-:Y:S01]  /*3a90*/  MUFU.TANH R8, R8 ;  /* 0x0000000800087308 */ /* 0x000fe20000002400 */
[----:B------:R-:W0:Y:S07]  /*3aa0*/  SHFL.BFLY PT, R26, R129, 0x1, 0x1f ;  /* 0x0c201f00811a7f89 */ /* 0x000e2e00000e0000 */
[----:B------:R-:W1:Y:S08]  /*3ab0*/  MUFU.TANH R9, R9 ;  /* 0x0000000900097308 */ /* 0x000e700000002400 */
[----:B------:R-:W-:Y:S08]  /*3ac0*/  MUFU.TANH R46, R49 ;  /* 0x00000031002e7308 */ /* 0x000ff00000002400 */
[----:B------:R4:W-:Y:S01]  /*3ad0*/  MUFU.TANH R78, R32 ;  /* 0x00000020004e7308 */ /* 0x0009e20000002400 */
[----:B0-----:R-:W-:-:S04]  /*3ae0*/  FMNMX.FTZ R7, R129, R26, !PT ;  /* 0x0000001a81077209 */ /* 0x001fc80007810000 */
[C---:B------:R-:W-:Y:S01]  /*3af0*/  FSETP.NEU.FTZ.AND P1, PT, R7.reuse, -INF , PT ;  /* 0xff8000000700780b */ /* 0x040fe20003f3d000 */
[----:B--2---:R-:W-:-:S01]  /*3b00*/  FFMA.FTZ R24, R7, R88, -8 ;  /* 0xc100000007187423 */ /* 0x004fc20000010058 */
[----:B----4-:R-:W-:Y:S01]  /*3b10*/  FSEL R32, R4, -INF , P2 ;  /* 0xff80000004207808 */ /* 0x010fe20001000000 */
[----:B------:R-:W0:Y:S01]  /*3b20*/  MUFU.TANH R11, R11 ;  /* 0x0000000b000b7308 */ /* 0x000e220000002400 */
[----:B------:R-:W-:Y:S02]  /*3b30*/  ISETP.GT.AND P2, PT, R66, 0x10, PT ;  /* 0x000000104200780c */ /* 0x000fe40003f44270 */
[----:B------:R-:W-:Y:S02]  /*3b40*/  FSEL R24, R24, RZ, P1 ;  /* 0x000000ff18187208 */ /* 0x000fe40000800000 */
[----:B------:R-:W-:-:S03]  /*3b50*/  ISETP.GT.AND P1, PT, R66, RZ, PT ;  /* 0x000000ff4200720c */ /* 0x000fc60003f24270 */
[----:B------:R-:W2:Y:S01]  /*3b60*/  MUFU.TANH R10, R10 ;  /* 0x0000000a000a7308 */ /* 0x000ea20000002400 */
[----:B------:R-:W-:Y:S01]  /*3b70*/  FSEL R49, R3, -INF , P1 ;  /* 0xff80000003317808 */ /* 0x000fe20000800000 */
[-CC-:B------:R-:W-:Y:S01]  /*3b80*/  FFMA.FTZ R107, R107, R88.reuse, -R24.reuse ;  /* 0x000000586b6b7223 */ /* 0x180fe20000010818 */
[----:B------:R-:W-:Y:S01]  /*3b90*/  ISETP.GT.AND P1, PT, R66, 0x9, PT ;  /* 0x000000094200780c */ /* 0x000fe20003f24270 */
[--C-:B------:R-:W-:Y:S01]  /*3ba0*/  FFMA.FTZ R5, R105, R88, -R24.reuse ;  /* 0x0000005869057223 */ /* 0x100fe20000010818 */
[----:B------:R-:W-:Y:S01]  /*3bb0*/  FMNMX.FTZ R4, R49, R32, !PT ;  /* 0x0000002031047209 */ /* 0x000fe20007810000 */
[--C-:B------:R-:W-:Y:S01]  /*3bc0*/  FFMA.FTZ R3, R111, R88, -R24.reuse ;  /* 0x000000586f037223 */ /* 0x100fe20000010818 */
[----:B---3--:R-:W-:Y:S01]  /*3bd0*/  FSEL R33, R6, -INF , P1 ;  /* 0xff80000006217808 */ /* 0x008fe20000800000 */
[----:B------:R-:W3:Y:S01]  /*3be0*/  MUFU.TANH R12, R12 ;  /* 0x0000000c000c7308 */ /* 0x000ee20000002400 */
[----:B------:R-:W-:Y:S01]  /*3bf0*/  FMNMX.FTZ R6, R37, R4, !PT ;  /* 0x0000000425067209 */ /* 0x000fe20007810000 */
[-CC-:B------:R-:W-:Y:S01]  /*3c00*/  FFMA.FTZ R30, R119, R88.reuse, -R24.reuse ;  /* 0x00000058771e7223 */ /* 0x180fe20000010818 */
[C---:B------:R-:W-:Y:S01]  /*3c10*/  ISETP.GT.AND P1, PT, R66.reuse, 0x11, PT ;  /* 0x000000114200780c */ /* 0x040fe20003f24270 */
[--C-:B------:R-:W-:Y:S01]  /*3c20*/  FFMA.FTZ R26, R125, R88, -R24.reuse ;  /* 0x000000587d1a7223 */ /* 0x100fe20000010818 */
[----:B------:R-:W-:Y:S01]  /*3c30*/  FMNMX.FTZ R6, R33, R6, !PT ;  /* 0x0000000621067209 */ /* 0x000fe20007810000 */
[-CC-:B------:R-:W-:Y:S01]  /*3c40*/  FFMA.FTZ R93, R93, R88.reuse, -R24.reuse ;  /* 0x000000585d5d7223 */ /* 0x180fe20000010818 */
[----:B-1----:R-:W-:Y:S01]  /*3c50*/  FSEL R103, R9, -INF , P1 ;  /* 0xff80000009677808 */ /* 0x002fe20000800000 */
[----:B------:R1:W-:Y:S01]  /*3c60*/  MUFU.TANH R50, R53 ;  /* 0x0000003500327308 */ /* 0x0003e20000002400 */
[----:B------:R-:W-:Y:S01]  /*3c70*/  ISETP.GT.AND P1, PT, R66, 0x19, PT ;  /* 0x000000194200780c */ /* 0x000fe20003f24270 */
[-CC-:B------:R-:W-:Y:S01]  /*3c80*/  FFMA.FTZ R9, R113, R88.reuse, -R24.reuse ;  /* 0x0000005871097223 */ /* 0x180fe20000010818 */
[----:B------:R-:W-:-:S01]  /*3c90*/  FFMA.FTZ R97, R97, R88, -R24 ;  /* 0x0000005861617223 */ /* 0x000fc20000010818 */
[-CC-:B------:R-:W-:Y:S01]  /*3ca0*/  FFMA.FTZ R101, R101, R88.reuse, -R24.reuse ;  /* 0x0000005865657223 */ /* 0x180fe20000010818 */
[----:B------:R-:W-:-:S01]  /*3cb0*/  FFMA.FTZ R89, R89, R88, -R24 ;  /* 0x0000005859597223 */ /* 0x000fc20000010818 */
[-CC-:B------:R-:W-:Y:S01]  /*3cc0*/  FFMA.FTZ R55, R55, R88.reuse, -R24.reuse ;  /* 0x0000005837377223 */ /* 0x180fe20000010818 */
[----:B------:R-:W-:-:S01]  /*3cd0*/  FFMA.FTZ R43, R43, R88, -R24 ;  /* 0x000000582b2b7223 */ /* 0x000fc20000010818 */
[----:B------:R-:W4:Y:S01]  /*3ce0*/  MUFU.TANH R13, R13 ;  /* 0x0000000d000d7308 */ /* 0x000f220000002400 */
[----:B-1----:R-:W-:Y:S01]  /*3cf0*/  FSEL R53, R8, -INF , P2 ;  /* 0xff80000008357808 */ /* 0x002fe20001000000 */
        /* <DEDUP_REMOVED lines=10> */
[--C-:B------:R-:W-:Y:S01]  /*3da0*/  FFMA.FTZ R45, R45, R88, -R24.reuse ;  /* 0x000000582d2d7223 */ /* 0x100fe20000010818 */
[----:B------:R-:W-:Y:S01]  /*3db0*/  FMNMX.FTZ R8, R105, R6, !PT ;  /* 0x0000000669087209 */ /* 0x000fe20007810000 */
[----:B------:R-:W-:-:S02]  /*3dc0*/  FFMA.FTZ R27, R27, R88, -R24 ;  /* 0x000000581b1b7223 */ /* 0x000fc40000010818 */
[----:B------:R-:W-:Y:S08]  /*3dd0*/  MUFU.TANH R15, R15 ;  /* 0x0000000f000f7308 */ /* 0x000ff00000002400 */
[----:B------:R2:W-:Y:S08]  /*3de0*/  MUFU.EX2 R4, R107 ;  /* 0x0000006b00047308 */ /* 0x0005f00000000800 */
[----:B------:R-:W1:Y:S01]  /*3df0*/  MUFU.TANH R20, R20 ;  /* 0x0000001400147308 */ /* 0x000e620000002400 */
[----:B--2---:R-:W-:Y:S01]  /*3e00*/  FSEL R107, R10, -INF , P1 ;  /* 0xff8000000a6b7808 */ /* 0x004fe20000800000 */
[----:B------:R-:W-:Y:S01]  /*3e10*/  FFMA.FTZ R10, R109, R88, -R24 ;  /* 0x000000586d0a7223 */ /* 0x000fe20000010818 */
[----:B------:R-:W-:-:S02]  /*3e20*/  ISETP.GT.AND P1, PT, R66, 0x21, PT ;  /* 0x000000214200780c */ /* 0x000fc40003f24270 */
[----:B---3--:R-:W-:Y:S01]  /*3e30*/  FSEL R109, R12, -INF , P2 ;  /* 0xff8000000c6d7808 */ /* 0x008fe20001000000 */
[----:B------:R-:W-:-:S01]  /*3e40*/  FFMA.FTZ R12, R117, R88, -R24 ;  /* 0x00000058750c7223 */ /* 0x000fc20000010818 */
[----:B------:R-:W-:Y:S01]  /*3e50*/  FMNMX.FTZ R8, R107, R8, !PT ;  /* 0x000000086b087209 */ /* 0x000fe20007810000 */
[----:B------:R-:W-:Y:S01]  /*3e60*/  MUFU.TANH R21, R21 ;  /* 0x0000001500157308 */ /* 0x000fe20000002400 */
[----:B------:R-:W-:Y:S02]  /*3e70*/  ISETP.GT.AND P2, PT, R66, 0x28, PT ;  /* 0x000000284200780c */ /* 0x000fe40003f44270 */
[----:B----4-:R-:W-:Y:S01]  /*3e80*/  FSEL R111, R13, -INF , P1 ;  /* 0xff8000000d6f7808 */ /* 0x010fe20000800000 */
[----:B------:R-:W-:-:S01]  /*3e90*/  FFMA.FTZ R13, R99, R88, -R24 ;  /* 0x00000058630d7223 */ /* 0x000fc20000010818 */
[----:B------:R-:W-:Y:S02]  /*3ea0*/  FMNMX.FTZ R8, R109, R8, !PT ;  /* 0x000000086d087209 */ /* 0x000fe40007810000 */
[----:B------:R-:W-:Y:S01]  /*3eb0*/  ISETP.GT.AND P1, PT, R66, 0x29, PT ;  /* 0x000000294200780c */ /* 0x000fe20003f24270 */
[----:B------:R-:W2:Y:S01]  /*3ec0*/  MUFU.TANH R73, R73 ;  /* 0x0000004900497308 */ /* 0x000ea20000002400 */
[----:B0-----:R-:W-:-:S02]  /*3ed0*/  FSEL R113, R14, -INF , P2 ;  /* 0xff8000000e717808 */ /* 0x001fc40001000000 */
[----:B------:R-:W-:Y:S02]  /*3ee0*/  FMNMX.FTZ R8, R111, R8, !PT ;  /* 0x000000086f087209 */ /* 0x000fe40007810000 */
[----:B------:R-:W-:-:S03]  /*3ef0*/  ISETP.GT.AND P2, PT, R66, 0x30, PT ;  /* 0x000000304200780c */ /* 0x000fc60003f44270 */
[----:B------:R0:W-:Y:S01]  /*3f00*/  MUFU.TANH R76, R29 ;  /* 0x0000001d004c7308 */ /* 0x0001e20000002400 */
[----:B-1----:R-:W-:Y:S02]  /*3f10*/  FSEL R117, R20, -INF , P2 ;  /* 0xff80000014757808 */ /* 0x002fe40001000000 */
[----:B------:R-:W-:-:S05]  /*3f20*/  ISETP.GT.AND P2, PT, R66, 0x38, PT ;  /* 0x000000384200780c */ /* 0x000fca0003f44270 */
[----:B------:R-:W1:Y:S01]  /*3f30*/  MUFU.TANH R72, R72 ;  /* 0x0000004800487308 */ /* 0x000e620000002400 */
[----:B0-----:R-:W-:-:S01]  /*3f40*/  FFMA.FTZ R29, R115, R88, -R24 ;  /* 0x00000058731d7223 */ /* 0x001fc20000010818 */
[----:B------:R-:W-:Y:S01]  /*3f50*/  FSEL R115, R15, -INF , P1 ;  /* 0xff8000000f737808 */ /* 0x000fe20000800000 */
[----:B------:R-:W-:-:S01]  /*3f60*/  FFMA.FTZ R15, R95, R88, -R24 ;  /* 0x000000585f0f7223 */ /* 0x000fc20000010818 */
[C---:B------:R-:W-:Y:S02]  /*3f70*/  ISETP.GT.AND P1, PT, R66.reuse, 0x31, PT ;  /* 0x000000314200780c */ /* 0x040fe40003f24270 */
[----:B--2---:R-:W-:Y:S02]  /*3f80*/  FSEL R73, R73, -INF , P2 ;  /* 0xff80000049497808 */ /* 0x004fe40001000000 */
[----:B------:R0:W-:Y:S01]  /*3f90*/  MUFU.EX2 R6, R10 ;  /* 0x0000000a00067308 */ /* 0x0001e20000000800 */
[----:B------:R-:W-:Y:S01]  /*3fa0*/  FSEL R119, R21, -INF , P1 ;  /* 0xff80000015777808 */ /* 0x000fe20000800000 */
[----:B------:R-:W-:Y:S01]  /*3fb0*/  FFMA.FTZ R21, R91, R88, -R24 ;  /* 0x000000585b157223 */ /* 0x000fe20000010818 */
[----:B------:R-:W-:-:S02]  /*3fc0*/  ISETP.GT.AND P1, PT, R66, 0x39, PT ;  /* 0x000000394200780c */ /* 0x000fc40003f24270 */
[----:B------:R-:W-:-:S03]  /*3fd0*/  ISETP.GT.AND P2, PT, R66, 0x40, PT ;  /* 0x000000404200780c */ /* 0x000fc60003f44270 */
[----:B------:R-:W2:Y:S01]  /*3fe0*/  MUFU.TANH R74, R74 ;  /* 0x0000004a004a7308 */ /* 0x000ea20000002400 */
[----:B0-----:R-:W-:Y:S02]  /*3ff0*/  FMNMX.FTZ R10, R113, R8, !PT ;  /* 0x00000008710a7209 */ /* 0x001fe40007810000 */
[----:B-1----:R-:W-:Y:S02]  /*4000*/  FSEL R121, R72, -INF , P1 ;  /* 0xff80000048797808 */ /* 0x002fe40000800000 */
[----:B------:R-:W-:Y:S02]  /*4010*/  FMNMX.FTZ R10, R115, R10, !PT ;  /* 0x0000000a730a7209 */ /* 0x000fe40007810000 */
[----:B------:R-:W-:Y:S01]  /*4020*/  ISETP.GT.AND P1, PT, R66, 0x41, PT ;  /* 0x000000414200780c */ /* 0x000fe20003f24270 */
[----:B------:R-:W-:Y:S01]  /*4030*/  MUFU.TANH R56, R56 ;  /* 0x0000003800387308 */ /* 0x000fe20000002400 */
[----:B------:R-:W-:-:S04]  /*4040*/  FMNMX.FTZ R10, R117, R10, !PT ;  /* 0x0000000a750a7209 */ /* 0x000fc80007810000 */
[----:B------:R-:W-:-:S03]  /*4050*/  FMNMX.FTZ R10, R119, R10, !PT ;  /* 0x0000000a770a7209 */ /* 0x000fc60007810000 */
[----:B------:R-:W0:Y:S01]  /*4060*/  MUFU.TANH R57, R57 ;  /* 0x0000003900397308 */ /* 0x000e220000002400 */
[----:B--2---:R-:W-:Y:S02]  /*4070*/  FSEL R125, R74, -INF , P2 ;  /* 0xff8000004a7d7808 */ /* 0x004fe40001000000 */
[----:B------:R-:W-:-:S05]  /*4080*/  ISETP.GT.AND P2, PT, R66, 0x48, PT ;  /* 0x000000484200780c */ /* 0x000fca0003f44270 */
[----:B------:R-:W1:Y:S08]  /*4090*/  MUFU.TANH R58, R58 ;  /* 0x0000003a003a7308 */ /* 0x000e700000002400 */
[----:B------:R2:W-:Y:S01]  /*40a0*/  MUFU.EX2 R8, R12 ;  /* 0x0000000c00087308 */ /* 0x0005e20000000800 */
[----:B0-----:R-:W-:Y:S01]  /*40b0*/  FSEL R129, R57, -INF , P2 ;  /* 0xff80000039817808 */ /* 0x001fe20001000000 */
[----:B------:R-:W-:Y:S01]  /*40c0*/  FFMA.FTZ R57, R83, R88, -R24 ;  /* 0x0000005853397223 */ /* 0x000fe20000010818 */
[----:B------:R-:W-:-:S05]  /*40d0*/  ISETP.GT.AND P2, PT, R66, 0x50, PT ;  /* 0x000000504200780c */ /* 0x000fca0003f44270 */
[----:B------:R-:W0:Y:S01]  /*40e0*/  MUFU.TANH R59, R59 ;  /* 0x0000003b003b7308 */ /* 0x000e220000002400 */
[----:B--2---:R-:W-:-:S04]  /*40f0*/  FMNMX.FTZ R12, R73, R10, !PT ;  /* 0x0000000a490c7209 */ /* 0x004fc80007810000 */
[----:B------:R-:W-:-:S03]  /*4100*/  FMNMX.FTZ R12, R121, R12, !PT ;  /* 0x0000000c790c7209 */ /* 0x000fc60007810000 */
[----:B------:R2:W-:Y:S01]  /*4110*/  MUFU.TANH R68, R25 ;  /* 0x0000001900447308 */ /* 0x0005e20000002400 */
[----:B------:R-:W-:-:S07]  /*4120*/  FMNMX.FTZ R12, R125, R12, !PT ;  /* 0x0000000c7d0c7209 */ /* 0x000fce0007810000 */
[----:B------:R-:W3:Y:S01]  /*4130*/  MUFU.TANH R60, R60 ;  /* 0x0000003c003c7308 */ /* 0x000ee20000002400 */
[----:B--2---:R-:W-:-:S01]  /*4140*/  FFMA.FTZ R25, R127, R88, -R24 ;  /* 0x000000587f197223 */ /* 0x004fc20000010818 */
[----:B------:R-:W-:Y:S02]  /*4150*/  FSEL R127, R56, -INF , P1 ;  /* 0xff800000387f7808 */ /* 0x000fe40000800000 */
[----:B------:R-:W-:Y:S02]  /*4160*/  ISETP.GT.AND P1, PT, R66, 0x49, PT ;  /* 0x000000494200780c */ /* 0x000fe40003f24270 */
[----:B------:R-:W-:Y:S02]  /*4170*/  FMNMX.FTZ R12, R127, R12, !PT ;  /* 0x0000000c7f0c7209 */ /* 0x000fe40007810000 */
[----:B------:R-:W2:Y:S01]  /*4180*/  MUFU.TANH R62, R62 ;  /* 0x0000003e003e7308 */ /* 0x000ea20000002400 */
[----:B-1----:R-:W-:Y:S02]  /*4190*/  FSEL R133, R58, -INF , P1 ;  /* 0xff8000003a857808 */ /* 0x002fe40000800000 */
[----:B------:R-:W-:-:S02]  /*41a0*/  FMNMX.FTZ R14, R129, R12, !PT ;  /* 0x0000000c810e7209 */ /* 0x000fc40007810000 */
[C---:B------:R-:W-:Y:S02]  /*41b0*/  ISETP.GT.AND P1, PT, R66.reuse, 0x51, PT ;  /* 0x000000514200780c */ /* 0x040fe40003f24270 */
[----:B0-----:R-:W-:Y:S01]  /*41c0*/  FSEL R135, R59, -INF , P2 ;  /* 0xff8000003b877808 */ /* 0x001fe20001000000 */
[----:B------:R-:W0:Y:S01]  /*41d0*/  MUFU.TANH R61, R61 ;  /* 0x0000003d003d7308 */ /* 0x000e220000002400 */
[----:B------:R-:W-:Y:S02]  /*41e0*/  FMNMX.FTZ R14, R133, R14, !PT ;  /* 0x0000000e850e7209 */ /* 0x000fe40007810000 */
[----:B------:R-:W-:Y:S02]  /*41f0*/  ISETP.GT.AND P2, PT, R66, 0x58, PT ;  /* 0x000000584200780c */ /* 0x000fe40003f44270 */
[----:B---3--:R-:W-:Y:S02]  /*4200*/  FSEL R137, R60, -INF , P1 ;  /* 0xff8000003c897808 */ /* 0x008fe40000800000 */
[----:B------:R-:W-:Y:S01]  /*4210*/  FMNMX.FTZ R14, R135, R14, !PT ;  /* 0x0000000e870e7209 */ /* 0x000fe20007810000 */
[----:B------:R-:W1:Y:S01]  /*4220*/  MUFU.TANH R63, R63 ;  /* 0x0000003f003f7308 */ /* 0x000e620000002400 */
[----:B------:R-:W-:-:S02]  /*4230*/  ISETP.GT.AND P1, PT, R66, 0x59, PT ;  /* 0x000000594200780c */ /* 0x000fc40003f24270 */
[----:B--2---:R-:W-:Y:S02]  /*4240*/  FSEL R141, R62, -INF , P2 ;  /* 0xff8000003e8d7808 */ /* 0x004fe40001000000 */
[----:B------:R-:W-:Y:S02]  /*4250*/  FMNMX.FTZ R14, R137, R14, !PT ;  /* 0x0000000e890e7209 */ /* 0x000fe40007810000 */
[C---:B------:R-:W-:Y:S01]  /*4260*/  ISETP.GT.AND P2, PT, R66.reuse, 0x60, PT ;  /* 0x000000604200780c */ /* 0x040fe20003f44270 */
[----:B------:R-:W2:Y:S01]  /*4270*/  MUFU.TANH R40, R40 ;  /* 0x0000002800287308 */ /* 0x000ea20000002400 */
[----:B0-----:R-:W-:Y:S02]  /*4280*/  FSEL R143, R61, -INF , P1 ;  /* 0xff8000003d8f7808 */ /* 0x001fe40000800000 */
[----:B------:R-:W-:Y:S02]  /*4290*/  FMNMX.FTZ R20, R141, R14, !PT ;  /* 0x0000000e8d147209 */ /* 0x000fe40007810000 */
[----:B------:R-:W-:-:S02]  /*42a0*/  ISETP.GT.AND P1, PT, R66, 0x61, PT ;  /* 0x000000614200780c */ /* 0x000fc40003f24270 */
[----:B------:R-:W-:Y:S01]  /*42b0*/  FMNMX.FTZ R20, R143, R20, !PT ;  /* 0x000000148f147209 */ /* 0x000fe20007810000 */
[----:B------:R-:W0:Y:S01]  /*42c0*/  MUFU.TANH R44, R44 ;  /* 0x0000002c002c7308 */ /* 0x000e220000002400 */
[----:B-1----:R-:W-:Y:S02]  /*42d0*/  FSEL R145, R63, -INF , P2 ;  /* 0xff8000003f917808 */ /* 0x002fe40001000000 */
[----:B------:R-:W-:Y:S02]  /*42e0*/  ISETP.GT.AND P2, PT, R66, 0x68, PT ;  /* 0x000000684200780c */ /* 0x000fe40003f44270 */
[----:B------:R-:W-:-:S03]  /*42f0*/  FMNMX.FTZ R20, R145, R20, !PT ;  /* 0x0000001491147209 */ /* 0x000fc60007810000 */
[----:B------:R-:W1:Y:S01]  /*4300*/  MUFU.TANH R48, R48 ;  /* 0x0000003000307308 */ /* 0x000e620000002400 */
[----:B--2---:R-:W-:Y:S01]  /*4310*/  FSEL R139, R40, -INF , P1 ;  /* 0xff800000288b7808 */ /* 0x004fe20000800000 */
[--C-:B------:R-:W-:Y:S01]  /*4320*/  FFMA.FTZ R40, R67, R88, -R24.reuse ;  /* 0x0000005843287223 */ /* 0x100fe20000010818 */
[----:B------:R-:W-:Y:S02]  /*4330*/  ISETP.GT.AND P1, PT, R66, 0x69, PT ;  /* 0x000000694200780c */ /* 0x000fe40003f24270 */
[----:B------:R-:W-:Y:S02]  /*4340*/  FMNMX.FTZ R20, R139, R20, !PT ;  /* 0x000000148b147209 */ /* 0x000fe40007810000 */
[----:B------:R-:W-:Y:S01]  /*4350*/  FSEL R59, R34, -INF , P1 ;  /* 0xff800000223b7808 */ /* 0x000fe20000800000 */
[----:B------:R-:W2:Y:S01]  /*4360*/  MUFU.TANH R52, R52 ;  /* 0x0000003400347308 */ /* 0x000ea20000002400 */
[----:B0-----:R-:W-:Y:S01]  /*4370*/  FSEL R131, R44, -INF , P2 ;  /* 0xff8000002c837808 */ /* 0x001fe20001000000 */
[----:B------:R-:W-:Y:S01]  /*4380*/  FFMA.FTZ R44, R51, R88, -R24 ;  /* 0x00000058332c7223 */ /* 0x000fe20000010818 */
[----:B------:R-:W-:-:S02]  /*4390*/  ISETP.GT.AND P2, PT, R66, 0x70, PT ;  /* 0x000000704200780c */ /* 0x000fc40003f44270 */
[----:B------:R-:W-:Y:S02]  /*43a0*/  FMNMX.FTZ R34, R131, R20, !PT ;  /* 0x0000001483227209 */ /* 0x000fe40007810000 */
[----:B------:R-:W-:Y:S01]  /*43b0*/  ISETP.GT.AND P1, PT, R66, 0x71, PT ;  /* 0x000000714200780c */ /* 0x000fe20003f24270 */
[----:B------:R0:W3:Y:S01]  /*43c0*/  MUFU.TANH R70, R28 ;  /* 0x0000001c00467308 */ /* 0x0000e20000002400 */
[----:B-1----:R-:W-:Y:S01]  /*43d0*/  FSEL R61, R48, -INF , P2 ;  /* 0xff800000303d7808 */ /* 0x002fe20001000000 */
[----:B------:R-:W-:Y:S01]  /*43e0*/  FFMA.FTZ R48, R85, R88, -R24 ;  /* 0x0000005855307223 */ /* 0x000fe20000010818 */
[----:B------:R-:W-:Y:S02]  /*43f0*/  FMNMX.FTZ R34, R59, R34, !PT ;  /* 0x000000223b227209 */ /* 0x000fe40007810000 */
[----:B------:R-:W-:Y:S02]  /*4400*/  CS2R R84, SRZ ;  /* 0x0000000000547805 */ /* 0x000fe4000001ff00 */
[----:B------:R-:W-:-:S02]  /*4410*/  ISETP.GT.AND P2, PT, R66, 0x78, PT ;  /* 0x000000784200780c */ /* 0x000fc40003f44270 */
[----:B------:R-:W-:Y:S01]  /*4420*/  FSEL R91, R46, -INF , P1 ;  /* 0xff8000002e5b7808 */ /* 0x000fe20000800000 */
[----:B------:R1:W-:Y:S01]  /*4430*/  MUFU.TANH R80, R36 ;  /* 0x0000002400507308 */ /* 0x0003e20000002400 */
[----:B------:R-:W-:Y:S01]  /*4440*/  FMNMX.FTZ R34, R61, R34, !PT ;  /* 0x000000223d227209 */ /* 0x000fe20007810000 */
[-CC-:B0-----:R-:W-:Y:S01]  /*4450*/  FFMA.FTZ R28, R123, R88.reuse, -R24.reuse ;  /* 0x000000587b1c7223 */ /* 0x181fe20000010818 */
[----:B------:R-:W-:Y:S01]  /*4460*/  ISETP.GT.AND P1, PT, R66, 0x79, PT ;  /* 0x000000794200780c */ /* 0x000fe20003f24270 */
[----:B------:R-:W-:Y:S01]  /*4470*/  FFMA.FTZ R46, R75, R88, -R24 ;  /* 0x000000584b2e7223 */ /* 0x000fe20000010818 */
[----:B--2---:R-:W-:Y:S02]  /*4480*/  FSEL R63, R52, -INF , P2 ;  /* 0xff800000343f7808 */ /* 0x004fe40001000000 */
[----:B------:R-:W-:Y:S01]  /*4490*/  FMNMX.FTZ R34, R91, R34, !PT ;  /* 0x000000225b227209 */ /* 0x000fe20007810000 */
[----:B------:R0:W-:Y:S01]  /*44a0*/  MUFU.EX2 R14, R93 ;  /* 0x0000005d000e7308 */ /* 0x0001e20000000800 */
[----:B------:R-:W-:-:S02]  /*44b0*/  ISETP.GT.AND P2, PT, R66, 0x80, PT ;  /* 0x000000804200780c */ /* 0x000fc40003f44270 */
[----:B------:R-:W-:Y:S02]  /*44c0*/  FSEL R83, R50, -INF , P1 ;  /* 0xff80000032537808 */ /* 0x000fe40000800000 */
[----:B-1----:R-:W-:Y:S02]  /*44d0*/  FMNMX.FTZ R36, R63, R34, !PT ;  /* 0x000000223f247209 */ /* 0x002fe40007810000 */
[----:B------:R-:W-:Y:S01]  /*44e0*/  ISETP.GT.AND P1, PT, R66, 0x81, PT ;  /* 0x000000814200780c */ /* 0x000fe20003f24270 */
[----:B------:R-:W1:Y:S01]  /*44f0*/  MUFU.TANH R38, R38 ;  /* 0x0000002600267308 */ /* 0x000e620000002400 */
[----:B0-----:R-:W-:Y:S02]  /*4500*/  FSEL R93, R54, -INF , P2 ;  /* 0xff800000365d7808 */ /* 0x001fe40001000000 */
[----:B------:R-:W-:Y:S02]  /*4510*/  FMNMX.FTZ R36, R83, R36, !PT ;  /* 0x0000002453247209 */ /* 0x000fe40007810000 */
[----:B------:R-:W-:-:S02]  /*4520*/  ISETP.GT.AND P2, PT, R66, 0x88, PT ;  /* 0x000000884200780c */ /* 0x000fc40003f44270 */
[----:B------:R-:W-:Y:S01]  /*4530*/  FSEL R67, R68, -INF , P1 ;  /* 0xff80000044437808 */ /* 0x000fe20000800000 */
[----:B------:R-:W0:Y:S01]  /*4540*/  MUFU.TANH R42, R42 ;  /* 0x0000002a002a7308 */ /* 0x000e220000002400 */
[----:B------:R-:W-:Y:S02]  /*4550*/  FMNMX.FTZ R36, R93, R36, !PT ;  /* 0x000000245d247209 */ /* 0x000fe40007810000 */
[----:B------:R-:W-:Y:S02]  /*4560*/  ISETP.GT.AND P1, PT, R66, 0x89, PT ;  /* 0x000000894200780c */ /* 0x000fe40003f24270 */
[----:B---3--:R-:W-:Y:S02]  /*4570*/  FSEL R95, R70, -INF , P2 ;  /* 0xff800000465f7808 */ /* 0x008fe40001000000 */
[----:B------:R-:W-:Y:S01]  /*4580*/  FMNMX.FTZ R36, R67, R36, !PT ;  /* 0x0000002443247209 */ /* 0x000fe20007810000 */
[----:B------:R2:W-:Y:S01]  /*4590*/  MUFU.EX2 R12, R97 ;  /* 0x00000061000c7308 */ /* 0x0005e20000000800 */
[----:B------:R-:W-:-:S04]  /*45a0*/  ISETP.GT.AND P2, PT, R66, 0x90, PT ;  /* 0x000000904200780c */ /* 0x000fc80003f44270 */
[----:B------:R-:W-:Y:S02]  /*45b0*/  FSEL R51, R78, -INF , P2 ;  /* 0xff8000004e337808 */ /* 0x000fe40001000000 */
[----:B------:R-:W-:Y:S01]  /*45c0*/  ISETP.GT.AND P2, PT, R66, 0x98, PT ;  /* 0x000000984200780c */ /* 0x000fe20003f44270 */
[----:B------:R3:W-:Y:S01]  /*45d0*/  MUFU.EX2 R34, R40 ;  /* 0x0000002800227308 */ /* 0x0007e20000000800 */
[----:B--2---:R-:W-:Y:S02]  /*45e0*/  FSEL R97, R76, -INF , P1 ;  /* 0xff8000004c617808 */ /* 0x004fe40000800000 */
[----:B------:R-:W-:-:S04]  /*45f0*/  ISETP.GT.AND P1, PT, R66, 0x91, PT ;  /* 0x000000914200780c */ /* 0x000fc80003f24270 */
[----:B-1----:R-:W-:Y:S01]  /*4600*/  FSEL R99, R38, -INF , P1 ;  /* 0xff80000026637808 */ /* 0x002fe20000800000 */
[----:B------:R1:W-:Y:S01]  /*4610*/  MUFU.EX2 R10, R101 ;  /* 0x00000065000a7308 */ /* 0x0003e20000000800 */
[----:B---3--:R-:W-:Y:S01]  /*4620*/  FMNMX.FTZ R40, R95, R36, !PT ;  /* 0x000000245f287209 */ /* 0x008fe20007810000 */
[-CC-:B------:R-:W-:Y:S01]  /*4630*/  FFMA.FTZ R38, R41, R88.reuse, -R24.reuse ;  /* 0x0000005829267223 */ /* 0x180fe20000010818 */
[----:B------:R-:W-:Y:S01]  /*4640*/  ISETP.GT.AND P1, PT, R66, 0x99, PT ;  /* 0x000000994200780c */ /* 0x000fe20003f24270 */
[--C-:B------:R-:W-:Y:S01]  /*4650*/  FFMA.FTZ R41, R47, R88, -R24.reuse ;  /* 0x000000582f297223 */ /* 0x100fe20000010818 */
[----:B------:R-:W-:Y:S01]  /*4660*/  FMNMX.FTZ R40, R97, R40, !PT ;  /* 0x0000002861287209 */ /* 0x000fe20007810000 */
[--C-:B------:R-:W-:Y:S01]  /*4670*/  FFMA.FTZ R47, R71, R88, -R24.reuse ;  /* 0x00000058472f7223 */ /* 0x100fe20000010818 */
[----:B0-----:R-:W-:Y:S01]  /*4680*/  FSEL R123, R42, -INF , P1 ;  /* 0xff8000002a7b7808 */ /* 0x001fe20000800000 */
[----:B------:R0:W-:Y:S01]  /*4690*/  MUFU.EX2 R36, R44 ;  /* 0x0000002c00247308 */ /* 0x0001e20000000800 */
[----:B------:R-:W-:Y:S01]  /*46a0*/  FMNMX.FTZ R40, R51, R40, !PT ;  /* 0x0000002833287209 */ /* 0x000fe20007810000 */
[-CC-:B------:R-:W-:Y:S01]  /*46b0*/  FFMA.FTZ R42, R65, R88.reuse, -R24.reuse ;  /* 0x00000058412a7223 */ /* 0x180fe20000010818 */
[----:B-1----:R-:W-:Y:S01]  /*46c0*/  FSEL R101, R80, -INF , P2 ;  /* 0xff80000050657808 */ /* 0x002fe20001000000 */
[----:B------:R-:W-:Y:S01]  /*46d0*/  FFMA.FTZ R65, R81, R88, -R24 ;  /* 0x0000005851417223 */ /* 0x000fe20000010818 */
[----:B------:R-:W-:-:S03]  /*46e0*/  FMNMX.FTZ R40, R99, R40, !PT ;  /* 0x0000002863287209 */ /* 0x000fc60007810000 */
[----:B------:R1:W-:Y:S01]  /*46f0*/  MUFU.EX2 R20, R89 ;  /* 0x0000005900147308 */ /* 0x0003e20000000800 */
[----:B------:R-:W-:-:S04]  /*4700*/  FMNMX.FTZ R40, R101, R40, !PT ;  /* 0x0000002865287209 */ /* 0x000fc80007810000 */
[----:B0-----:R-:W-:Y:S01]  /*4710*/  FMNMX.FTZ R44, R123, R40, !PT ;  /* 0x000000287b2c7209 */ /* 0x001fe20007810000 */
[----:B------:R-:W-:-:S01]  /*4720*/  FFMA.FTZ R40, R69, R88, -R24 ;  /* 0x0000005845287223 */ /* 0x000fc20000010818 */
[-CC-:B------:R-:W-:Y:S01]  /*4730*/  FFMA.FTZ R69, R87, R88.reuse, -R24.reuse ;  /* 0x0000005857457223 */ /* 0x180fe20000010818 */
[----:B------:R-:W-:Y:S01]  /*4740*/  MUFU.EX2 R25, R25 ;  /* 0x0000001900197308 */ /* 0x000fe20000000800 */
[----:B------:R-:W-:Y:S01]  /*4750*/  CS2R R86, SRZ ;  /* 0x0000000000567805 */ /* 0x000fe2000001ff00 */
[----:B-1----:R-:W0:Y:S06]  /*4760*/  SHFL.BFLY PT, R89, R44, 0x2, 0x1f ;  /* 0x0c401f002c597f89 */ /* 0x002e2c00000e0000 */
[----:B------:R-:W1:Y:S08]  /*4770*/  MUFU.EX2 R26, R26 ;  /* 0x0000001a001a7308 */ /* 0x000e700000000800 */
[----:B------:R-:W2:Y:S08]  /*4780*/  MUFU.EX2 R28, R28 ;  /* 0x0000001c001c7308 */ /* 0x000eb00000000800 */
[----:B------:R-:W-:Y:S01]  /*4790*/  MUFU.EX2 R29, R29 ;  /* 0x0000001d001d7308 */ /* 0x000fe20000000800 */
[----:B0-----:R-:W-:Y:S01]  /*47a0*/  FMNMX.FTZ R50, R44, R89, !PT ;  /* 0x000000592c327209 */ /* 0x001fe20007810000 */
[----:B------:R-:W-:Y:S01]  /*47b0*/  FFMA.FTZ R44, R77, R88, -R24 ;  /* 0x000000584d2c7223 */ /* 0x000fe20000010818 */
[----:B-1----:R-:W-:-:S03]  /*47c0*/  FADD.FTZ R77, R25, R26 ;  /* 0x0000001a194d7221 */ /* 0x002fc60000010000 */
[----:B------:R-:W0:Y:S02]  /*47d0*/  SHFL.BFLY PT, R89, R50, 0x1, 0x1f ;  /* 0x0c201f0032597f89 */ /* 0x000e2400000e0000 */
[----:B------:R-:W-:Y:S01]  /*47e0*/  MUFU.EX2 R30, R30 ;  /* 0x0000001e001e7308 */ /* 0x000fe20000000800 */
[----:B--2---:R-:W-:-:S07]  /*47f0*/  FADD.FTZ R78, R28, R77 ;  /* 0x0000004d1c4e7221 */ /* 0x004fce0000010000 */
[----:B------:R-:W-:Y:S08]  /*4800*/  MUFU.EX2 R3, R3 ;  /* 0x0000000300037308 */ /* 0x000ff00000000800 */
[----:B------:R-:W-:Y:S01]  /*4810*/  MUFU.EX2 R5, R5 ;  /* 0x0000000500057308 */ /* 0x000fe20000000800 */
[----:B0-----:R-:W-:-:S07]  /*4820*/  FMNMX.FTZ R89, R50, R89, !PT ;  /* 0x0000005932597209 */ /* 0x001fce0007810000 */
[----:B------:R-:W-:Y:S01]  /*4830*/  MUFU.EX2 R9, R9 ;  /* 0x0000000900097308 */ /* 0x000fe20000000800 */
[----:B------:R-:W-:-:S01]  /*4840*/  FFMA.FTZ R50, R79, R88, -R24 ;  /* 0x000000584f327223 */ /* 0x000fc20000010818 */
[C---:B------:R-:W-:Y:S01]  /*4850*/  FSETP.NEU.FTZ.AND P1, PT, R89.reuse, -INF , PT ;  /* 0xff8000005900780b */ /* 0x040fe20003f3d000 */
[----:B------:R-:W-:-:S05]  /*4860*/  FFMA.FTZ R52, R89, R88, -8 ;  /* 0xc100000059347423 */ /* 0x000fca0000010058 */
[----:B------:R-:W-:Y:S01]  /*4870*/  MUFU.EX2 R11, R11 ;  /* 0x0000000b000b7308 */ /* 0x000fe20000000800 */
[----:B------:R-:W-:Y:S02]  /*4880*/  FSEL R54, R52, RZ, P1 ;  /* 0x000000ff34367208 */ /* 0x000fe40000800000 */
        /* <DEDUP_REMOVED lines=31> */
[----:B------:R-:W3:Y:S01]  /*4a80*/  MUFU.EX2 R71, R58 ;  /* 0x0000003a00477308 */ /* 0x000ee20000000800 */
        /* <DEDUP_REMOVED lines=10> */
[----:B------:R-:W-:-:S01]  /*4b30*/  FFMA.FTZ R67, R67, R88, -R54 ;  /* 0x0000005843437223 */ /* 0x000fc20000010836 */
[-CC-:B------:R-:W-:Y:S01]  /*4b40*/  FFMA.FTZ R95, R95, R88.reuse, -R54.reuse ;  /* 0x000000585f5f7223 */ /* 0x180fe20000010836 */
[----:B------:R-:W-:-:S01]  /*4b50*/  FFMA.FTZ R97, R97, R88, -R54 ;  /* 0x0000005861617223 */ /* 0x000fc20000010836 */
[----:B------:R-:W-:Y:S01]  /*4b60*/  FADD.FTZ R80, R30, R75 ;  /* 0x0000004b1e507221 */ /* 0x000fe20000010000 */
[----:B------:R-:W-:-:S01]  /*4b70*/  FFMA.FTZ R51, R51, R88, -R54 ;  /* 0x0000005833337223 */ /* 0x000fc20000010836 */
[----:B------:R-:W1:Y:S01]  /*4b80*/  MUFU.EX2 R52, R52 ;  /* 0x0000003400347308 */ /* 0x000e620000000800 */
[----:B---3--:R-:W-:-:S01]  /*4b90*/  FADD.FTZ R78, R71, R76 ;  /* 0x0000004c474e7221 */ /* 0x008fc20000010000 */
        /* <DEDUP_REMOVED lines=24> */
[----:B------:R-:W-:Y:S01]  /*4d20*/  MUFU.EX2 R113, R113 ;  /* 0x0000007100717308 */ /* 0x000fe20000000800 */
[----:B-1----:R-:W-:-:S07]  /*4d30*/  FADD.FTZ R75, R109, R24 ;  /* 0x000000186d4b7221 */ /* 0x002fce0000010000 */
[----:B------:R-:W-:Y:S01]  /*4d40*/  MUFU.EX2 R62, R115 ;  /* 0x00000073003e7308 */ /* 0x000fe20000000800 */
[----:B--2---:R-:W-:-:S01]  /*4d50*/  FADD.FTZ R24, R58, R75 ;  /* 0x0000004b3a187221 */ /* 0x004fc20000010000 */
[----:B------:R-:W-:-:S04]  /*4d60*/  FADD.FTZ R75, R11, R78 ;  /* 0x0000004e0b4b7221 */ /* 0x000fc80000010000 */
[----:B------:R-:W-:Y:S02]  /*4d70*/  FADD.FTZ R80, R10, R75 ;  /* 0x0000004b0a507221 */ /* 0x000fe40000010000 */
[----:B------:R-:W-:Y:S08]  /*4d80*/  MUFU.EX2 R37, R37 ;  /* 0x0000002500257308 */ /* 0x000ff00000000800 */
[----:B------:R-:W0:Y:S08]  /*4d90*/  MUFU.EX2 R13, R13 ;  /* 0x0000000d000d7308 */ /* 0x000e300000000800 */
[----:B------:R-:W1:Y:S08]  /*4da0*/  MUFU.EX2 R64, R119 ;  /* 0x0000007700407308 */ /* 0x000e700000000800 */
[----:B------:R-:W2:Y:S01]  /*4db0*/  MUFU.EX2 R73, R73 ;  /* 0x0000004900497308 */ /* 0x000ea20000000800 */
[----:B0-----:R-:W-:-:S04]  /*4dc0*/  FADD.FTZ R75, R13, R80 ;  /* 0x000000500d4b7221 */ /* 0x001fc80000010000 */
[----:B------:R-:W-:Y:S01]  /*4dd0*/  FADD.FTZ R80, R12, R75 ;  /* 0x0000004b0c507221 */ /* 0x000fe20000010000 */
[----:B------:R-:W-:Y:S02]  /*4de0*/  F2FP.SATFINITE.E4M3.F32.PACK_AB_MERGE_C R75, R29, R28, RZ ;  /* 0x0000001c1d4b723e */ /* 0x000fe400048070ff */
[----:B------:R0:W-:Y:S02]  /*4df0*/  MUFU.EX2 R2, R59 ;  /* 0x0000003b00027308 */ /* 0x0001e40000000800 */
[----:B------:R-:W-:-:S06]  /*4e00*/  F2FP.SATFINITE.E4M3.F32.PACK_AB_MERGE_C R185, R26, R25, R75 ;  /* 0x000000191ab9723e */ /* 0x000fcc000480704b */
[----:B------:R-:W3:Y:S01]  /*4e10*/  MUFU.EX2 R15, R15 ;  /* 0x0000000f000f7308 */ /* 0x000ee20000000800 */
[----:B0-----:R-:W-:-:S04]  /*4e20*/  FADD.FTZ R59, R113, R24 ;  /* 0x00000018713b7221 */ /* 0x001fc80000010000 */
[C---:B------:R-:W-:Y:S01]  /*4e30*/  FADD.FTZ R78, R62.reuse, R59 ;  /* 0x0000003b3e4e7221 */ /* 0x040fe20000010000 */
[----:B------:R-:W-:Y:S02]  /*4e40*/  F2FP.SATFINITE.E4M3.F32.PACK_AB_MERGE_C R62, R62, R113, RZ ;  /* 0x000000713e3e723e */ /* 0x000fe400048070ff */
[----:B------:R-:W0:Y:S01]  /*4e50*/  MUFU.EX2 R66, R121 ;  /* 0x0000007900427308 */ /* 0x000e220000000800 */
[----:B------:R-:W-:-:S01]  /*4e60*/  FADD.FTZ R59, R37, R78 ;  /* 0x0000004e253b7221 */ /* 0x000fc20000010000 */
[----:B------:R-:W-:-:S03]  /*4e70*/  F2FP.SATFINITE.E4M3.F32.PACK_AB_MERGE_C R180, R58, R109, R62 ;  /* 0x0000006d3ab4723e */ /* 0x000fc6000480703e */
[----:B-1----:R-:W-:-:S03]  /*4e80*/  FADD.FTZ R78, R64, R59 ;  /* 0x0000003b404e7221 */ /* 0x002fc60000010000 */
[----:B------:R-:W1:Y:S01]  /*4e90*/  MUFU.EX2 R125, R125 ;  /* 0x0000007d007d7308 */ /* 0x000e620000000800 */
[----:B--2---:R-:W-:-:S01]  /*4ea0*/  FADD.FTZ R59, R73, R78 ;  /* 0x0000004e493b7221 */ /* 0x004fc20000010000 */
[C---:B---3--:R-:W-:Y:S01]  /*4eb0*/  FADD.FTZ R29, R15.reuse, R80 ;  /* 0x000000500f1d7221 */ /* 0x048fe20000010000 */
[----:B------:R-:W-:Y:S02]  /*4ec0*/  F2FP.SATFINITE.E4M3.F32.PACK_AB_MERGE_C R15, R15, R12, RZ ;  /* 0x0000000c0f0f723e */ /* 0x000fe400048070ff */
[----:B------:R-:W-:Y:S01]  /*4ed0*/  CS2R R80, SRZ ;  /* 0x0000000000507805 */ /* 0x000fe2000001ff00 */
[----:B------:R-:W-:-:S01]  /*4ee0*/  FADD.FTZ R78, R14, R29 ;  /* 0x0000001d0e4e7221 */ /* 0x000fc20000010000 */
[----:B------:R-:W-:Y:S01]  /*4ef0*/  F2FP.SATFINITE.E4M3.F32.PACK_AB_MERGE_C R183, R13, R10, R15 ;  /* 0x0000000a0db7723e */ /* 0x000fe2000480700f */
[----:B------:R-:W2:Y:S01]  /*4f00*/  MUFU.EX2 R21, R21 ;  /* 0x0000001500157308 */ /* 0x000ea20000000800 */
[----:B0-----:R-:W-:-:S01]  /*4f10*/  FADD.FTZ R28, R66, R59 ;  /* 0x0000003b421c7221 */ /* 0x001fc20000010000 */
[----:B------:R-:W-:-:S02]  /*4f20*/  F2FP.SATFINITE.E4M3.F32.PACK_AB_MERGE_C R66, R66, R73, RZ ;  /* 0x000000494242723e */ /* 0x000fc400048070ff */
[----:B------:R-:W-:Y:S02]  /*4f30*/  CS2R R58, SRZ ;  /* 0x00000000003a7805 */ /* 0x000fe4000001ff00 */
[----:B------:R-:W-:Y:S02]  /*4f40*/  F2FP.SATFINITE.E4M3.F32.PACK_AB_MERGE_C R182, R64, R37, R66 ;  /* 0x0000002540b6723e */ /* 0x000fe40004807042 */
[----:B------:R-:W0:Y:S01]  /*4f50*/  MUFU.EX2 R68, R127 ;  /* 0x0000007f00447308 */ /* 0x000e220000000800 */
[----:B-1----:R-:W-:-:S07]  /*4f60*/  FADD.FTZ R5, R125, R28 ;  /* 0x0000001c7d057221 */ /* 0x002fce0000010000 */
[----:B------:R-:W1:Y:S01]  /*4f70*/  MUFU.EX2 R129, R129 ;  /* 0x0000008100817308 */ /* 0x000e620000000800 */
[----:B--2---:R-:W-:-:S01]  /*4f80*/  FADD.FTZ R29, R21, R78 ;  /* 0x0000004e151d7221 */ /* 0x004fc20000010000 */
[----:B------:R-:W-:-:S03]  /*4f90*/  CS2R R78, SRZ ;  /* 0x00000000004e7805 */ /* 0x000fc6000001ff00 */
[----:B------:R-:W-:Y:S01]  /*4fa0*/  FADD.FTZ R56, R20, R29 ;  /* 0x0000001d14387221 */ /* 0x000fe20000010000 */
[----:B------:R-:W-:Y:S02]  /*4fb0*/  F2FP.SATFINITE.E4M3.F32.PACK_AB_MERGE_C R29, R11, R8, RZ ;  /* 0x000000080b1d723e */ /* 0x000fe400048070ff */
[----:B------:R-:W2:Y:S01]  /*4fc0*/  MUFU.EX2 R57, R57 ;  /* 0x0000003900397308 */ /* 0x000ea20000000800 */
[----:B0-----:R-:W-:-:S01]  /*4fd0*/  FADD.FTZ R28, R68, R5 ;  /* 0x00000005441c7221 */ /* 0x001fc20000010000 */
[----:B------:R-:W-:-:S06]  /*4fe0*/  F2FP.SATFINITE.E4M3.F32.PACK_AB_MERGE_C R181, R9, R6, R29 ;  /* 0x0000000609b5723e */ /* 0x000fcc000480701d */
[----:B------:R-:W0:Y:S01]  /*4ff0*/  MUFU.EX2 R70, R133 ;  /* 0x0000008500467308 */ /* 0x000e220000000800 */
[----:B-1----:R-:W-:-:S07]  /*5000*/  FADD.FTZ R5, R129, R28 ;  /* 0x0000001c81057221 */ /* 0x002fce0000010000 */
[----:B------:R-:W1:Y:S01]  /*5010*/  MUFU.EX2 R53, R53 ;  /* 0x0000003500357308 */ /* 0x000e620000000800 */
[----:B--2---:R-:W-:-:S01]  /*5020*/  FADD.FTZ R11, R57, R56 ;  /* 0x00000038390b7221 */ /* 0x004fc20000010000 */
[----:B------:R-:W-:-:S03]  /*5030*/  F2FP.SATFINITE.E4M3.F32.PACK_AB_MERGE_C R57, R57, R20, RZ ;  /* 0x000000143939723e */ /* 0x000fc600048070ff */
[----:B------:R-:W-:Y:S01]  /*5040*/  FADD.FTZ R28, R34, R11 ;  /* 0x0000000b221c7221 */ /* 0x000fe20000010000 */
[----:B------:R-:W-:Y:S02]  /*5050*/  F2FP.SATFINITE.E4M3.F32.PACK_AB_MERGE_C R177, R21, R14, R57 ;  /* 0x0000000e15b1723e */ /* 0x000fe40004807039 */
[----:B------:R-:W-:Y:S01]  /*5060*/  CS2R R56, SRZ ;  /* 0x0000000000387805 */ /* 0x000fe2000001ff00 */
        /* <DEDUP_REMOVED lines=8> */
[----:B--2---:R-:W-:-:S01]  /*50f0*/  FADD.FTZ R11, R55, R28 ;  /* 0x0000001c370b7221 */ /* 0x004fc20000010000 */
[----:B------:R-:W-:-:S03]  /*5100*/  CS2R R28, SRZ ;  /* 0x00000000001c7805 */ /* 0x000fc6000001ff00 */
[----:B------:R-:W-:-:S03]  /*5110*/  FADD.FTZ R20, R36, R11 ;  /* 0x0000000b24147221 */ /* 0x000fc60000010000 */
[----:B------:R-:W2:Y:S01]  /*5120*/  MUFU.EX2 R43, R43 ;  /* 0x0000002b002b7308 */ /* 0x000ea20000000800 */
[----:B0-----:R-:W-:-:S07]  /*5130*/  FADD.FTZ R12, R72, R5 ;  /* 0x00000005480c7221 */ /* 0x001fce0000010000 */
[----:B------:R-:W0:Y:S01]  /*5140*/  MUFU.EX2 R74, R143 ;  /* 0x0000008f004a7308 */ /* 0x000e220000000800 */
[----:B-1----:R-:W-:-:S07]  /*5150*/  FADD.FTZ R3, R141, R12 ;  /* 0x0000000c8d037221 */ /* 0x002fce0000010000 */
[----:B------:R-:W1:Y:S01]  /*5160*/  MUFU.EX2 R38, R38 ;  /* 0x0000002600267308 */ /* 0x000e620000000800 */
[C---:B--2---:R-:W-:Y:S01]  /*5170*/  F2FP.SATFINITE.E4M3.F32.PACK_AB_MERGE_C R36, R43.reuse, R36, RZ ;  /* 0x000000242b24723e */ /* 0x044fe200048070ff */
[----:B------:R-:W-:-:S03]  /*5180*/  FADD.FTZ R43, R43, R20 ;  /* 0x000000142b2b7221 */ /* 0x000fc60000010000 */
[----:B------:R-:W-:Y:S02]  /*5190*/  F2FP.SATFINITE.E4M3.F32.PACK_AB_MERGE_C R179, R55, R34, R36 ;  /* 0x0000002237b3723e */ /* 0x000fe40004807024 */
[----:B------:R-:W-:Y:S01]  /*51a0*/  CS2R R36, SRZ ;  /* 0x0000000000247805 */ /* 0x000fe2000001ff00 */
[----:B------:R-:W2:Y:S01]  /*51b0*/  MUFU.EX2 R145, R145 ;  /* 0x0000009100917308 */ /* 0x000ea20000000800 */
[C---:B0-----:R-:W-:Y:S01]  /*51c0*/  F2FP.SATFINITE.E4M3.F32.PACK_AB_MERGE_C R141, R74.reuse, R141, RZ ;  /* 0x0000008d4a8d723e */ /* 0x041fe200048070ff */
[----:B------:R-:W-:-:S03]  /*51d0*/  FADD.FTZ R74, R74, R3 ;  /* 0x000000034a4a7221 */ /* 0x000fc60000010000 */
[----:B------:R-:W-:Y:S02]  /*51e0*/  F2FP.SATFINITE.E4M3.F32.PACK_AB_MERGE_C R178, R72, R53, R141 ;  /* 0x0000003548b2723e */ /* 0x000fe4000480708d */
[----:B------:R-:W-:Y:S02]  /*51f0*/  CS2R R72, SRZ ;  /* 0x0000000000487805 */ /* 0x000fe4000001ff00 */
[----:B------:R-:W-:Y:S01]  /*5200*/  CS2R R52, SRZ ;  /* 0x0000000000347805 */ /* 0x000fe2000001ff00 */
[----:B------:R-:W0:Y:S01]  /*5210*/  MUFU.EX2 R41, R41 ;  /* 0x0000002900297308 */ /* 0x000e220000000800 */
[----:B-1----:R-:W-:-:S07]  /*5220*/  FADD.FTZ R20, R38, R43 ;  /* 0x0000002b26147221 */ /* 0x002fce0000010000 */
[----:B------:R-:W1:Y:S01]  /*5230*/  MUFU.EX2 R76, R139 ;  /* 0x0000008b004c7308 */ /* 0x000e620000000800 */
[----:B--2---:R-:W-:-:S01]  /*5240*/  FADD.FTZ R3, R145, R74 ;  /* 0x0000004a91037221 */ /* 0x004fc20000010000 */
[----:B------:R-:W-:-:S06]  /*5250*/  CS2R R74, SRZ ;  /* 0x00000000004a7805 */ /* 0x000fcc000001ff00 */
        /* <DEDUP_REMOVED lines=8> */
[----:B------:R-:W-:-:S03]  /*52e0*/  F2FP.SATFINITE.E4M3.F32.PACK_AB_MERGE_C R131, R2, R131, RZ ;  /* 0x000000830283723e */ /* 0x000fc600048070ff */
[----:B------:R-:W-:Y:S01]  /*52f0*/  FADD.FTZ R6, R2, R3 ;  /* 0x0000000302067221 */ /* 0x000fe20000010000 */
[----:B------:R-:W-:Y:S02]  /*5300*/  F2FP.SATFINITE.E4M3.F32.PACK_AB_MERGE_C R172, R76, R145, R131 ;  /* 0x000000914cac723e */ /* 0x000fe40004807083 */
[----:B------:R-:W-:Y:S01]  /*5310*/  CS2R R76, SRZ ;  /* 0x00000000004c7805 */ /* 0x000fe2000001ff00 */
[----:B------:R-:W0:Y:S01]  /*5320*/  MUFU.EX2 R61, R61 ;  /* 0x0000003d003d7308 */ /* 0x000e220000000800 */
[----:B-1----:R-:W-:-:S01]  /*5330*/  FADD.FTZ R5, R42, R5 ;  /* 0x000000052a057221 */ /* 0x002fc20000010000 */
[----:B------:R-:W-:Y:S02]  /*5340*/  F2FP.SATFINITE.E4M3.F32.PACK_AB_MERGE_C R31, R42, R31, RZ ;  /* 0x0000001f2a1f723e */ /* 0x000fe400048070ff */
[----:B------:R-:W-:Y:S02]  /*5350*/  CS2R R42, SRZ ;  /* 0x00000000002a7805 */ /* 0x000fe4000001ff00 */
[----:B------:R-:W-:-:S02]  /*5360*/  F2FP.SATFINITE.E4M3.F32.PACK_AB_MERGE_C R173, R41, R38, R31 ;  /* 0x0000002629ad723e */ /* 0x000fc4000480701f */
[----:B------:R-:W-:Y:S01]  /*5370*/  CS2R R30, SRZ ;  /* 0x00000000001e7805 */ /* 0x000fe2000001ff00 */
        /* <DEDUP_REMOVED lines=10> */
[----:B------:R0:W3:Y:S01]  /*5420*/  MUFU.EX2 R4, R83 ;  /* 0x0000005300047308 */ /* 0x0000e20000000800 */
[----:B-1----:R-:W-:-:S07]  /*5430*/  FADD.FTZ R3, R63, R6 ;  /* 0x000000063f037221 */ /* 0x002fce0000010000 */
[----:B------:R-:W1:Y:S01]  /*5440*/  MUFU.EX2 R44, R44 ;  /* 0x0000002c002c7308 */ /* 0x000e620000000800 */
[----:B--2---:R-:W-:-:S01]  /*5450*/  FADD.FTZ R5, R46, R5 ;  /* 0x000000052e057221 */ /* 0x004fc20000010000 */
[----:B------:R-:W-:Y:S02]  /*5460*/  F2FP.SATFINITE.E4M3.F32.PACK_AB_MERGE_C R35, R46, R35, RZ ;  /* 0x000000232e23723e */ /* 0x000fe400048070ff */
[----:B0-----:R-:W-:Y:S02]  /*5470*/  CS2R R82, SRZ ;  /* 0x0000000000527805 */ /* 0x001fe4000001ff00 */
[----:B------:R-:W-:Y:S02]  /*5480*/  F2FP.SATFINITE.E4M3.F32.PACK_AB_MERGE_C R175, R47, R40, R35 ;  /* 0x000000282faf723e */ /* 0x000fe40004807023 */
[----:B------:R-:W-:Y:S01]  /*5490*/  CS2R R46, SRZ ;  /* 0x00000000002e7805 */ /* 0x000fe2000001ff00 */
[----:B------:R-:W0:Y:S01]  /*54a0*/  MUFU.EX2 R93, R93 ;  /* 0x0000005d005d7308 */ /* 0x000e220000000800 */
[C---:B---3--:R-:W-:Y:S01]  /*54b0*/  F2FP.SATFINITE.E4M3.F32.PACK_AB_MERGE_C R63, R4.reuse, R63, RZ ;  /* 0x0000003f043f723e */ /* 0x048fe200048070ff */
[----:B------:R-:W-:Y:S01]  /*54c0*/  FADD.FTZ R4, R4, R3 ;  /* 0x0000000304047221 */ /* 0x000fe20000010000 */
[----:B------:R-:W-:-:S02]  /*54d0*/  CS2R R40, SRZ ;  /* 0x0000000000287805 */ /* 0x000fc4000001ff00 */
[----:B------:R-:W-:Y:S02]  /*54e0*/  CS2R R34, SRZ ;  /* 0x0000000000227805 */ /* 0x000fe4000001ff00 */
[----:B------:R-:W-:Y:S02]  /*54f0*/  F2FP.SATFINITE.E4M3.F32.PACK_AB_MERGE_C R174, R24, R61, R63 ;  /* 0x0000003d18ae723e */ /* 0x000fe4000480703f */
[----:B------:R-:W-:Y:S02]  /*5500*/  CS2R R62, SRZ ;  /* 0x00000000003e7805 */ /* 0x000fe4000001ff00 */
[----:B------:R-:W-:Y:S01]  /*5510*/  CS2R R60, SRZ ;  /* 0x00000000003c7805 */ /* 0x000fe2000001ff00 */
[----:B------:R-:W2:Y:S01]  /*5520*/  MUFU.EX2 R65, R65 ;  /* 0x0000004100417308 */ /* 0x000ea20000000800 */
[----:B-1----:R-:W-:-:S01]  /*5530*/  FADD.FTZ R6, R44, R5 ;  /* 0x000000052c067221 */ /* 0x002fc20000010000 */
[----:B------:R-:W-:-:S06]  /*5540*/  CS2R R24, SRZ ;  /* 0x0000000000187805 */ /* 0x000fcc000001ff00 */
[----:B------:R1:W3:Y:S01]  /*5550*/  MUFU.EX2 R8, R67 ;  /* 0x0000004300087308 */ /* 0x0002e20000000800 */
[----:B0-----:R-:W-:-:S07]  /*5560*/  FADD.FTZ R3, R93, R4 ;  /* 0x000000045d037221 */ /* 0x001fce0000010000 */
[----:B------:R-:W0:Y:S01]  /*5570*/  MUFU.EX2 R48, R48 ;  /* 0x0000003000307308 */ /* 0x000e220000000800 */
[----:B--2---:R-:W-:-:S01]  /*5580*/  FADD.FTZ R5, R65, R6 ;  /* 0x0000000641057221 */ /* 0x004fc20000010000 */
[----:B-1----:R-:W-:-:S06]  /*5590*/  CS2R R66, SRZ ;  /* 0x0000000000427805 */ /* 0x002fcc000001ff00 */
[----:B------:R-:W1:Y:S01]  /*55a0*/  MUFU.EX2 R95, R95 ;  /* 0x0000005f005f7308 */ /* 0x000e620000000800 */
[----:B---3--:R-:W-:-:S07]  /*55b0*/  FADD.FTZ R6, R8, R3 ;  /* 0x0000000308067221 */ /* 0x008fce0000010000 */
        /* <DEDUP_REMOVED lines=9> */
[----:B0-----:R-:W-:-:S01]  /*5650*/  FADD.FTZ R10, R69, R10 ;  /* 0x0000000a450a7221 */ /* 0x001fc20000010000 */
[----:B------:R-:W-:Y:S02]  /*5660*/  F2FP.SATFINITE.E4M3.F32.PACK_AB_MERGE_C R48, R69, R48, RZ ;  /* 0x000000304530723e */ /* 0x000fe400048070ff */
[----:B------:R-:W-:Y:S02]  /*5670*/  CS2R R68, SRZ ;  /* 0x0000000000447805 */ /* 0x000fe4000001ff00 */
[----:B------:R-:W-:Y:S02]  /*5680*/  F2FP.SATFINITE.E4M3.F32.PACK_AB_MERGE_C R169, R65, R44, R48 ;  /* 0x0000002c41a9723e */ /* 0x000fe40004807030 */
[----:B------:R-:W-:Y:S01]  /*5690*/  CS2R R64, SRZ ;  /* 0x0000000000407805 */ /* 0x000fe2000001ff00 */
[----:B------:R-:W0:Y:S01]  /*56a0*/  MUFU.EX2 R50, R50 ;  /* 0x0000003200327308 */ /* 0x000e220000000800 */
[----:B-1----:R-:W-:-:S01]  /*56b0*/  FADD.FTZ R5, R39, R10 ;  /* 0x0000000a27057221 */ /* 0x002fc20000010000 */
[----:B------:R-:W-:-:S06]  /*56c0*/  CS2R R48, SRZ ;  /* 0x0000000000307805 */ /* 0x000fcc000001ff00 */
[----:B------:R-:W1:Y:S01]  /*56d0*/  MUFU.EX2 R2, R99 ;  /* 0x0000006300027308 */ /* 0x000e620000000800 */
[----:B--2---:R-:W-:-:S07]  /*56e0*/  FADD.FTZ R3, R51, R12 ;  /* 0x0000000c33037221 */ /* 0x004fce0000010000 */
[----:B------:R-:W-:Y:S01]  /*56f0*/  MUFU.EX2 R45, R45 ;  /* 0x0000002d002d7308 */ /* 0x000fe20000000800 */
[----:B0-----:R-:W-:-:S07]  /*5700*/  FADD.FTZ R8, R50, R5 ;  /* 0x0000000532087221 */ /* 0x001fce0000010000 */
[----:B------:R-:W0:Y:S01]  /*5710*/  MUFU.EX2 R101, R101 ;  /* 0x0000006500657308 */ /* 0x000e220000000800 */
[----:B-1----:R-:W-:-:S07]  /*5720*/  FADD.FTZ R6, R2, R3 ;  /* 0x0000000302067221 */ /* 0x002fce0000010000 */
[----:B------:R-:W1:Y:S08]  /*5730*/  MUFU.EX2 R54, R54 ;  /* 0x0000003600367308 */ /* 0x000e700000000800 */
[----:B------:R2:W3:Y:S01]  /*5740*/  MUFU.EX2 R4, R27 ;  /* 0x0000001b00047308 */ /* 0x0004e20000000800 */
[----:B0-----:R-:W-:-:S01]  /*5750*/  FADD.FTZ R3, R101, R6 ;  /* 0x0000000665037221 */ /* 0x001fc20000010000 */
[----:B-1----:R-:W-:-:S03]  /*5760*/  F2FP.SATFINITE.E4M3.F32.PACK_AB_MERGE_C R5, R54, R101, RZ ;  /* 0x000000653605723e */ /* 0x002fc600048070ff */
        /* <DEDUP_REMOVED lines=16> */
[----:B------:R-:W-:-:S07]  /*5870*/  IMAD.MOV.U32 R87, RZ, RZ, RZ ;  /* 0x000000ffff577224 */ /* 0x000fce00078e00ff */
.L_x_2395:
[----:B------:R-:W-:Y:S01]  /*5880*/  ISETP.NE.AND P2, PT, RZ, UR43, PT ;  /* 0x0000002bff007c0c */ /* 0x000fe2000bf45270 */
[----:B------:R-:W-:-:S04]  /*5890*/  UISETP.NE.AND UP0, UPT, UR56, 0x1, UPT ;  /* 0x000000013800788c */ /* 0x000fc8000bf05270 */
[----:B------:R-:W-:-:S04]  /*58a0*/  USEL UR45, URZ, 0x1, UP0 ;  /* 0x000000013f2d7887 */ /* 0x000fc80008000000 */
[----:B------:R-:W-:-:S04]  /*58b0*/  ULOP3.LUT UR45, UR58, UR45, URZ, 0x3c, !UPT ;  /* 0x0000002d3a2d7292 */ /* 0x000fc8000f8e3c3f */
[----:B------:R-:W-:Y:S08]  /*58c0*/  @P2 BRA `(.L_x_2385) ;  /* 0x0000000000382947 */ /* 0x000ff00003800000 */
[----:B------:R-:W-:Y:S05]  /*58d0*/  @!P0 BRA `(.L_x_2386) ;  /* 0x0000000000048947 */ /* 0x000fea0003800000 */
[----:B------:R-:W-:Y:S01]  /*58e0*/  BPT.TRAP 0x1 ;  /* 0x000000040000795c */ /* 0x000fe20000300000 */
.L_x_2386:
        /* <DEDUP_REMOVED lines=9> */
.L_x_2387:
[----:B-1----:R-:W-:Y:S05]  /*5980*/  @P1 BRA `(.L_x_2385) ;  /* 0x0000000000081947 */ /* 0x002fea0003800000 */
[----:B------:R-:W1:Y:S02]  /*5990*/  SYNCS.PHASECHK.TRANS64.TRYWAIT P1, [UR6+0x29830], R6 ;  /* 0x02983006ff0075a7 */ /* 0x000e640008020146 */
[----:B-1----:R-:W-:Y:S05]  /*59a0*/  @!P1 BRA `(.L_x_2388) ;  /* 0x0000011400849947 */ /* 0x002fea0003800000 */
.L_x_2385:
        /* <DEDUP_REMOVED lines=191> */
.L_x_2390:
[----:B------:R-:W-:Y:S01]  /*65a0*/  ULEA UR6, UR56, UR41, 0x3 ;  /* 0x0000002938067291 */ /* 0x000fe2000f8e183f */
[----:B------:R-:W-:-:S05]  /*65b0*/  IMAD.U32 R6, RZ, RZ, UR58 ;  /* 0x0000003aff067e24 */ /* 0x000fca000f8e00ff */
[----:B------:R-:W-:-:S04]  /*65c0*/  SHF.L.U32 R6, R6, 0x1f, RZ ;  /* 0x0000001f06067819 */ /* 0x000fc800000006ff */
[----:B------:R0:W1:Y:S01]  /*65d0*/  SYNCS.PHASECHK.TRANS64.TRYWAIT P1, [UR6+0x29850], R6 ;  /* 0x02985006ff0075a7 */ /* 0x0000620008020146 */
[----:B------:R-:W-:Y:S05]  /*65e0*/  @!P0 BRA `(.L_x_2391) ;  /* 0x0000000000048947 */ /* 0x000fea0003800000 */
[----:B------:R-:W-:Y:S01]  /*65f0*/  BPT.TRAP 0x1 ;  /* 0x000000040000795c */ /* 0x000fe20000300000 */
.L_x_2391:
[----:B-1----:R-:W-:Y:S05]  /*6600*/  @P1 BRA `(.L_x_2389) ;  /* 0x0000000000081947 */ /* 0x002fea0003800000 */
[----:B------:R-:W1:Y:S02]  /*6610*/  SYNCS.PHASECHK.TRANS64.TRYWAIT P1, [UR6+0x29850], R6 ;  /* 0x02985006ff0075a7 */ /* 0x000e640008020146 */
[----:B-1----:R-:W-:Y:S05]  /*6620*/  @!P1 BRA `(.L_x_2392) ;  /* 0x00000108007c9947 */ /* 0x002fea0003800000 */
.L_x_2389:
        /* <DEDUP_REMOVED lines=36> */
.L_x_2393:
        /* <DEDUP_REMOVED lines=15> */
[C---:B------:R-:W-:Y:S01]  /*6960*/  FMUL.FTZ R195, R0.reuse, R140 ;  /* 0x0000008c00c37220 */ /* 0x040fe20000410000 */
[C---:B------:R-:W-:Y:S01]  /*6970*/  FMUL.FTZ R140, R0.reuse, R121 ;  /* 0x00000079008c7220 */ /* 0x040fe20000410000 */
[C---:B------:R-:W-:Y:S01]  /*6980*/  FMUL.FTZ R121, R0.reuse, R122 ;  /* 0x0000007a00797220 */ /* 0x040fe20000410000 */
[----:B------:R-:W-:Y:S01]  /*6990*/  FMUL.FTZ R122, R0, R127 ;  /* 0x0000007f007a7220 */ /* 0x000fe20000410000 */
[----:B------:R-:W-:Y:S01]  /*69a0*/  @P1 IMAD.HI.U32 R125, R128, UR6, RZ ;  /* 0x00000006807d1c27 */ /* 0x000fe2000f8e00ff */
[----:B------:R-:W-:-:S03]  /*69b0*/  @UP0 ULDC UR6, c[0x0][0x450] ;  /* 0x0001140000060ab9 */ /* 0x000fc60000000800 */
[C---:B------:R-:W-:Y:S01]  /*69c0*/  FMUL.FTZ R153, R0.reuse, R153 ;  /* 0x0000009900997220 */ /* 0x040fe20000410000 */
[----:B------:R-:W1:Y:S01]  /*69d0*/  MUFU.TANH R152, R152 ;  /* 0x0000009800987308 */ /* 0x000e620000002400 */
[----:B------:R-:W-:Y:S01]  /*69e0*/  IMAD.U32 R127, RZ, RZ, UR51 ;  /* 0x00000033ff7f7e24 */ /* 0x000fe2000f8e00ff */
[----:B------:R-:W-:Y:S01]  /*69f0*/  @P2 SHF.R.U32.HI R128, RZ, UR6, R125 ;  /* 0x00000006ff802c19 */ /* 0x000fe2000801167d */
[----:B------:R-:W-:Y:S01]  /*6a00*/  UMOV UR6, 0x1 ;  /* 0x0000000100067882 */ /* 0x000fe20000000000 */
[C---:B0-----:R-:W-:Y:S01]  /*6a10*/  FMUL.FTZ R6, R0.reuse, R154 ;  /* 0x0000009a00067220 */ /* 0x041fe20000410000 */
[----:B------:R-:W-:Y:S01]  /*6a20*/  UIMAD UR6, UR57, -0xa0, UR6 ;  /* 0xffffff60390678a4 */ /* 0x000fe2000f8e0206 */
[C---:B------:R-:W-:Y:S01]  /*6a30*/  FMUL.FTZ R154, R0.reuse, R156 ;  /* 0x0000009c009a7220 */ /* 0x040fe20000410000 */
[----:B------:R-:W0:Y:S01]  /*6a40*/  SHFL.IDX PT, R143, R128, RZ, 0x1c1f ;  /* 0x001c1fff808f7589 */ /* 0x000e2200000e0000 */
[----:B------:R-:W2:Y:S01]  /*6a50*/  MUFU.TANH R153, R153 ;  /* 0x0000009900997308 */ /* 0x000ea20000002400 */
[C---:B------:R-:W-:Y:S01]  /*6a60*/  FMUL.FTZ R7, R0.reuse, R155 ;  /* 0x0000009b00077220 */ /* 0x040fe20000410000 */
[----:B------:R-:W-:Y:S01]  /*6a70*/  FMUL.FTZ R155, R0, R157 ;  /* 0x0000009d009b7220 */ /* 0x000fe20000410000 */
[----:B------:R-:W-:-:S02]  /*6a80*/  IMAD.U32 R130, RZ, RZ, UR6 ;  /* 0x00000006ff827e24 */ /* 0x000fc4000f8e00ff */
[C---:B------:R-:W-:Y:S01]  /*6a90*/  FMUL.FTZ R125, R0.reuse, R131 ;  /* 0x00000083007d7220 */ /* 0x040fe20000410000 */
[C---:B------:R-:W-:Y:S01]  /*6aa0*/  FMUL.FTZ R131, R0.reuse, R132 ;  /* 0x0000008400837220 */ /* 0x040fe20000410000 */
[C---:B------:R-:W-:Y:S01]  /*6ab0*/  FMUL.FTZ R156, R0.reuse, R160 ;  /* 0x000000a0009c7220 */ /* 0x040fe20000410000 */
[----:B------:R-:W-:Y:S01]  /*6ac0*/  IMAD R130, R17, -0x2, R130 ;  /* 0xfffffffe11827824 */ /* 0x000fe200078e0282 */
[----:B------:R-:W3:Y:S01]  /*6ad0*/  MUFU.TANH R154, R154 ;  /* 0x0000009a009a7308 */ /* 0x000ee20000002400 */
[C---:B------:R-:W-:Y:S01]  /*6ae0*/  FMUL.FTZ R157, R0.reuse, R161 ;  /* 0x000000a1009d7220 */ /* 0x040fe20000410000 */
[C---:B------:R-:W-:Y:S01]  /*6af0*/  FMUL.FTZ R161, R0.reuse, R120 ;  /* 0x0000007800a17220 */ /* 0x040fe20000410000 */
[C---:B------:R-:W-:Y:S01]  /*6b00*/  FMUL.FTZ R9, R0.reuse, R159 ;  /* 0x0000009f00097220 */ /* 0x040fe20000410000 */
[----:B------:R-:W-:Y:S01]  /*6b10*/  IADD3 R130, -R127, UR50, R130 ;  /* 0x000000327f827c10 */ /* 0x000fe2000fffe182 */
        /* <DEDUP_REMOVED lines=9> */
[----:B------:R-:W-:Y:S01]  /*6bb0*/  FMUL.FTZ R169, R0, R144 ;  /* 0x0000009000a97220 */ /* 0x000fe20000410000 */
[----:B0-----:R-:W-:Y:S01]  /*6bc0*/  IMAD.IADD R132, R130, 0x1, R143 ;  /* 0x0000000182847824 */ /* 0x001fe200078e028f */
[----:B------:R-:W0:Y:S01]  /*6bd0*/  MUFU.TANH R156, R156 ;  /* 0x0000009c009c7308 */ /* 0x000e220000002400 */
[C---:B------:R-:W-:Y:S01]  /*6be0*/  FMUL.FTZ R13, R0.reuse, R167 ;  /* 0x000000a7000d7220 */ /* 0x040fe20000410000 */
[C---:B------:R-:W-:Y:S01]  /*6bf0*/  FMUL.FTZ R167, R0.reuse, R145 ;  /* 0x0000009100a77220 */ /* 0x040fe20000410000 */
[----:B------:R-:W-:Y:S01]  /*6c00*/  FMUL.FTZ R165, R0, R148 ;  /* 0x0000009400a57220 */ /* 0x000fe20000410000 */
[----:B------:R-:W-:Y:S01]  /*6c10*/  ISETP.GT.AND P1, PT, R132, RZ, PT ;  /* 0x000000ff8400720c */ /* 0x000fe20003f24270 */
[----:B------:R-:W-:Y:S01]  /*6c20*/  FMUL.FTZ R11, R0, R163 ;  /* 0x000000a3000b7220 */ /* 0x000fe20000410000 */
[----:B------:R-:W-:Y:S01]  /*6c30*/  ISETP.GT.AND P2, PT, R132, 0x1, PT ;  /* 0x000000018400780c */ /* 0x000fe20003f44270 */
[----:B------:R-:W-:Y:S01]  /*6c40*/  FMUL.FTZ R163, R0, R149 ;  /* 0x0000009500a37220 */ /* 0x000fe20000410000 */
[----:B-1----:R-:W-:Y:S01]  /*6c50*/  FSEL R173, R152, -INF , P1 ;  /* 0xff80000098ad7808 */ /* 0x002fe20000800000 */
[----:B------:R-:W1:Y:S01]  /*6c60*/  MUFU.TANH R157, R157 ;  /* 0x0000009d009d7308 */ /* 0x000e620000002400 */
        /* <DEDUP_REMOVED lines=14> */
[----:B----4-:R-:W-:Y:S01]  /*6d50*/  FSEL R179, R155, -INF , P2 ;  /* 0xff8000009bb37808 */ /* 0x010fe20001000000 */
[----:B------:R-:W3:Y:S01]  /*6d60*/  MUFU.TANH R158, R158 ;  /* 0x0000009e009e7308 */ /* 0x000ee20000002400 */
[----:B------:R-:W-:Y:S01]  /*6d70*/  FMNMX.FTZ R144, R177, R104, !PT ;  /* 0x00000068b1907209 */ /* 0x000fe20007810000 */
[----:B------:R-:W-:Y:S01]  /*6d80*/  FMUL.FTZ R104, R0, R106 ;  /* 0x0000006a00687220 */ /* 0x000fe20000410000 */
[----:B------:R-:W-:Y:S01]  /*6d90*/  ISETP.GT.AND P2, PT, R132, 0x11, PT ;  /* 0x000000118400780c */ /* 0x000fe20003f44270 */
[----:B------:R-:W-:Y:S01]  /*6da0*/  FMUL.FTZ R106, R0, R107 ;  /* 0x0000006b006a7220 */ /* 0x000fe20000410000 */
[----:B0-----:R-:W-:Y:S01]  /*6db0*/  FSEL R187, R156, -INF , P1 ;  /* 0xff8000009cbb7808 */ /* 0x001fe20000800000 */
[----:B------:R-:W-:Y:S01]  /*6dc0*/  FMUL.FTZ R112, R0, R112 ;  /* 0x0000007000707220 */ /* 0x000fe20000410000 */
[----:B------:R-:W-:Y:S01]  /*6dd0*/  FMNMX.FTZ R144, R179, R144, !PT ;  /* 0x00000090b3907209 */ /* 0x000fe20007810000 */
[----:B------:R-:W0:Y:S01]  /*6de0*/  MUFU.TANH R160, R160 ;  /* 0x000000a000a07308 */ /* 0x000e220000002400 */
[----:B------:R-:W-:Y:S01]  /*6df0*/  ISETP.GT.AND P1, PT, R132, 0x18, PT ;  /* 0x000000188400780c */ /* 0x000fe20003f24270 */
[C---:B------:R-:W-:Y:S01]  /*6e00*/  FMUL.FTZ R113, R0.reuse, R113 ;  /* 0x0000007100717220 */ /* 0x040fe20000410000 */
[----:B-1----:R-:W-:Y:S01]  /*6e10*/  FSEL R197, R157, -INF , P2 ;  /* 0xff8000009dc57808 */ /* 0x002fe20001000000 */
[C---:B------:R-:W-:Y:S01]  /*6e20*/  FMUL.FTZ R136, R0.reuse, R146 ;  /* 0x0000009200887220 */ /* 0x040fe20000410000 */
[----:B------:R-:W-:Y:S01]  /*6e30*/  FMNMX.FTZ R144, R187, R144, !PT ;  /* 0x00000090bb907209 */ /* 0x000fe20007810000 */
[----:B------:R-:W-:Y:S01]  /*6e40*/  FMUL.FTZ R117, R0, R117 ;  /* 0x0000007500757220 */ /* 0x000fe20000410000 */
[----:B------:R-:W-:Y:S01]  /*6e50*/  ISETP.GT.AND P2, PT, R132, 0x19, PT ;  /* 0x000000198400780c */ /* 0x000fe20003f44270 */
[----:B------:R-:W1:Y:S01]  /*6e60*/  MUFU.TANH R185, R185 ;  /* 0x000000b900b97308 */ /* 0x000e620000002400 */
[----:B--2---:R-:W-:Y:S01]  /*6e70*/  FSEL R199, R159, -INF , P1 ;  /* 0xff8000009fc77808 */ /* 0x004fe20000800000 */
[C---:B------:R-:W-:Y:S01]  /*6e80*/  FMUL.FTZ R116, R0.reuse, R116 ;  /* 0x0000007400747220 */ /* 0x040fe20000410000 */
[----:B------:R-:W-:Y:S01]  /*6e90*/  FMNMX.FTZ R144, R197, R144, !PT ;  /* 0x00000090c5907209 */ /* 0x000fe20007810000 */
[----:B------:R-:W-:Y:S01]  /*6ea0*/  FMUL.FTZ R88, R0, R88 ;  /* 0x0000005800587220 */ /* 0x000fe20000410000 */
[----:B------:R-:W-:Y:S01]  /*6eb0*/  ISETP.GT.AND P1, PT, R132, 0x20, PT ;  /* 0x000000208400780c */ /* 0x000fe20003f24270 */
[----:B------:R-:W-:Y:S01]  /*6ec0*/  FMUL.FTZ R89, R0, R89 ;  /* 0x0000005900597220 */ /* 0x000fe20000410000 */
[----:B---3--:R-:W-:Y:S01]  /*6ed0*/  FSEL R181, R158, -INF , P2 ;  /* 0xff8000009eb57808 */ /* 0x008fe20001000000 */
[----:B------:R-:W2:Y:S01]  /*6ee0*/  MUFU.TANH R195, R195 ;  /* 0x000000c300c37308 */ /* 0x000ea20000002400 */
        /* <DEDUP_REMOVED lines=21> */
[C---:B------:R-:W-:Y:S01]  /*7040*/  FMUL.FTZ R205, R0.reuse, R110 ;  /* 0x0000006e00cd7220 */ /* 0x040fe20000410000 */
[----:B------:R-:W-:Y:S01]  /*7050*/  FMNMX.FTZ R144, R195, R144, !PT ;  /* 0x00000090c3907209 */ /* 0x000fe20007810000 */
[----:B------:R-:W2:Y:S01]  /*7060*/  MUFU.TANH R167, R167 ;  /* 0x000000a700a77308 */ /* 0x000ea20000002400 */
        /* <DEDUP_REMOVED lines=8> */
[----:B-1----:R-:W-:Y:S01]  /*70f0*/  FSEL R169, R169, -INF , P1 ;  /* 0xff800000a9a97808 */ /* 0x002fe20000800000 */
[----:B------:R-:W-:Y:S01]  /*7100*/  FMUL.FTZ R91, R0, R91 ;  /* 0x0000005b005b7220 */ /* 0x000fe20000410000 */
[----:B------:R-:W-:Y:S01]  /*7110*/  ISETP.GT.AND P1, PT, R132, 0x38, PT ;  /* 0x000000388400780c */ /* 0x000fe20003f24270 */
[C---:B------:R-:W-:Y:S01]  /*7120*/  FMUL.FTZ R94, R0.reuse, R94 ;  /* 0x0000005e005e7220 */ /* 0x040fe20000410000 */
[----:B------:R-:W-:Y:S01]  /*7130*/  FMNMX.FTZ R144, R169, R144, !PT ;  /* 0x00000090a9907209 */ /* 0x000fe20007810000 */
[C---:B------:R-:W-:Y:S01]  /*7140*/  FMUL.FTZ R95, R0.reuse, R95 ;  /* 0x0000005f005f7220 */ /* 0x040fe20000410000 */
[C---:B------:R-:W-:Y:S01]  /*7150*/  FMUL.FTZ R98, R0.reuse, R98 ;  /* 0x0000006200627220 */ /* 0x040fe20000410000 */
[----:B------:R-:W1:Y:S01]  /*7160*/  MUFU.TANH R163, R163 ;  /* 0x000000a300a37308 */ /* 0x000e620000002400 */
[----:B--2---:R-:W-:Y:S01]  /*7170*/  FSEL R167, R167, -INF , P2 ;  /* 0xff800000a7a77808 */ /* 0x004fe20001000000 */
[----:B------:R-:W-:Y:S01]  /*7180*/  FMUL.FTZ R99, R0, R99 ;  /* 0x0000006300637220 */ /* 0x000fe20000410000 */
[----:B------:R-:W-:Y:S01]  /*7190*/  ISETP.GT.AND P2, PT, R132, 0x39, PT ;  /* 0x000000398400780c */ /* 0x000fe20003f44270 */
[----:B------:R-:W-:Y:S01]  /*71a0*/  FMUL.FTZ R103, R0, R103 ;  /* 0x0000006700677220 */ /* 0x000fe20000410000 */
[----:B------:R-:W-:Y:S01]  /*71b0*/  FMNMX.FTZ R144, R167, R144, !PT ;  /* 0x00000090a7907209 */ /* 0x000fe20007810000 */
[----:B------:R-:W-:-:S02]  /*71c0*/  ULEA UR6, UR44, UR41, 0x3 ;  /* 0x000000292c067291 */ /* 0x000fc4000f8e183f */
[----:B------:R-:W2:Y:S01]  /*71d0*/  MUFU.TANH R161, R161 ;  /* 0x000000a100a17308 */ /* 0x000ea20000002400 */
[----:B0-----:R-:W-:Y:S01]  /*71e0*/  FSEL R165, R165, -INF , P1 ;  /* 0xff800000a5a57808 */ /* 0x001fe20000800000 */
[----:B------:R-:W-:Y:S01]  /*71f0*/  UIADD3 UR6, UR6, 0x29840, URZ ;  /* 0x0002984006067890 */ /* 0x000fe2000fffe03f */
[C---:B------:R-:W-:Y:S02]  /*7200*/  ISETP.GT.AND P1, PT, R132.reuse, 0x40, PT ;  /* 0x000000408400780c */ /* 0x040fe40003f24270 */
[----:B------:R-:W-:Y:S01]  /*7210*/  FMNMX.FTZ R144, R165, R144, !PT ;  /* 0x00000090a5907209 */ /* 0x000fe20007810000 */
[----:B------:R-:W-:Y:S02]  /*7220*/  UPRMT UR6, UR40, 0x654, UR6 ;  /* 0x0000065428067896 */ /* 0x000fe40008000006 */
[----:B------:R-:W0:Y:S01]  /*7230*/  MUFU.TANH R140, R140 ;  /* 0x0000008c008c7308 */ /* 0x000e220000002400 */
[----:B-1----:R-:W-:Y:S02]  /*7240*/  FSEL R163, R163, -INF , P2 ;  /* 0xff800000a3a37808 */ /* 0x002fe40001000000 */
[----:B------:R-:W-:-:S02]  /*7250*/  ISETP.GT.AND P2, PT, R132, 0x41, PT ;  /* 0x000000418400780c */ /* 0x000fc40003f44270 */
[----:B------:R-:W-:Y:S02]  /*7260*/  FMNMX.FTZ R144, R163, R144, !PT ;  /* 0x00000090a3907209 */ /* 0x000fe40007810000 */
[----:B------:R-:W-:Y:S01]  /*7270*/  SYNCS.ARRIVE.TRANS64.RED.A1T0 RZ, [UR6], RZ ;  /* 0x000000ffffff79a7 */ /* 0x000fe20008100406 */
[----:B------:R-:W1:Y:S01]  /*7280*/  MUFU.TANH R141, R141 ;  /* 0x0000008d008d7308 */ /* 0x000e620000002400 */
[----:B--2---:R-:W-:Y:S02]  /*7290*/  FSEL R161, R161, -INF , P1 ;  /* 0xff800000a1a17808 */ /* 0x004fe40000800000 */
[----:B------:R-:W-:Y:S02]  /*72a0*/  ISETP.GT.AND P1, PT, R132, 0x48, PT ;  /* 0x000000488400780c */ /* 0x000fe40003f24270 */
[----:B------:R-:W-:-:S03]  /*72b0*/  FMNMX.FTZ R144, R161, R144, !PT ;  /* 0x00000090a1907209 */ /* 0x000fc60007810000 */
[----:B------:R-:W2:Y:S01]  /*72c0*/  MUFU.TANH R147, R147 ;  /* 0x0000009300937308 */ /* 0x000ea20000002400 */
[----:B0-----:R-:W-:Y:S02]  /*72d0*/  FSEL R159, R140, -INF , P2 ;  /* 0xff8000008c9f7808 */ /* 0x001fe40001000000 */
[----:B------:R-:W-:Y:S02]  /*72e0*/  ISETP.GT.AND P2, PT, R132, 0x49, PT ;  /* 0x000000498400780c */ /* 0x000fe40003f44270 */
[----:B------:R-:W-:-:S03]  /*72f0*/  FMNMX.FTZ R144, R159, R144, !PT ;  /* 0x000000909f907209 */ /* 0x000fc60007810000 */
[----:B------:R-:W0:Y:S01]  /*7300*/  MUFU.TANH R142, R142 ;  /* 0x0000008e008e7308 */ /* 0x000e220000002400 */
[----:B-1----:R-:W-:Y:S02]  /*7310*/  FSEL R157, R141, -INF , P1 ;  /* 0xff8000008d9d7808 */ /* 0x002fe40000800000 */
[----:B------:R-:W-:Y:S02]  /*7320*/  ISETP.GT.AND P1, PT, R132, 0x50, PT ;  /* 0x000000508400780c */ /* 0x000fe40003f24270 */
[----:B------:R-:W-:-:S03]  /*7330*/  FMNMX.FTZ R144, R157, R144, !PT ;  /* 0x000000909d907209 */ /* 0x000fc60007810000 */
[----:B------:R-:W1:Y:S01]  /*7340*/  MUFU.TANH R129, R129 ;  /* 0x0000008100817308 */ /* 0x000e620000002400 */
[----:B--2---:R-:W-:Y:S02]  /*7350*/  FSEL R147, R147, -INF , P2 ;  /* 0xff80000093937808 */ /* 0x004fe40001000000 */
[----:B------:R-:W-:Y:S02]  /*7360*/  ISETP.GT.AND P2, PT, R132, 0x51, PT ;  /* 0x000000518400780c */ /* 0x000fe40003f44270 */
[----:B------:R-:W-:-:S03]  /*7370*/  FMNMX.FTZ R144, R147, R144, !PT ;  /* 0x0000009093907209 */ /* 0x000fc60007810000 */
[----:B------:R-:W-:Y:S01]  /*7380*/  MUFU.TANH R131, R131 ;  /* 0x0000008300837308 */ /* 0x000fe20000002400 */
[----:B0-----:R-:W-:Y:S02]  /*7390*/  FSEL R135, R142, -INF , P1 ;  /* 0xff8000008e877808 */ /* 0x001fe40000800000 */
[----:B------:R-:W-:Y:S02]  /*73a0*/  ISETP.GT.AND P1, PT, R132, 0x58, PT ;  /* 0x000000588400780c */ /* 0x000fe40003f24270 */
[----:B------:R-:W-:-:S03]  /*73b0*/  FMNMX.FTZ R144, R135, R144, !PT ;  /* 0x0000009087907209 */ /* 0x000fc60007810000 */
[----:B------:R-:W0:Y:S01]  /*73c0*/  MUFU.TANH R133, R133 ;  /* 0x0000008500857308 */ /* 0x000e220000002400 */
[----:B-1----:R-:W-:Y:S02]  /*73d0*/  FSEL R107, R129, -INF , P2 ;  /* 0xff800000816b7808 */ /* 0x002fe40001000000 */
        /* <DEDUP_REMOVED lines=115> */
[----:B---3--:R-:W-:-:S05]  /*7b10*/  IMAD.IADD R130, R130, 0x1, R173 ;  /* 0x0000000182827824 */ /* 0x008fca00078e02ad */
[C---:B------:R-:W-:Y:S02]  /*7b20*/  ISETP.GT.AND P2, PT, R130.reuse, RZ, PT ;  /* 0x000000ff8200720c */ /* 0x040fe40003f44270 */
        /* <DEDUP_REMOVED lines=387> */
.L_x_2394:
        /* <DEDUP_REMOVED lines=116> */
.L_x_2384:
[----:B------:R-:W-:-:S13]  /*9aa0*/  ISETP.LE.AND P1, PT, RZ, UR57, PT ;  /* 0x00000039ff007c0c */ /* 0x000fda000bf23270 */
[----:B------:R-:W-:Y:S05]  /*9ab0*/  @!P1 BRA `(.L_x_2396) ;  /* 0x0000003400b09947 */ /* 0x000fea0003800000 */
[----:B------:R-:W-:Y:S01]  /*9ac0*/  IMAD.MOV.U32 R5, RZ, RZ, R7 ;  /* 0x000000ffff057224 */ /* 0x000fe200078e0007 */
[----:B------:R-:W-:Y:S01]  /*9ad0*/  UMOV UR51, UR45 ;  /* 0x0000002d00337c82 */ /* 0x000fe20008000000 */
[----:B------:R-:W-:Y:S01]  /*9ae0*/  IMAD.MOV.U32 R4, RZ, RZ, R89 ;  /* 0x000000ffff047224 */ /* 0x000fe200078e0059 */
[----:B------:R-:W-:-:S06]  /*9af0*/  UMOV UR50, UR44 ;  /* 0x0000002c00327c82 */ /* 0x000fcc0008000000 */
.L_x_2407:
        /* <DEDUP_REMOVED lines=9> */
.L_x_2398:
[----:B------:R-:W-:Y:S01]  /*9b90*/  ULEA UR6, UR44, UR41, 0x3 ;  /* 0x000000292c067291 */ /* 0x000fe2000f8e183f */
[----:B------:R-:W-:-:S04]  /*9ba0*/  MOV R6, UR45 ;  /* 0x0000002d00067c02 */ /* 0x000fc80008000f00 */
[----:B------:R-:W-:-:S04]  /*9bb0*/  SHF.L.U32 R6, R6, 0x1f, RZ ;  /* 0x0000001f06067819 */ /* 0x000fc800000006ff */
[----:B------:R0:W1:Y:S01]  /*9bc0*/  SYNCS.PHASECHK.TRANS64.TRYWAIT P1, [UR6+0x29830], R6 ;  /* 0x02983006ff0075a7 */ /* 0x0000620008020146 */
[----:B------:R-:W-:Y:S05]  /*9bd0*/  @!P0 BRA `(.L_x_2399) ;  /* 0x0000000000048947 */ /* 0x000fea0003800000 */
[----:B------:R-:W-:Y:S01]  /*9be0*/  BPT.TRAP 0x1 ;  /* 0x000000040000795c */ /* 0x000fe20000300000 */
.L_x_2399:
[----:B-1----:R-:W-:Y:S05]  /*9bf0*/  @P1 BRA `(.L_x_2397) ;  /* 0x0000000000081947 */ /* 0x002fea0003800000 */
[----:B------:R-:W1:Y:S02]  /*9c00*/  SYNCS.PHASECHK.TRANS64.TRYWAIT P1, [UR6+0x29830], R6 ;  /* 0x02983006ff0075a7 */ /* 0x000e640008020146 */
[----:B-1----:R-:W-:Y:S05]  /*9c10*/  @!P1 BRA `(.L_x_2400) ;  /* 0x000000d400189947 */ /* 0x002fea0003800000 */
.L_x_2397:
[----:B-1----:R-:W1:Y:S01]  /*9c20*/  S2R R7, SR_TID.X ;  /* 0x0000000000077919 */ /* 0x002e620000002100 */
[----:B------:R-:W-:Y:S01]  /*9c30*/  UIMAD UR52, UR44, 0x780, UR49 ;  /* 0x000007802c3478a4 */ /* 0x000fe2000f8e0231 */
[----:B------:R-:W-:Y:S01]  /*9c40*/  UMOV UR27, 0x80000020 ;  /* 0x80000020001b7882 */ /* 0x000fe20000000000 */
[----:B------:R-:W-:Y:S02]  /*9c50*/  UMOV UR28, UR24 ;  /* 0x00000018001c7c82 */ /* 0x000fe40008000000 */
[----:B------:R-:W-:Y:S01]  /*9c60*/  UIADD3 UR30, UR52, 0x80, URZ ;  /* 0x00000080341e7890 */ /* 0x000fe2000fffe03f */
[----:B------:R-:W-:Y:S02]  /*9c70*/  UMOV UR29, UR25 ;  /* 0x00000019001d7c82 */ /* 0x000fe40008000000 */
[----:B------:R-:W-:Y:S01]  /*9c80*/  UMOV UR26, UR52 ;  /* 0x00000034001a7c82 */ /* 0x000fe20008000000 */
[----:B------:R-:W-:Y:S01]  /*9c90*/  UMOV UR31, 0x80000020 ;  /* 0x80000020001f7882 */ /* 0x000fe20000000000 */
[----:B------:R-:W-:Y:S01]  /*9ca0*/  UIADD3 UR34, UR52, 0x100, URZ ;  /* 0x0000010034227890 */ /* 0x000fe2000fffe03f */
[----:B------:R-:W-:Y:S01]  /*9cb0*/  UMOV UR32, UR24 ;  /* 0x0000001800207c82 */ /* 0x000fe20008000000 */
[----:B------:R-:W-:Y:S01]  /*9cc0*/  UMOV UR33, UR25 ;  /* 0x0000001900217c82 */ /* 0x000fe20008000000 */
[----:B------:R-:W-:Y:S01]  /*9cd0*/  UMOV UR35, 0x80000020 ;  /* 0x8000002000237882 */ /* 0x000fe20000000000 */
        /* <DEDUP_REMOVED lines=176> */
.L_x_2402:
[----:B------:R-:W-:Y:S01]  /*a7e0*/  ULEA UR6, UR50, UR41, 0x3 ;  /* 0x0000002932067291 */ /* 0x000fe2000f8e183f */
[----:B------:R-:W-:-:S05]  /*a7f0*/  IMAD.U32 R6, RZ, RZ, UR51 ;  /* 0x00000033ff067e24 */ /* 0x000fca000f8e00ff */
[----:B------:R-:W-:-:S04]  /*a800*/  SHF.L.U32 R6, R6, 0x1f, RZ ;  /* 0x0000001f06067819 */ /* 0x000fc800000006ff */
[----:B------:R0:W1:Y:S01]  /*a810*/  SYNCS.PHASECHK.TRANS64.TRYWAIT P1, [UR6+0x29850], R6 ;  /* 0x02985006ff0075a7 */ /* 0x0000620008020146 */
[----:B------:R-:W-:Y:S05]  /*a820*/  @!P0 BRA `(.L_x_2403) ;  /* 0x0000000000048947 */ /* 0x000fea0003800000 */
[----:B------:R-:W-:Y:S01]  /*a830*/  BPT.TRAP 0x1 ;  /* 0x000000040000795c */ /* 0x000fe20000300000 */
.L_x_2403:
[----:B-1----:R-:W-:Y:S05]  /*a840*/  @P1 BRA `(.L_x_2401) ;  /* 0x0000000000081947 */ /* 0x002fea0003800000 */
[----:B------:R-:W1:Y:S02]  /*a850*/  SYNCS.PHASECHK.TRANS64.TRYWAIT P1, [UR6+0x29850], R6 ;  /* 0x02985006ff0075a7 */ /* 0x000e640008020146 */
[----:B-1----:R-:W-:Y:S05]  /*a860*/  @!P1 BRA `(.L_x_2404) ;  /* 0x000000c8001c9947 */ /* 0x002fea0003800000 */
.L_x_2401:
        /* <DEDUP_REMOVED lines=36> */
.L_x_2405:
        /* <DEDUP_REMOVED lines=503> */
.L_x_2406:
        /* <DEDUP_REMOVED lines=118> */
.L_x_2396:
[----:B------:R-:W-:Y:S06]  /*d180*/  BAR.ARV 0x8, 0x180 ;  /* 0x0206000000007b1d */ /* 0x000fec0000002000 */
[----:B------:R-:W-:Y:S05]  /*d190*/  @!P0 BRA `(.L_x_2408) ;  /* 0x0000000000048947 */ /* 0x000fea0003800000 */
[----:B------:R-:W-:Y:S01]  /*d1a0*/  BPT.TRAP 0x1 ;  /* 0x000000040000795c */ /* 0x000fe20000300000 */
.L_x_2408:
[----:B------:R-:W-:Y:S01]  /*d1b0*/  ULEA UR9, UR44, UR41, 0x3 ;  /* 0x000000292c097291 */ /* 0x000fe2000f8e183f */
[----:B------:R-:W-:-:S05]  /*d1c0*/  IMAD.U32 R0, RZ, RZ, UR45 ;  /* 0x0000002dff007e24 */ /* 0x000fca000f8e00ff */
[----:B------:R-:W-:-:S04]  /*d1d0*/  SHF.L.U32 R0, R0, 0x1f, RZ ;  /* 0x0000001f00007819 */ /* 0x000fc800000006ff */
[----:B------:R0:W1:Y:S01]  /*d1e0*/  SYNCS.PHASECHK.TRANS64.TRYWAIT P1, [UR9+0x29850], R0 ;  /* 0x02985000ff0075a7 */ /* 0x0000620008020149 */
[----:B------:R-:W-:Y:S05]  /*d1f0*/  @!P0 BRA `(.L_x_2409) ;  /* 0x0000000000048947 */ /* 0x000fea0003800000 */
[----:B------:R-:W-:Y:S01]  /*d200*/  BPT.TRAP 0x1 ;  /* 0x000000040000795c */ /* 0x000fe20000300000 */
.L_x_2409:
[----:B-1----:R-:W-:Y:S05]  /*d210*/  @P1 BRA `(.L_x_2410) ;  /* 0x0000000000081947 */ /* 0x002fea0003800000 */
[----:B------:R-:W1:Y:S02]  /*d220*/  SYNCS.PHASECHK.TRANS64.TRYWAIT P1, [UR9+0x29850], R0 ;  /* 0x02985000ff0075a7 */ /* 0x000e640008020149 */
[----:B-1----:R-:W-:Y:S05]  /*d230*/  @!P1 BRA `(.L_x_2411) ;  /* 0x0000009c00c09947 */ /* 0x002fea0003800000 */
.L_x_2410:
        /* <DEDUP_REMOVED lines=39> */
[----:B------:R-:W-:Y:S01]  /*d4b0*/  UIADD3 UR4, UR8, 0x300, URZ ;  /* 0x0000030008047890 */ /* 0x000fe2000fffe03f */
[----:B------:R-:W-:Y:S02]  /*d4c0*/  WARPGROUP.DEPBAR.LE gsb0, 0x0 ;  /* 0x00008000000079c5 */ /* 0x000fe40000010000 */
[----:B------:R-:W-:-:S06]  /*d4d0*/  WARPGROUP.ARRIVE ;  /* 0x00000000000079c5 */ /* 0x000fcc0000000000 */
[----:B------:R-:W-:Y:S01]  /*d4e0*/  QGMMA.64x128x32.F32.E4M3.E4M3 R24, R176, gdesc[UR4], R24, gsb0 ;  /* 0x01e00004b0187df3 */ /* 0x000fe20008000818 */
[----:B------:R-:W-:Y:S01]  /*d4f0*/  UMOV UR6, UR4 ;  /* 0x0000000400067c82 */ /* 0x000fe20008000000 */
[----:B------:R-:W-:Y:S01]  /*d500*/  UMOV UR7, 0xc0000010 ;  /* 0xc000001000077882 */ /* 0x000fe20000000000 */
        /* <DEDUP_REMOVED lines=30> */
[----:B0-----:R-:W-:Y:S01]  /*d6f0*/  @P2 FMUL.FTZ R5, R5, 0.69314718246459960938 ;  /* 0x3f31721805052820 */ /* 0x001fe20000410000 */
[----:B------:R-:W-:Y:S01]  /*d700*/  @P3 FMUL.FTZ R15, R88, 0.69314718246459960938 ;  /* 0x3f317218580f3820 */ /* 0x000fe20000410000 */
        /* <DEDUP_REMOVED lines=10> */
.L_x_2412:
        /* <DEDUP_REMOVED lines=74> */
.L_x_2376:
        /* <DEDUP_REMOVED lines=24> */
[----:B------:R-:W-:Y:S01]  /*ddd0*/  UISETP.NE.AND.EX UP0, UPT, UR7, URZ, UPT, UP0 ;  /* 0x0000003f0700728c */ /* 0x000fe2000bf05300 */
[----:B------:R-:W-:Y:S02]  /*dde0*/  F2FP.BF16.F32.PACK_AB R11, R78, R11 ;  /* 0x0000000b4e0b723e */ /* 0x000fe400000010ff */
[----:B------:R-:W-:Y:S01]  /*ddf0*/  F2FP.BF16.F32.PACK_AB R10, R79, R10 ;  /* 0x0000000a4f0a723e */ /* 0x000fe200000010ff */
[----:B------:R-:W-:Y:S01]  /*de00*/  ULDC.64 UR6, c[0x0][0xc00] ;  /* 0x0003000000067ab9 */ /* 0x000fe20000000a00 */
[----:B0-----:R-:W-:Y:S01]  /*de10*/  LOP3.LUT P0, R4, R50, 0x3, RZ, 0xc0, !PT ;  /* 0x0000000332047812 */ /* 0x001fe2000780c0ff */
[----:B------:R-:W-:Y:S01]  /*de20*/  UIMAD.WIDE UR6, UR36, 0x4, UR6 ;  /* 0x00000004240678a5 */ /* 0x000fe2000f8e0206 */
[----:B------:R-:W-:-:S02]  /*de30*/  F2FP.BF16.F32.PACK_AB R26, R55, R26 ;  /* 0x0000001a371a723e */ /* 0x000fc400000010ff */
[----:B------:R-:W-:Y:S02]  /*de40*/  ISETP.EQ.OR P0, PT, R4, 0x3, !P0 ;  /* 0x000000030400780c */ /* 0x000fe40004702670 */
[----:B------:R-:W-:Y:S02]  /*de50*/  F2FP.BF16.F32.PACK_AB R9, R84, R9 ;  /* 0x000000095409723e */ /* 0x000fe400000010ff */
[----:B------:R-:W-:Y:S02]  /*de60*/  SEL R58, R11, R10, P0 ;  /* 0x0000000a0b3a7207 */ /* 0x000fe40000000000 */
[----:B------:R-:W-:Y:S02]  /*de70*/  SEL R55, R10, R11, P0 ;  /* 0x0000000b0a377207 */ /* 0x000fe40000000000 */
[----:B------:R-:W-:Y:S02]  /*de80*/  F2FP.BF16.F32.PACK_AB R8, R85, R8 ;  /* 0x000000085508723e */ /* 0x000fe400000010ff */
[----:B------:R-:W-:-:S02]  /*de90*/  F2FP.BF16.F32.PACK_AB R38, R38, R49 ;  /* 0x000000312626723e */ /* 0x000fc400000010ff */
[----:B------:R-:W-:Y:S02]  /*dea0*/  F2FP.BF16.F32.PACK_AB R39, R39, R34 ;  /* 0x000000222727723e */ /* 0x000fe400000010ff */
[----:B------:R-:W-:Y:S02]  /*deb0*/  F2FP.BF16.F32.PACK_AB R25, R62, R25 ;  /* 0x000000193e19723e */ /* 0x000fe400000010ff */
[----:B------:R-:W-:Y:S02]  /*dec0*/  F2FP.BF16.F32.PACK_AB R24, R63, R24 ;  /* 0x000000183f18723e */ /* 0x000fe400000010ff */
[----:B------:R-:W-:Y:S02]  /*ded0*/  F2FP.BF16.F32.PACK_AB R13, R76, R13 ;  /* 0x0000000d4c0d723e */ /* 0x000fe400000010ff */
        /* <DEDUP_REMOVED lines=8> */
[----:B------:R-:W-:-:S02]  /*df60*/  IADD3 R61, P1, R6, 0x40, RZ ;  /* 0x00000040063d7810 */ /* 0x000fc40007f3e0ff */
[----:B------:R-:W-:Y:S02]  /*df70*/  IADD3 R63, P2, R6, 0x60, RZ ;  /* 0x00000060063f7810 */ /* 0x000fe40007f5e0ff */
[----:B------:R-:W-:Y:S02]  /*df80*/  LOP3.LUT R10, R61, 0x380, RZ, 0xc0, !PT ;  /* 0x000003803d0a7812 */ /* 0x000fe400078ec0ff */
[----:B------:R-:W-:Y:S02]  /*df90*/  SEL R46, R9, R8, P0 ;  /* 0x00000008092e7207 */ /* 0x000fe40000000000 */
[----:B------:R-:W-:Y:S02]  /*dfa0*/  SHF.R.U64 R10, R10, 0x3, RZ ;  /* 0x000000030a0a7819 */ /* 0x000fe400000012ff */
[----:B------:R-:W-:Y:S02]  /*dfb0*/  SEL R45, R8, R9, P0 ;  /* 0x00000009082d7207 */ /* 0x000fe40000000000 */
[----:B------:R-:W-:-:S02]  /*dfc0*/  IADD3 R67, P4, R6, 0x4020, RZ ;  /* 0x0000402006437810 */ /* 0x000fc40007f9e0ff */
[----:B------:R-:W-:Y:S02]  /*dfd0*/  F2FP.BF16.F32.PACK_AB R27, R54, R27 ;  /* 0x0000001b361b723e */ /* 0x000fe400000010ff */
[----:B------:R-:W-:Y:S02]  /*dfe0*/  LOP3.LUT R9, R6, 0x380, RZ, 0xc0, !PT ;  /* 0x0000038006097812 */ /* 0x000fe400078ec0ff */
[----:B------:R-:W-:Y:S02]  /*dff0*/  F2FP.BF16.F32.PACK_AB R32, R53, R32 ;  /* 0x000000203520723e */ /* 0x000fe400000010ff */
[----:B------:R-:W-:Y:S02]  /*e000*/  SEL R44, R13, R12, P0 ;  /* 0x0000000c0d2c7207 */ /* 0x000fe40000000000 */
[----:B------:R-:W-:Y:S01]  /*e010*/  SEL R43, R12, R13, P0 ;  /* 0x0000000d0c2b7207 */ /* 0x000fe20000000000 */
[----:B------:R-:W-:Y:S01]  /*e020*/  IMAD.X R13, RZ, RZ, R7, P4 ;  /* 0x000000ffff0d7224 */ /* 0x000fe200020e0607 */
[----:B------:R-:W-:-:S02]  /*e030*/  SEL R50, R38, R39, P0 ;  /* 0x0000002726327207 */ /* 0x000fc40000000000 */
[----:B------:R-:W-:Y:S02]  /*e040*/  SEL R54, R25, R24, P0 ;  /* 0x0000001819367207 */ /* 0x000fe40000000000 */
[----:B------:R-:W-:Y:S01]  /*e050*/  SEL R51, R24, R25, P0 ;  /* 0x0000001918337207 */ /* 0x000fe20000000000 */
[----:B------:R-:W-:Y:S01]  /*e060*/  IMAD.X R25, RZ, RZ, R7, P1 ;  /* 0x000000ffff197224 */ /* 0x000fe200008e0607 */
[----:B------:R-:W-:Y:S02]  /*e070*/  IADD3 R59, P6, R6, 0x20, RZ ;  /* 0x00000020063b7810 */ /* 0x000fe40007fde0ff */
[----:B------:R-:W-:Y:S02]  /*e080*/  SEL R39, R39, R38, P0 ;  /* 0x0000002627277207 */ /* 0x000fe40000000000 */
[----:B------:R-:W-:Y:S02]  /*e090*/  LOP3.LUT R12, R63, 0x380, RZ, 0xc0, !PT ;  /* 0x000003803f0c7812 */ /* 0x000fe400078ec0ff */
[----:B------:R-:W-:-:S02]  /*e0a0*/  LOP3.LUT R24, R10, R61, RZ, 0x3c, !PT ;  /* 0x0000003d0a187212 */ /* 0x000fc400078e3cff */
[----:B------:R-:W-:Y:S02]  /*e0b0*/  F2FP.BF16.F32.PACK_AB R29, R60, R29 ;  /* 0x0000001d3c1d723e */ /* 0x000fe400000010ff */
[----:B------:R-:W-:Y:S02]  /*e0c0*/  SEL R42, R37, R36, P0 ;  /* 0x00000024252a7207 */ /* 0x000fe40000000000 */
[----:B------:R-:W-:Y:S02]  /*e0d0*/  SEL R38, R31, R30, P0 ;  /* 0x0000001e1f267207 */ /* 0x000fe40000000000 */
[----:B------:R-:W-:Y:S02]  /*e0e0*/  LOP3.LUT R10, R67, 0x380, RZ, 0xc0, !PT ;  /* 0x00000380430a7812 */ /* 0x000fe400078ec0ff */
[----:B------:R-:W-:Y:S02]  /*e0f0*/  SEL R37, R36, R37, P0 ;  /* 0x0000002524257207 */ /* 0x000fe40000000000 */
[----:B------:R-:W-:-:S02]  /*e100*/  SEL R31, R30, R31, P0 ;  /* 0x0000001f1e1f7207 */ /* 0x000fc40000000000 */
[----:B------:R-:W-:Y:S02]  /*e110*/  SHF.R.U64 R9, R9, 0x3, RZ ;  /* 0x0000000309097819 */ /* 0x000fe400000012ff */
[----:B------:R-:W-:Y:S02]  /*e120*/  F2FP.BF16.F32.PACK_AB R21, R68, R21 ;  /* 0x000000154415723e */ /* 0x000fe400000010ff */
[----:B------:R-:W-:Y:S02]  /*e130*/  F2FP.BF16.F32.PACK_AB R20, R69, R20 ;  /* 0x000000144514723e */ /* 0x000fe400000010ff */
[----:B------:R-:W-:Y:S02]  /*e140*/  SEL R36, R33, R32, P0 ;  /* 0x0000002021247207 */ /* 0x000fe40000000000 */
[----:B------:R-:W-:Y:S02]  /*e150*/  SEL R30, R27, R26, P0 ;  /* 0x0000001a1b1e7207 */ /* 0x000fe40000000000 */
[----:B------:R-:W-:Y:S01]  /*e160*/  SEL R49, R26, R27, P0 ;  /* 0x0000001b1a317207 */ /* 0x000fe20000000000 */
[----:B------:R-:W-:Y:S01]  /*e170*/  IMAD.X R27, RZ, RZ, R7, P6 ;  /* 0x000000ffff1b7224 */ /* 0x000fe200030e0607 */
[----:B------:R-:W-:-:S02]  /*e180*/  F2FP.BF16.F32.PACK_AB R56, R56, R65 ;  /* 0x000000413838723e */ /* 0x000fc400000010ff */
[----:B------:R-:W-:Y:S02]  /*e190*/  SEL R33, R32, R33, P0 ;  /* 0x0000002120217207 */ /* 0x000fe40000000000 */
[----:B------:R-:W-:Y:S02]  /*e1a0*/  SHF.R.U64 R12, R12, 0x3, RZ ;  /* 0x000000030c0c7819 */ /* 0x000fe400000012ff */
[----:B------:R-:W-:Y:S02]  /*e1b0*/  F2FP.BF16.F32.PACK_AB R94, R94, R95 ;  /* 0x0000005f5e5e723e */ /* 0x000fe400000010ff */
[----:B------:R-:W-:Y:S02]  /*e1c0*/  F2FP.BF16.F32.PACK_AB R93, R92, R93 ;  /* 0x0000005d5c5d723e */ /* 0x000fe400000010ff */
[----:B------:R-:W-:Y:S02]  /*e1d0*/  F2FP.BF16.F32.PACK_AB R57, R48, R57 ;  /* 0x000000393039723e */ /* 0x000fe400000010ff */
[----:B------:R-:W-:-:S02]  /*e1e0*/  SEL R32, R29, R28, P0 ;  /* 0x0000001c1d207207 */ /* 0x000fc40000000000 */
[C---:B------:R-:W-:Y:S02]  /*e1f0*/  IADD3 R65, P3, R6.reuse, 0x4000, RZ ;  /* 0x0000400006417810 */ /* 0x040fe40007f7e0ff */
[C---:B------:R-:W-:Y:S02]  /*e200*/  IADD3 R69, P5, R6.reuse, 0x4040, RZ ;  /* 0x0000404006457810 */ /* 0x040fe40007fbe0ff */
[----:B------:R-:W-:Y:S02]  /*e210*/  IADD3 R62, P6, R6, 0x4060, RZ ;  /* 0x00004060063e7810 */ /* 0x000fe40007fde0ff */
[----:B------:R-:W-:Y:S01]  /*e220*/  SHF.R.U64 R10, R10, 0x3, RZ ;  /* 0x000000030a0a7819 */ /* 0x000fe200000012ff */
[----:B------:R-:W-:Y:S01]  /*e230*/  IMAD.X R11, RZ, RZ, R7, P5 ;  /* 0x000000ffff0b7224 */ /* 0x000fe200028e0607 */
[----:B------:R-:W-:Y:S02]  /*e240*/  F2FP.BF16.F32.PACK_AB R90, R90, R91 ;  /* 0x0000005b5a5a723e */ /* 0x000fe400000010ff */
[----:B------:R-:W-:-:S02]  /*e250*/  F2FP.BF16.F32.PACK_AB R89, R88, R89 ;  /* 0x000000595859723e */ /* 0x000fc400000010ff */
[----:B------:R-:W-:Y:S02]  /*e260*/  SEL R29, R28, R29, P0 ;  /* 0x0000001d1c1d7207 */ /* 0x000fe40000000000 */
[----:B------:R-:W-:Y:S01]  /*e270*/  LOP3.LUT R6, R9, R6, RZ, 0x3c, !PT ;  /* 0x0000000609067212 */ /* 0x000fe200078e3cff */
[--C-:B------:R-:W-:Y:S01]  /*e280*/  IMAD.X R9, RZ, RZ, R7.reuse, P6 ;  /* 0x000000ffff097224 */ /* 0x100fe200030e0607 */
[----:B------:R-:W-:Y:S02]  /*e290*/  SEL R28, R21, R20, P0 ;  /* 0x00000014151c7207 */ /* 0x000fe40000000000 */
[----:B------:R-:W-:Y:S01]  /*e2a0*/  SEL R41, R20, R21, P0 ;  /* 0x0000001514297207 */ /* 0x000fe20000000000 */
[----:B------:R-:W-:Y:S01]  /*e2b0*/  IMAD.X R21, RZ, RZ, R7, P2 ;  /* 0x000000ffff157224 */ /* 0x000fe200010e0607 */
[----:B------:R-:W-:Y:S02]  /*e2c0*/  LOP3.LUT R20, R12, R63, RZ, 0x3c, !PT ;  /* 0x0000003f0c147212 */ /* 0x000fe400078e3cff */
[----:B------:R-:W-:-:S02]  /*e2d0*/  SEL R34, R94, R93, P0 ;  /* 0x0000005d5e227207 */ /* 0x000fc40000000000 */
[----:B------:R-:W-:Y:S02]  /*e2e0*/  SEL R48, R56, R57, P0 ;  /* 0x0000003938307207 */ /* 0x000fe40000000000 */
[----:B------:R-:W-:Y:S02]  /*e2f0*/  LOP3.LUT R52, R69, 0x380, RZ, 0xc0, !PT ;  /* 0x0000038045347812 */ /* 0x000fe400078ec0ff */
[----:B------:R-:W-:Y:S02]  /*e300*/  LOP3.LUT R12, R10, R67, RZ, 0x3c, !PT ;  /* 0x000000430a0c7212 */ /* 0x000fe400078e3cff */
[----:B------:R-:W-:Y:S02]  /*e310*/  SEL R93, R93, R94, P0 ;  /* 0x0000005e5d5d7207 */ /* 0x000fe40000000000 */
[----:B------:R-:W-:Y:S02]  /*e320*/  SEL R40, R90, R89, P0 ;  /* 0x000000595a287207 */ /* 0x000fe40000000000 */
[----:B------:R-:W-:-:S02]  /*e330*/  SEL R57, R57, R56, P0 ;  /* 0x0000003839397207 */ /* 0x000fc40000000000 */
[----:B------:R-:W-:Y:S02]  /*e340*/  MOV R67, R6 ;  /* 0x0000000600437202 */ /* 0x000fe40000000f00 */
[----:B------:R-:W-:Y:S02]  /*e350*/  F2FP.BF16.F32.PACK_AB R15, R70, R15 ;  /* 0x0000000f460f723e */ /* 0x000fe400000010ff */
[----:B------:R-:W-:Y:S02]  /*e360*/  F2FP.BF16.F32.PACK_AB R14, R71, R14 ;  /* 0x0000000e470e723e */ /* 0x000fe400000010ff */
[----:B------:R-:W-:Y:S02]  /*e370*/  SEL R89, R89, R90, P0 ;  /* 0x0000005a59597207 */ /* 0x000fe40000000000 */
[----:B------:R-:W-:Y:S02]  /*e380*/  SHF.R.U64 R52, R52, 0x3, RZ ;  /* 0x0000000334347819 */ /* 0x000fe400000012ff */
[----:B------:R-:W-:-:S02]  /*e390*/  SEL R56, R15, R14, P0 ;  /* 0x0000000e0f387207 */ /* 0x000fc40000000000 */
[----:B------:R-:W-:Y:S01]  /*e3a0*/  SEL R53, R14, R15, P0 ;  /* 0x0000000f0e357207 */ /* 0x000fe20000000000 */
[----:B------:R-:W-:Y:S01]  /*e3b0*/  IMAD.X R15, RZ, RZ, R7, P3 ;  /* 0x000000ffff0f7224 */ /* 0x000fe200018e0607 */
[----:B------:R-:W-:Y:S02]  /*e3c0*/  SEL R60, R86, R87, P0 ;  /* 0x00000057563c7207 */ /* 0x000fe40000000000 */
[----:B------:R-:W-:Y:S02]  /*e3d0*/  SEL R87, R87, R86, P0 ;  /* 0x0000005657577207 */ /* 0x000fe40000000000 */
[----:B------:R-:W-:Y:S02]  /*e3e0*/  LOP3.LUT R8, R59, 0x380, RZ, 0xc0, !PT ;  /* 0x000003803b087812 */ /* 0x000fe400078ec0ff */
[----:B------:R-:W-:Y:S02]  /*e3f0*/  LOP3.LUT R10, R52, R69, RZ, 0x3c, !PT ;  /* 0x00000045340a7212 */ /* 0x000fe400078e3cff */
[----:B------:R-:W-:-:S02]  /*e400*/  MOV R64, R20 ;  /* 0x0000001400407202 */ /* 0x000fc40000000f00 */
[----:B------:R-:W-:Y:S02]  /*e410*/  SHF.R.U64 R8, R8, 0x3, RZ ;  /* 0x0000000308087819 */ /* 0x000fe400000012ff */
[----:B------:R-:W-:Y:S02]  /*e420*/  MOV R61, R10 ;  /* 0x0000000a003d7202 */ /* 0x000fe40000000f00 */
[----:B------:R-:W-:Y:S02]  /*e430*/  LOP3.LUT R26, R8, R59, RZ, 0x3c, !PT ;  /* 0x0000003b081a7212 */ /* 0x000fe400078e3cff */
[----:B------:R-:W-:Y:S02]  /*e440*/  LOP3.LUT R8, R65, 0x380, RZ, 0xc0, !PT ;  /* 0x0000038041087812 */ /* 0x000fe400078ec0ff */
[----:B------:R-:W-:Y:S02]  /*e450*/  LOP3.LUT R59, R62, 0x380, RZ, 0xc0, !PT ;  /* 0x000003803e3b7812 */ /* 0x000fe400078ec0ff */
[----:B------:R-:W-:-:S02]  /*e460*/  SHF.R.U64 R8, R8, 0x3, RZ ;  /* 0x0000000308087819 */ /* 0x000fc400000012ff */
[----:B------:R-:W-:Y:S02]  /*e470*/  SHF.R.U64 R59, R59, 0x3, RZ ;  /* 0x000000033b3b7819 */ /* 0x000fe400000012ff */
[----:B------:R-:W-:Y:S02]  /*e480*/  LOP3.LUT R14, R8, R65, RZ, 0x3c, !PT ;  /* 0x00000041080e7212 */ /* 0x000fe400078e3cff */
[----:B------:R-:W-:Y:S02]  /*e490*/  LOP3.LUT R8, R59, R62, RZ, 0x3c, !PT ;  /* 0x0000003e3b087212 */ /* 0x000fe400078e3cff */
[----:B------:R-:W-:Y:S02]  /*e4a0*/  MOV R63, R14 ;  /* 0x0000000e003f7202 */ /* 0x000fe40000000f00 */
[----:B------:R-:W-:Y:S02]  /*e4b0*/  MOV R59, R8 ;  /* 0x00000008003b7202 */ /* 0x000fe40000000f00 */
[----:B------:R-:W-:-:S02]  /*e4c0*/  MOV R62, R12 ;  /* 0x0000000c003e7202 */ /* 0x000fc40000000f00 */
[----:B------:R-:W-:Y:S02]  /*e4d0*/  MOV R66, R26 ;  /* 0x0000001a00427202 */ /* 0x000fe40000000f00 */
[----:B------:R-:W-:Y:S02]  /*e4e0*/  MOV R65, R24 ;  /* 0x0000001800417202 */ /* 0x000fe40000000f00 */
[----:B------:R-:W-:Y:S01]  /*e4f0*/  PLOP3.LUT P2, PT, PT, PT, UP0, 0x80, 0x0 ;  /* 0x000000000000781c */ /* 0x000fe20003f4f008 */
[----:B------:R-:W-:Y:S01]  /*e500*/  ULDC UR8, c[0x0][0xa88] ;  /* 0x0002a20000087ab9 */ /* 0x000fe20000000800 */
[----:B--2---:R-:W-:Y:S01]  /*e510*/  LOP3.LUT R6, R35, 0x2, RZ, 0x3c, !PT ;  /* 0x0000000223067812 */ /* 0x004fe200078e3cff */
        /* <DEDUP_REMOVED lines=16> */
[----:B--2---:R-:W-:-:S02]  /*e620*/  SEL R12, R40, R89, P0 ;  /* 0x00000059280c7207 */ /* 0x004fc40000000000 */
[----:B------:R-:W-:Y:S01]  /*e630*/  SEL R14, R89, R40, P0 ;  /* 0x00000028590e7207 */ /* 0x000fe20000000000 */
[----:B------:R-:W-:Y:S04]  /*e640*/  SHFL.IDX PT, R36, R36, R35, 0x1c1f ;  /* 0x001c1f2324247589 */ /* 0x000fe800000e0000 */
[----:B------:R-:W2:Y:S01]  /*e650*/  SHFL.IDX PT, R33, R33, R6, 0x1c1f ;  /* 0x001c1f0621217589 */ /* 0x000ea200000e0000 */
[----:B---3--:R-:W-:Y:S02]  /*e660*/  SEL R13, R50, R39, P0 ;  /* 0x00000027320d7207 */ /* 0x008fe40000000000 */
[----:B------:R-:W-:Y:S01]  /*e670*/  SEL R15, R39, R50, P0 ;  /* 0x00000032270f7207 */ /* 0x000fe20000000000 */
[----:B------:R2:W-:Y:S04]  /*e680*/  SHFL.IDX PT, R21, R30, R35, 0x1c1f ;  /* 0x001c1f231e157589 */ /* 0x0005e800000e0000 */
[----:B------:R-:W3:Y:S01]  /*e690*/  SHFL.IDX PT, R52, R49, R6, 0x1c1f ;  /* 0x001c1f0631347589 */ /* 0x000ee200000e0000 */
[----:B0-----:R-:W-:-:S02]  /*e6a0*/  SEL R24, R42, R37, P0 ;  /* 0x000000252a187207 */ /* 0x001fc40000000000 */
[----:B------:R-:W-:Y:S01]  /*e6b0*/  SEL R26, R37, R42, P0 ;  /* 0x0000002a251a7207 */ /* 0x000fe20000000000 */
[----:B------:R-:W-:Y:S04]  /*e6c0*/  SHFL.IDX PT, R32, R32, R35, 0x1c1f ;  /* 0x001c1f2320207589 */ /* 0x000fe800000e0000 */
[----:B------:R-:W-:Y:S01]  /*e6d0*/  SHFL.IDX PT, R54, R54, R35, 0x1c1f ;  /* 0x001c1f2336367589 */ /* 0x000fe200000e0000 */
[----:B-1----:R-:W-:Y:S02]  /*e6e0*/  SEL R25, R38, R31, P0 ;  /* 0x0000001f26197207 */ /* 0x002fe40000000000 */
[----:B------:R-:W-:Y:S01]  /*e6f0*/  SEL R27, R31, R38, P0 ;  /* 0x000000261f1b7207 */ /* 0x000fe20000000000 */
[----:B------:R3:W0:Y:S04]  /*e700*/  SHFL.IDX PT, R7, R29, R6, 0x1c1f ;  /* 0x001c1f061d077589 */ /* 0x00062800000e0000 */
[----:B------:R-:W1:Y:S01]  /*e710*/  SHFL.IDX PT, R51, R51, R6, 0x1c1f ;  /* 0x001c1f0633337589 */ /* 0x000e6200000e0000 */
[----:B--2---:R-:W-:-:S03]  /*e720*/  SEL R30, R33, R36, P0 ;  /* 0x00000024211e7207 */ /* 0x004fc60000000000 */
[----:B------:R2:W-:Y:S04]  /*e730*/  SHFL.IDX PT, R20, R28, R35, 0x1c1f ;  /* 0x001c1f231c147589 */ /* 0x0005e800000e0000 */
[----:B------:R-:W-:Y:S01]  /*e740*/  SHFL.IDX PT, R44, R44, R35, 0x1c1f ;  /* 0x001c1f232c2c7589 */ /* 0x000fe200000e0000 */
[----:B---3--:R-:W-:Y:S02]  /*e750*/  SEL R29, R21, R52, P0 ;  /* 0x00000034151d7207 */ /* 0x008fe40000000000 */
[----:B------:R-:W-:Y:S01]  /*e760*/  SEL R31, R52, R21, P0 ;  /* 0x00000015341f7207 */ /* 0x000fe20000000000 */
[----:B------:R-:W-:Y:S01]  /*e770*/  SHFL.IDX PT, R56, R56, R35, 0x1c1f ;  /* 0x001c1f2338387589 */ /* 0x000fe200000e0000 */
[----:B--2---:R-:W-:-:S03]  /*e780*/  SEL R28, R36, R33, P0 ;  /* 0x00000021241c7207 */ /* 0x004fc60000000000 */
[----:B------:R-:W2:Y:S04]  /*e790*/  SHFL.IDX PT, R41, R41, R6, 0x1c1f ;  /* 0x001c1f0629297589 */ /* 0x000ea800000e0000 */
[----:B------:R-:W3:Y:S01]  /*e7a0*/  SHFL.IDX PT, R43, R43, R6, 0x1c1f ;  /* 0x001c1f062b2b7589 */ /* 0x000ee200000e0000 */
[----:B0-----:R-:W-:Y:S02]  /*e7b0*/  SEL R36, R32, R7, P0 ;  /* 0x0000000720247207 */ /* 0x001fe40000000000 */
[----:B------:R-:W-:Y:S01]  /*e7c0*/  SEL R38, R7, R32, P0 ;  /* 0x0000002007267207 */ /* 0x000fe20000000000 */
[----:B------:R-:W0:Y:S01]  /*e7d0*/  SHFL.IDX PT, R53, R53, R6, 0x1c1f ;  /* 0x001c1f0635357589 */ /* 0x000e2200000e0000 */
[----:B-1----:R-:W-:Y:S01]  /*e7e0*/  SEL R37, R54, R51, P0 ;  /* 0x0000003336257207 */ /* 0x002fe20000000000 */
[----:B------:R-:W-:Y:S01]  /*e7f0*/  IMAD.U32 R7, RZ, RZ, UR7 ;  /* 0x00000007ff077e24 */ /* 0x000fe2000f8e00ff */
[----:B------:R-:W-:Y:S01]  /*e800*/  SEL R39, R51, R54, P0 ;  /* 0x0000003633277207 */ /* 0x000fe20000000000 */
[----:B------:R-:W-:Y:S06]  /*e810*/  BAR.SYNC.DEFER_BLOCKING 0x1, 0x100 ;  /* 0x0044000000007b1d */ /* 0x000fec0000010000 */
[----:B------:R-:W-:Y:S04]  /*e820*/  SHFL.IDX PT, R58, R58, R35, 0x1c1f ;  /* 0x001c1f233a3a7589 */ /* 0x000fe800000e0000 */
[----:B------:R-:W1:Y:S01]  /*e830*/  SHFL.IDX PT, R55, R55, R6, 0x1c1f ;  /* 0x001c1f0637377589 */ /* 0x000e6200000e0000 */
[----:B--2---:R-:W-:-:S02]  /*e840*/  SEL R32, R20, R41, P0 ;  /* 0x0000002914207207 */ /* 0x004fc40000000000 */
[----:B------:R-:W-:Y:S01]  /*e850*/  SEL R34, R41, R20, P0 ;  /* 0x0000001429227207 */ /* 0x000fe20000000000 */
[----:B------:R-:W-:Y:S01]  /*e860*/  SHFL.IDX PT, R46, R46, R35, 0x1c1f ;  /* 0x001c1f232e2e7589 */ /* 0x000fe200000e0000 */
[----:B---3--:R-:W-:Y:S02]  /*e870*/  SEL R40, R44, R43, P0 ;  /* 0x0000002b2c287207 */ /* 0x008fe40000000000 */
[----:B------:R-:W-:Y:S01]  /*e880*/  SEL R42, R43, R44, P0 ;  /* 0x0000002c2b2a7207 */ /* 0x000fe20000000000 */
[----:B------:R2:W-:Y:S01]  /*e890*/  SHFL.IDX PT, R60, R60, R35, 0x1c1f ;  /* 0x001c1f233c3c7589 */ /* 0x0005e200000e0000 */
[----:B0-----:R-:W-:-:S03]  /*e8a0*/  SEL R33, R56, R53, P0 ;  /* 0x0000003538217207 */ /* 0x001fc60000000000 */
[----:B------:R-:W0:Y:S04]  /*e8b0*/  SHFL.IDX PT, R45, R45, R6, 0x1c1f ;  /* 0x001c1f062d2d7589 */ /* 0x000e2800000e0000 */
[----:B------:R3:W4:Y:S01]  /*e8c0*/  SHFL.IDX PT, R87, R87, R6, 0x1c1f ;  /* 0x001c1f0657577589 */ /* 0x00072200000e0000 */
[----:B--2---:R-:W-:-:S03]  /*e8d0*/  SEL R35, R53, R56, P0 ;  /* 0x0000003835237207 */ /* 0x004fc60000000000 */
[----:B------:R0:W-:Y:S04]  /*e8e0*/  STSM.16.M88.4 [R67], R8 ;  /* 0x0000000843007844 */ /* 0x0001e80000000200 */
[----:B------:R-:W-:Y:S01]  /*e8f0*/  STSM.16.M88.4 [R66], R12 ;  /* 0x0000000c42007844 */ /* 0x000fe20000000200 */
[----:B-1----:R-:W-:Y:S02]  /*e900*/  SEL R41, R58, R55, P0 ;  /* 0x000000373a297207 */ /* 0x002fe40000000000 */
[----:B------:R-:W-:Y:S01]  /*e910*/  SEL R43, R55, R58, P0 ;  /* 0x0000003a372b7207 */ /* 0x000fe20000000000 */
[----:B------:R-:W-:Y:S01]  /*e920*/  STSM.16.M88.4 [R65], R24 ;  /* 0x0000001841007844 */ /* 0x000fe20000000200 */
[----:B---3--:R-:W-:Y:S01]  /*e930*/  MOV R6, UR6 ;  /* 0x0000000600067c02 */ /* 0x008fe20008000f00 */
[----:B------:R-:W-:-:S02]  /*e940*/  ULDC.64 UR6, c[0x0][0xc08] ;  /* 0x0003020000067ab9 */ /* 0x000fc40000000a00 */
[----:B------:R-:W-:Y:S01]  /*e950*/  STSM.16.M88.4 [R64], R28 ;  /* 0x0000001c40007844 */ /* 0x000fe20000000200 */
[----:B0-----:R-:W-:-:S03]  /*e960*/  SEL R8, R46, R45, P0 ;  /* 0x0000002d2e087207 */ /* 0x001fc60000000000 */
[----:B------:R-:W-:Y:S01]  /*e970*/  STSM.16.M88.4 [R63], R36 ;  /* 0x000000243f007844 */ /* 0x000fe20000000200 */
[----:B------:R-:W-:Y:S02]  /*e980*/  SEL R10, R45, R46, P0 ;  /* 0x0000002e2d0a7207 */ /* 0x000fe40000000000 */
[----:B----4-:R-:W-:Y:S01]  /*e990*/  SEL R9, R60, R87, P0 ;  /* 0x000000573c097207 */ /* 0x010fe20000000000 */
[----:B------:R-:W-:Y:S01]  /*e9a0*/  STSM.16.M88.4 [R62], R32 ;  /* 0x000000203e007844 */ /* 0x000fe20000000200 */
[----:B------:R-:W-:Y:S01]  /*e9b0*/  SEL R11, R87, R60, P0 ;  /* 0x0000003c570b7207 */ /* 0x000fe20000000000 */
[----:B------:R-:W-:Y:S01]  /*e9c0*/  UISETP.NE.U32.AND UP1, UPT, UR6, URZ, UPT ;  /* 0x0000003f0600728c */ /* 0x000fe2000bf25070 */
[----:B------:R-:W0:Y:S01]  /*e9d0*/  LDC R46, c[0x0][0xbe8] ;  /* 0x0002fa00ff2e7b82 */ /* 0x000e220000000800 */
[----:B------:R-:W-:Y:S04]  /*e9e0*/  STSM.16.M88.4 [R61], R40 ;  /* 0x000000283d007844 */ /* 0x000fe80000000200 */
[----:B------:R1:W-:Y:S03]  /*e9f0*/  STSM.16.M88.4 [R59], R8 ;  /* 0x000000083b007844 */ /* 0x0003e60000000200 */
[----:B------:R-:W-:Y:S01]  /*ea00*/  BAR.SYNC.DEFER_BLOCKING 0x1, 0x100 ;  /* 0x0044000000007b1d */ /* 0x000fe20000010000 */
[----:B------:R-:W-:-:S06]  /*ea10*/  UISETP.NE.AND.EX UP1, UPT, UR7, URZ, UPT, UP1 ;  /* 0x0000003f0700728c */ /* 0x000fcc000bf25310 */
[----:B------:R-:W-:-:S05]  /*ea20*/  PLOP3.LUT P0, PT, PT, PT, UP1, 0x80, 0x0 ;  /* 0x000000000000781c */ /* 0x000fca0003f0f018 */
[----:B------:R-:W-:-:S04]  /*ea30*/  @UP1 ULEA UR6, UP2, UR36, UR6, 0x2 ;  /* 0x0000000624061291 */ /* 0x000fc8000f84103f */
[----:B------:R-:W-:Y:S01]  /*ea40*/  @UP1 ULEA.HI.X UR7, UR36, UR7, UR37, 0x2, UP2 ;  /* 0x0000000724071291 */ /* 0x000fe200090f1425 */
[----:B-1----:R-:W-:Y:S02]  /*ea50*/  IMAD.U32 R9, RZ, RZ, UR8 ;  /* 0x00000008ff097e24 */ /* 0x002fe4000f8e00ff */
[----:B------:R-:W-:-:S03]  /*ea60*/  IMAD.U32 R10, RZ, RZ, UR6 ;  /* 0x00000006ff0a7e24 */ /* 0x000fc6000f8e00ff */
[----:B------:R-:W-:Y:S01]  /*ea70*/  IMAD.U32 R11, RZ, RZ, UR7 ;  /* 0x00000007ff0b7e24 */ /* 0x000fe2000f8e00ff */
[----:B------:R-:W2:Y:S01]  /*ea80*/  @P2 LDG.E R12, desc[UR54][R6.64] ;  /* 0x00000036060c2981 */ /* 0x000ea2000c1e1900 */
[----:B0-----:R-:W-:Y:S01]  /*ea90*/  ISETP.NE.AND P1, PT, R46, 0x1, PT ;  /* 0x000000012e00780c */ /* 0x001fe20003f25270 */
[----:B------:R-:W-:Y:S02]  /*eaa0*/  UMOV UR4, URZ ;  /* 0x0000003f00047c82 */ /* 0x000fe40008000000 */
[----:B------:R0:W5:Y:S10]  /*eab0*/  @P0 LDG.E R9, desc[UR54][R10.64] ;  /* 0x000000360a090981 */ /* 0x000174000c1e1900 */
[----:B------:R-:W1:Y:S08]  /*eac0*/  @P1 LDC R13, c[0x0][0xbec] ;  /* 0x0002fb00ff0d1b82 */ /* 0x000e700000000800 */
[----:B------:R-:W3:Y:S01]  /*ead0*/  @P1 LDC R14, c[0x0][0xbf0] ;  /* 0x0002fc00ff0e1b82 */ /* 0x000ee20000000800 */
[----:B--2---:R-:W-:Y:S01]  /*eae0*/  @P2 R2UR UR4, R12 ;  /* 0x000000000c0422ca */ /* 0x004fe200000e0000 */
[----:B01-3--:R-:W-:-:S14]  /*eaf0*/  @P0 BRA `(.L_x_2415) ;  /* 0x0000000000100947 */ /* 0x00bfdc0003800000 */
[----:B------:R-:W-:Y:S05]  /*eb00*/  @!P2 BRA `(.L_x_2415) ;  /* 0x00000000000ca947 */ /* 0x000fea0003800000 */
[----:B------:R-:W2:Y:S04]  /*eb10*/  LDG.E R8, desc[UR54][R6.64] ;  /* 0x0000003606087981 */ /* 0x000ea8000c1e1900 */
[----:B-----5:R-:W2:Y:S02]  /*eb20*/  LDG.E R9, desc[UR54][R6.64+0x4] ;  /* 0x0000043606097981 */ /* 0x020ea4000c1e1900 */
[----:B--2---:R-:W-:-:S07]  /*eb30*/  IMAD.IADD R9, R9, 0x1, -R8 ;  /* 0x0000000109097824 */ /* 0x004fce00078e0a08 */
.L_x_2415:
[----:B------:R-:W-:Y:S01]  /*eb40*/  USHF.R.S32.HI UR14, URZ, 0x1f, UR38 ;  /* 0x0000001f3f0e7899 */ /* 0x000fe20008011426 */
[----:B------:R-:W-:Y:S01]  /*eb50*/  VIADD R8, R18, UR39 ;  /* 0x0000002712087c36 */ /* 0x000fe20008000000 */
[----:B------:R-:W-:Y:S01]  /*eb60*/  ULDC.64 UR12, c[0x0][0xb90] ;  /* 0x0002e400000c7ab9 */ /* 0x000fe20000000a00 */
[----:B------:R-:W-:Y:S01]  /*eb70*/  USHF.R.S32.HI UR9, URZ, 0x1f, UR4 ;  /* 0x0000001f3f097899 */ /* 0x000fe20008011404 */
[----:B------:R-:W-:Y:S01]  /*eb80*/  VIADD R24, R190, UR39 ;  /* 0x00000027be187c36 */ /* 0x000fe20008000000 */
[----:B------:R-:W-:Y:S01]  /*eb90*/  UIMAD UR10, UR14, UR12, URZ ;  /* 0x0000000c0e0a72a4 */ /* 0x000fe2000f8e023f */
[----:B------:R-:W-:Y:S01]  /*eba0*/  @P1 IMAD.HI.U32 R7, R8, R13, RZ ;  /* 0x0000000d08071227 */ /* 0x000fe200078e00ff */
[----:B------:R-:W-:Y:S01]  /*ebb0*/  UMOV UR8, UR4 ;  /* 0x0000000400087c82 */ /* 0x000fe20008000000 */
[----:B------:R-:W-:Y:S01]  /*ebc0*/  USEL UR37, UR37, URZ, !UP0 ;  /* 0x0000003f25257287 */ /* 0x000fe2000c000000 */
[----:B------:R-:W0:Y:S01]  /*ebd0*/  @P1 LDC R49, c[0x0][0xbf0] ;  /* 0x0002fc00ff311b82 */ /* 0x000e220000000800 */
        /* <DEDUP_REMOVED lines=8> */
[----:B------:R-:W-:Y:S01]  /*ec60*/  IMAD.MOV R11, RZ, RZ, -R6 ;  /* 0x000000ffff0b7224 */ /* 0x000fe200078e0a06 */
[----:B------:R-:W-:Y:S01]  /*ec70*/  UIMAD UR8, UR37, UR12, URZ ;  /* 0x0000000c250872a4 */ /* 0x000fe2000f8e023f */
[----:B------:R-:W-:Y:S01]  /*ec80*/  IMAD.WIDE R4, R7, 0x2, R4 ;  /* 0x0000000207047825 */ /* 0x000fe200078e0204 */
[----:B------:R-:W-:Y:S01]  /*ec90*/  UIMAD.WIDE.U32 UR6, UR36, UR12, UR6 ;  /* 0x0000000c240672a5 */ /* 0x000fe2000f8e0006 */
[----:B------:R-:W-:Y:S01]  /*eca0*/  SHF.R.S32.HI R7, RZ, 0x1f, R6 ;  /* 0x0000001fff077819 */ /* 0x000fe20000011406 */
[----:B------:R-:W-:Y:S01]  /*ecb0*/  UIMAD UR8, UR36, UR13, UR8 ;  /* 0x0000000d240872a4 */ /* 0x000fe2000f8e0208 */
[----:B------:R-:W-:Y:S01]  /*ecc0*/  IMAD R11, R46, R11, R8 ;  /* 0x0000000b2e0b7224 */ /* 0x000fe200078e0208 */
[----:B------:R-:W-:Y:S01]  /*ecd0*/  IADD3 R13, P3, R4, 0x2000, RZ ;  /* 0x00002000040d7810 */ /* 0x000fe20007f7e0ff */
[----:B-----5:R-:W-:Y:S01]  /*ece0*/  IMAD R53, R9, R46, RZ ;  /* 0x0000002e09357224 */ /* 0x020fe200078e02ff */
[----:B------:R-:W-:Y:S01]  /*ecf0*/  IADD3 R6, P2, R6, UR6, RZ ;  /* 0x0000000606067c10 */ /* 0x000fe2000ff5e0ff */
[----:B------:R-:W-:Y:S01]  /*ed00*/  ULDC.64 UR10, c[0x0][0xaa0] ;  /* 0x0002a800000a7ab9 */ /* 0x000fe20000000a00 */
[----:B------:R-:W-:Y:S01]  /*ed10*/  IMAD.U32 R10, RZ, RZ, UR8 ;  /* 0x00000008ff0a7e24 */ /* 0x000fe2000f8e00ff */
[----:B------:R-:W-:Y:S01]  /*ed20*/  SHF.R.S32.HI R8, RZ, 0x1f, R11 ;  /* 0x0000001fff087819 */ /* 0x000fe2000001140b */
[----:B------:R-:W-:Y:S01]  /*ed30*/  IMAD.X R9, RZ, RZ, R5, P3 ;  /* 0x000000ffff097224 */ /* 0x000fe200018e0605 */
[----:B------:R-:W-:-:S02]  /*ed40*/  IADD3 R15, P0, R4, 0x1000, RZ ;  /* 0x00001000040f7810 */ /* 0x000fc40007f1e0ff */
[----:B------:R-:W-:Y:S01]  /*ed50*/  IADD3.X R7, R7, UR7, R10, P2, !PT ;  /* 0x0000000707077c10 */ /* 0x000fe200097fe40a */
[----:B------:R-:W-:Y:S01]  /*ed60*/  ULDC.64 UR6, c[0x0][0xb88] ;  /* 0x0002e20000067ab9 */ /* 0x000fe20000000a00 */
[----:B------:R-:W-:Y:S01]  /*ed70*/  LOP3.LUT R10, R13, 0x380, RZ, 0xc0, !PT ;  /* 0x000003800d0a7812 */ /* 0x000fe200078ec0ff */
[----:B------:R-:W-:Y:S01]  /*ed80*/  IMAD R14, R8, UR6, RZ ;  /* 0x00000006080e7c24 */ /* 0x000fe2000f8e02ff */
[----:B------:R-:W-:Y:S01]  /*ed90*/  LOP3.LUT R12, R15, 0x380, RZ, 0xc0, !PT ;  /* 0x000003800f0c7812 */ /* 0x000fe200078ec0ff */
[C---:B------:R-:W-:Y:S01]  /*eda0*/  IMAD.WIDE.U32 R6, R11.reuse, UR6, R6 ;  /* 0x000000060b067c25 */ /* 0x040fe2000f8e0006 */
[----:B------:R-:W-:Y:S02]  /*edb0*/  SHF.R.U64 R8, R10, 0x3, RZ ;  /* 0x000000030a087819 */ /* 0x000fe400000012ff */
[----:B------:R-:W-:Y:S01]  /*edc0*/  SHF.R.U64 R12, R12, 0x3, RZ ;  /* 0x000000030c0c7819 */ /* 0x000fe200000012ff */
[----:B------:R-:W-:Y:S01]  /*edd0*/  IMAD R21, R11, UR7, R14 ;  /* 0x000000070b157c24 */ /* 0x000fe2000f8e020e */
[----:B------:R-:W-:Y:S01]  /*ede0*/  LOP3.LUT R8, R8, R13, RZ, 0x3c, !PT ;  /* 0x0000000d08087212 */ /* 0x000fe200078e3cff */
[----:B------:R-:W-:Y:S01]  /*edf0*/  ULDC.64 UR6, c[0x0][0xb50] ;  /* 0x0002d40000067ab9 */ /* 0x000fe20000000a00 */
[----:B------:R-:W-:Y:S01]  /*ee00*/  LOP3.LUT R12, R12, R15, RZ, 0x3c, !PT ;  /* 0x0000000f0c0c7212 */ /* 0x000fe200078e3cff */
[----:B------:R-:W-:Y:S01]  /*ee10*/  IMAD.IADD R13, R7, 0x1, R21 ;  /* 0x00000001070d7824 */ /* 0x000fe200078e0215 */
[----:B------:R-:W-:Y:S01]  /*ee20*/  LEA R14, P4, R6, UR6, 0x2 ;  /* 0x00000006060e7c11 */ /* 0x000fe2000f8810ff */
[----:B------:R-:W-:Y:S01]  /*ee30*/  VIADD R10, R24, 0x8 ;  /* 0x00000008180a7836 */ /* 0x000fe20000000000 */
[----:B------:R-:W-:-:S02]  /*ee40*/  IADD3 R11, P2, R4, 0x3000, RZ ;  /* 0x00003000040b7810 */ /* 0x000fc40007f5e0ff */
[----:B------:R-:W-:Y:S01]  /*ee50*/  LEA.HI.X R15, R6, UR7, R13, 0x2, P4 ;  /* 0x00000007060f7c11 */ /* 0x000fe2000a0f140d */
[----:B------:R-:W-:Y:S01]  /*ee60*/  SHFL.IDX PT, R20, R14, RZ, 0x1c1f ;  /* 0x001c1fff0e147589 */ /* 0x000fe200000e0000 */
[----:B------:R-:W-:Y:S01]  /*ee70*/  LOP3.LUT R7, R11, 0x380, RZ, 0xc0, !PT ;  /* 0x000003800b077812 */ /* 0x000fe200078ec0ff */
[--C-:B------:R-:W-:Y:S01]  /*ee80*/  IMAD.X R13, RZ, RZ, R5.reuse, P0 ;  /* 0x000000ffff0d7224 */ /* 0x100fe200000e0605 */
[----:B------:R-:W-:Y:S01]  /*ee90*/  LOP3.LUT P0, RZ, R188, 0x3, RZ, 0xc0, !PT ;  /* 0x00000003bcff7812 */ /* 0x000fe2000780c0ff */
[----:B------:R-:W1:Y:S01]  /*eea0*/  SHFL.IDX PT, R21, R15, RZ, 0x1c1f ;  /* 0x001c1fff0f157589 */ /* 0x000e6200000e0000 */
[----:B------:R-:W-:Y:S01]  /*eeb0*/  SHF.R.U64 R6, R7, 0x3, RZ ;  /* 0x0000000307067819 */ /* 0x000fe200000012ff */
[----:B------:R-:W-:Y:S01]  /*eec0*/  IMAD.X R7, RZ, RZ, R5, P2 ;  /* 0x000000ffff077224 */ /* 0x000fe200010e0605 */
[-C--:B------:R-:W-:Y:S01]  /*eed0*/  ISETP.GE.OR P2, PT, R24, R53.reuse, P0 ;  /* 0x000000351800720c */ /* 0x080fe20000746670 */
[----:B------:R-:W-:Y:S01]  /*eee0*/  SHFL.IDX PT, R44, R14, 0x1, 0x1c1f ;  /* 0x003c1f000e2c7f89 */ /* 0x000fe200000e0000 */
[----:B------:R-:W-:Y:S01]  /*eef0*/  ISETP.GE.OR P0, PT, R10, R53, P0 ;  /* 0x000000350a00720c */ /* 0x000fe20000706670 */
[----:B------:R-:W-:Y:S01]  /*ef00*/  UIMAD UR8, UR9, UR10, URZ ;  /* 0x0000000a090872a4 */ /* 0x000fe2000f8e023f */
[C---:B------:R-:W-:Y:S01]  /*ef10*/  IADD3 R41, P6, R4.reuse, 0x4000, RZ ;  /* 0x0000400004297810 */ /* 0x040fe20007fde0ff */
[----:B------:R-:W2:Y:S01]  /*ef20*/  SHFL.IDX PT, R45, R15, 0x1, 0x1c1f ;  /* 0x003c1f000f2d7f89 */ /* 0x000ea200000e0000 */
[----:B------:R-:W-:Y:S01]  /*ef30*/  UIMAD.WIDE.U32 UR6, UR4, UR10, URZ ;  /* 0x0000000a040672a5 */ /* 0x000fe2000f8e003f */
[----:B------:R-:W-:-:S02]  /*ef40*/  IADD3 R37, P5, R4, 0x5000, RZ ;  /* 0x0000500004257810 */ /* 0x000fc40007fbe0ff */
[----:B------:R-:W-:Y:S02]  /*ef50*/  IADD3 R33, P4, R4, 0x6000, RZ ;  /* 0x0000600004217810 */ /* 0x000fe40007f9e0ff */
[----:B------:R-:W-:Y:S02]  /*ef60*/  LOP3.LUT R6, R6, R11, RZ, 0x3c, !PT ;  /* 0x0000000b06067212 */ /* 0x000fe400078e3cff */
[C---:B------:R-:W-:Y:S01]  /*ef70*/  LOP3.LUT R25, R4.reuse, 0x380, RZ, 0xc0, !PT ;  /* 0x0000038004197812 */ /* 0x040fe200078ec0ff */
[----:B-1----:R1:W-:Y:S01]  /*ef80*/  @!P2 ST.E desc[UR54][R20.64], R2 ;  /* 0x000000021400a985 */ /* 0x0023e2000c101936 */
[----:B------:R-:W-:Y:S01]  /*ef90*/  UIMAD UR8, UR4, UR11, UR8 ;  /* 0x0000000b040872a4 */ /* 0x000fe2000f8e0208 */
[----:B------:R-:W-:Y:S02]  /*efa0*/  IADD3 R11, P3, R4, 0x7000, RZ ;  /* 0x00007000040b7810 */ /* 0x000fe40007f7e0ff */
[----:B------:R-:W-:Y:S01]  /*efb0*/  ULDC.64 UR10, c[0x0][0xae8] ;  /* 0x0002ba00000a7ab9 */ /* 0x000fe20000000a00 */
[----:B------:R-:W-:-:S02]  /*efc0*/  LOP3.LUT R40, R41, 0x380, RZ, 0xc0, !PT ;  /* 0x0000038029287812 */ /* 0x000fc400078ec0ff */
[----:B------:R-:W-:Y:S01]  /*efd0*/  LOP3.LUT R36, R37, 0x380, RZ, 0xc0, !PT ;  /* 0x0000038025247812 */ /* 0x000fe200078ec0ff */
[----:B--2---:R2:W-:Y:S01]  /*efe0*/  @!P0 ST.E desc[UR54][R44.64], R0 ;  /* 0x000000002c008985 */ /* 0x0045e2000c101936 */
[----:B------:R-:W-:Y:S02]  /*eff0*/  LOP3.LUT R32, R33, 0x380, RZ, 0xc0, !PT ;  /* 0x0000038021207812 */ /* 0x000fe400078ec0ff */
[----:B------:R-:W-:Y:S01]  /*f000*/  SHF.R.U64 R25, R25, 0x3, RZ ;  /* 0x0000000319197819 */ /* 0x000fe200000012ff */
[----:B-1----:R-:W1:Y:S01]  /*f010*/  @P1 LDC R21, c[0x0][0xbec] ;  /* 0x0002fb00ff151b82 */ /* 0x002e620000000800 */
[----:B------:R-:W-:Y:S01]  /*f020*/  UIADD3 UR7, UR7, UR8, URZ ;  /* 0x0000000807077290 */ /* 0x000fe2000fffe03f */
[----:B------:R-:W-:Y:S01]  /*f030*/  LOP3.LUT R10, R11, 0x380, RZ, 0xc0, !PT ;  /* 0x000003800b0a7812 */ /* 0x000fe200078ec0ff */
[----:B------:R-:W-:Y:S01]  /*f040*/  UIMAD UR4, UR14, UR10, URZ ;  /* 0x0000000a0e0472a4 */ /* 0x000fe2000f8e023f */
[----:B------:R-:W-:Y:S01]  /*f050*/  SHF.R.U64 R40, R40, 0x3, RZ ;  /* 0x0000000328287819 */ /* 0x000fe200000012ff */
[----:B------:R-:W-:Y:S01]  /*f060*/  IMAD.X R29, RZ, RZ, R5, P3 ;  /* 0x000000ffff1d7224 */ /* 0x000fe200018e0605 */
[----:B------:R-:W-:Y:S01]  /*f070*/  SHF.R.U64 R36, R36, 0x3, RZ ;  /* 0x0000000324247819 */ /* 0x000fe200000012ff */
[----:B--2---:R-:W-:Y:S01]  /*f080*/  IMAD R0, R22, 0x20, R23 ;  /* 0x0000002016007824 */ /* 0x004fe200078e0217 */
[----:B------:R-:W-:Y:S01]  /*f090*/  UIMAD UR4, UR38, UR11, UR4 ;  /* 0x0000000b260472a4 */ /* 0x000fe2000f8e0204 */
[----:B------:R-:W-:Y:S01]  /*f0a0*/  SHF.R.U64 R32, R32, 0x3, RZ ;  /* 0x0000000320207819 */ /* 0x000fe200000012ff */
[----:B------:R-:W-:Y:S01]  /*f0b0*/  UIMAD.WIDE.U32 UR6, UR38, UR10, UR6 ;  /* 0x0000000a260672a5 */ /* 0x000fe2000f8e0006 */
[----:B------:R-:W-:Y:S01]  /*f0c0*/  VIADD R2, R0, UR39 ;  /* 0x0000002700027c36 */ /* 0x000fe20008000000 */
[----:B------:R-:W-:Y:S01]  /*f0d0*/  ULDC.64 UR8, c[0x0][0xaf0] ;  /* 0x0002bc0000087ab9 */ /* 0x000fe20000000a00 */
[----:B------:R-:W-:Y:S01]  /*f0e0*/  LOP3.LUT R24, R25, R4, RZ, 0x3c, !PT ;  /* 0x0000000419187212 */ /* 0x000fe200078e3cff */
[----:B------:R-:W-:Y:S01]  /*f0f0*/  UIADD3 UR7, UR7, UR4, URZ ;  /* 0x0000000407077290 */ /* 0x000fe2000fffe03f */
[----:B------:R-:W-:Y:S01]  /*f100*/  SHF.R.U64 R4, R10, 0x3, RZ ;  /* 0x000000030a047819 */ /* 0x000fe200000012ff */
[----:B------:R-:W-:Y:S01]  /*f110*/  UIMAD UR4, UR37, UR8, URZ ;  /* 0x00000008250472a4 */ /* 0x000fe2000f8e023f */
[----:B------:R-:W-:Y:S01]  /*f120*/  MOV R45, R2 ;  /* 0x00000002002d7202 */ /* 0x000fe20000000f00 */
[----:B------:R-:W5:Y:S01]  /*f130*/  LD.E.128 R12, desc[UR54][R12.64] ;  /* 0x000000360c0c7980 */ /* 0x000f62000c101d00 */
[----:B------:R-:W-:-:S02]  /*f140*/  LOP3.LUT R40, R40, R41, RZ, 0x3c, !PT ;  /* 0x0000002928287212 */ /* 0x000fc400078e3cff */
[----:B------:R-:W-:Y:S01]  /*f150*/  LOP3.LUT R36, R36, R37, RZ, 0x3c, !PT ;  /* 0x0000002524247212 */ /* 0x000fe200078e3cff */
[----:B-1----:R-:W-:Y:S01]  /*f160*/  @P1 IMAD.HI.U32 R0, R2, R21, RZ ;  /* 0x0000001502001227 */ /* 0x002fe200078e00ff */
[----:B------:R-:W-:Y:S01]  /*f170*/  UIMAD UR4, UR36, UR9, UR4 ;  /* 0x00000009240472a4 */ /* 0x000fe2000f8e0204 */
[----:B------:R-:W-:Y:S01]  /*f180*/  LOP3.LUT R32, R32, R33, RZ, 0x3c, !PT ;  /* 0x0000002120207212 */ /* 0x000fe200078e3cff */
[----:B------:R-:W-:Y:S01]  /*f190*/  UIMAD.WIDE.U32 UR6, UR36, UR8, UR6 ;  /* 0x00000008240672a5 */ /* 0x000fe2000f8e0006 */
[--C-:B------:R-:W-:Y:S01]  /*f1a0*/  IMAD.X R41, RZ, RZ, R5.reuse, P6 ;  /* 0x000000ffff297224 */ /* 0x100fe200030e0605 */
[----:B0-----:R-:W-:Y:S01]  /*f1b0*/  @P1 SHF.R.U32.HI R45, RZ, R49, R0 ;  /* 0x00000031ff2d1219 */ /* 0x001fe20000011600 */
[--C-:B------:R-:W-:Y:S01]  /*f1c0*/  IMAD.X R37, RZ, RZ, R5.reuse, P5 ;  /* 0x000000ffff257224 */ /* 0x100fe200028e0605 */
[----:B------:R-:W-:Y:S01]  /*f1d0*/  UIADD3 UR4, UR7, UR4, URZ ;  /* 0x0000000407047290 */ /* 0x000fe2000fffe03f */
[----:B------:R-:W-:Y:S01]  /*f1e0*/  IMAD.X R33, RZ, RZ, R5, P4 ;  /* 0x000000ffff217224 */ /* 0x000fe200020e0605 */
[--C-:B------:R-:W-:Y:S01]  /*f1f0*/  SHF.R.S32.HI R0, RZ, 0x1f, R45.reuse ;  /* 0x0000001fff007819 */ /* 0x100fe2000001142d */
[----:B------:R-:W-:Y:S01]  /*f200*/  IMAD.MOV R49, RZ, RZ, -R45 ;  /* 0x000000ffff317224 */ /* 0x000fe200078e0a2d */
[----:B------:R-:W-:Y:S01]  /*f210*/  LOP3.LUT R28, R4, R11, RZ, 0x3c, !PT ;  /* 0x0000000b041c7212 */ /* 0x000fe200078e3cff */
[----:B------:R-:W-:Y:S01]  /*f220*/  IMAD.MOV.U32 R25, RZ, RZ, R5 ;  /* 0x000000ffff197224 */ /* 0x000fe200078e0005 */
[----:B------:R-:W-:Y:S01]  /*f230*/  ULDC.64 UR8, c[0x0][0xae0] ;  /* 0x0002b80000087ab9 */ /* 0x000fe20000000a00 */
[----:B------:R-:W-:Y:S01]  /*f240*/  IMAD R49, R46, R49, R2 ;  /* 0x000000312e317224 */ /* 0x000fe200078e0202 */
[----:B------:R-:W5:Y:S01]  /*f250*/  LD.E.128 R8, desc[UR54][R8.64] ;  /* 0x0000003608087980 */ /* 0x000f62000c101d00 */
[----:B------:R-:W-:-:S02]  /*f260*/  IMAD R0, R0, UR8, RZ ;  /* 0x0000000800007c24 */ /* 0x000fc4000f8e02ff */
[----:B------:R-:W-:Y:S01]  /*f270*/  IMAD.U32 R21, RZ, RZ, UR7 ;  /* 0x00000007ff157e24 */ /* 0x000fe2000f8e00ff */
[----:B------:R-:W5:Y:S01]  /*f280*/  LD.E.128 R24, desc[UR54][R24.64] ;  /* 0x0000003618187980 */ /* 0x000f62000c101d00 */
[----:B------:R-:W-:Y:S01]  /*f290*/  IMAD.U32 R20, RZ, RZ, UR6 ;  /* 0x00000006ff147e24 */ /* 0x000fe2000f8e00ff */
[----:B------:R-:W-:Y:S01]  /*f2a0*/  ULDC.64 UR6, c[0x0][0xad8] ;  /* 0x0002b60000067ab9 */ /* 0x000fe20000000a00 */
[----:B------:R-:W-:Y:S01]  /*f2b0*/  IMAD.U32 R21, RZ, RZ, UR4 ;  /* 0x00000004ff157e24 */ /* 0x000fe2000f8e00ff */
[----:B------:R-:W5:Y:S01]  /*f2c0*/  LD.E.128 R4, desc[UR54][R6.64] ;  /* 0x0000003606047980 */ /* 0x000f62000c101d00 */
[C---:B------:R-:W-:Y:S01]  /*f2d0*/  IMAD R51, R45.reuse, UR9, R0 ;  /* 0x000000092d337c24 */ /* 0x040fe2000f8e0200 */
[----:B------:R-:W-:Y:S02]  /*f2e0*/  SHF.R.S32.HI R0, RZ, 0x1f, R49 ;  /* 0x0000001fff007819 */ /* 0x000fe40000011431 */
[----:B------:R-:W5:Y:S01]  /*f2f0*/  LD.E.128 R40, desc[UR54][R40.64] ;  /* 0x0000003628287980 */ /* 0x000f62000c101d00 */
[----:B------:R-:W-:-:S03]  /*f300*/  IMAD.WIDE.U32 R20, R45, UR8, R20 ;  /* 0x000000082d147c25 */ /* 0x000fc6000f8e0014 */
[----:B------:R-:W5:Y:S04]  /*f310*/  LD.E.128 R36, desc[UR54][R36.64] ;  /* 0x0000003624247980 */ /* 0x000f68000c101d00 */
[----:B------:R-:W5:Y:S04]  /*f320*/  LD.E.128 R32, desc[UR54][R32.64] ;  /* 0x0000003620207980 */ /* 0x000f68000c101d00 */
[----:B------:R-:W5:Y:S01]  /*f330*/  LD.E.128 R28, desc[UR54][R28.64] ;  /* 0x000000361c1c7980 */ /* 0x000f62000c101d00 */
        /* <DEDUP_REMOVED lines=8> */
[----:B------:R-:W-:Y:S02]  /*f3c0*/  VIADD R46, R23, UR39 ;  /* 0x00000027172e7c36 */ /* 0x000fe40008000000 */
[C---:B------:R-:W-:Y:S02]  /*f3d0*/  IMAD R45, R49.reuse, UR7, R2 ;  /* 0x00000007312d7c24 */ /* 0x040fe4000f8e0202 */
[----:B------:R-:W-:Y:S01]  /*f3e0*/  IMAD.WIDE.U32 R20, R49, UR6, R20 ;  /* 0x0000000631147c25 */ /* 0x000fe2000f8e0014 */
[C---:B------:R-:W-:Y:S01]  /*f3f0*/  ISETP.GE.AND P2, PT, R46.reuse, R53, PT ;  /* 0x000000352e00720c */ /* 0x040fe20003f46270 */
[----:B------:R-:W-:Y:S02]  /*f400*/  ULDC.64 UR6, c[0x0][0xa80] ;  /* 0x0002a00000067ab9 */ /* 0x000fe40000000a00 */
[----:B------:R-:W-:Y:S01]  /*f410*/  VIADD R0, R46, 0x20 ;  /* 0x000000202e007836 */ /* 0x000fe20000000000 */
[----:B------:R-:W-:Y:S01]  /*f420*/  LEA R44, P3, R20, UR6, 0x1 ;  /* 0x00000006142c7c11 */ /* 0x000fe2000f8608ff */
[----:B------:R-:W-:-:S02]  /*f430*/  IMAD.IADD R21, R21, 0x1, R45 ;  /* 0x0000000115157824 */ /* 0x000fc400078e022d */
[----:B------:R-:W-:Y:S01]  /*f440*/  VIADD R3, R3, 0x29820 ;  /* 0x0002982003037836 */ /* 0x000fe20000000000 */
[-C--:B------:R-:W-:Y:S01]  /*f450*/  ISETP.GE.AND P0, PT, R0, R53.reuse, PT ;  /* 0x000000350000720c */ /* 0x080fe20003f06270 */
[----:B------:R-:W-:Y:S01]  /*f460*/  VIADD R0, R46, 0x40 ;  /* 0x000000402e007836 */ /* 0x000fe20000000000 */
[----:B------:R-:W-:Y:S02]  /*f470*/  LEA.HI.X R45, R20, UR7, R21, 0x1, P3 ;  /* 0x00000007142d7c11 */ /* 0x000fe400098f0c15 */
        /* <DEDUP_REMOVED lines=16> */
.L_x_2417:
[----:B------:R-:W-:Y:S05]  /*f580*/  BSYNC B1 ;  /* 0x0000000000017941 */ /* 0x000fea0003800000 */
.L_x_2416:
        /* <DEDUP_REMOVED lines=13> */
.L_x_2419:
[----:B------:R-:W-:Y:S05]  /*f660*/  BSYNC B1 ;  /* 0x0000000000017941 */ /* 0x000fea0003800000 */
.L_x_2418:
[----:B----4-:R4:W0:Y:S01]  /*f670*/  SHFL.IDX PT, R0, R45, 0x2, 0x181f ;  /* 0x00581f002d007f89 */ /* 0x01082200000e0000 */
        /* <DEDUP_REMOVED lines=12> */
.L_x_2421:
[----:B------:R-:W-:Y:S05]  /*f740*/  BSYNC B1 ;  /* 0x0000000000017941 */ /* 0x000fea0003800000 */
.L_x_2420:
[----:B0-----:R-:W-:Y:S01]  /*f750*/  VIADD R0, R46, 0x60 ;  /* 0x000000602e007836 */ /* 0x001fe20000000000 */
[----:B--2-4-:R-:W4:Y:S04]  /*f760*/  SHFL.IDX PT, R45, R45, 0x3, 0x181f ;  /* 0x00781f002d2d7f89 */ /* 0x014f2800000e0000 */
        /* <DEDUP_REMOVED lines=14> */
.L_x_2414:
        /* <DEDUP_REMOVED lines=8> */
[----:B------:R-:W-:Y:S02]  /*f8d0*/  IMAD.U32 R2, RZ, RZ, UR6 ;  /* 0x00000006ff027e24 */ /* 0x000fe4000f8e00ff */
[----:B------:R-:W-:Y:S01]  /*f8e0*/  IMAD.U32 R3, RZ, RZ, UR7 ;  /* 0x00000007ff037e24 */ /* 0x000fe2000f8e00ff */
[----:B------:R-:W-:Y:S02]  /*f8f0*/  ULDC.64 UR6, c[0x0][0xc08] ;  /* 0x0003020000067ab9 */ /* 0x000fe40000000a00 */
[----:B------:R-:W-:-:S03]  /*f900*/  UISETP.NE.U32.AND UP1, UPT, UR6, URZ, UPT ;  /* 0x0000003f0600728c */ /* 0x000fc6000bf25070 */
[----:B------:R-:W2:Y:S01]  /*f910*/  @P2 LDG.E R6, desc[UR54][R2.64] ;  /* 0x0000003602062981 */ /* 0x000ea2000c1e1900 */
[----:B------:R-:W-:Y:S01]  /*f920*/  UISETP.NE.AND.EX UP1, UPT, UR7, URZ, UPT, UP1 ;  /* 0x0000003f0700728c */ /* 0x000fe2000bf25310 */
[----:B------:R-:W-:-:S05]  /*f930*/  IMAD.U32 R0, RZ, RZ, UR4 ;  /* 0x00000004ff007e24 */ /* 0x000fca000f8e00ff */
        /* <DEDUP_REMOVED lines=18> */
.L_x_2423:
[----:B------:R-:W-:Y:S01]  /*fa60*/  USEL UR36, UR36, URZ, !UP0 ;  /* 0x0000003f24247287 */ /* 0x000fe2000c000000 */
[----:B------:R-:W-:Y:S01]  /*fa70*/  BSSY B1, `(.L_x_2424) ;  /* 0x000002c000017945 */ /* 0x000fe20003800000 */
[----:B------:R-:W-:-:S03]  /*fa80*/  USEL UR37, UR37, URZ, !UP0 ;  /* 0x0000003f25257287 */ /* 0x000fc6000c000000 */
[----:B------:R-:W-:Y:S09]  /*fa90*/  @P1 BRA `(.L_x_2425) ;  /* 0x0000000000a41947 */ /* 0x000ff20003800000 */
[----:B------:R-:W0:Y:S01]  /*faa0*/  S2R R3, SR_TID.X ;  /* 0x0000000000037919 */ /* 0x000e220000002100 */
[----:B------:R-:W1:Y:S01]  /*fab0*/  LDC R7, c[0x0][0xbe8] ;  /* 0x0002fa00ff077b82 */ /* 0x000e620000000800 */
[----:B------:R-:W-:Y:S02]  /*fac0*/  IMAD.U32 R4, RZ, RZ, UR39 ;  /* 0x00000027ff047e24 */ /* 0x000fe4000f8e00ff */
[----:B-1---5:R-:W-:-:S03]  /*fad0*/  IMAD R2, R0, R7, RZ ;  /* 0x0000000700027224 */ /* 0x022fc600078e02ff */
[----:B0-----:R-:W-:-:S04]  /*fae0*/  IADD3 R4, R4, -0x80, R3 ;  /* 0xffffff8004047810 */ /* 0x001fc80007ffe003 */
[----:B------:R-:W-:-:S13]  /*faf0*/  ISETP.GE.AND P1, PT, R4, R2, PT ;  /* 0x000000020400720c */ /* 0x000fda0003f26270 */
[----:B------:R-:W-:Y:S05]  /*fb00*/  @P1 BRA `(.L_x_2425) ;  /* 0x0000000000881947 */ /* 0x000fea0003800000 */
[----:B------:R-:W-:Y:S01]  /*fb10*/  ISETP.NE.AND P1, PT, R7, 0x1, PT ;  /* 0x000000010700780c */ /* 0x000fe20003f25270 */
[----:B------:R-:W-:Y:S01]  /*fb20*/  ULDC.64 UR12, c[0x0][0xb90] ;  /* 0x0002e400000c7ab9 */ /* 0x000fe20000000a00 */
[----:B------:R-:W-:Y:S01]  /*fb30*/  UMOV UR6, UR4 ;  /* 0x0000000400067c82 */ /* 0x000fe20008000000 */
[----:B------:R-:W-:Y:S01]  /*fb40*/  UIMAD UR8, UR10, UR12, URZ ;  /* 0x0000000c0a0872a4 */ /* 0x000fe2000f8e023f */
[----:B------:R-:W-:Y:S01]  /*fb50*/  IMAD.MOV.U32 R2, RZ, RZ, R4 ;  /* 0x000000ffff027224 */ /* 0x000fe200078e0004 */
[----:B------:R-:W-:Y:S02]  /*fb60*/  UMOV UR7, UR9 ;  /* 0x0000000900077c82 */ /* 0x000fe40008000000 */
[----:B------:R-:W-:Y:S02]  /*fb70*/  UIMAD.WIDE.U32 UR6, UR38, UR12, UR6 ;  /* 0x0000000c260672a5 */ /* 0x000fe4000f8e0006 */
[----:B------:R-:W-:-:S03]  /*fb80*/  UIMAD UR8, UR38, UR13, UR8 ;  /* 0x0000000d260872a4 */ /* 0x000fc6000f8e0208 */
[----:B------:R-:W-:Y:S01]  /*fb90*/  ULDC.64 UR12, c[0x0][0xb98] ;  /* 0x0002e600000c7ab9 */ /* 0x000fe20000000a00 */
[----:B------:R-:W0:Y:S01]  /*fba0*/  @P1 LDC R3, c[0x0][0xbec] ;  /* 0x0002fb00ff031b82 */ /* 0x000e220000000800 */
[----:B------:R-:W-:Y:S02]  /*fbb0*/  UIADD3 UR7, UR7, UR8, URZ ;  /* 0x0000000807077290 */ /* 0x000fe4000fffe03f */
[----:B------:R-:W-:Y:S02]  /*fbc0*/  UIMAD UR8, UR37, UR12, URZ ;  /* 0x0000000c250872a4 */ /* 0x000fe4000f8e023f */
[----:B------:R-:W-:Y:S02]  /*fbd0*/  UIMAD.WIDE.U32 UR6, UR36, UR12, UR6 ;  /* 0x0000000c240672a5 */ /* 0x000fe4000f8e0006 */
[----:B------:R-:W-:Y:S01]  /*fbe0*/  UIMAD UR8, UR36, UR13, UR8 ;  /* 0x0000000d240872a4 */ /* 0x000fe2000f8e0208 */
[----:B------:R-:W1:Y:S02]  /*fbf0*/  @P1 LDC R6, c[0x0][0xbf0] ;  /* 0x0002fc00ff061b82 */ /* 0x000e640000000800 */
[----:B------:R-:W-:Y:S01]  /*fc00*/  ULDC.64 UR12, c[0x0][0xb88] ;  /* 0x0002e200000c7ab9 */ /* 0x000fe20000000a00 */
[----:B0-----:R-:W-:-:S05]  /*fc10*/  @P1 IMAD.HI.U32 R3, R4, R3, RZ ;  /* 0x0000000304031227 */ /* 0x001fca00078e00ff */
[----:B-1----:R-:W-:Y:S01]  /*fc20*/  @P1 SHF.R.U32.HI R2, RZ, R6, R3 ;  /* 0x00000006ff021219 */ /* 0x002fe20000011603 */
[----:B------:R-:W-:-:S03]  /*fc30*/  IMAD.U32 R6, RZ, RZ, UR8 ;  /* 0x00000008ff067e24 */ /* 0x000fc6000f8e00ff */
[--C-:B------:R-:W-:Y:S01]  /*fc40*/  SHF.R.S32.HI R3, RZ, 0x1f, R2.reuse ;  /* 0x0000001fff037819 */ /* 0x100fe20000011402 */
[----:B------:R-:W-:Y:S01]  /*fc50*/  IMAD.MOV R5, RZ, RZ, -R2 ;  /* 0x000000ffff057224 */ /* 0x000fe200078e0a02 */
[----:B------:R-:W-:-:S03]  /*fc60*/  IADD3 R2, P1, R2, UR6, RZ ;  /* 0x0000000602027c10 */ /* 0x000fc6000ff3e0ff */
[----:B------:R-:W-:Y:S01]  /*fc70*/  IMAD R5, R7, R5, R4 ;  /* 0x0000000507057224 */ /* 0x000fe200078e0204 */
[----:B------:R-:W-:Y:S01]  /*fc80*/  IADD3.X R3, R3, UR7, R6, P1, !PT ;  /* 0x0000000703037c10 */ /* 0x000fe20008ffe406 */
[----:B------:R-:W-:-:S03]  /*fc90*/  ULDC.64 UR6, c[0x0][0xb50] ;  /* 0x0002d40000067ab9 */ /* 0x000fc60000000a00 */
[----:B------:R-:W-:Y:S01]  /*fca0*/  SHF.R.S32.HI R4, RZ, 0x1f, R5 ;  /* 0x0000001fff047819 */ /* 0x000fe20000011405 */
[----:B------:R-:W-:-:S04]  /*fcb0*/  IMAD.WIDE.U32 R2, R5, UR12, R2 ;  /* 0x0000000c05027c25 */ /* 0x000fc8000f8e0002 */
[----:B------:R-:W-:-:S04]  /*fcc0*/  IMAD R4, R4, UR12, RZ ;  /* 0x0000000c04047c24 */ /* 0x000fc8000f8e02ff */
[----:B------:R-:W-:Y:S01]  /*fcd0*/  IMAD R7, R5, UR13, R4 ;  /* 0x0000000d05077c24 */ /* 0x000fe2000f8e0204 */
[----:B------:R-:W-:-:S03]  /*fce0*/  LEA R4, P1, R2, UR6, 0x2 ;  /* 0x0000000602047c11 */ /* 0x000fc6000f8210ff */
[----:B------:R-:W-:-:S05]  /*fcf0*/  IMAD.IADD R3, R3, 0x1, R7 ;  /* 0x0000000103037824 */ /* 0x000fca00078e0207 */
[----:B------:R-:W-:Y:S01]  /*fd00*/  LEA.HI.X R5, R2, UR7, R3, 0x2, P1 ;  /* 0x0000000702057c11 */ /* 0x000fe200088f1403 */
[----:B------:R-:W-:-:S05]  /*fd10*/  IMAD.MOV.U32 R3, RZ, RZ, -0x800000 ;  /* 0xff800000ff037424 */ /* 0x000fca00078e00ff */
[----:B------:R0:W-:Y:S02]  /*fd20*/  STG.E desc[UR54][R4.64], R3 ;  /* 0x0000000304007986 */ /* 0x0001e4000c101936 */
.L_x_2425:
[----:B------:R-:W-:Y:S05]  /*fd30*/  BSYNC B1 ;  /* 0x0000000000017941 */ /* 0x000fea0003800000 */
.L_x_2424:
[----:B0-----:R-:W0:Y:S01]  /*fd40*/  @P0 LDC R3, c[0x0][0xbf0] ;  /* 0x0002fc00ff030b82 */ /* 0x001e220000000800 */
[----:B------:R-:W-:Y:S01]  /*fd50*/  ULDC.64 UR12, c[0x0][0xaa0] ;  /* 0x0002a800000c7ab9 */ /* 0x000fe20000000a00 */
[----:B------:R-:W-:Y:S01]  /*fd60*/  LEA R2, R22, R23, 0x5 ;  /* 0x0000001716027211 */ /* 0x000fe200078e28ff */
[----:B------:R-:W-:Y:S01]  /*fd70*/  UIMAD UR8, UR9, UR12, URZ ;  /* 0x0000000c090872a4 */ /* 0x000fe2000f8e023f */
[----:B------:R-:W-:Y:S01]  /*fd80*/  BSSY B1, `(.L_x_2426) ;  /* 0x0000039000017945 */ /* 0x000fe20003800000 */
[----:B------:R-:W-:Y:S02]  /*fd90*/  UIMAD.WIDE.U32 UR6, UR4, UR12, URZ ;  /* 0x0000000c040672a5 */ /* 0x000fe4000f8e003f */
[----:B------:R-:W-:Y:S01]  /*fda0*/  UIMAD UR8, UR4, UR13, UR8 ;  /* 0x0000000d040872a4 */ /* 0x000fe2000f8e0208 */
[----:B------:R-:W-:Y:S02]  /*fdb0*/  VIADD R6, R2, UR39 ;  /* 0x0000002702067c36 */ /* 0x000fe40008000000 */
[----:B------:R-:W-:Y:S01]  /*fdc0*/  ULDC.64 UR12, c[0x0][0xae8] ;  /* 0x0002ba00000c7ab9 */ /* 0x000fe20000000a00 */
[----:B------:R-:W-:Y:S01]  /*fdd0*/  UIADD3 UR7, UR7, UR8, URZ ;  /* 0x0000000807077290 */ /* 0x000fe2000fffe03f */
[----:B------:R-:W-:Y:S01]  /*fde0*/  @P0 IMAD.HI.U32 R2, R6, R9, RZ ;  /* 0x0000000906020227 */ /* 0x000fe200078e00ff */
[----:B------:R-:W-:-:S02]  /*fdf0*/  UIMAD UR4, UR10, UR12, URZ ;  /* 0x0000000c0a0472a4 */ /* 0x000fc4000f8e023f */
[----:B------:R-:W-:Y:S01]  /*fe00*/  UIMAD.WIDE.U32 UR6, UR38, UR12, UR6 ;  /* 0x0000000c260672a5 */ /* 0x000fe2000f8e0006 */
[----:B------:R-:W-:Y:S01]  /*fe10*/  IMAD.MOV.U32 R5, RZ, RZ, R6 ;  /* 0x000000ffff057224 */ /* 0x000fe200078e0006 */
[----:B------:R-:W-:Y:S01]  /*fe20*/  UIMAD UR4, UR38, UR13, UR4 ;  /* 0x0000000d260472a4 */ /* 0x000fe2000f8e0204 */
[----:B------:R-:W-:-:S03]  /*fe30*/  ULDC.64 UR8, c[0x0][0xaf0] ;  /* 0x0002bc0000087ab9 */ /* 0x000fc60000000a00 */
[----:B------:R-:W-:Y:S02]  /*fe40*/  UIADD3 UR7, UR7, UR4, URZ ;  /* 0x0000000407077290 */ /* 0x000fe4000fffe03f */
[----:B------:R-:W-:Y:S01]  /*fe50*/  UIMAD UR4, UR37, UR8, URZ ;  /* 0x00000008250472a4 */ /* 0x000fe2000f8e023f */
[----:B0-----:R-:W-:Y:S01]  /*fe60*/  @P0 SHF.R.U32.HI R5, RZ, R3, R2 ;  /* 0x00000003ff050219 */ /* 0x001fe20000011602 */
        /* <DEDUP_REMOVED lines=11> */
[----:B------:R-:W-:Y:S02]  /*ff20*/  IMAD.U32 R3, RZ, RZ, UR4 ;  /* 0x00000004ff037e24 */ /* 0x000fe4000f8e00ff */
[C---:B------:R-:W-:Y:S01]  /*ff30*/  IMAD R9, R5.reuse, UR9, R4 ;  /* 0x0000000905097c24 */ /* 0x040fe2000f8e0204 */
[----:B------:R-:W-:Y:S01]  /*ff40*/  SHF.R.S32.HI R4, RZ, 0x1f, R7 ;  /* 0x0000001fff047819 */ /* 0x000fe20000011407 */
[----:B------:R-:W-:-:S04]  /*ff50*/  IMAD.WIDE.U32 R2, R5, UR8, R2 ;  /* 0x0000000805027c25 */ /* 0x000fc8000f8e0002 */
[----:B------:R-:W-:Y:S02]  /*ff60*/  IMAD.IADD R3, R3, 0x1, R9 ;  /* 0x0000000103037824 */ /* 0x000fe400078e0209 */
[----:B------:R-:W-:Y:S02]  /*ff70*/  IMAD R4, R4, UR6, RZ ;  /* 0x0000000604047c24 */ /* 0x000fe4000f8e02ff */
[----:B------:R-:W-:Y:S02]  /*ff80*/  VIADD R6, R23, UR39 ;  /* 0x0000002717067c36 */ /* 0x000fe40008000000 */
[----:B-----5:R-:W-:Y:S02]  /*ff90*/  IMAD R11, R0, R11, RZ ;  /* 0x0000000b000b7224 */ /* 0x020fe400078e02ff */
        /* <DEDUP_REMOVED lines=23> */
.L_x_2427:
[----:B------:R-:W-:Y:S05]  /*10110*/  BSYNC B1 ;  /* 0x0000000000017941 */ /* 0x000fea0003800000 */
.L_x_2426:
        /* <DEDUP_REMOVED lines=13> */
.L_x_2429:
[----:B------:R-:W-:Y:S05]  /*101f0*/  BSYNC B1 ;  /* 0x0000000000017941 */ /* 0x000fea0003800000 */
.L_x_2428:
        /* <DEDUP_REMOVED lines=13> */
.L_x_2431:
[----:B------:R-:W-:Y:S05]  /*102d0*/  BSYNC B1 ;  /* 0x0000000000017941 */ /* 0x000fea0003800000 */
.L_x_2430:
[----:B0-----:R-:W-:Y:S01]  /*102e0*/  VIADD R0, R6, 0x60 ;  /* 0x0000006006007836 */ /* 0x001fe20000000000 */
[----:B--2-4-:R-:W0:Y:S04]  /*102f0*/  SHFL.IDX PT, R5, R5, 0x3, 0x181f ;  /* 0x00781f0005057f89 */ /* 0x014e2800000e0000 */
[----:B------:R-:W-:Y:S01]  /*10300*/  ISETP.GE.AND P0, PT, R0, R11, PT ;  /* 0x0000000b0000720c */ /* 0x000fe20003f06270 */
[----:B-1-3--:R1:W2:-:S12]  /*10310*/  SHFL.IDX PT, R2, R4, 0x3, 0x181f ;  /* 0x00781f0004027f89 */ /* 0x00a29800000e0000 */
[----:B-1----:R-:W-:Y:S05]  /*10320*/  @P0 BRA `(.L_x_2422) ;  /* 0x0000000000240947 */ /* 0x002fea0003800000 */
[----:B------:R-:W-:Y:S02]  /*10330*/  ULDC UR4, c[0x0][0xac8] ;  /* 0x0002b20000047ab9 */ /* 0x000fe40000000800 */
[----:B------:R-:W-:Y:S02]  /*10340*/  ISETP.GE.AND P2, PT, R16, UR4, PT ;  /* 0x0000000410007c0c */ /* 0x000fe4000bf46270 */
[----:B------:R-:W-:-:S11]  /*10350*/  ISETP.GE.AND P3, PT, R19, UR4, PT ;  /* 0x0000000413007c0c */ /* 0x000fd6000bf66270 */
[CC--:B--2---:R-:W-:Y:S02]  /*10360*/  @!P2 LEA R6, P0, R16.reuse, R2.reuse, 0x1 ;  /* 0x000000021006a211 */ /* 0x0c4fe400078008ff */
[C---:B------:R-:W-:Y:S02]  /*10370*/  @!P3 LEA R2, P1, R19.reuse, R2, 0x1 ;  /* 0x000000021302b211 */ /* 0x040fe400078208ff */
[-C--:B0-----:R-:W-:Y:S02]  /*10380*/  @!P2 LEA.HI.X R7, R16, R5.reuse, R193, 0x1, P0 ;  /* 0x000000051007a211 */ /* 0x081fe400000f0cc1 */
[----:B------:R-:W-:-:S03]  /*10390*/  @!P3 LEA.HI.X R3, R19, R5, R192, 0x1, P1 ;  /* 0x000000051303b211 */ /* 0x000fc600008f0cc0 */
[----:B------:R1:W-:Y:S04]  /*103a0*/  @!P2 ST.E.128 desc[UR54][R6.64], RZ ;  /* 0x000000ff0600a985 */ /* 0x0003e8000c101d36 */
[----:B------:R1:W-:Y:S02]  /*103b0*/  @!P3 ST.E.128 desc[UR54][R2.64], RZ ;  /* 0x000000ff0200b985 */ /* 0x0003e4000c101d36 */
.L_x_2422:
[----:B------:R-:W-:Y:S05]  /*103c0*/  BSYNC B0 ;  /* 0x0000000000007941 */ /* 0x000fea0003800000 */
.L_x_2413:
[----:B------:R-:W-:Y:S02]  /*103d0*/  ULDC UR4, c[0x0][0xc3c] ;  /* 0x00030f0000047ab9 */ /* 0x000fe40000000800 */
[----:B------:R-:W-:-:S13]  /*103e0*/  ISETP.GE.AND P0, PT, R47, UR4, PT ;  /* 0x000000042f007c0c */ /* 0x000fda000bf06270 */
[----:B------:R-:W-:Y:S05]  /*103f0*/  @!P0 BRA `(.L_x_2432) ;  /* 0xffffff0800508947 */ /* 0x000fea000383ffff */
[----:B------:R-:W-:Y:S05]  /*10400*/  EXIT ;  /* 0x000000000000794d */ /* 0x000fea0003800000 */
.L_x_2371:
        /* <DEDUP_REMOVED lines=55> */
.L_x_2438:
        /* <DEDUP_REMOVED lines=12> */
.L_x_2437:
[----:B------:R-:W-:Y:S05]  /*10840*/  BSYNC B0 ;  /* 0x0000000000007941 */ /* 0x000fea0003800000 */
.L_x_2436:
[----:B0----5:R-:W0:Y:S02]  /*10850*/  SHFL.UP PT, R2, R0, 0x1, RZ ;  /* 0x0420000000027989 */ /* 0x021e2400000e00ff */
        /* <DEDUP_REMOVED lines=20> */
.L_x_2434:
[----:B------:R-:W-:-:S04]  /*109a0*/  IMAD.IADD R13, R4, 0x1, -R3 ;  /* 0x00000001040d7824 */ /* 0x000fc800078e0a03 */
[----:B------:R-:W-:-:S05]  /*109b0*/  IMAD R2, R8, R9, R13 ;  /* 0x0000000908027224 */ /* 0x000fca00078e020d */
[----:B------:R-:W-:-:S13]  /*109c0*/  ISETP.GT.AND P0, PT, R2, R7, PT ;  /* 0x000000070200720c */ /* 0x000fda0003f04270 */
[----:B------:R-:W-:Y:S02]  /*109d0*/  VOTEU.ANY UR7, UPT, !P0 ;  /* 0x0000000000077886 */ /* 0x000fe400040e0100 */
[----:B------:R-:W-:-:S04]  /*109e0*/  UPOPC UR6, UR7 ;  /* 0x00000007000672bf */ /* 0x000fc80008000000 */
[----:B------:R-:W-:-:S03]  /*109f0*/  UIADD3 UR39, UR6, UR4, URZ ;  /* 0x0000000406277290 */ /* 0x000fc6000fffe03f */
[----:B------:R-:W-:Y:S02]  /*10a00*/  ULDC.64 UR4, c[0x0][0xc90] ;  /* 0x0003240000047ab9 */ /* 0x000fe40000000a00 */
[----:B------:R-:W-:-:S06]  /*10a10*/  UIMAD.WIDE UR4, UR39, 0x4, UR4 ;  /* 0x00000004270478a5 */ /* 0x000fcc000f8e0204 */
[----:B------:R-:W-:Y:S02]  /*10a20*/  IMAD.U32 R2, RZ, RZ, UR4 ;  /* 0x00000004ff027e24 */ /* 0x000fe4000f8e00ff */
[----:B------:R-:W-:-:S05]  /*10a30*/  IMAD.U32 R3, RZ, RZ, UR5 ;  /* 0x00000005ff037e24 */ /* 0x000fca000f8e00ff */
[----:B------:R-:W2:Y:S01]  /*10a40*/  LDG.E R6, desc[UR54][R2.64] ;  /* 0x0000003602067981 */ /* 0x000ea2000c1e1900 */
[----:B------:R-:W-:Y:S01]  /*10a50*/  IMAD.U32 R15, RZ, RZ, UR6 ;  /* 0x00000006ff0f7e24 */ /* 0x000fe2000f8e00ff */
[----:B------:R-:W-:-:S04]  /*10a60*/  ISETP.NE.AND P0, PT, RZ, UR7, PT ;  /* 0x00000007ff007c0c */ /* 0x000fc8000bf05270 */
        /* <DEDUP_REMOVED lines=8> */
[----:B------:R-:W-:-:S06]  /*10af0*/  UIADD3 UR4, UR6, -0x1, URZ ;  /* 0xffffffff06047890 */ /* 0x000fcc000fffe03f */
[----:B0-----:R-:W-:-:S05]  /*10b00*/  IMAD.U32 R11, RZ, RZ, UR4 ;  /* 0x00000004ff0b7e24 */ /* 0x001fca000f8e00ff */
[----:B------:R2:W3:Y:S02]  /*10b10*/  SHFL.IDX PT, R16, R8, R11, 0x1f ;  /* 0x00001f0b08107589 */ /* 0x0004e400000e0000 */
.L_x_2439:
[----:B-1----:R-:W-:Y:S02]  /*10b20*/  IMAD.MOV R2, RZ, RZ, -R3 ;  /* 0x000000ffff027224 */ /* 0x002fe400078e0a03 */
[----:B---3--:R-:W-:Y:S02]  /*10b30*/  IMAD R16, R16, R9, R13 ;  /* 0x0000000910107224 */ /* 0x008fe400078e020d */
[----:B------:R-:W-:Y:S01]  /*10b40*/  IMAD.MOV.U32 R13, RZ, RZ, R2 ;  /* 0x000000ffff0d7224 */ /* 0x000fe200078e0002 */
[----:B------:R-:W-:Y:S01]  /*10b50*/  IABS R2, R4 ;  /* 0x0000000400027213 */ /* 0x000fe20000000000 */
[----:B0-2---:R-:W-:Y:S02]  /*10b60*/  IMAD.IADD R11, R7, 0x1, -R16 ;  /* 0x00000001070b7824 */ /* 0x005fe400078e0a10 */
[----:B------:R-:W-:Y:S02]  /*10b70*/  IMAD R7, R13, R12, RZ ;  /* 0x0000000c0d077224 */ /* 0x000fe400078e02ff */
[----:B------:R-:W-:Y:S01]  /*10b80*/  IMAD.MOV R10, RZ, RZ, -R2 ;  /* 0x000000ffff0a7224 */ /* 0x000fe200078e0a02 */
        /* <DEDUP_REMOVED lines=20> */
[----:B------:R-:W-:-:S03]  /*10cd0*/  IMAD R4, R4, R7, R11 ;  /* 0x0000000704047224 */ /* 0x000fc600078e020b */
[----:B------:R-:W-:Y:S02]  /*10ce0*/  VIADDMNMX R15, R3, R9, R6, PT ;  /* 0x00000009030f7246 */ /* 0x000fe40003800106 */
[----:B------:R-:W-:Y:S02]  /*10cf0*/  IABS R9, R4 ;  /* 0x0000000400097213 */ /* 0x000fe40000000000 */
[-C--:B------:R-:W-:Y:S01]  /*10d00*/  IABS R8, R15.reuse ;  /* 0x0000000f00087213 */ /* 0x080fe20000000000 */
[----:B------:R-:W-:Y:S01]  /*10d10*/  IMAD.MOV R18, RZ, RZ, -R15 ;  /* 0x000000ffff127224 */ /* 0x000fe200078e0a0f */
[----:B------:R-:W-:Y:S02]  /*10d20*/  IABS R10, R15 ;  /* 0x0000000f000a7213 */ /* 0x000fe40000000000 */
[----:B------:R-:W0:Y:S08]  /*10d30*/  I2F.RP R6, R8 ;  /* 0x0000000800067306 */ /* 0x000e300000209400 */
[----:B0-----:R-:W0:Y:S02]  /*10d40*/  MUFU.RCP R6, R6 ;  /* 0x0000000600067308 */ /* 0x001e240000001000 */
[----:B0-----:R-:W-:-:S06]  /*10d50*/  IADD3 R3, R6, 0xffffffe, RZ ;  /* 0x0ffffffe06037810 */ /* 0x001fcc0007ffe0ff */
[----:B------:R-:W0:Y:S02]  /*10d60*/  F2I.FTZ.U32.TRUNC.NTZ R3, R3 ;  /* 0x0000000300037305 */ /* 0x000e24000021f000 */
[----:B0-----:R-:W-:-:S04]  /*10d70*/  IMAD.MOV R2, RZ, RZ, -R3 ;  /* 0x000000ffff027224 */ /* 0x001fc800078e0a03 */
[----:B------:R-:W-:Y:S02]  /*10d80*/  IMAD.MOV.U32 R7, RZ, RZ, R2 ;  /* 0x000000ffff077224 */ /* 0x000fe400078e0002 */
[----:B------:R-:W-:Y:S02]  /*10d90*/  IMAD.MOV.U32 R2, RZ, RZ, RZ ;  /* 0x000000ffff027224 */ /* 0x000fe400078e00ff */
        /* <DEDUP_REMOVED lines=20> */
.L_x_2435:
[----:B------:R-:W-:Y:S01]  /*10ee0*/  IMAD.MOV.U32 R16, RZ, RZ, R7 ;  /* 0x000000ffff107224 */ /* 0x000fe200078e0007 */
[----:B------:R-:W-:Y:S01]  /*10ef0*/  ULDC UR39, c[0x0][0xc3c] ;  /* 0x00030f0000277ab9 */ /* 0x000fe20000000800 */
[----:B------:R-:W-:Y:S02]  /*10f00*/  IMAD.MOV.U32 R17, RZ, RZ, RZ ;  /* 0x000000ffff117224 */ /* 0x000fe400078e00ff */
[----:B------:R-:W-:-:S07]  /*10f10*/  IMAD.MOV.U32 R18, RZ, RZ, RZ ;  /* 0x000000ffff127224 */ /* 0x000fce00078e00ff */
.L_x_2440:
[----:B------:R-:W-:Y:S01]  /*10f20*/  ISETP.NE.AND P0, PT, R5, RZ, PT ;  /* 0x000000ff0500720c */ /* 0x000fe20003f05270 */
[----:B------:R-:W-:-:S12]  /*10f30*/  IMAD.U32 R19, RZ, RZ, UR39 ;  /* 0x00000027ff137e24 */ /* 0x000fd8000f8e00ff */
[----:B------:R-:W0:Y:S01]  /*10f40*/  @!P0 S2R R3, SR_CgaCtaId ;  /* 0x0000000000038919 */ /* 0x000e220000008800 */
[----:B------:R-:W-:-:S04]  /*10f50*/  @!P0 MOV R0, 0x400 ;  /* 0x0000040000008802 */ /* 0x000fc80000000f00 */
[----:B0-----:R-:W-:-:S05]  /*10f60*/  @!P0 LEA R0, R3, R0, 0x18 ;  /* 0x0000000003008211 */ /* 0x001fca00078ec0ff */
[----:B------:R0:W-:Y:S01]  /*10f70*/  @!P0 STS.128 [R0+0x298d0], R16 ;  /* 0x0298d01000008388 */ /* 0x0001e20000000c00 */
[----:B------:R-:W-:Y:S06]  /*10f80*/  BAR.ARV 0x5, 0x180 ;  /* 0x0146000000007b1d */ /* 0x000fec0000002000 */
.L_x_2433:
        /* <DEDUP_REMOVED lines=8> */
[----:B------:R-:W2:Y:S01]  /*11010*/  S2UR UR4, SR_CgaCtaId ;  /* 0x00000000000479c3 */ /* 0x000ea20000008800 */
        /* <DEDUP_REMOVED lines=8> */
[C---:B------:R-:W-:Y:S01]  /*110a0*/  LOP3.LUT R13, R14.reuse, 0x7f, RZ, 0xc0, !PT ;  /* 0x0000007f0e0d7812 */ /* 0x040fe200078ec0ff */
[C---:B------:R-:W-:Y:S01]  /*110b0*/  IMAD.SHL.U32 R3, R14.reuse, 0x2, RZ ;  /* 0x000000020e037824 */ /* 0x040fe200078e00ff */
[C---:B------:R-:W-:Y:S01]  /*110c0*/  R2P PR, R14.reuse, 0x14 ;  /* 0x000000140e007804 */ /* 0x040fe20000000000 */
[----:B------:R-:W-:Y:S01]  /*110d0*/  IMAD.SHL.U32 R11, R14, 0x4, RZ ;  /* 0x000000040e0b7824 */ /* 0x000fe200078e00ff */
[----:B0-----:R-:W-:-:S02]  /*110e0*/  LOP3.LUT R0, R4, 0x1b0, RZ, 0xc0, !PT ;  /* 0x000001b004007812 */ /* 0x001fc400078ec0ff */
[----:B------:R-:W-:Y:S02]  /*110f0*/  SHF.R.U32.HI R2, RZ, 0x5, R13 ;  /* 0x00000005ff027819 */ /* 0x000fe4000001160d */
[----:B------:R-:W-:Y:S01]  /*11100*/  LOP3.LUT R10, R0, 0x30, R3, 0x78, !PT ;  /* 0x00000030000a7812 */ /* 0x000fe200078e7803 */
[----:B------:R-:W-:Y:S01]  /*11110*/  IMAD.SHL.U32 R3, R14, 0x80, RZ ;  /* 0x000000800e037824 */ /* 0x000fe200078e00ff */
        /* <DEDUP_REMOVED lines=29> */
[----:B--2---:R-:W-:-:S05]  /*112f0*/  IMAD.U32 R3, RZ, RZ, UR4 ;  /* 0x00000004ff037e24 */ /* 0x004fca000f8e00ff */
[----:B------:R-:W-:Y:S01]  /*11300*/  LEA R22, R3, R22, 0x18 ;  /* 0x0000001603167211 */ /* 0x000fe200078ec0ff */
[----:B------:R0:W-:Y:S04]  /*11310*/  STL [R1+0x4], R3 ;  /* 0x0000040301007387 */ /* 0x0001e80000100800 */
[----:B------:R-:W-:Y:S01]  /*11320*/  IMAD.IADD R0, R22, 0x1, R12 ;  /* 0x0000000116007824 */ /* 0x000fe200078e020c */
[----:B------:R1:W-:Y:S04]  /*11330*/  STL [R1+0x1c], RZ ;  /* 0x00001cff01007387 */ /* 0x0003e80000100800 */
[----:B------:R1:W-:Y:S01]  /*11340*/  STL [R1+0x18], R0 ;  /* 0x0000180001007387 */ /* 0x0003e20000100800 */
[----:B0-----:R-:W-:-:S07]  /*11350*/  LOP3.LUT R3, R37, 0x80, RZ, 0xfc, !PT ;  /* 0x0000008025037812 */ /* 0x001fce00078efcff */
.L_x_2518:
[----:B------:R-:W-:Y:S01]  /*11360*/  ULDC.64 UR4, c[0x0][0xc88] ;  /* 0x0003220000047ab9 */ /* 0x000fe20000000a00 */
[----:B------:R-:W-:Y:S01]  /*11370*/  ULDC.64 UR6, c[0x0][0xa18] ;  /* 0x0002860000067ab9 */ /* 0x000fe20000000a00 */
[----:B------:R-:W-:Y:S01]  /*11380*/  UIMAD.WIDE UR4, UR39, 0x4, UR4 ;  /* 0x00000004270478a5 */ /* 0x000fe2000f8e0204 */
[----:B------:R-:W-:-:S05]  /*11390*/  ULDC.64 UR8, c[0x0][0xa00] ;  /* 0x0002800000087ab9 */ /* 0x000fca0000000a00 */
[----:B0-----:R-:W-:Y:S02]  /*113a0*/  IMAD.U32 R2, RZ, RZ, UR4 ;  /* 0x00000004ff027e24 */ /* 0x001fe4000f8e00ff */
        /* <DEDUP_REMOVED lines=44> */
.L_x_2442:
        /* <DEDUP_REMOVED lines=16> */
[----:B------:R-:W-:-:S04]  /*11770*/  IMAD.U32 R2, RZ, RZ, UR4 ;  /* 0x00000004ff027e24 */ /* 0x000fc8000f8e00ff */
[----:B------:R-:W-:-:S05]  /*11780*/  IMAD.U32 R3, RZ, RZ, UR5 ;  /* 0x00000005ff037e24 */ /* 0x000fca000f8e00ff */
[----:B------:R-:W2:Y:S02]  /*11790*/  LDG.E R2, desc[UR54][R2.64] ;  /* 0x0000003602027981 */ /* 0x000ea4000c1e1900 */
[----:B--2---:R-:W-:Y:S01]  /*117a0*/  R2UR UR36, R2 ;  /* 0x00000000022472ca */ /* 0x004fe200000e0000 */
[----:B------:R-:W-:-:S14]  /*117b0*/  BRA `(.L_x_2444) ;  /* 0x00000000002c7947 */ /* 0x000fdc0003800000 */
.L_x_2443:
        /* <DEDUP_REMOVED lines=11> */
.L_x_2444:
[----:B------:R-:W-:Y:S01]  /*11870*/  R2UR UR6, R17 ;  /* 0x00000000110672ca */ /* 0x000fe200000e0000 */
[----:B------:R-:W-:Y:S01]  /*11880*/  ULDC UR4, c[0x0][0x448] ;  /* 0x0001120000047ab9 */ /* 0x000fe20000000800 */
[----:B------:R-:W-:Y:S01]  /*11890*/  UIADD3 UR36, -UR38, UR36, URZ ;  /* 0x0000002426247290 */ /* 0x000fe2000fffe13f */
[----:B------:R-:W-:Y:S01]  /*118a0*/  BSSY B7, `(.L_x_2445) ;  /* 0x0000467000077945 */ /* 0x000fe20003800000 */
[----:B------:R-:W-:Y:S02]  /*118b0*/  UISETP.NE.AND UP0, UPT, UR4, 0x1, UPT ;  /* 0x000000010400788c */ /* 0x000fe4000bf05270 */
[----:B------:R-:W-:Y:S02]  /*118c0*/  UIADD3 UR7, UR36, 0xa0, -UR40 ;  /* 0x000000a024077890 */ /* 0x000fe4000fffe828 */
[----:B------:R-:W-:-:S05]  /*118d0*/  UP2UR UR49, UPR, URZ, 0x1 ;  /* 0x000000013f317883 */ /* 0x000fca0008000000 */
[----:B------:R-:W-:Y:S02]  /*118e0*/  USHF.L.U32 UR6, UR6, 0x7, URZ ;  /* 0x0000000706067899 */ /* 0x000fe4000800063f */
[----:B------:R-:W-:Y:S01]  /*118f0*/  @UP0 ULDC UR4, c[0x0][0x44c] ;  /* 0x0001130000040ab9 */ /* 0x000fe20000000800 */
[----:B------:R-:W-:Y:S01]  /*11900*/  @UP0 ULDC UR8, c[0x0][0x450] ;  /* 0x0001140000080ab9 */ /* 0x000fe20000000800 */
[----:B------:R-:W-:-:S04]  /*11910*/  UIADD3 UR6, UR6, 0x7f, URZ ;  /* 0x0000007f06067890 */ /* 0x000fc8000fffe03f */
[----:B------:R-:W-:Y:S02]  /*11920*/  UIMAD.WIDE.U32 UR4, UR6, UR4, URZ ;  /* 0x00000004060472a5 */ /* 0x000fe4000f8e003f */
[----:B------:R-:W-:Y:S02]  /*11930*/  UIADD3 UR4, UR36, 0x9f, URZ ;  /* 0x0000009f24047890 */ /* 0x000fe4000fffe03f */
[----:B------:R-:W-:Y:S02]  /*11940*/  @UP0 USHF.R.U32.HI UR6, URZ, UR8, UR5 ;  /* 0x000000083f060299 */ /* 0x000fe40008011605 */
[----:B------:R-:W-:Y:S02]  /*11950*/  UIMAD.WIDE UR4, UR4, 0x66666667, URZ ;  /* 0x66666667040478a5 */ /* 0x000fe4000f8e023f */
[----:B------:R-:W-:Y:S02]  /*11960*/  UIADD3 UR6, UR7, UR6, URZ ;  /* 0x0000000607067290 */ /* 0x000fe4000fffe03f */
[----:B------:R-:W-:-:S02]  /*11970*/  USHF.R.U32.HI UR4, URZ, 0x1f, UR5 ;  /* 0x0000001f3f047899 */ /* 0x000fc40008011605 */
[----:B------:R-:W-:Y:S02]  /*11980*/  UIMAD.WIDE UR6, UR6, 0x66666667, URZ ;  /* 0x66666667060678a5 */ /* 0x000fe4000f8e023f */
[----:B------:R-:W-:Y:S02]  /*11990*/  ULEA.HI.SX32 UR4, UR5, UR4, 0x1a ;  /* 0x0000000405047291 */ /* 0x000fe4000f8fd23f */
[----:B------:R-:W-:-:S04]  /*119a0*/  USHF.R.U32.HI UR6, URZ, 0x1f, UR7 ;  /* 0x0000001f3f067899 */ /* 0x000fc80008011607 */
[----:B------:R-:W-:-:S04]  /*119b0*/  ULEA.HI.SX32 UR6, UR7, UR6, 0x1a ;  /* 0x0000000607067291 */ /* 0x000fc8000f8fd23f */
[----:B------:R-:W-:-:S04]  /*119c0*/  UISETP.LT.AND UP0, UPT, UR4, UR6, UPT ;  /* 0x000000060400728c */ /* 0x000fc8000bf01270 */
[----:B------:R-:W-:-:S06]  /*119d0*/  USEL UR41, UR4, UR6, UP0 ;  /* 0x0000000604297287 */ /* 0x000fcc0008000000 */
[----:B------:R-:W-:-:S13]  /*119e0*/  ISETP.LT.AND P0, PT, RZ, UR41, PT ;  /* 0x00000029ff007c0c */ /* 0x000fda000bf01270 */
        /* <DEDUP_REMOVED lines=18> */
.L_x_2446:
        /* <DEDUP_REMOVED lines=10> */
[----:B------:R-:W0:Y:S01]  /*11bb0*/  LDC.64 R2, c[0x4][R2] ;  /* 0x0100000002027b82 */ /* 0x000e220000000a00 */
        /* <DEDUP_REMOVED lines=8> */
[----:B0-----:R-:W-:Y:S05]  /*11c40*/  CALL.ABS.NOINC R2 ;  /* 0x0000000002007343 */ /* 0x001fea0003c00000 */
.L_x_2449:
[----:B------:R-:W-:Y:S05]  /*11c50*/  BSYNC B6 ;  /* 0x0000000000067941 */ /* 0x000fea0003800000 */
.L_x_2448:
        /* <DEDUP_REMOVED lines=22> */
.L_x_2451:
[----:B------:R-:W-:Y:S05]  /*11dc0*/  BSYNC B6 ;  /* 0x0000000000067941 */ /* 0x000fea0003800000 */
.L_x_2450:
        /* <DEDUP_REMOVED lines=20> */
.L_x_2453:
[----:B------:R-:W-:Y:S05]  /*11f10*/  BSYNC B6 ;  /* 0x0000000000067941 */ /* 0x000fea0003800000 */
.L_x_2452:
        /* <DEDUP_REMOVED lines=19> */
.L_x_2455:
[----:B------:R-:W-:Y:S05]  /*12050*/  BSYNC B6 ;  /* 0x0000000000067941 */ /* 0x000fea0003800000 */
.L_x_2454:
        /* <DEDUP_REMOVED lines=34> */
.L_x_2538:
        /* <DEDUP_REMOVED lines=28> */
[----:B------:R-:W-:-:S04]  /*12440*/  @!P0 IMAD.WIDE.U32 R2, R32, R2, R6 ;  /* 0x0000000220028225 */ /* 0x000fc800078e0006 */
[----:B------:R-:W-:Y:S01]  /*12450*/  @!P0 IMAD.IADD R9, R9, 0x1, R3 ;  /* 0x0000000109098824 */ /* 0x000fe200078e0203 */
[----:B-1----:R-:W-:Y:S01]  /*12460*/  @!P0 LEA R4, P1, R2, R4, 0x2 ;  /* 0x0000000402048211 */ /* 0x002fe200078210ff */
[----:B------:R-:W-:-:S03]  /*12470*/  IMAD.MOV.U32 R6, RZ, RZ, RZ ;  /* 0x000000ffff067224 */ /* 0x000fc600078e00ff */
        /* <DEDUP_REMOVED lines=11> */
[----:B------:R-:W-:Y:S02]  /*12530*/  @!P0 SHF.R.S32.HI R5, RZ, 0x1f, R7 ;  /* 0x0000001fff058819 */ /* 0x000fe40000011407 */
[----:B------:R-:W-:Y:S01]  /*12540*/  @!P0 MOV R4, R7 ;  /* 0x0000000700048202 */ /* 0x000fe20000000f00 */
[----:B----4-:R-:W-:-:S04]  /*12550*/  @!P0 IMAD R10, R10, R2, RZ ;  /* 0x000000020a0a8224 */ /* 0x010fc800078e02ff */
        /* <DEDUP_REMOVED lines=14> */
[----:B------:R-:W-:Y:S02]  /*12640*/  IMAD R7, R19, R5, R8 ;  /* 0x0000000513077224 */ /* 0x000fe400078e0208 */
[----:B0-----:R-:W-:-:S02]  /*12650*/  IMAD.U32 R2, RZ, RZ, UR46 ;  /* 0x0000002eff027e24 */ /* 0x001fc4000f8e00ff */
[----:B------:R-:W-:Y:S02]  /*12660*/  IMAD R5, R19, R0, R9 ;  /* 0x0000000013057224 */ /* 0x000fe400078e0209 */
[----:B------:R-:W-:Y:S01]  /*12670*/  VIADD R12, R12, 0xffffffff ;  /* 0xffffffff0c0c7836 */ /* 0x000fe20000000000 */
[----:B------:R-:W-:-:S13]  /*12680*/  ISETP.NE.AND P2, PT, R2, 0x3, PT ;  /* 0x000000030200780c */ /* 0x000fda0003f45270 */
[----:B------:R-:W-:-:S04]  /*12690*/  @P2 LOP3.LUT R23, R23, 0x40, RZ, 0xfc, !PT ;  /* 0x0000004017172812 */ /* 0x000fc800078efcff */
[----:B------:R-:W-:-:S04]  /*126a0*/  LOP3.LUT R23, R23, 0xffffffdf, RZ, 0xc0, !PT ;  /* 0xffffffdf17177812 */ /* 0x000fc800078ec0ff */
[----:B------:R-:W-:Y:S01]  /*126b0*/  @P0 LOP3.LUT R23, R23, 0x20, RZ, 0xfc, !PT ;  /* 0x0000002017170812 */ /* 0x000fe200078efcff */
[----:B------:R-:W-:Y:S06]  /*126c0*/  @!P2 BRA `(.L_x_2457) ;  /* 0x000000000004a947 */ /* 0x000fec0003800000 */
[----:B------:R-:W-:Y:S01]  /*126d0*/  BPT.TRAP 0x1 ;  /* 0x000000040000795c */ /* 0x000fe20000300000 */
.L_x_2457:
[----:B------:R-:W-:Y:S01]  /*126e0*/  IMAD R0, R28, 0x8, R22 ;  /* 0x000000081c007824 */ /* 0x000fe200078e0216 */
[----:B------:R-:W-:Y:S01]  /*126f0*/  SHF.L.U32 R31, R33, 0x1f, RZ ;  /* 0x0000001f211f7819 */ /* 0x000fe200000006ff */
[----:B------:R-:W-:Y:S01]  /*12700*/  BSSY B0, `(.L_x_2458) ;  /* 0x0000004000007945 */ /* 0x000fe20003800000 */
[----:B------:R-:W-:Y:S02]  /*12710*/  SHF.R.S32.HI R29, RZ, 0x1f, R5 ;  /* 0x0000001fff1d7819 */ /* 0x000fe40000011405 */
[----:B------:R-:W0:Y:S02]  /*12720*/  SYNCS.PHASECHK.TRANS64.TRYWAIT P0, [R0+URZ+0x29880], R31 ;  /* 0x0298801f000075a7 */ /* 0x000e24000800017f */
[----:B0-----:R-:W-:Y:S05]  /*12730*/  @!P0 BRA `(.L_x_2459) ;  /* 0x0000004800c48947 */ /* 0x001fea0003800000 */
.L_x_2539:
[----:B------:R-:W-:Y:S05]  /*12740*/  BSYNC B0 ;  /* 0x0000000000007941 */ /* 0x000fea0003800000 */
.L_x_2458:
        /* <DEDUP_REMOVED lines=87> */
.L_x_2551:
        /* <DEDUP_REMOVED lines=12> */
.L_x_2461:
        /* <DEDUP_REMOVED lines=11> */
.L_x_2462:
[----:B------:R2:W-:Y:S01]  /*12e30*/  SYNCS.ARRIVE.TRANS64.A1T0 RZ, [R0+URZ+0x29870], RZ ;  /* 0x029870ff00ff79a7 */ /* 0x0005e2000810003f */
[----:B------:R-:W-:Y:S05]  /*12e40*/  @!P6 BRA `(.L_x_2463) ;  /* 0x000000000004e947 */ /* 0x000fea0003800000 */
[----:B------:R-:W-:Y:S01]  /*12e50*/  BPT.TRAP 0x1 ;  /* 0x000000040000795c */ /* 0x000fe20000300000 */
.L_x_2463:
[----:B------:R-:W3:Y:S01]  /*12e60*/  SYNCS.PHASECHK.TRANS64.TRYWAIT P0, [R0+URZ+0x29840], R31 ;  /* 0x0298401f000075a7 */ /* 0x000ee2000800017f */
[----:B------:R-:W-:Y:S04]  /*12e70*/  BSSY B0, `(.L_x_2464) ;  /* 0x0000002000007945 */ /* 0x000fe80003800000 */
[----:B---3--:R-:W-:Y:S05]  /*12e80*/  @!P0 BRA `(.L_x_2465) ;  /* 0x0000004800cc8947 */ /* 0x008fea0003800000 */
.L_x_2552:
[----:B------:R-:W-:Y:S05]  /*12e90*/  BSYNC B0 ;  /* 0x0000000000007941 */ /* 0x000fea0003800000 */
.L_x_2464:
        /* <DEDUP_REMOVED lines=11> */
[----:B------:R-:W-:-:S03]  /*12f50*/  IMAD R8, R7, UR5, R8 ;  /* 0x0000000507087c24 */ /* 0x000fc6000f8e0208 */
[----:B------:R-:W-:Y:S01]  /*12f60*/  IADD3 R5, R3, R4, RZ ;  /* 0x0000000403057210 */ /* 0x000fe20007ffe0ff */
        /* <DEDUP_REMOVED lines=67> */
.L_x_2564:
[----:B------:R-:W-:Y:S01]  /*133a0*/  LOP3.LUT P0, RZ, R23, 0x100, RZ, 0xc0, !PT ;  /* 0x0000010017ff7812 */ /* 0x000fe2000780c0ff */
[----:B------:R-:W-:-:S12]  /*133b0*/  BSSY B0, `(.L_x_2467) ;  /* 0x000000e000007945 */ /* 0x000fd80003800000 */
[----:B------:R-:W-:Y:S05]  /*133c0*/  @!P0 BRA `(.L_x_2468) ;  /* 0x0000000000308947 */ /* 0x000fea0003800000 */
[C---:B------:R-:W-:Y:S01]  /*133d0*/  LOP3.LUT P3, RZ, R23.reuse, 0x10, RZ, 0xc0, !PT ;  /* 0x0000001017ff7812 */ /* 0x040fe2000786c0ff */
[----:B------:R-:W-:Y:S01]  /*133e0*/  IMAD.IADD R5, R22, 0x1, R4 ;  /* 0x0000000116057824 */ /* 0x000fe200078e0204 */
[C---:B------:R-:W-:Y:S02]  /*133f0*/  LOP3.LUT P2, RZ, R23.reuse, 0x8, RZ, 0xc0, !PT ;  /* 0x0000000817ff7812 */ /* 0x040fe4000784c0ff */
[----:B------:R-:W-:Y:S02]  /*13400*/  LOP3.LUT P1, RZ, R23, 0x4, RZ, 0xc0, !PT ;  /* 0x0000000417ff7812 */ /* 0x000fe4000782c0ff */
[----:B----4-:R-:W-:-:S05]  /*13410*/  IADD3 R2, P0, R37, R14, RZ ;  /* 0x0000000e25027210 */ /* 0x010fca0007f1e0ff */
[----:B------:R-:W-:-:S05]  /*13420*/  IMAD.X R3, RZ, RZ, R7, P0 ;  /* 0x000000ffff037224 */ /* 0x000fca00000e0607 */
[----:B------:R-:W-:Y:S01]  /*13430*/  @!PT LDS RZ, [RZ] ;  /* 0x00000000fffff984 */ /* 0x000fe20000000800 */
[----:B------:R-:W-:Y:S01]  /*13440*/  @!PT LDS RZ, [RZ] ;  /* 0x00000000fffff984 */ /* 0x000fe20000000800 */
[----:B------:R-:W-:Y:S01]  /*13450*/  @!PT LDS RZ, [RZ] ;  /* 0x00000000fffff984 */ /* 0x000fe20000000800 */
[----:B------:R4:W-:Y:S04]  /*13460*/  LDGSTS.E.BYPASS.LTC128B.128 [R5+0x1c400], desc[UR54][R2.64], !P3 ;  /* 0x1c40000002057fae */ /* 0x0009e8000d901d76 */
[----:B------:R4:W-:Y:S04]  /*13470*/  LDGSTS.E.BYPASS.LTC128B.128 [R5+0x1ec00], desc[UR54][R2.64+0x40], !P2 ;  /* 0x1ec0004002057fae */ /* 0x0009e8000d101d76 */
[----:B------:R4:W-:Y:S02]  /*13480*/  LDGSTS.E.BYPASS.LTC128B.128 [R5+0x21400], desc[UR54][R2.64+0x80], !P1 ;  /* 0x2140008002057fae */ /* 0x0009e4000c901d76 */
.L_x_2468:
[----:B------:R-:W-:Y:S05]  /*13490*/  BSYNC B0 ;  /* 0x0000000000007941 */ /* 0x000fea0003800000 */
.L_x_2467:
[----:B------:R-:W-:Y:S01]  /*134a0*/  NOP ;  /* 0x0000000000007918 */ /* 0x000fe20000000000 */
[----:B------:R-:W-:-:S13]  /*134b0*/  PLOP3.LUT P0, PT, PT, PT, PT, 0x80, 0x0 ;  /* 0x000000000000781c */ /* 0x000fda0003f0f070 */
.L_x_2469:
        /* <DEDUP_REMOVED lines=11> */
.L_x_2470:
        /* <DEDUP_REMOVED lines=33> */
[----:B01----:R-:W-:Y:S05]  /*13780*/  CALL.ABS.NOINC R2 ;  /* 0x0000000002007343 */ /* 0x003fea0003c00000 */
.L_x_2472:
[----:B------:R-:W-:Y:S05]  /*13790*/  BSYNC B6 ;  /* 0x0000000000067941 */ /* 0x000fea0003800000 */
.L_x_2471:
[----:B------:R0:W5:Y:S01]  /*137a0*/  LDL R8, [R1+0x18] ;  /* 0x0000180001087983 */ /* 0x0001620000100800 */
[----:B------:R-:W-:Y:S01]  /*137b0*/  UISETP.NE.AND UP0, UPT, UR49, URZ, UPT ;  /* 0x0000003f3100728c */ /* 0x000fe2000bf05270 */
[----:B------:R-:W2:Y:S01]  /*137c0*/  S2R R2, SR_TID.X ;  /* 0x0000000000027919 */ /* 0x000ea20000002100 */
[----:B------:R-:W-:Y:S01]  /*137d0*/  R2UR UR6, R34 ;  /* 0x00000000220672ca */ /* 0x000fe200000e0000 */
[----:B------:R-:W-:-:S03]  /*137e0*/  ULDC.64 UR8, c[0x0][0x2d8] ;  /* 0x0000b60000087ab9 */ /* 0x000fc60000000a00 */
[----:B------:R-:W-:Y:S01]  /*137f0*/  PLOP3.LUT P0, PT, PT, PT, UP0, 0x80, 0x0 ;  /* 0x000000000000781c */ /* 0x000fe20003f0f008 */
[----:B------:R-:W3:Y:S04]  /*13800*/  LDC R4, c[0x0][0x448] ;  /* 0x00011200ff047b82 */ /* 0x000ee80000000800 */
[----:B------:R-:W-:Y:S01]  /*13810*/  @UP0 ULDC UR4, c[0x0][0x44c] ;  /* 0x0001130000040ab9 */ /* 0x000fe20000000800 */
[C---:B------:R-:W-:Y:S02]  /*13820*/  R2UR UR7, R18.reuse ;  /* 0x00000000120772ca */ /* 0x040fe400000e0000 */
[----:B------:R-:W-:Y:S02]  /*13830*/  R2UR UR10, R18 ;  /* 0x00000000120a72ca */ /* 0x000fe400000e0000 */
[C---:B--2---:R-:W-:Y:S01]  /*13840*/  LOP3.LUT R19, R2.reuse, 0x7f, RZ, 0xc0, !PT ;  /* 0x0000007f02137812 */ /* 0x044fe200078ec0ff */
[----:B------:R-:W-:-:S03]  /*13850*/  IMAD.SHL.U32 R2, R2, 0x20, RZ ;  /* 0x0000002002027824 */ /* 0x000fc600078e00ff */
[----:B------:R-:W-:-:S04]  /*13860*/  SHF.R.U32.HI R19, RZ, 0x2, R19 ;  /* 0x00000002ff137819 */ /* 0x000fc80000011613 */
[----:B------:R-:W-:-:S05]  /*13870*/  LOP3.LUT R2, R19, 0x60, R2, 0xf8, !PT ;  /* 0x0000006013027812 */ /* 0x000fca00078ef802 */
[----:B------:R-:W-:-:S04]  /*13880*/  IMAD R7, R17, 0x80, R2 ;  /* 0x0000008011077824 */ /* 0x000fc800078e0202 */
[----:B------:R-:W-:Y:S01]  /*13890*/  @P0 IMAD.HI.U32 R0, R7, UR4, RZ ;  /* 0x0000000407000c27 */ /* 0x000fe2000f8e00ff */
[----:B------:R-:W-:Y:S01]  /*138a0*/  PLOP3.LUT P0, PT, PT, PT, UP0, 0x80, 0x0 ;  /* 0x000000000000781c */ /* 0x000fe20003f0f008 */
[----:B------:R-:W-:Y:S01]  /*138b0*/  @UP0 ULDC UR4, c[0x0][0x450] ;  /* 0x0001140000040ab9 */ /* 0x000fe20000000800 */
[----:B------:R-:W-:Y:S01]  /*138c0*/  UIMAD UR6, UR6, UR8, URZ ;  /* 0x00000008060672a4 */ /* 0x000fe2000f8e023f */
[----:B------:R-:W-:Y:S01]  /*138d0*/  IMAD.MOV.U32 R2, RZ, RZ, R7 ;  /* 0x000000ffff027224 */ /* 0x000fe200078e0007 */
[----:B------:R-:W-:Y:S02]  /*138e0*/  UMOV UR5, UR45 ;  /* 0x0000002d00057c82 */ /* 0x000fe40008000000 */
[----:B------:R-:W-:-:S07]  /*138f0*/  UIMAD UR6, UR10, UR9, UR6 ;  /* 0x000000090a0672a4 */ /* 0x000fce000f8e0206 */
[----:B------:R-:W-:Y:S01]  /*13900*/  @P0 SHF.R.U32.HI R2, RZ, UR4, R0 ;  /* 0x00000004ff020c19 */ /* 0x000fe20008011600 */
[----:B------:R-:W-:Y:S02]  /*13910*/  UMOV UR4, UR36 ;  /* 0x0000002400047c82 */ /* 0x000fe40008000000 */
[----:B------:R-:W-:-:S03]  /*13920*/  UIMAD.WIDE.U32 UR4, UR7, UR8, UR4 ;  /* 0x00000008070472a5 */ /* 0x000fc6000f8e0004 */
[----:B------:R-:W-:Y:S01]  /*13930*/  ULDC.64 UR8, c[0x0][0x2e0] ;  /* 0x0000b80000087ab9 */ /* 0x000fe20000000a00 */
[----:B------:R-:W-:Y:S02]  /*13940*/  UIADD3 UR5, UR5, UR6, URZ ;  /* 0x0000000605057290 */ /* 0x000fe4000fffe03f */
[----:B------:R-:W-:Y:S01]  /*13950*/  UIMAD UR7, UR44, UR8, URZ ;  /* 0x000000082c0772a4 */ /* 0x000fe2000f8e023f */
[----:B------:R-:W-:Y:S01]  /*13960*/  SHF.R.S32.HI R0, RZ, 0x1f, R2 ;  /* 0x0000001fff007819 */ /* 0x000fe20000011402 */
[----:B------:R-:W-:Y:S01]  /*13970*/  UIMAD.WIDE.U32 UR4, UR43, UR8, UR4 ;  /* 0x000000082b0472a5 */ /* 0x000fe2000f8e0004 */
[----:B------:R-:W2:Y:S01]  /*13980*/  S2R R19, SR_TID.X ;  /* 0x0000000000137919 */ /* 0x000ea20000002100 */
[----:B------:R-:W-:-:S03]  /*13990*/  UIMAD UR7, UR43, UR9, UR7 ;  /* 0x000000092b0772a4 */ /* 0x000fc6000f8e0207 */
[----:B------:R-:W-:Y:S01]  /*139a0*/  ULDC.64 UR8, c[0x0][0x2d0] ;  /* 0x0000b40000087ab9 */ /* 0x000fe20000000a00 */
[----:B------:R-:W-:Y:S01]  /*139b0*/  UIADD3 UR5, UR5, UR7, URZ ;  /* 0x0000000705057290 */ /* 0x000fe2000fffe03f */
[----:B------:R-:W-:Y:S02]  /*139c0*/  IMAD R5, R0, UR8, RZ ;  /* 0x0000000800057c24 */ /* 0x000fe4000f8e02ff */
[----:B------:R-:W-:Y:S02]  /*139d0*/  IMAD.U32 R3, RZ, RZ, UR8 ;  /* 0x00000008ff037e24 */ /* 0x000fe4000f8e00ff */
[----:B------:R-:W-:Y:S02]  /*139e0*/  IMAD.MOV R0, RZ, RZ, -R2 ;  /* 0x000000ffff007224 */ /* 0x000fe400078e0a02 */
[C---:B------:R-:W-:Y:S02]  /*139f0*/  IMAD R5, R2.reuse, UR9, R5 ;  /* 0x0000000902057c24 */ /* 0x040fe4000f8e0205 */
[----:B------:R-:W-:Y:S01]  /*13a00*/  IMAD.WIDE.U32 R2, R2, R3, UR4 ;  /* 0x0000000402027e25 */ /* 0x000fe2000f8e0003 */
[----:B------:R-:W-:-:S03]  /*13a10*/  ULDC.64 UR4, c[0x0][0x2c8] ;  /* 0x0000b20000047ab9 */ /* 0x000fc60000000a00 */
[----:B---3--:R-:W-:Y:S02]  /*13a20*/  IMAD R0, R4, R0, R7 ;  /* 0x0000000004007224 */ /* 0x008fe400078e0207 */
[----:B------:R-:W-:-:S03]  /*13a30*/  IMAD.IADD R3, R3, 0x1, R5 ;  /* 0x0000000103037824 */ /* 0x000fc600078e0205 */
[----:B------:R-:W-:Y:S01]  /*13a40*/  SHF.R.S32.HI R5, RZ, 0x1f, R0 ;  /* 0x0000001fff057819 */ /* 0x000fe20000011400 */
[----:B------:R-:W-:-:S04]  /*13a50*/  IMAD.WIDE.U32 R2, R0, UR4, R2 ;  /* 0x0000000400027c25 */ /* 0x000fc8000f8e0002 */
[----:B------:R-:W-:-:S04]  /*13a60*/  IMAD R5, R5, UR4, RZ ;  /* 0x0000000405057c24 */ /* 0x000fc8000f8e02ff */
        /* <DEDUP_REMOVED lines=16> */
[----:B------:R-:W-:Y:S01]  /*13b70*/  IMAD R17, R17, 0x80, R9 ;  /* 0x0000008011117824 */ /* 0x000fe200078e0209 */
[----:B------:R-:W2:Y:S03]  /*13b80*/  SHFL.IDX PT, R2, R5, RZ, 0x1c1f ;  /* 0x001c1fff05027589 */ /* 0x000ea600000e0000 */
[C---:B------:R-:W-:Y:S01]  /*13b90*/  VIADD R7, R17.reuse, 0x20 ;  /* 0x0000002011077836 */ /* 0x040fe20000000000 */
[----:B------:R-:W-:Y:S01]  /*13ba0*/  ISETP.GE.AND P0, PT, R17, R4, PT ;  /* 0x000000041100720c */ /* 0x000fe20003f06270 */
[----:B------:R-:W3:-:S12]  /*13bb0*/  SHFL.IDX PT, R14, R0, 0x1, 0x1c1f ;  /* 0x003c1f00000e7f89 */ /* 0x000ed800000e0000 */
[----:B0-----:R-:W-:-:S05]  /*13bc0*/  @!P0 IADD3 R6, P4, R37, R3, RZ ;  /* 0x0000000325068210 */ /* 0x001fca0007f9e0ff */
[----:B--2---:R-:W-:Y:S02]  /*13bd0*/  @!P0 IMAD.X R3, RZ, RZ, R2, P4 ;  /* 0x000000ffff038224 */ /* 0x004fe400020e0602 */
[----:B------:R-:W-:-:S05]  /*13be0*/  @!P0 IMAD.MOV.U32 R2, RZ, RZ, R6 ;  /* 0x000000ffff028224 */ /* 0x000fca00078e0006 */
[----:B-----5:R-:W-:Y:S04]  /*13bf0*/  @!P0 LDGSTS.E.BYPASS.LTC128B.128 [R8+0x14400], desc[UR54][R2.64], !P3 ;  /* 0x1440000002088fae */ /* 0x020fe8000d901d76 */
[----:B------:R-:W-:Y:S04]  /*13c00*/  @!P0 LDGSTS.E.BYPASS.LTC128B.128 [R8+0x16400], desc[UR54][R2.64+0x40], !P2 ;  /* 0x1640004002088fae */ /* 0x000fe8000d101d76 */
[----:B------:R0:W-:Y:S01]  /*13c10*/  @!P0 LDGSTS.E.BYPASS.LTC128B.128 [R8+0x18400], desc[UR54][R2.64+0x80], !P1 ;  /* 0x1840008002088fae */ /* 0x0001e2000c901d76 */
[----:B------:R-:W-:-:S03]  /*13c20*/  ISETP.GE.AND P0, PT, R7, R4, PT ;  /* 0x000000040700720c */ /* 0x000fc60003f06270 */
[----:B0-----:R-:W0:Y:S10]  /*13c30*/  SHFL.IDX PT, R2, R5, 0x1, 0x1c1f ;  /* 0x003c1f0005027f89 */ /* 0x001e3400000e0000 */
[----:B---3--:R-:W-:-:S05]  /*13c40*/  @!P0 IADD3 R14, P4, R37, R14, RZ ;  /* 0x0000000e250e8210 */ /* 0x008fca0007f9e0ff */
[----:B0-----:R-:W-:Y:S02]  /*13c50*/  @!P0 IMAD.X R7, RZ, RZ, R2, P4 ;  /* 0x000000ffff078224 */ /* 0x001fe400020e0602 */
[----:B------:R-:W-:Y:S02]  /*13c60*/  @!P0 IMAD.MOV.U32 R2, RZ, RZ, R14 ;  /* 0x000000ffff028224 */ /* 0x000fe400078e000e */
[----:B------:R-:W-:Y:S01]  /*13c70*/  @!P0 IMAD.MOV.U32 R3, RZ, RZ, R7 ;  /* 0x000000ffff038224 */ /* 0x000fe200078e0007 */
[----:B------:R-:W0:Y:S01]  /*13c80*/  SHFL.IDX PT, R14, R0, 0x2, 0x1c1f ;  /* 0x005c1f00000e7f89 */ /* 0x000e2200000e0000 */
[----:B------:R-:W-:-:S03]  /*13c90*/  VIADD R7, R17, 0x40 ;  /* 0x0000004011077836 */ /* 0x000fc60000000000 */
        /* <DEDUP_REMOVED lines=14> */
.L_x_2573:
[----:B------:R-:W-:Y:S01]  /*13d80*/  VIADD R17, R17, 0x60 ;  /* 0x0000006011117836 */ /* 0x000fe20000000000 */
[----:B------:R-:W-:Y:S04]  /*13d90*/  BSSY B0, `(.L_x_2474) ;  /* 0x000000b000007945 */ /* 0x000fe80003800000 */
        /* <DEDUP_REMOVED lines=10> */
.L_x_2475:
[----:B------:R-:W-:Y:S05]  /*13e40*/  BSYNC B0 ;  /* 0x0000000000007941 */ /* 0x000fea0003800000 */
.L_x_2474:
[----:B------:R-:W-:Y:S01]  /*13e50*/  NOP ;  /* 0x0000000000007918 */ /* 0x000fe20000000000 */
[----:B------:R-:W-:-:S13]  /*13e60*/  PLOP3.LUT P0, PT, PT, PT, PT, 0x80, 0x0 ;  /* 0x000000000000781c */ /* 0x000fda0003f0f070 */
.L_x_2476:
        /* <DEDUP_REMOVED lines=18> */
.L_x_2574:
[----:B------:R-:W-:Y:S05]  /*13f90*/  BSYNC B0 ;  /* 0x0000000000007941 */ /* 0x000fea0003800000 */
.L_x_2477:
[----:B------:R-:W-:-:S06]  /*13fa0*/  UISETP.GE.AND UP0, UPT, UR41, 0x2, UPT ;  /* 0x000000022900788c */ /* 0x000fcc000bf06270 */
[----:B------:R-:W-:-:S13]  /*13fb0*/  PLOP3.LUT P0, PT, PT, PT, UP0, 0x40, 0x0 ;  /* 0x000000000000781c */ /* 0x000fda0003f0e808 */
[----:B------:R-:W-:Y:S05]  /*13fc0*/  @P0 BRA `(.L_x_2479) ;  /* 0x0000001400cc0947 */ /* 0x000fea0003800000 */
[----:B------:R-:W-:Y:S01]  /*13fd0*/  UIADD3 UR4, UR41, -0x2, URZ ;  /* 0xfffffffe29047890 */ /* 0x000fe2000fffe03f */
[----:B------:R-:W-:Y:S02]  /*13fe0*/  IMAD.MOV.U32 R20, RZ, RZ, R33 ;  /* 0x000000ffff147224 */ /* 0x000fe400078e0021 */
[----:B------:R-:W-:-:S03]  /*13ff0*/  IMAD.MOV.U32 R19, RZ, RZ, R28 ;  /* 0x000000ffff137224 */ /* 0x000fc600078e001c */
[----:B------:R-:W-:-:S07]  /*14000*/  MOV R31, UR4 ;  /* 0x00000004001f7c02 */ /* 0x000fce0008000f00 */
.L_x_2499:
        /* <DEDUP_REMOVED lines=16> */
[----:B------:R-:W-:Y:S02]  /*14110*/  IMAD R2, R31, R2, UR38 ;  /* 0x000000261f027e24 */ /* 0x000fe4000f8e0202 */
[----:B---3--:R-:W-:-:S05]  /*14120*/  IMAD.SHL.U32 R9, R8, 0x20, RZ ;  /* 0x0000002008097824 */ /* 0x008fca00078e00ff */
        /* <DEDUP_REMOVED lines=50> */
.L_x_2480:
[----:B------:R-:W-:Y:S01]  /*14450*/  IMAD R0, R28, 0x8, R22 ;  /* 0x000000081c007824 */ /* 0x000fe200078e0216 */
[----:B------:R-:W-:Y:S01]  /*14460*/  SHF.L.U32 R30, R33, 0x1f, RZ ;  /* 0x0000001f211e7819 */ /* 0x000fe200000006ff */
[----:B------:R-:W-:Y:S01]  /*14470*/  BSSY B0, `(.L_x_2481) ;  /* 0x0000004000007945 */ /* 0x000fe20003800000 */
[----:B------:R-:W-:Y:S02]  /*14480*/  SHF.R.S32.HI R27, RZ, 0x1f, R4 ;  /* 0x0000001fff1b7819 */ /* 0x000fe40000011404 */
[----:B------:R-:W0:Y:S02]  /*14490*/  SYNCS.PHASECHK.TRANS64.TRYWAIT P0, [R0+URZ+0x29880], R30 ;  /* 0x0298801e000075a7 */ /* 0x000e24000800017f */
[----:B0-----:R-:W-:Y:S05]  /*144a0*/  @!P0 BRA `(.L_x_2482) ;  /* 0x0000004000888947 */ /* 0x001fea0003800000 */
.L_x_2575:
[----:B------:R-:W-:Y:S05]  /*144b0*/  BSYNC B0 ;  /* 0x0000000000007941 */ /* 0x000fea0003800000 */
.L_x_2481:
        /* <DEDUP_REMOVED lines=67> */
.L_x_2587:
        /* <DEDUP_REMOVED lines=9> */
.L_x_2484:
        /* <DEDUP_REMOVED lines=11> */
.L_x_2485:
[----:B------:R2:W-:Y:S01]  /*14a30*/  SYNCS.ARRIVE.TRANS64.A1T0 RZ, [R0+URZ+0x29870], RZ ;  /* 0x029870ff00ff79a7 */ /* 0x0005e2000810003f */
[----:B------:R-:W-:Y:S05]  /*14a40*/  @!P3 BRA `(.L_x_2486) ;  /* 0x000000000004b947 */ /* 0x000fea0003800000 */
[----:B------:R-:W-:Y:S01]  /*14a50*/  BPT.TRAP 0x1 ;  /* 0x000000040000795c */ /* 0x000fe20000300000 */
.L_x_2486:
[----:B------:R-:W3:Y:S01]  /*14a60*/  SYNCS.PHASECHK.TRANS64.TRYWAIT P0, [R0+URZ+0x29840], R30 ;  /* 0x0298401e000075a7 */ /* 0x000ee2000800017f */
[----:B------:R-:W-:Y:S04]  /*14a70*/  BSSY B0, `(.L_x_2487) ;  /* 0x0000002000007945 */ /* 0x000fe80003800000 */
[----:B---3--:R-:W-:Y:S05]  /*14a80*/  @!P0 BRA `(.L_x_2488) ;  /* 0x0000004000988947 */ /* 0x008fea0003800000 */
.L_x_2588:
[----:B------:R-:W-:Y:S05]  /*14a90*/  BSYNC B0 ;  /* 0x0000000000007941 */ /* 0x000fea0003800000 */
.L_x_2487:
        /* <DEDUP_REMOVED lines=14> */
[----:B------:R-:W-:Y:S02]  /*14b80*/  IMAD.MOV.U32 R4, RZ, RZ, R2 ;  /* 0x000000ffff047224 */ /* 0x000fe400078e0002 */
[----:B------:R-:W-:Y:S02]  /*14b90*/  IMAD.IADD R5, R3, 0x1, R5 ;  /* 0x0000000103057824 */ /* 0x000fe400078e0205 */
        /* <DEDUP_REMOVED lines=51> */
.L_x_2600:
        /* <DEDUP_REMOVED lines=10> */
.L_x_2490:
        /* <DEDUP_REMOVED lines=11> */
.L_x_2491:
[----:B------:R0:W-:Y:S02]  /*15020*/  SYNCS.ARRIVE.TRANS64.A1T0 RZ, [R0+URZ+0x29830], RZ ;  /* 0x029830ff00ff79a7 */ /* 0x0001e4000810003f */
[----:B0-23--:R-:W-:-:S05]  /*15030*/  IMAD.U32 R0, RZ, RZ, UR47 ;  /* 0x0000002fff007e24 */ /* 0x00dfca000f8e00ff */
[----:B------:R-:W-:-:S13]  /*15040*/  ISETP.NE.AND P0, PT, R0, 0x3, PT ;  /* 0x000000030000780c */ /* 0x000fda0003f05270 */
[----:B------:R-:W-:Y:S05]  /*15050*/  @!P0 BRA `(.L_x_2492) ;  /* 0x0000000000048947 */ /* 0x000fea0003800000 */
[----:B------:R-:W-:Y:S01]  /*15060*/  BPT.TRAP 0x1 ;  /* 0x000000040000795c */ /* 0x000fe20000300000 */
.L_x_2492:
[----:B------:R-:W-:Y:S01]  /*15070*/  LOP3.LUT R0, R20, 0x1, RZ, 0x3c, !PT ;  /* 0x0000000114007812 */ /* 0x000fe200078e3cff */
[----:B------:R-:W-:Y:S01]  /*15080*/  IMAD R3, R19, 0x8, R22 ;  /* 0x0000000813037824 */ /* 0x000fe200078e0216 */
[----:B------:R-:W-:Y:S02]  /*15090*/  BSSY B0, `(.L_x_2493) ;  /* 0x0000004000007945 */ /* 0x000fe40003800000 */
[----:B------:R-:W-:-:S04]  /*150a0*/  SHF.L.U32 R0, R0, 0x1f, RZ ;  /* 0x0000001f00007819 */ /* 0x000fc800000006ff */
[----:B------:R-:W0:Y:S02]  /*150b0*/  SYNCS.PHASECHK.TRANS64.TRYWAIT P1, [R3+URZ+0x29870], R0 ;  /* 0x02987000030075a7 */ /* 0x000e24000802017f */
[----:B0-----:R-:W-:Y:S05]  /*150c0*/  @!P1 BRA `(.L_x_2494) ;  /* 0x0000004000989947 */ /* 0x001fea0003800000 */
.L_x_2601:
[----:B------:R-:W-:Y:S05]  /*150d0*/  BSYNC B0 ;  /* 0x0000000000007941 */ /* 0x000fea0003800000 */
.L_x_2493:
[----:B------:R-:W-:-:S05]  /*150e0*/  IMAD.U32 R2, RZ, RZ, UR46 ;  /* 0x0000002eff027e24 */ /* 0x000fca000f8e00ff */
[----:B------:R-:W-:-:S13]  /*150f0*/  ISETP.NE.AND P1, PT, R2, 0x3, PT ;  /* 0x000000030200780c */ /* 0x000fda0003f25270 */
[----:B------:R-:W-:Y:S05]  /*15100*/  @!P1 BRA `(.L_x_2495) ;  /* 0x0000000000049947 */ /* 0x000fea0003800000 */
[----:B------:R-:W-:Y:S01]  /*15110*/  BPT.TRAP 0x1 ;  /* 0x000000040000795c */ /* 0x000fe20000300000 */
.L_x_2495:
[----:B0-----:R-:W-:Y:S01]  /*15120*/  SHF.L.U32 R0, R20, 0x1f, RZ ;  /* 0x0000001f14007819 */ /* 0x001fe200000006ff */
[----:B------:R-:W-:-:S03]  /*15130*/  IMAD R12, R19, 0x5000, RZ ;  /* 0x00005000130c7824 */ /* 0x000fc600078e02ff */
[----:B------:R-:W0:Y:S02]  /*15140*/  SYNCS.PHASECHK.TRANS64.TRYWAIT P1, [R3+URZ+0x29860], R0 ;  /* 0x02986000030075a7 */ /* 0x000e24000802017f */
[----:B0-----:R-:W-:Y:S05]  /*15150*/  @!P1 BRA `(.L_x_2496) ;  /* 0x0000004000889947 */ /* 0x001fea0003800000 */
.L_x_2602:
        /* <DEDUP_REMOVED lines=79> */
.L_x_2497:
[----:B-1----:R1:W-:Y:S01]  /*15650*/  SYNCS.ARRIVE.TRANS64.A1T0 RZ, [R3+URZ+0x29850], RZ ;  /* 0x029850ff03ff79a7 */ /* 0x0023e2000810003f */
[----:B------:R-:W-:Y:S06]  /*15660*/  BAR.SYNC.DEFER_BLOCKING 0x2, 0x80 ;  /* 0x0082000000007b1d */ /* 0x000fec0000010000 */
[----:B------:R-:W-:Y:S05]  /*15670*/  @!P0 BRA `(.L_x_2498) ;  /* 0x0000000000048947 */ /* 0x000fea0003800000 */
[----:B------:R-:W-:Y:S01]  /*15680*/  BPT.TRAP 0x1 ;  /* 0x000000040000795c */ /* 0x000fe20000300000 */
.L_x_2498:
[----:B------:R-:W2:Y:S01]  /*15690*/  LDL R0, [R1+0x4] ;  /* 0x0000040001007983 */ /* 0x000ea20000100800 */
[----:B-1----:R-:W-:Y:S02]  /*156a0*/  VIADD R3, R3, 0x29880 ;  /* 0x0002988003037836 */ /* 0x002fe40000000000 */
[----:B------:R-:W-:Y:S02]  /*156b0*/  IMAD.MOV.U32 R20, RZ, RZ, R33 ;  /* 0x000000ffff147224 */ /* 0x000fe400078e0021 */
[----:B------:R-:W-:Y:S01]  /*156c0*/  IMAD.MOV.U32 R19, RZ, RZ, R28 ;  /* 0x000000ffff137224 */ /* 0x000fe200078e001c */
[----:B--2---:R-:W-:-:S04]  /*156d0*/  PRMT R3, R0, 0x654, R3 ;  /* 0x0000065400037816 */ /* 0x004fc80000000003 */
[----:B------:R2:W-:Y:S01]  /*156e0*/  SYNCS.ARRIVE.TRANS64.RED.A1T0 RZ, [R3+URZ], RZ ;  /* 0x000000ff03ff79a7 */ /* 0x0005e2000810043f */
[----:B------:R-:W-:Y:S05]  /*156f0*/  @P2 BRA `(.L_x_2499) ;  /* 0xffffffe800442947 */ /* 0x000fea000383ffff */
.L_x_2479:
[----:B------:R-:W4:Y:S01]  /*15700*/  S2R R0, SR_TID.X ;  /* 0x0000000000007919 */ /* 0x000f220000002100 */
[----:B------:R-:W-:Y:S01]  /*15710*/  BSSY B0, `(.L_x_2500) ;  /* 0x0000012000007945 */ /* 0x000fe20003800000 */
[----:B----4-:R-:W-:Y:S01]  /*15720*/  LOP3.LUT R2, R0, 0x7f, RZ, 0xc0, !PT ;  /* 0x0000007f00027812 */ /* 0x010fe200078ec0ff */
[----:B------:R-:W-:-:S03]  /*15730*/  IMAD.U32 R0, RZ, RZ, UR47 ;  /* 0x0000002fff007e24 */ /* 0x000fc6000f8e00ff */
        /* <DEDUP_REMOVED lines=15> */
.L_x_2501:
[----:B------:R-:W-:Y:S05]  /*15830*/  BSYNC B0 ;  /* 0x0000000000007941 */ /* 0x000fea0003800000 */
.L_x_2500:
[----:B------:R-:W-:Y:S05]  /*15840*/  @!P0 BRA `(.L_x_2502) ;  /* 0x0000000000048947 */ /* 0x000fea0003800000 */
[----:B------:R-:W-:Y:S01]  /*15850*/  BPT.TRAP 0x1 ;  /* 0x000000040000795c */ /* 0x000fe20000300000 */
.L_x_2502:
[----:B------:R-:W-:Y:S01]  /*15860*/  LOP3.LUT R0, R33, 0x1, RZ, 0x3c, !PT ;  /* 0x0000000121007812 */ /* 0x000fe200078e3cff */
[----:B0-----:R-:W-:Y:S01]  /*15870*/  IMAD R17, R28, 0x8, R22 ;  /* 0x000000081c117824 */ /* 0x001fe200078e0216 */
[----:B------:R-:W-:Y:S02]  /*15880*/  BSSY B0, `(.L_x_2503) ;  /* 0x0000004000007945 */ /* 0x000fe40003800000 */
[----:B------:R-:W-:-:S04]  /*15890*/  SHF.L.U32 R0, R0, 0x1f, RZ ;  /* 0x0000001f00007819 */ /* 0x000fc800000006ff */
[----:B------:R-:W0:Y:S02]  /*158a0*/  SYNCS.PHASECHK.TRANS64.TRYWAIT P1, [R17+URZ+0x29870], R0 ;  /* 0x02987000110075a7 */ /* 0x000e24000802017f */
[----:B0-----:R-:W-:Y:S05]  /*158b0*/  @!P1 BRA `(.L_x_2504) ;  /* 0x0000003800c49947 */ /* 0x001fea0003800000 */
.L_x_2603:
[----:B------:R-:W-:Y:S05]  /*158c0*/  BSYNC B0 ;  /* 0x0000000000007941 */ /* 0x000fea0003800000 */
.L_x_2503:
[----:B------:R-:W-:-:S05]  /*158d0*/  IMAD.U32 R2, RZ, RZ, UR46 ;  /* 0x0000002eff027e24 */ /* 0x000fca000f8e00ff */
[----:B------:R-:W-:-:S13]  /*158e0*/  ISETP.NE.AND P1, PT, R2, 0x3, PT ;  /* 0x000000030200780c */ /* 0x000fda0003f25270 */
[----:B------:R-:W-:Y:S05]  /*158f0*/  @!P1 BRA `(.L_x_2505) ;  /* 0x0000000000049947 */ /* 0x000fea0003800000 */
[----:B------:R-:W-:Y:S01]  /*15900*/  BPT.TRAP 0x1 ;  /* 0x000000040000795c */ /* 0x000fe20000300000 */
.L_x_2505:
[----:B0-----:R-:W-:-:S04]  /*15910*/  SHF.L.U32 R0, R33, 0x1f, RZ ;  /* 0x0000001f21007819 */ /* 0x001fc800000006ff */
[----:B------:R-:W0:Y:S02]  /*15920*/  SYNCS.PHASECHK.TRANS64.TRYWAIT P1, [R17+URZ+0x29860], R0 ;  /* 0x02986000110075a7 */ /* 0x000e24000802017f */
[----:B0-----:R-:W-:Y:S05]  /*15930*/  @!P1 BRA `(.L_x_2506) ;  /* 0x0000003800b89947 */ /* 0x001fea0003800000 */
.L_x_2604:
        /* <DEDUP_REMOVED lines=80> */
.L_x_2507:
[----:B-1----:R1:W-:Y:S01]  /*15e40*/  SYNCS.ARRIVE.TRANS64.A1T0 RZ, [R17+URZ+0x29850], RZ ;  /* 0x029850ff11ff79a7 */ /* 0x0023e2000810003f */
[----:B------:R-:W-:Y:S06]  /*15e50*/  BAR.SYNC.DEFER_BLOCKING 0x2, 0x80 ;  /* 0x0082000000007b1d */ /* 0x000fec0000010000 */
[----:B------:R-:W-:Y:S05]  /*15e60*/  @!P0 BRA `(.L_x_2508) ;  /* 0x0000000000048947 */ /* 0x000fea0003800000 */
[----:B------:R-:W-:Y:S01]  /*15e70*/  BPT.TRAP 0x1 ;  /* 0x000000040000795c */ /* 0x000fe20000300000 */
.L_x_2508:
        /* <DEDUP_REMOVED lines=9> */
.L_x_2447:
[----:B------:R-:W-:Y:S05]  /*15f10*/  BSYNC B7 ;  /* 0x0000000000077941 */ /* 0x000fea0003800000 */
.L_x_2445:
        /* <DEDUP_REMOVED lines=12> */
.L_x_2509:
[----:B------:R-:W1:Y:S01]  /*15fe0*/  S2R R0, SR_TID.X ;  /* 0x0000000000007919 */ /* 0x000e620000002100 */
[----:B------:R-:W-:Y:S01]  /*15ff0*/  ULDC UR4, c[0x0][0xc3c] ;  /* 0x00030f0000047ab9 */ /* 0x000fe20000000800 */
[----:B0-----:R-:W-:Y:S01]  /*16000*/  IMAD.MOV.U32 R17, RZ, RZ, RZ ;  /* 0x000000ffff117224 */ /* 0x001fe200078e00ff */
[----:B-1----:R-:W-:-:S04]  /*16010*/  LOP3.LUT R6, R0, 0x1f, RZ, 0xc0, !PT ;  /* 0x0000001f00067812 */ /* 0x002fc800078ec0ff */
[C---:B------:R-:W-:Y:S01]  /*16020*/  ISETP.NE.AND P0, PT, R6.reuse, 0x1f, PT ;  /* 0x0000001f0600780c */ /* 0x040fe20003f05270 */
[----:B------:R-:W-:-:S05]  /*16030*/  VIADD R5, R6, UR39 ;  /* 0x0000002706057c36 */ /* 0x000fca0008000000 */
[----:B------:R-:W-:Y:S01]  /*16040*/  ISETP.GE.OR P1, PT, R5, UR4, !P0 ;  /* 0x0000000405007c0c */ /* 0x000fe2000c726670 */
[----:B------:R-:W-:-:S12]  /*16050*/  ULDC UR4, c[0x0][0xc3c] ;  /* 0x00030f0000047ab9 */ /* 0x000fd80000000800 */
[----:B------:R-:W0:Y:S02]  /*16060*/  @!P1 LDC.64 R2, c[0x0][0xc80] ;  /* 0x00032000ff029b82 */ /* 0x000e240000000a00 */
[----:B0-----:R-:W-:-:S05]  /*16070*/  @!P1 IMAD.WIDE R2, R5, 0x4, R2 ;  /* 0x0000000405029825 */ /* 0x001fca00078e0202 */
[----:B------:R-:W2:Y:S01]  /*16080*/  @!P1 LDG.E R17, desc[UR54][R2.64] ;  /* 0x0000003602119981 */ /* 0x000ea2000c1e1900 */
[C---:B------:R-:W-:Y:S02]  /*16090*/  ISETP.NE.AND P1, PT, R6.reuse, RZ, PT ;  /* 0x000000ff0600720c */ /* 0x040fe40003f25270 */
        /* <DEDUP_REMOVED lines=13> */
[----:B------:R-:W-:Y:S04]  /*16170*/  SHFL.IDX PT, R5, R16, RZ, 0x1f ;  /* 0x00001fff10057589 */ /* 0x000fe800000e0000 */
[----:B------:R-:W0:Y:S02]  /*16180*/  SHFL.UP PT, R2, R4, 0x8, RZ ;  /* 0x0500000004027989 */ /* 0x000e2400000e00ff */
[----:B0-----:R-:W-:Y:S02]  /*16190*/  SEL R3, R2, RZ, P4 ;  /* 0x000000ff02037207 */ /* 0x001fe40002000000 */
[----:B------:R-:W-:Y:S03]  /*161a0*/  SHFL.IDX PT, R2, R16, 0x1, 0x1f ;  /* 0x00201f0010027f89 */ /* 0x000fe600000e0000 */
        /* <DEDUP_REMOVED lines=9> */
[----:B------:R-:W-:Y:S05]  /*16240*/  @P6 BRA `(.L_x_2511) ;  /* 0x0000000000946947 */ /* 0x000fea0003800000 */
.L_x_2515:
[----:B------:R-:W-:-:S04]  /*16250*/  UIADD3 UR39, UR39, 0x1f, URZ ;  /* 0x0000001f27277890 */ /* 0x000fc8000fffe03f */
[----:B------:R-:W-:-:S06]  /*16260*/  UISETP.GE.AND UP0, UPT, UR39, UR4, UPT ;  /* 0x000000042700728c */ /* 0x000fcc000bf06270 */
[----:B------:R-:W-:-:S13]  /*16270*/  PLOP3.LUT P6, PT, PT, PT, UP0, 0x40, 0x0 ;  /* 0x000000000000781c */ /* 0x000fda0003fce808 */
[----:B------:R-:W-:Y:S05]  /*16280*/  @!P6 BRA `(.L_x_2512) ;  /* 0x0000000400c8e947 */ /* 0x000fea0003800000 */
[----:B------:R-:W0:Y:S01]  /*16290*/  S2R R0, SR_TID.X ;  /* 0x0000000000007919 */ /* 0x000e220000002100 */
[----:B------:R-:W-:Y:S01]  /*162a0*/  BSSY B0, `(.L_x_2513) ;  /* 0x0000009000007945 */ /* 0x000fe20003800000 */
[----:B------:R-:W-:Y:S01]  /*162b0*/  IMAD.MOV.U32 R17, RZ, RZ, RZ ;  /* 0x000000ffff117224 */ /* 0x000fe200078e00ff */
[----:B0-----:R-:W-:-:S04]  /*162c0*/  LOP3.LUT R0, R0, 0x1f, RZ, 0xc0, !PT ;  /* 0x0000001f00007812 */ /* 0x001fc800078ec0ff */
[----:B------:R-:W-:-:S04]  /*162d0*/  IADD3 R7, R0, UR39, RZ ;  /* 0x0000002700077c10 */ /* 0x000fc8000fffe0ff */
[----:B------:R-:W-:-:S13]  /*162e0*/  ISETP.GE.OR P6, PT, R7, UR4, !P0 ;  /* 0x0000000407007c0c */ /* 0x000fda000c7c6670 */
[----:B------:R-:W-:Y:S05]  /*162f0*/  @P6 BRA `(.L_x_2514) ;  /* 0x00000000000c6947 */ /* 0x000fea0003800000 */
[----:B------:R-:W0:Y:S02]  /*16300*/  LDC.64 R2, c[0x0][0xc80] ;  /* 0x00032000ff027b82 */ /* 0x000e240000000a00 */
[----:B0-----:R-:W-:-:S05]  /*16310*/  IMAD.WIDE R2, R7, 0x4, R2 ;  /* 0x0000000407027825 */ /* 0x001fca00078e0202 */
[----:B------:R0:W5:Y:S02]  /*16320*/  LDG.E R17, desc[UR54][R2.64] ;  /* 0x0000003602117981 */ /* 0x000164000c1e1900 */
.L_x_2514:
[----:B------:R-:W-:Y:S05]  /*16330*/  BSYNC B0 ;  /* 0x0000000000007941 */ /* 0x000fea0003800000 */
.L_x_2513:
[----:B-----5:R-:W1:Y:S02]  /*16340*/  SHFL.UP PT, R0, R17, 0x1, RZ ;  /* 0x0420000011007989 */ /* 0x020e6400000e00ff */
[----:B-1----:R-:W-:-:S05]  /*16350*/  SEL R0, R0, RZ, P1 ;  /* 0x000000ff00007207 */ /* 0x002fca0000800000 */
[----:B------:R-:W-:-:S05]  /*16360*/  IMAD.IADD R0, R17, 0x1, R0 ;  /* 0x0000000111007824 */ /* 0x000fca00078e0200 */
[----:B0-----:R-:W0:Y:S02]  /*16370*/  SHFL.UP PT, R2, R0, 0x2, RZ ;  /* 0x0440000000027989 */ /* 0x001e2400000e00ff */
[----:B0-----:R-:W-:-:S05]  /*16380*/  SEL R3, R2, RZ, P2 ;  /* 0x000000ff02037207 */ /* 0x001fca0001000000 */
[----:B------:R-:W-:Y:S02]  /*16390*/  IMAD.IADD R3, R0, 0x1, R3 ;  /* 0x0000000100037824 */ /* 0x000fe400078e0203 */
[----:B------:R-:W0:Y:S03]  /*163a0*/  LDC R0, c[0x0][0xc38] ;  /* 0x00030e00ff007b82 */ /* 0x000e260000000800 */
        /* <DEDUP_REMOVED lines=9> */
[----:B------:R-:W0:Y:S02]  /*16440*/  SHFL.IDX PT, R9, R6, 0x1f, 0x1f ;  /* 0x03e01f0006097f89 */ /* 0x000e2400000e0000 */
[----:B0-----:R-:W-:-:S04]  /*16450*/  IMAD R9, R9, R0, RZ ;  /* 0x0000000009097224 */ /* 0x001fc800078e02ff */
[----:B------:R-:W-:-:S05]  /*16460*/  IMAD.IADD R4, R9, 0x1, R4 ;  /* 0x0000000109047824 */ /* 0x000fca00078e0204 */
[----:B------:R-:W-:-:S13]  /*16470*/  ISETP.GT.AND P6, PT, R4, R5, PT ;  /* 0x000000050400720c */ /* 0x000fda0003fc4270 */
[----:B------:R-:W-:Y:S05]  /*16480*/  @!P6 BRA `(.L_x_2515) ;  /* 0xfffffffc0070e947 */ /* 0x000fea000383ffff */
[----:B------:R-:W-:-:S07]  /*16490*/  IMAD.MOV.U32 R7, RZ, RZ, R6 ;  /* 0x000000ffff077224 */ /* 0x000fce00078e0006 */
.L_x_2511:
[----:B------:R-:W-:Y:S01]  /*164a0*/  IMAD.IADD R9, R4, 0x1, -R9 ;  /* 0x0000000104097824 */ /* 0x000fe200078e0a09 */
[----:B------:R-:W-:-:S03]  /*164b0*/  ULDC.64 UR4, c[0x0][0xc90] ;  /* 0x0003240000047ab9 */ /* 0x000fc60000000a00 */
[----:B------:R-:W-:-:S05]  /*164c0*/  IMAD R2, R7, R0, R9 ;  /* 0x0000000007027224 */ /* 0x000fca00078e0209 */
[----:B------:R-:W-:-:S13]  /*164d0*/  ISETP.GT.AND P0, PT, R2, R5, PT ;  /* 0x000000050200720c */ /* 0x000fda0003f04270 */
[----:B------:R-:W-:Y:S02]  /*164e0*/  VOTEU.ANY UR7, UPT, !P0 ;  /* 0x0000000000077886 */ /* 0x000fe400040e0100 */
[----:B------:R-:W-:-:S04]  /*164f0*/  UPOPC UR6, UR7 ;  /* 0x00000007000672bf */ /* 0x000fc80008000000 */
[----:B------:R-:W-:-:S04]  /*16500*/  UIADD3 UR39, UR6, UR39, URZ ;  /* 0x0000002706277290 */ /* 0x000fc8000fffe03f */
[----:B------:R-:W-:-:S06]  /*16510*/  UIMAD.WIDE UR4, UR39, 0x4, UR4 ;  /* 0x00000004270478a5 */ /* 0x000fcc000f8e0204 */
[----:B------:R-:W-:Y:S02]  /*16520*/  IMAD.U32 R2, RZ, RZ, UR4 ;  /* 0x00000004ff027e24 */ /* 0x000fe4000f8e00ff */
[----:B------:R-:W-:-:S05]  /*16530*/  IMAD.U32 R3, RZ, RZ, UR5 ;  /* 0x00000005ff037e24 */ /* 0x000fca000f8e00ff */
[----:B------:R-:W2:Y:S01]  /*16540*/  LDG.E R6, desc[UR54][R2.64] ;  /* 0x0000003602067981 */ /* 0x000ea2000c1e1900 */
[----:B------:R-:W-:Y:S01]  /*16550*/  IMAD.U32 R12, RZ, RZ, UR6 ;  /* 0x00000006ff0c7e24 */ /* 0x000fe2000f8e00ff */
[----:B------:R-:W-:Y:S01]  /*16560*/  ISETP.NE.AND P0, PT, RZ, UR7, PT ;  /* 0x00000007ff007c0c */ /* 0x000fe2000bf05270 */
[----:B------:R-:W-:-:S03]  /*16570*/  IMAD.MOV.U32 R16, RZ, RZ, RZ ;  /* 0x000000ffff107224 */ /* 0x000fc600078e00ff */
[----:B------:R-:W2:Y:S02]  /*16580*/  SHFL.IDX PT, R17, R17, R12, 0x1f ;  /* 0x00001f0c11117589 */ /* 0x000ea400000e0000 */
[----:B--2---:R-:W-:-:S05]  /*16590*/  IMAD R4, R17, R6, RZ ;  /* 0x0000000611047224 */ /* 0x004fca00078e02ff */
[----:B------:R-:W-:-:S04]  /*165a0*/  IABS R8, R4 ;  /* 0x0000000400087213 */ /* 0x000fc80000000000 */
[----:B------:R-:W0:Y:S08]  /*165b0*/  I2F.RP R10, R8 ;  /* 0x00000008000a7306 */ /* 0x000e300000209400 */
[----:B0-----:R-:W0:Y:S02]  /*165c0*/  MUFU.RCP R10, R10 ;  /* 0x0000000a000a7308 */ /* 0x001e240000001000 */
[----:B0-----:R-:W-:-:S06]  /*165d0*/  VIADD R11, R10, 0xffffffe ;  /* 0x0ffffffe0a0b7836 */ /* 0x001fcc0000000000 */
[----:B------:R-:W0:Y:S02]  /*165e0*/  F2I.FTZ.U32.TRUNC.NTZ R3, R11 ;  /* 0x0000000b00037305 */ /* 0x000e24000021f000 */
[----:B0-----:R-:W-:Y:S01]  /*165f0*/  IMAD.MOV R13, RZ, RZ, -R3 ;  /* 0x000000ffff0d7224 */ /* 0x001fe200078e0a03 */
[----:B------:R-:W-:Y:S06]  /*16600*/  @!P0 BRA `(.L_x_2516) ;  /* 0x00000000000c8947 */ /* 0x000fec0003800000 */
[----:B------:R-:W-:-:S06]  /*16610*/  UIADD3 UR4, UR6, -0x1, URZ ;  /* 0xffffffff06047890 */ /* 0x000fcc000fffe03f */
[----:B------:R-:W-:-:S06]  /*16620*/  IMAD.U32 R16, RZ, RZ, UR4 ;  /* 0x00000004ff107e24 */ /* 0x000fcc000f8e00ff */
[----:B------:R0:W1:Y:S02]  /*16630*/  SHFL.IDX PT, R16, R7, R16, 0x1f ;  /* 0x00001f1007107589 */ /* 0x00006400000e0000 */
.L_x_2516:
[----:B-1----:R-:W-:Y:S02]  /*16640*/  IMAD R16, R16, R0, R9 ;  /* 0x0000000010107224 */ /* 0x002fe400078e0209 */
[----:B0-----:R-:W-:Y:S02]  /*16650*/  IMAD R7, R13, R8, RZ ;  /* 0x000000080d077224 */ /* 0x001fe400078e02ff */
[----:B------:R-:W-:Y:S02]  /*16660*/  IMAD.MOV.U32 R2, RZ, RZ, RZ ;  /* 0x000000ffff027224 */ /* 0x000fe400078e00ff */
[----:B------:R-:W-:Y:S02]  /*16670*/  IMAD.IADD R5, R5, 0x1, -R16 ;  /* 0x0000000105057824 */ /* 0x000fe400078e0a10 */
        /* <DEDUP_REMOVED lines=17> */
[----:B------:R-:W-:-:S03]  /*16790*/  IMAD.MOV R9, RZ, RZ, -R9 ;  /* 0x000000ffff097224 */ /* 0x000fc600078e0a09 */
[----:B------:R-:W-:Y:S01]  /*167a0*/  IADD3 R3, -R7, RZ, RZ ;  /* 0x000000ff07037210 */ /* 0x000fe20007ffe1ff */
[----:B------:R-:W-:-:S03]  /*167b0*/  IMAD R4, R4, R9, R5 ;  /* 0x0000000904047224 */ /* 0x000fc600078e0205 */
[----:B------:R-:W-:-:S04]  /*167c0*/  VIADDMNMX R0, R3, R0, R6, PT ;  /* 0x0000000003007246 */ /* 0x000fc80003800106 */
[----:B------:R-:W-:-:S04]  /*167d0*/  IABS R6, R0 ;  /* 0x0000000000067213 */ /* 0x000fc80000000000 */
[----:B------:R-:W0:Y:S08]  /*167e0*/  I2F.RP R8, R6 ;  /* 0x0000000600087306 */ /* 0x000e300000209400 */
[----:B0-----:R-:W0:Y:S02]  /*167f0*/  MUFU.RCP R8, R8 ;  /* 0x0000000800087308 */ /* 0x001e240000001000 */
[----:B0-----:R-:W-:Y:S01]  /*16800*/  VIADD R2, R8, 0xffffffe ;  /* 0x0ffffffe08027836 */ /* 0x001fe20000000000 */
[----:B------:R-:W-:-:S05]  /*16810*/  IABS R8, R4 ;  /* 0x0000000400087213 */ /* 0x000fca0000000000 */
[----:B------:R0:W1:Y:S02]  /*16820*/  F2I.FTZ.U32.TRUNC.NTZ R3, R2 ;  /* 0x0000000200037305 */ /* 0x000064000021f000 */
[----:B0-----:R-:W-:Y:S02]  /*16830*/  IMAD.MOV.U32 R2, RZ, RZ, RZ ;  /* 0x000000ffff027224 */ /* 0x001fe400078e00ff */
[----:B-1----:R-:W-:-:S04]  /*16840*/  IMAD.MOV R5, RZ, RZ, -R3 ;  /* 0x000000ffff057224 */ /* 0x002fc800078e0a03 */
[----:B------:R-:W-:-:S04]  /*16850*/  IMAD R5, R5, R6, RZ ;  /* 0x0000000605057224 */ /* 0x000fc800078e02ff */
[----:B------:R-:W-:Y:S01]  /*16860*/  IMAD.HI.U32 R3, R3, R5, R2 ;  /* 0x0000000503037227 */ /* 0x000fe200078e0002 */
[-C--:B------:R-:W-:Y:S02]  /*16870*/  IABS R5, R0.reuse ;  /* 0x0000000000057213 */ /* 0x080fe40000000000 */
[C---:B------:R-:W-:Y:S01]  /*16880*/  LOP3.LUT R2, R4.reuse, R0, RZ, 0x3c, !PT ;  /* 0x0000000004027212 */ /* 0x040fe200078e3cff */
[----:B------:R-:W-:Y:S02]  /*16890*/  IMAD.IADD R4, R4, 0x1, R7 ;  /* 0x0000000104047824 */ /* 0x000fe400078e0207 */
[----:B------:R-:W-:Y:S01]  /*168a0*/  IMAD.MOV R5, RZ, RZ, -R5 ;  /* 0x000000ffff057224 */ /* 0x000fe200078e0a05 */
[----:B------:R-:W-:Y:S01]  /*168b0*/  ISETP.GE.AND P2, PT, R2, RZ, PT ;  /* 0x000000ff0200720c */ /* 0x000fe20003f46270 */
[----:B------:R-:W-:-:S04]  /*168c0*/  IMAD.HI.U32 R3, R3, R8, RZ ;  /* 0x0000000803037227 */ /* 0x000fc800078e00ff */
[----:B------:R-:W-:-:S05]  /*168d0*/  IMAD R5, R3, R5, R8 ;  /* 0x0000000503057224 */ /* 0x000fca00078e0208 */
[----:B------:R-:W-:-:S13]  /*168e0*/  ISETP.GT.U32.AND P1, PT, R6, R5, PT ;  /* 0x000000050600720c */ /* 0x000fda0003f24070 */
        /* <DEDUP_REMOVED lines=12> */
.L_x_2512:
[----:B------:R-:W-:Y:S01]  /*169b0*/  IMAD.MOV.U32 R16, RZ, RZ, R5 ;  /* 0x000000ffff107224 */ /* 0x000fe200078e0005 */
[----:B------:R-:W-:Y:S01]  /*169c0*/  ULDC UR39, c[0x0][0xc3c] ;  /* 0x00030f0000277ab9 */ /* 0x000fe20000000800 */
[----:B------:R-:W-:Y:S02]  /*169d0*/  IMAD.MOV.U32 R17, RZ, RZ, RZ ;  /* 0x000000ffff117224 */ /* 0x000fe400078e00ff */
[----:B------:R-:W-:-:S07]  /*169e0*/  IMAD.MOV.U32 R18, RZ, RZ, RZ ;  /* 0x000000ffff127224 */ /* 0x000fce00078e00ff */
.L_x_2517:
        /* <DEDUP_REMOVED lines=12> */
.L_x_2510:
[----:B------:R-:W-:Y:S02]  /*16ab0*/  ULDC UR4, c[0x0][0xc3c] ;  /* 0x00030f0000047ab9 */ /* 0x000fe40000000800 */
[----:B------:R-:W-:-:S06]  /*16ac0*/  UISETP.GE.AND UP0, UPT, UR39, UR4, UPT ;  /* 0x000000042700728c */ /* 0x000fcc000bf06270 */
[----:B------:R-:W-:-:S13]  /*16ad0*/  PLOP3.LUT P0, PT, PT, PT, UP0, 0x80, 0x0 ;  /* 0x000000000000781c */ /* 0x000fda0003f0f008 */
[----:B------:R-:W-:Y:S05]  /*16ae0*/  @!P0 BRA `(.L_x_2518) ;  /* 0xffffffa8001c8947 */ /* 0x000fea000383ffff */
.L_x_2441:
[----:B0-----:R-:W2:Y:S01]  /*16af0*/  LDL.LU R0, [R1+0x1c] ;  /* 0x00001c0001007983 */ /* 0x001ea20000300800 */
[----:B------:R-:W-:Y:S01]  /*16b00*/  BSSY B0, `(.L_x_2519) ;  /* 0x000000b000007945 */ /* 0x000fe20003800000 */
[----:B------:R-:W0:Y:S01]  /*16b10*/  S2R R5, SR_CgaCtaId ;  /* 0x0000000000057919 */ /* 0x000e220000008800 */
[----:B--2---:R-:W-:-:S05]  /*16b20*/  VIADD R0, R0, 0x1 ;  /* 0x0000000100007836 */ /* 0x004fca0000000000 */
        /* <DEDUP_REMOVED lines=8> */
.L_x_2605:
[----:B------:R-:W-:Y:S05]  /*16bb0*/  BSYNC B0 ;  /* 0x0000000000007941 */ /* 0x000fea0003800000 */
.L_x_2519:
[----:B------:R-:W-:-:S03]  /*16bc0*/  UMOV UR4, 0xffffffff ;  /* 0xffffffff00047882 */ /* 0x000fc60000000000 */
[----:B------:R-:W-:Y:S05]  /*16bd0*/  BRA.DIV UR4, `(.L_x_2521) ;  /* 0x0000002a04387947 */ /* 0x000fea000b800000 */
[----:B0-----:R-:W0:Y:S02]  /*16be0*/  S2R R0, SR_TID.X ;  /* 0x0000000000007919 */ /* 0x001e240000002100 */
[----:B0-----:R-:W-:-:S04]  /*16bf0*/  SHF.R.U32.HI R0, RZ, 0x5, R0 ;  /* 0x00000005ff007819 */ /* 0x001fc80000011600 */
[----:B------:R-:W-:-:S05]  /*16c00*/  LOP3.LUT R0, R0, 0x3, RZ, 0xc0, !PT ;  /* 0x0000000300007812 */ /* 0x000fca00078ec0ff */
[----:B------:R0:W1:Y:S02]  /*16c10*/  SHFL.IDX PT, R14, R0, RZ, 0x1f ;  /* 0x00001fff000e7589 */ /* 0x00006400000e0000 */
.L_x_2608:
[----:B-1----:R-:W-:Y:S01]  /*16c20*/  ISETP.NE.AND P0, PT, R14, RZ, PT ;  /* 0x000000ff0e00720c */ /* 0x002fe20003f05270 */
[----:B------:R-:W-:-:S12]  /*16c30*/  BSSY B0, `(.L_x_2522) ;  /* 0x000002c000007945 */ /* 0x000fd80003800000 */
[----:B------:R-:W-:Y:S05]  /*16c40*/  @P0 BRA `(.L_x_2523) ;  /* 0x0000000000a80947 */ /* 0x000fea0003800000 */
[----:B------:R-:W-:-:S03]  /*16c50*/  UMOV UR4, 0xffffffff ;  /* 0xffffffff00047882 */ /* 0x000fc60000000000 */
[----:B------:R-:W-:Y:S05]  /*16c60*/  BRA.DIV UR4, `(.L_x_2524) ;  /* 0x0000002a04487947 */ /* 0x000fea000b800000 */
[----:B------:R-:W-:-:S13]  /*16c70*/  ELECT P6, URZ, PT ;  /* 0x00000000003f782f */ /* 0x000fda00038c0000 */
.L_x_2611:
[----:B------:R-:W-:Y:S05]  /*16c80*/  @!P6 BRA `(.L_x_2523) ;  /* 0x000000000098e947 */ /* 0x000fea0003800000 */
[----:B------:R-:W-:-:S06]  /*16c90*/  ULOP3.LUT UR4, UR42, 0x2, URZ, 0xfc, !UPT ;  /* 0x000000022a047892 */ /* 0x000fcc000f8efc3f */
[----:B0-----:R-:W-:-:S05]  /*16ca0*/  IMAD.U32 R0, RZ, RZ, UR4 ;  /* 0x00000004ff007e24 */ /* 0x001fca000f8e00ff */
[----:B------:R-:W-:-:S13]  /*16cb0*/  ISETP.NE.AND P0, PT, R0, 0x3, PT ;  /* 0x000000030000780c */ /* 0x000fda0003f05270 */
[----:B------:R-:W-:Y:S05]  /*16cc0*/  @!P0 BRA `(.L_x_2525) ;  /* 0x0000000000048947 */ /* 0x000fea0003800000 */
[----:B------:R-:W-:Y:S01]  /*16cd0*/  BPT.TRAP 0x1 ;  /* 0x000000040000795c */ /* 0x000fe20000300000 */
.L_x_2525:
[C---:B------:R-:W-:Y:S01]  /*16ce0*/  IMAD R3, R28.reuse, 0x8, R5 ;  /* 0x000000081c037824 */ /* 0x040fe200078e0205 */
[----:B------:R-:W-:Y:S01]  /*16cf0*/  SHF.L.U32 R2, R33, 0x1f, RZ ;  /* 0x0000001f21027819 */ /* 0x000fe200000006ff */
[----:B------:R-:W-:-:S03]  /*16d00*/  VIADD R28, R28, 0x1 ;  /* 0x000000011c1c7836 */ /* 0x000fc60000000000 */
[----:B------:R-:W0:Y:S02]  /*16d10*/  SYNCS.PHASECHK.TRANS64.TRYWAIT P1, [R3+URZ+0x29840], R2 ;  /* 0x02984002030075a7 */ /* 0x000e24000802017f */
[----:B------:R-:W-:-:S04]  /*16d20*/  ISETP.NE.AND P2, PT, R28, 0x2, PT ;  /* 0x000000021c00780c */ /* 0x000fc80003f45270 */
[----:B------:R-:W-:Y:S01]  /*16d30*/  SEL R0, RZ, 0x1, P2 ;  /* 0x00000001ff007807 */ /* 0x000fe20001000000 */
[----:B0-----:R-:W-:Y:S08]  /*16d40*/  @!P1 BRA `(.L_x_2526) ;  /* 0x0000002800309947 */ /* 0x001ff00003800000 */
.L_x_2612:
[----:B------:R-:W-:Y:S02]  /*16d50*/  SEL R28, R28, RZ, P2 ;  /* 0x000000ff1c1c7207 */ /* 0x000fe40001000000 */
[----:B------:R-:W-:Y:S01]  /*16d60*/  LOP3.LUT R0, R33, R0, RZ, 0x3c, !PT ;  /* 0x0000000021007212 */ /* 0x000fe200078e3cff */
[----:B------:R-:W-:Y:S06]  /*16d70*/  @!P0 BRA `(.L_x_2527) ;  /* 0x0000000000048947 */ /* 0x000fec0003800000 */
[----:B------:R-:W-:Y:S01]  /*16d80*/  BPT.TRAP 0x1 ;  /* 0x000000040000795c */ /* 0x000fe20000300000 */
.L_x_2527:
[----:B------:R-:W-:Y:S01]  /*16d90*/  IMAD R5, R28, 0x8, R5 ;  /* 0x000000081c057824 */ /* 0x000fe200078e0205 */
[----:B------:R-:W-:-:S04]  /*16da0*/  SHF.L.U32 R0, R0, 0x1f, RZ ;  /* 0x0000001f00007819 */ /* 0x000fc800000006ff */
[----:B------:R-:W1:Y:S02]  /*16db0*/  SYNCS.PHASECHK.TRANS64.TRYWAIT P1, [R5+URZ+0x29840], R0 ;  /* 0x02984000050075a7 */ /* 0x000e64000802017f */
[----:B-1----:R-:W-:Y:S05]  /*16dc0*/  @!P1 BRA `(.L_x_2528) ;  /* 0x0000002800249947 */ /* 0x002fea0003800000 */
.L_x_2613:
[----:B------:R-:W-:Y:S05]  /*16dd0*/  @!P0 BRA `(.L_x_2529) ;  /* 0x0000000000048947 */ /* 0x000fea0003800000 */
[----:B------:R-:W-:Y:S01]  /*16de0*/  BPT.TRAP 0x1 ;  /* 0x000000040000795c */ /* 0x000fe20000300000 */
.L_x_2529:
[----:B------:R-:W2:Y:S02]  /*16df0*/  SYNCS.PHASECHK.TRANS64.TRYWAIT P1, [R3+URZ+0x29860], R2 ;  /* 0x02986002030075a7 */ /* 0x000ea4000802017f */
[----:B--2---:R-:W-:Y:S05]  /*16e00*/  @!P1 BRA `(.L_x_2530) ;  /* 0x0000002800289947 */ /* 0x004fea0003800000 */
.L_x_2614:
[----:B------:R-:W-:Y:S05]  /*16e10*/  @!P0 BRA `(.L_x_2531) ;  /* 0x0000000000048947 */ /* 0x000fea0003800000 */
[----:B------:R-:W-:Y:S01]  /*16e20*/  BPT.TRAP 0x1 ;  /* 0x000000040000795c */ /* 0x000fe20000300000 */
.L_x_2531:
[----:B------:R-:W3:Y:S02]  /*16e30*/  SYNCS.PHASECHK.TRANS64.TRYWAIT P1, [R5+URZ+0x29860], R0 ;  /* 0x02986000050075a7 */ /* 0x000ee4000802017f */
[----:B---3--:R-:W-:Y:S05]  /*16e40*/  @!P1 BRA `(.L_x_2532) ;  /* 0x00000028002c9947 */ /* 0x008fea0003800000 */
.L_x_2615:
[----:B------:R-:W-:Y:S05]  /*16e50*/  @!P0 BRA `(.L_x_2533) ;  /* 0x0000000000048947 */ /* 0x000fea0003800000 */
[----:B------:R-:W-:Y:S01]  /*16e60*/  BPT.TRAP 0x1 ;  /* 0x000000040000795c */ /* 0x000fe20000300000 */
.L_x_2533:
[----:B------:R-:W4:Y:S02]  /*16e70*/  SYNCS.PHASECHK.TRANS64.TRYWAIT P1, [R3+URZ+0x29880], R2 ;  /* 0x02988002030075a7 */ /* 0x000f24000802017f */
[----:B----4-:R-:W-:Y:S05]  /*16e80*/  @!P1 BRA `(.L_x_2534) ;  /* 0x0000002800309947 */ /* 0x010fea0003800000 */
.L_x_2616:
[----:B------:R-:W-:Y:S05]  /*16e90*/  @!P0 BRA `(.L_x_2535) ;  /* 0x0000000000048947 */ /* 0x000fea0003800000 */
[----:B------:R-:W-:Y:S01]  /*16ea0*/  BPT.TRAP 0x1 ;  /* 0x000000040000795c */ /* 0x000fe20000300000 */
.L_x_2535:
[----:B------:R0:W0:Y:S02]  /*16eb0*/  SYNCS.PHASECHK.TRANS64.TRYWAIT P0, [R5+URZ+0x29880], R0 ;  /* 0x02988000050075a7 */ /* 0x000024000800017f */
[----:B0-----:R-:W-:Y:S05]  /*16ec0*/  @!P0 NANOSLEEP.SYNCS 0x989680 ;  /* 0x009896800000895d */ /* 0x001fea0003900000 */
[----:B------:R-:W0:Y:S02]  /*16ed0*/  @!P0 SYNCS.PHASECHK.TRANS64 P0, [R5+URZ+0x29880], R0 ;  /* 0x02988000050085a7 */ /* 0x000e24000800007f */
[----:B0-----:R-:W-:Y:S05]  /*16ee0*/  @!P0 BRA `(.L_x_2535) ;  /* 0xfffffffc00f08947 */ /* 0x001fea000383ffff */
.L_x_2523:
[----:B------:R-:W-:Y:S05]  /*16ef0*/  BSYNC B0 ;  /* 0x0000000000007941 */ /* 0x000fea0003800000 */
.L_x_2522:
[----:B------:R-:W-:Y:S05]  /*16f00*/  EXIT ;  /* 0x000000000000794d */ /* 0x000fea0003800000 */
.L_x_2378:
[----:B0-----:R-:W-:-:S04]  /*16f10*/  IMAD.U32 R3, RZ, RZ, UR41 ;  /* 0x00000029ff037e24 */ /* 0x001fc8000f8e00ff */
[----:B------:R0:W1:Y:S03]  /*16f20*/  SYNCS.PHASECHK.TRANS64.TRYWAIT P1, [R3+URZ+0x29800], R6 ;  /* 0x02980006030075a7 */ /* 0x000066000802017f */
[----:B-1----:R-:W-:Y:S05]  /*16f30*/  @!P1 NANOSLEEP.SYNCS 0x989680 ;  /* 0x009896800000995d */ /* 0x002fea0003900000 */
[----:B------:R-:W1:Y:S02]  /*16f40*/  @!P1 SYNCS.PHASECHK.TRANS64 P1, [R3+URZ+0x29800], R6 ;  /* 0x02980006030095a7 */ /* 0x000e64000802007f */
[----:B-1----:R-:W-:Y:S05]  /*16f50*/  @!P1 BRA `(.L_x_2378) ;  /* 0xfffffffc00ec9947 */ /* 0x002fea000383ffff */
[----:B------:R-:W-:Y:S05]  /*16f60*/  BRA `(.L_x_2536) ;  /* 0xfffffea800dc7947 */ /* 0x000fea000383ffff */
.L_x_2382:
[----:B-1----:R1:W2:Y:S02]  /*16f70*/  SYNCS.PHASECHK.TRANS64.TRYWAIT P1, [R2+URZ+0x29830], R3 ;  /* 0x02983003020075a7 */ /* 0x0022a4000802017f */
[----:B--2---:R-:W-:Y:S05]  /*16f80*/  @!P1 NANOSLEEP.SYNCS 0x989680 ;  /* 0x009896800000995d */ /* 0x004fea0003900000 */
[----:B------:R-:W2:Y:S02]  /*16f90*/  @!P1 SYNCS.PHASECHK.TRANS64 P1, [R2+URZ+0x29830], R3 ;  /* 0x02983003020095a7 */ /* 0x000ea4000802007f */
[----:B--2---:R-:W-:Y:S05]  /*16fa0*/  @!P1 BRA `(.L_x_2382) ;  /* 0xfffffffc00f09947 */ /* 0x004fea000383ffff */
[----:B------:R-:W-:Y:S05]  /*16fb0*/  BRA `(.L_x_2381) ;  /* 0xfffffea800f87947 */ /* 0x000fea000383ffff */
.L_x_2388:
[----:B-1----:R-:W-:-:S04]  /*16fc0*/  MOV R7, UR6 ;  /* 0x0000000600077c02 */ /* 0x002fc80008000f00 */
[----:B------:R1:W2:Y:S03]  /*16fd0*/  SYNCS.PHASECHK.TRANS64.TRYWAIT P1, [R7+URZ+0x29830], R6 ;  /* 0x02983006070075a7 */ /* 0x0002a6000802017f */
[----:B--2---:R-:W-:Y:S05]  /*16fe0*/  @!P1 NANOSLEEP.SYNCS 0x989680 ;  /* 0x009896800000995d */ /* 0x004fea0003900000 */
[----:B------:R-:W2:Y:S02]  /*16ff0*/  @!P1 SYNCS.PHASECHK.TRANS64 P1, [R7+URZ+0x29830], R6 ;  /* 0x02983006070095a7 */ /* 0x000ea4000802007f */
[----:B--2---:R-:W-:Y:S05]  /*17000*/  @!P1 BRA `(.L_x_2388) ;  /* 0xfffffffc00ec9947 */ /* 0x004fea000383ffff */
[----:B------:R-:W-:Y:S05]  /*17010*/  BRA `(.L_x_2385) ;  /* 0xfffffee800647947 */ /* 0x000fea000383ffff */
.L_x_2392:
[----:B-1----:R-:W-:-:S04]  /*17020*/  IMAD.U32 R7, RZ, RZ, UR6 ;  /* 0x00000006ff077e24 */ /* 0x002fc8000f8e00ff */
[----:B------:R1:W2:Y:S03]  /*17030*/  SYNCS.PHASECHK.TRANS64.TRYWAIT P1, [R7+URZ+0x29850], R6 ;  /* 0x02985006070075a7 */ /* 0x0002a6000802017f */
[----:B--2---:R-:W-:Y:S05]  /*17040*/  @!P1 NANOSLEEP.SYNCS 0x989680 ;  /* 0x009896800000995d */ /* 0x004fea0003900000 */
[----:B------:R-:W2:Y:S02]  /*17050*/  @!P1 SYNCS.PHASECHK.TRANS64 P1, [R7+URZ+0x29850], R6 ;  /* 0x02985006070095a7 */ /* 0x000ea4000802007f */
[----:B--2---:R-:W-:Y:S05]  /*17060*/  @!P1 BRA `(.L_x_2392) ;  /* 0xfffffffc00ec9947 */ /* 0x004fea000383ffff */
[----:B------:R-:W-:Y:S05]  /*17070*/  BRA `(.L_x_2389) ;  /* 0xfffffef4006c7947 */ /* 0x000fea000383ffff */
.L_x_2400:
[----:B-1----:R-:W-:-:S04]  /*17080*/  IMAD.U32 R7, RZ, RZ, UR6 ;  /* 0x00000006ff077e24 */ /* 0x002fc8000f8e00ff */
[----:B------:R1:W2:Y:S03]  /*17090*/  SYNCS.PHASECHK.TRANS64.TRYWAIT P1, [R7+URZ+0x29830], R6 ;  /* 0x02983006070075a7 */ /* 0x0002a6000802017f */
[----:B--2---:R-:W-:Y:S05]  /*170a0*/  @!P1 NANOSLEEP.SYNCS 0x989680 ;  /* 0x009896800000995d */ /* 0x004fea0003900000 */
[----:B------:R-:W2:Y:S02]  /*170b0*/  @!P1 SYNCS.PHASECHK.TRANS64 P1, [R7+URZ+0x29830], R6 ;  /* 0x02983006070095a7 */ /* 0x000ea4000802007f */
[----:B--2---:R-:W-:Y:S05]  /*170c0*/  @!P1 BRA `(.L_x_2400) ;  /* 0xfffffffc00ec9947 */ /* 0x004fea000383ffff */
[----:B------:R-:W-:Y:S05]  /*170d0*/  BRA `(.L_x_2397) ;  /* 0xffffff2800d07947 */ /* 0x000fea000383ffff */
.L_x_2404:
[----:B-1----:R-:W-:-:S04]  /*170e0*/  IMAD.U32 R7, RZ, RZ, UR6 ;  /* 0x00000006ff077e24 */ /* 0x002fc8000f8e00ff */
[----:B------:R1:W2:Y:S03]  /*170f0*/  SYNCS.PHASECHK.TRANS64.TRYWAIT P1, [R7+URZ+0x29850], R6 ;  /* 0x02985006070075a7 */ /* 0x0002a6000802017f */
[----:B--2---:R-:W-:Y:S05]  /*17100*/  @!P1 NANOSLEEP.SYNCS 0x989680 ;  /* 0x009896800000995d */ /* 0x004fea0003900000 */
[----:B------:R-:W2:Y:S02]  /*17110*/  @!P1 SYNCS.PHASECHK.TRANS64 P1, [R7+URZ+0x29850], R6 ;  /* 0x02985006070095a7 */ /* 0x000ea4000802007f */
[----:B--2---:R-:W-:Y:S05]  /*17120*/  @!P1 BRA `(.L_x_2404) ;  /* 0xfffffffc00ec9947 */ /* 0x004fea000383ffff */
[----:B------:R-:W-:Y:S05]  /*17130*/  BRA `(.L_x_2401) ;  /* 0xffffff3400cc7947 */ /* 0x000fea000383ffff */
.L_x_2411:
[----:B-1----:R-:W-:-:S04]  /*17140*/  IMAD.U32 R5, RZ, RZ, UR9 ;  /* 0x00000009ff057e24 */ /* 0x002fc8000f8e00ff */
[----:B------:R1:W2:Y:S03]  /*17150*/  SYNCS.PHASECHK.TRANS64.TRYWAIT P1, [R5+URZ+0x29850], R0 ;  /* 0x02985000050075a7 */ /* 0x0002a6000802017f */
[----:B--2---:R-:W-:Y:S05]  /*17160*/  @!P1 NANOSLEEP.SYNCS 0x989680 ;  /* 0x009896800000995d */ /* 0x004fea0003900000 */
[----:B------:R-:W2:Y:S02]  /*17170*/  @!P1 SYNCS.PHASECHK.TRANS64 P1, [R5+URZ+0x29850], R0 ;  /* 0x02985000050095a7 */ /* 0x000ea4000802007f */
[----:B--2---:R-:W-:Y:S05]  /*17180*/  @!P1 BRA `(.L_x_2411) ;  /* 0xfffffffc00ec9947 */ /* 0x004fea000383ffff */
[----:B------:R-:W-:Y:S05]  /*17190*/  BRA `(.L_x_2410) ;  /* 0xffffff6000287947 */ /* 0x000fea000383ffff */
.L_x_2456:
        /* <DEDUP_REMOVED lines=10> */
.L_x_2537:
[----:B------:R-:W-:Y:S05]  /*17240*/  BRA `(.L_x_2538) ;  /* 0xffffffb0000c7947 */ /* 0x000fea000383ffff */
.L_x_2459:
[----:B0-----:R0:W1:Y:S02]  /*17250*/  SYNCS.PHASECHK.TRANS64.TRYWAIT P0, [R0+URZ+0x29880], R31 ;  /* 0x0298801f000075a7 */ /* 0x001064000800017f */
[----:B-1----:R-:W-:Y:S05]  /*17260*/  @!P0 NANOSLEEP.SYNCS 0x989680 ;  /* 0x009896800000895d */ /* 0x002fea0003900000 */
[----:B------:R-:W1:Y:S02]  /*17270*/  @!P0 SYNCS.PHASECHK.TRANS64 P0, [R0+URZ+0x29880], R31 ;  /* 0x0298801f000085a7 */ /* 0x000e64000800007f */
[----:B-1----:R-:W-:Y:S05]  /*17280*/  @!P0 BRA `(.L_x_2459) ;  /* 0xfffffffc00f08947 */ /* 0x002fea000383ffff */
[----:B------:R-:W-:Y:S05]  /*17290*/  BRA `(.L_x_2539) ;  /* 0xffffffb400287947 */ /* 0x000fea000383ffff */
.L_x_2460:
        /* <DEDUP_REMOVED lines=8> */
.L_x_2541:
[----:B------:R-:W-:Y:S05]  /*17320*/  BSYNC B0 ;  /* 0x0000000000007941 */ /* 0x000fea0003800000 */
.L_x_2540:
        /* <DEDUP_REMOVED lines=14> */
.L_x_2542:
[----:B------:R-:W-:Y:S02]  /*17410*/  IMAD.MOV.U32 R13, RZ, RZ, R8 ;  /* 0x000000ffff0d7224 */ /* 0x000fe400078e0008 */
[----:B------:R-:W-:Y:S02]  /*17420*/  IMAD.MOV.U32 R12, RZ, RZ, 0x1 ;  /* 0x00000001ff0c7424 */ /* 0x000fe400078e00ff */
[----:B------:R-:W-:-:S07]  /*17430*/  IMAD.MOV.U32 R2, RZ, RZ, R14 ;  /* 0x000000ffff027224 */ /* 0x000fce00078e000e */
[----:B------:R-:W-:Y:S05]  /*17440*/  WARPSYNC.COLLECTIVE R15, `(.L_x_2543) ;  /* 0x000000000f087348 */ /* 0x000fea0003c00000 */
[----:B------:R0:W1:Y:S02]  /*17450*/  SHFL.IDX P6, R14, R13, R12, R11 ;  /* 0x0000000c0d0e7389 */ /* 0x00006400000c000b */
[----:B01----:R-:W-:Y:S01]  /*17460*/  ENDCOLLECTIVE ;  /* 0x000000000000791b */ /* 0x003fe20003800000 */
.L_x_2543:
        /* <DEDUP_REMOVED lines=14> */
.L_x_2544:
[----:B------:R-:W-:Y:S02]  /*17550*/  IMAD.MOV.U32 R13, RZ, RZ, R8 ;  /* 0x000000ffff0d7224 */ /* 0x000fe400078e0008 */
[----:B------:R-:W-:Y:S02]  /*17560*/  IMAD.MOV.U32 R12, RZ, RZ, 0x2 ;  /* 0x00000002ff0c7424 */ /* 0x000fe400078e00ff */
[----:B------:R-:W-:-:S07]  /*17570*/  IMAD.MOV.U32 R2, RZ, RZ, R14 ;  /* 0x000000ffff027224 */ /* 0x000fce00078e000e */
[----:B------:R-:W-:Y:S05]  /*17580*/  WARPSYNC.COLLECTIVE R15, `(.L_x_2545) ;  /* 0x000000000f087348 */ /* 0x000fea0003c00000 */
[----:B------:R0:W1:Y:S02]  /*17590*/  SHFL.IDX P6, R14, R13, R12, R11 ;  /* 0x0000000c0d0e7389 */ /* 0x00006400000c000b */
[----:B01----:R-:W-:Y:S01]  /*175a0*/  ENDCOLLECTIVE ;  /* 0x000000000000791b */ /* 0x003fe20003800000 */
.L_x_2545:
        /* <DEDUP_REMOVED lines=14> */
.L_x_2546:
[----:B------:R-:W-:Y:S02]  /*17690*/  IMAD.MOV.U32 R13, RZ, RZ, R8 ;  /* 0x000000ffff0d7224 */ /* 0x000fe400078e0008 */
[----:B------:R-:W-:Y:S02]  /*176a0*/  IMAD.MOV.U32 R12, RZ, RZ, 0x3 ;  /* 0x00000003ff0c7424 */ /* 0x000fe400078e00ff */
[----:B------:R-:W-:-:S07]  /*176b0*/  IMAD.MOV.U32 R2, RZ, RZ, R14 ;  /* 0x000000ffff027224 */ /* 0x000fce00078e000e */
[----:B------:R-:W-:Y:S05]  /*176c0*/  WARPSYNC.COLLECTIVE R15, `(.L_x_2547) ;  /* 0x000000000f087348 */ /* 0x000fea0003c00000 */
[----:B------:R0:W1:Y:S02]  /*176d0*/  SHFL.IDX P6, R14, R13, R12, R11 ;  /* 0x0000000c0d0e7389 */ /* 0x00006400000c000b */
[----:B01----:R-:W-:Y:S01]  /*176e0*/  ENDCOLLECTIVE ;  /* 0x000000000000791b */ /* 0x003fe20003800000 */
.L_x_2547:
        /* <DEDUP_REMOVED lines=13> */
.L_x_2548:
        /* <DEDUP_REMOVED lines=10> */
.L_x_2549:
        /* <DEDUP_REMOVED lines=14> */
.L_x_2550:
        /* <DEDUP_REMOVED lines=8> */
.L_x_2465:
[----:B---3--:R3:W4:Y:S02]  /*179c0*/  SYNCS.PHASECHK.TRANS64.TRYWAIT P0, [R0+URZ+0x29840], R31 ;  /* 0x0298401f000075a7 */ /* 0x008724000800017f */
[----:B----4-:R-:W-:Y:S05]  /*179d0*/  @!P0 NANOSLEEP.SYNCS 0x989680 ;  /* 0x009896800000895d */ /* 0x010fea0003900000 */
[----:B------:R-:W4:Y:S02]  /*179e0*/  @!P0 SYNCS.PHASECHK.TRANS64 P0, [R0+URZ+0x29840], R31 ;  /* 0x0298401f000085a7 */ /* 0x000f24000800007f */
[----:B----4-:R-:W-:Y:S05]  /*179f0*/  @!P0 BRA `(.L_x_2465) ;  /* 0xfffffffc00f08947 */ /* 0x010fea000383ffff */
[----:B------:R-:W-:Y:S05]  /*17a00*/  BRA `(.L_x_2552) ;  /* 0xffffffb400207947 */ /* 0x000fea000383ffff */
.L_x_2466:
        /* <DEDUP_REMOVED lines=8> */
.L_x_2554:
[----:B------:R-:W-:Y:S05]  /*17a90*/  BSYNC B0 ;  /* 0x0000000000007941 */ /* 0x000fea0003800000 */
.L_x_2553:
        /* <DEDUP_REMOVED lines=11> */
.L_x_2555:
        /* <DEDUP_REMOVED lines=18> */
.L_x_2556:
        /* <DEDUP_REMOVED lines=11> */
.L_x_2557:
        /* <DEDUP_REMOVED lines=16> */
.L_x_2558:
        /* <DEDUP_REMOVED lines=12> */
.L_x_2559:
[----:B------:R-:W-:Y:S01]  /*17ee0*/  IMAD.MOV.U32 R13, RZ, RZ, R6 ;  /* 0x000000ffff0d7224 */ /* 0x000fe200078e0006 */
[----:B------:R-:W-:Y:S01]  /*17ef0*/  MOV R12, 0x3 ;  /* 0x00000003000c7802 */ /* 0x000fe20000000f00 */
[----:B------:R-:W-:-:S07]  /*17f00*/  IMAD.MOV.U32 R3, RZ, RZ, R14 ;  /* 0x000000ffff037224 */ /* 0x000fce00078e000e */
[----:B------:R-:W-:Y:S05]  /*17f10*/  WARPSYNC.COLLECTIVE R15, `(.L_x_2560) ;  /* 0x000000000f087348 */ /* 0x000fea0003c00000 */
[----:B------:R0:W1:Y:S02]  /*17f20*/  SHFL.IDX P6, R14, R13, R12, R11 ;  /* 0x0000000c0d0e7389 */ /* 0x00006400000c000b */
[----:B01----:R-:W-:Y:S01]  /*17f30*/  ENDCOLLECTIVE ;  /* 0x000000000000791b */ /* 0x003fe20003800000 */
.L_x_2560:
        /* <DEDUP_REMOVED lines=10> */
.L_x_2561:
[----:B------:R-:W-:Y:S01]  /*17fe0*/  @!PT LDS RZ, [RZ] ;  /* 0x00000000fffff984 */ /* 0x000fe20000000800 */
[----:B------:R-:W-:Y:S01]  /*17ff0*/  @!PT LDS RZ, [RZ] ;  /* 0x00000000fffff984 */ /* 0x000fe20000000800 */
[----:B------:R-:W-:Y:S01]  /*18000*/  @!PT LDS RZ, [RZ] ;  /* 0x00000000fffff984 */ /* 0x000fe20000000800 */
[----:B------:R-:W-:Y:S04]  /*18010*/  @P3 LDGSTS.E.BYPASS.LTC128B.128 [R9+0x1b400], desc[UR54][R2.64], !P4 ;  /* 0x1b40000002093fae */ /* 0x000fe8000e101d76 */
[----:B------:R-:W-:Y:S04]  /*18020*/  @P3 LDGSTS.E.BYPASS.LTC128B.128 [R9+0x1dc00], desc[UR54][R2.64+0x40], !P5 ;  /* 0x1dc0004002093fae */ /* 0x000fe8000e901d76 */
[----:B------:R0:W-:Y:S01]  /*18030*/  @P3 LDGSTS.E.BYPASS.LTC128B.128 [R9+0x20400], desc[UR54][R2.64+0x80], !P1 ;  /* 0x2040008002093fae */ /* 0x0001e2000c901d76 */
[----:B------:R-:W-:Y:S02]  /*18040*/  IMAD.MOV.U32 R13, RZ, RZ, R7 ;  /* 0x000000ffff0d7224 */ /* 0x000fe400078e0007 */
[----:B------:R-:W-:-:S02]  /*18050*/  IMAD.MOV.U32 R12, RZ, RZ, RZ ;  /* 0x000000ffff0c7224 */ /* 0x000fc400078e00ff */
[----:B0-----:R-:W-:-:S07]  /*18060*/  IMAD.MOV.U32 R2, RZ, RZ, R14 ;  /* 0x000000ffff027224 */ /* 0x001fce00078e000e */
[----:B------:R-:W-:Y:S05]  /*18070*/  WARPSYNC.COLLECTIVE R15, `(.L_x_2562) ;  /* 0x000000000f087348 */ /* 0x000fea0003c00000 */
[----:B------:R0:W1:Y:S02]  /*18080*/  SHFL.IDX P6, R14, R13, R12, R11 ;  /* 0x0000000c0d0e7389 */ /* 0x00006400000c000b */
[----:B01----:R-:W-:Y:S01]  /*18090*/  ENDCOLLECTIVE ;  /* 0x000000000000791b */ /* 0x003fe20003800000 */
.L_x_2562:
        /* <DEDUP_REMOVED lines=13> */
.L_x_2563:
[----:B------:R-:W-:Y:S05]  /*18170*/  BRA `(.L_x_2564) ;  /* 0xffffffb000887947 */ /* 0x000fea000383ffff */
.L_x_2473:
[----:B------:R-:W-:Y:S02]  /*18180*/  IMAD.MOV.U32 R13, RZ, RZ, R5 ;  /* 0x000000ffff0d7224 */ /* 0x000fe400078e0005 */
[----:B------:R-:W-:Y:S02]  /*18190*/  IMAD.MOV.U32 R12, RZ, RZ, RZ ;  /* 0x000000ffff0c7224 */ /* 0x000fe400078e00ff */
[----:B------:R-:W-:Y:S02]  /*181a0*/  IMAD.MOV.U32 R11, RZ, RZ, 0x1c1f ;  /* 0x00001c1fff0b7424 */ /* 0x000fe400078e00ff */
[----:B------:R-:W-:Y:S02]  /*181b0*/  IMAD.MOV.U32 R15, RZ, RZ, -0x1 ;  /* 0xffffffffff0f7424 */ /* 0x000fe400078e00ff */
[----:B------:R-:W-:Y:S02]  /*181c0*/  IMAD R4, R4, UR40, RZ ;  /* 0x0000002804047c24 */ /* 0x000fe4000f8e02ff */
[----:B------:R-:W-:-:S07]  /*181d0*/  IMAD R17, R17, 0x80, R9 ;  /* 0x0000008011117824 */ /* 0x000fce00078e0209 */
[----:B-1---5:R-:W-:Y:S05]  /*181e0*/  WARPSYNC.COLLECTIVE R15, `(.L_x_2565) ;  /* 0x000000000f087348 */ /* 0x022fea0003c00000 */
[----:B------:R0:W2:Y:S02]  /*181f0*/  SHFL.IDX P6, R14, R13, R12, R11 ;  /* 0x0000000c0d0e7389 */ /* 0x0000a400000c000b */
[----:B012--5:R-:W-:Y:S01]  /*18200*/  ENDCOLLECTIVE ;  /* 0x000000000000791b */ /* 0x027fe20003800000 */
.L_x_2565:
[C---:B------:R-:W-:Y:S01]  /*18210*/  VIADD R7, R17.reuse, 0x20 ;  /* 0x0000002011077836 */ /* 0x040fe20000000000 */
[----:B------:R-:W-:Y:S01]  /*18220*/  ISETP.GE.AND P0, PT, R17, R4, PT ;  /* 0x000000041100720c */ /* 0x000fe20003f06270 */
[----:B------:R-:W-:Y:S02]  /*18230*/  IMAD.MOV.U32 R13, RZ, RZ, R0 ;  /* 0x000000ffff0d7224 */ /* 0x000fe400078e0000 */
[----:B------:R-:W-:-:S10]  /*18240*/  IMAD.MOV.U32 R2, RZ, RZ, R14 ;  /* 0x000000ffff027224 */ /* 0x000fd400078e000e */
[----:B------:R-:W-:Y:S05]  /*18250*/  WARPSYNC.COLLECTIVE R15, `(.L_x_2566) ;  /* 0x000000000f087348 */ /* 0x000fea0003c00000 */
[----:B------:R0:W1:Y:S02]  /*18260*/  SHFL.IDX P6, R14, R13, R12, R11 ;  /* 0x0000000c0d0e7389 */ /* 0x00006400000c000b */
[----:B01----:R-:W-:Y:S01]  /*18270*/  ENDCOLLECTIVE ;  /* 0x000000000000791b */ /* 0x003fe20003800000 */
.L_x_2566:
[----:B------:R-:W-:Y:S02]  /*18280*/  IMAD.MOV.U32 R13, RZ, RZ, R5 ;  /* 0x000000ffff0d7224 */ /* 0x000fe400078e0005 */
[----:B------:R-:W-:Y:S02]  /*18290*/  IMAD.MOV.U32 R12, RZ, RZ, 0x1 ;  /* 0x00000001ff0c7424 */ /* 0x000fe400078e00ff */
[----:B------:R-:W-:-:S07]  /*182a0*/  IMAD.MOV.U32 R3, RZ, RZ, R14 ;  /* 0x000000ffff037224 */ /* 0x000fce00078e000e */
[----:B------:R-:W-:Y:S05]  /*182b0*/  WARPSYNC.COLLECTIVE R15, `(.L_x_2567) ;  /* 0x000000000f087348 */ /* 0x000fea0003c00000 */
[----:B------:R0:W1:Y:S02]  /*182c0*/  SHFL.IDX P6, R14, R13, R12, R11 ;  /* 0x0000000c0d0e7389 */ /* 0x00006400000c000b */
[----:B01----:R-:W-:Y:S01]  /*182d0*/  ENDCOLLECTIVE ;  /* 0x000000000000791b */ /* 0x003fe20003800000 */
.L_x_2567:
        /* <DEDUP_REMOVED lines=10> */
[----:B------:R-:W-:Y:S02]  /*18380*/  ISETP.GE.AND P0, PT, R7, R4, PT ;  /* 0x000000040700720c */ /* 0x000fe40003f06270 */
[----:B0-----:R-:W-:-:S11]  /*18390*/  MOV R2, R14 ;  /* 0x0000000e00027202 */ /* 0x001fd60000000f00 */
[----:B------:R-:W-:Y:S05]  /*183a0*/  WARPSYNC.COLLECTIVE R15, `(.L_x_2568) ;  /* 0x000000000f087348 */ /* 0x000fea0003c00000 */
[----:B------:R0:W1:Y:S02]  /*183b0*/  SHFL.IDX P6, R14, R13, R12, R11 ;  /* 0x0000000c0d0e7389 */ /* 0x00006400000c000b */
[----:B01----:R-:W-:Y:S01]  /*183c0*/  ENDCOLLECTIVE ;  /* 0x000000000000791b */ /* 0x003fe20003800000 */
.L_x_2568:
        /* <DEDUP_REMOVED lines=8> */
.L_x_2569:
[----:B------:R-:W-:Y:S02]  /*18450*/  @!P0 IMAD.MOV.U32 R3, RZ, RZ, R7 ;  /* 0x000000ffff038224 */ /* 0x000fe400078e0007 */
[----:B------:R-:W-:-:S03]  /*18460*/  VIADD R7, R17, 0x40 ;  /* 0x0000004011077836 */ /* 0x000fc60000000000 */
        /* <DEDUP_REMOVED lines=12> */
.L_x_2570:
        /* <DEDUP_REMOVED lines=8> */
.L_x_2571:
        /* <DEDUP_REMOVED lines=12> */
.L_x_2572:
[----:B------:R-:W-:Y:S05]  /*18670*/  BRA `(.L_x_2573) ;  /* 0xffffffb400c07947 */ /* 0x000fea000383ffff */
.L_x_2478:
[----:B0-----:R0:W2:Y:S02]  /*18680*/  SYNCS.PHASECHK.TRANS64.TRYWAIT P0, [R22+URZ+0x29820], R3 ;  /* 0x02982003160075a7 */ /* 0x0010a4000800017f */
[----:B--2---:R-:W-:Y:S05]  /*18690*/  @!P0 NANOSLEEP.SYNCS 0x989680 ;  /* 0x009896800000895d */ /* 0x004fea0003900000 */
[----:B------:R-:W2:Y:S02]  /*186a0*/  @!P0 SYNCS.PHASECHK.TRANS64 P0, [R22+URZ+0x29820], R3 ;  /* 0x02982003160085a7 */ /* 0x000ea4000800007f */
[----:B--2---:R-:W-:Y:S05]  /*186b0*/  @!P0 BRA `(.L_x_2478) ;  /* 0xfffffffc00f08947 */ /* 0x004fea000383ffff */
[----:B------:R-:W-:Y:S05]  /*186c0*/  BRA `(.L_x_2574) ;  /* 0xffffffb800307947 */ /* 0x000fea000383ffff */
.L_x_2482:
[----:B0-----:R0:W1:Y:S02]  /*186d0*/  SYNCS.PHASECHK.TRANS64.TRYWAIT P0, [R0+URZ+0x29880], R30 ;  /* 0x0298801e000075a7 */ /* 0x001064000800017f */
[----:B-1----:R-:W-:Y:S05]  /*186e0*/  @!P0 NANOSLEEP.SYNCS 0x989680 ;  /* 0x009896800000895d */ /* 0x002fea0003900000 */
[----:B------:R-:W1:Y:S02]  /*186f0*/  @!P0 SYNCS.PHASECHK.TRANS64 P0, [R0+URZ+0x29880], R30 ;  /* 0x0298801e000085a7 */ /* 0x000e64000800007f */
[----:B-1----:R-:W-:Y:S05]  /*18700*/  @!P0 BRA `(.L_x_2482) ;  /* 0xfffffffc00f08947 */ /* 0x002fea000383ffff */
[----:B------:R-:W-:Y:S05]  /*18710*/  BRA `(.L_x_2575) ;  /* 0xffffffbc00647947 */ /* 0x000fea000383ffff */
.L_x_2483:
        /* <DEDUP_REMOVED lines=8> */
.L_x_2577:
[----:B------:R-:W-:Y:S05]  /*187a0*/  BSYNC B0 ;  /* 0x0000000000007941 */ /* 0x000fea0003800000 */
.L_x_2576:
        /* <DEDUP_REMOVED lines=10> */
.L_x_2578:
[----:B------:R-:W-:Y:S02]  /*18850*/  IMAD.MOV.U32 R13, RZ, RZ, R9 ;  /* 0x000000ffff0d7224 */ /* 0x000fe400078e0009 */
[----:B------:R-:W-:Y:S02]  /*18860*/  IMAD.MOV.U32 R12, RZ, RZ, 0x1 ;  /* 0x00000001ff0c7424 */ /* 0x000fe400078e00ff */
[----:B------:R-:W-:-:S07]  /*18870*/  IMAD.MOV.U32 R2, RZ, RZ, R14 ;  /* 0x000000ffff027224 */ /* 0x000fce00078e000e */
[----:B------:R-:W-:Y:S05]  /*18880*/  WARPSYNC.COLLECTIVE R15, `(.L_x_2579) ;  /* 0x000000000f087348 */ /* 0x000fea0003c00000 */
[----:B------:R0:W1:Y:S02]  /*18890*/  SHFL.IDX P6, R14, R13, R12, R11 ;  /* 0x0000000c0d0e7389 */ /* 0x00006400000c000b */
[----:B01----:R-:W-:Y:S01]  /*188a0*/  ENDCOLLECTIVE ;  /* 0x000000000000791b */ /* 0x003fe20003800000 */
.L_x_2579:
        /* <DEDUP_REMOVED lines=12> */
.L_x_2580:
[----:B------:R-:W-:Y:S02]  /*18970*/  IMAD.MOV.U32 R13, RZ, RZ, R9 ;  /* 0x000000ffff0d7224 */ /* 0x000fe400078e0009 */
[----:B------:R-:W-:Y:S02]  /*18980*/  IMAD.MOV.U32 R12, RZ, RZ, 0x2 ;  /* 0x00000002ff0c7424 */ /* 0x000fe400078e00ff */
[----:B------:R-:W-:-:S07]  /*18990*/  IMAD.MOV.U32 R2, RZ, RZ, R14 ;  /* 0x000000ffff027224 */ /* 0x000fce00078e000e */
[----:B------:R-:W-:Y:S05]  /*189a0*/  WARPSYNC.COLLECTIVE R15, `(.L_x_2581) ;  /* 0x000000000f087348 */ /* 0x000fea0003c00000 */
[----:B------:R0:W1:Y:S02]  /*189b0*/  SHFL.IDX P6, R14, R13, R12, R11 ;  /* 0x0000000c0d0e7389 */ /* 0x00006400000c000b */
[----:B01----:R-:W-:Y:S01]  /*189c0*/  ENDCOLLECTIVE ;  /* 0x000000000000791b */ /* 0x003fe20003800000 */
.L_x_2581:
        /* <DEDUP_REMOVED lines=12> */
.L_x_2582:
[----:B------:R-:W-:Y:S02]  /*18a90*/  IMAD.MOV.U32 R13, RZ, RZ, R9 ;  /* 0x000000ffff0d7224 */ /* 0x000fe400078e0009 */
[----:B------:R-:W-:Y:S02]  /*18aa0*/  IMAD.MOV.U32 R12, RZ, RZ, 0x3 ;  /* 0x00000003ff0c7424 */ /* 0x000fe400078e00ff */
[----:B------:R-:W-:-:S07]  /*18ab0*/  IMAD.MOV.U32 R2, RZ, RZ, R14 ;  /* 0x000000ffff027224 */ /* 0x000fce00078e000e */
[----:B------:R-:W-:Y:S05]  /*18ac0*/  WARPSYNC.COLLECTIVE R15, `(.L_x_2583) ;  /* 0x000000000f087348 */ /* 0x000fea0003c00000 */
[----:B------:R0:W1:Y:S02]  /*18ad0*/  SHFL.IDX P6, R14, R13, R12, R11 ;  /* 0x0000000c0d0e7389 */ /* 0x00006400000c000b */
[----:B01----:R-:W-:Y:S01]  /*18ae0*/  ENDCOLLECTIVE ;  /* 0x000000000000791b */ /* 0x003fe20003800000 */
.L_x_2583:
        /* <DEDUP_REMOVED lines=12> */
.L_x_2584:
[----:B------:R-:W-:Y:S02]  /*18bb0*/  IMAD.MOV.U32 R13, RZ, RZ, R21 ;  /* 0x000000ffff0d7224 */ /* 0x000fe400078e0015 */
[----:B------:R-:W-:Y:S02]  /*18bc0*/  IMAD.MOV.U32 R12, RZ, RZ, RZ ;  /* 0x000000ffff0c7224 */ /* 0x000fe400078e00ff */
[----:B------:R-:W-:-:S07]  /*18bd0*/  IMAD.MOV.U32 R2, RZ, RZ, R14 ;  /* 0x000000ffff027224 */ /* 0x000fce00078e000e */
[----:B------:R-:W-:Y:S05]  /*18be0*/  WARPSYNC.COLLECTIVE R15, `(.L_x_2585) ;  /* 0x000000000f087348 */ /* 0x000fea0003c00000 */
[----:B------:R0:W1:Y:S02]  /*18bf0*/  SHFL.IDX P6, R14, R13, R12, R11 ;  /* 0x0000000c0d0e7389 */ /* 0x00006400000c000b */
[----:B01----:R-:W-:Y:S01]  /*18c00*/  ENDCOLLECTIVE ;  /* 0x000000000000791b */ /* 0x003fe20003800000 */
.L_x_2585:
        /* <DEDUP_REMOVED lines=12> */
.L_x_2586:
[----:B------:R-:W-:Y:S01]  /*18cd0*/  IMAD.MOV.U32 R2, RZ, RZ, R14 ;  /* 0x000000ffff027224 */ /* 0x000fe200078e000e */
[----:B------:R-:W-:Y:S06]  /*18ce0*/  BRA `(.L_x_2587) ;  /* 0xffffffbc00007947 */ /* 0x000fec000383ffff */
.L_x_2488:
[----:B---3--:R3:W4:Y:S02]  /*18cf0*/  SYNCS.PHASECHK.TRANS64.TRYWAIT P0, [R0+URZ+0x29840], R30 ;  /* 0x0298401e000075a7 */ /* 0x008724000800017f */
[----:B----4-:R-:W-:Y:S05]  /*18d00*/  @!P0 NANOSLEEP.SYNCS 0x989680 ;  /* 0x009896800000895d */ /* 0x010fea0003900000 */
[----:B------:R-:W4:Y:S02]  /*18d10*/  @!P0 SYNCS.PHASECHK.TRANS64 P0, [R0+URZ+0x29840], R30 ;  /* 0x0298401e000085a7 */ /* 0x000f24000800007f */
[----:B----4-:R-:W-:Y:S05]  /*18d20*/  @!P0 BRA `(.L_x_2488) ;  /* 0xfffffffc00f08947 */ /* 0x010fea000383ffff */
[----:B------:R-:W-:Y:S05]  /*18d30*/  BRA `(.L_x_2588) ;  /* 0xffffffbc00547947 */ /* 0x000fea000383ffff */
.L_x_2489:
        /* <DEDUP_REMOVED lines=8> */
.L_x_2590:
[----:B------:R-:W-:Y:S05]  /*18dc0*/  BSYNC B0 ;  /* 0x0000000000007941 */ /* 0x000fea0003800000 */
.L_x_2589:
        /* <DEDUP_REMOVED lines=9> */
.L_x_2591:
[----:B------:R-:W-:Y:S02]  /*18e60*/  IMAD.MOV.U32 R13, RZ, RZ, R5 ;  /* 0x000000ffff0d7224 */ /* 0x000fe400078e0005 */
[----:B------:R-:W-:Y:S02]  /*18e70*/  IMAD.MOV.U32 R12, RZ, RZ, 0x1 ;  /* 0x00000001ff0c7424 */ /* 0x000fe400078e00ff */
[----:B------:R-:W-:-:S07]  /*18e80*/  IMAD.MOV.U32 R2, RZ, RZ, R14 ;  /* 0x000000ffff027224 */ /* 0x000fce00078e000e */
[----:B------:R-:W-:Y:S05]  /*18e90*/  WARPSYNC.COLLECTIVE R15, `(.L_x_2592) ;  /* 0x000000000f087348 */ /* 0x000fea0003c00000 */
[----:B------:R0:W1:Y:S02]  /*18ea0*/  SHFL.IDX P6, R14, R13, R12, R11 ;  /* 0x0000000c0d0e7389 */ /* 0x00006400000c000b */
[----:B01----:R-:W-:Y:S01]  /*18eb0*/  ENDCOLLECTIVE ;  /* 0x000000000000791b */ /* 0x003fe20003800000 */
.L_x_2592:
        /* <DEDUP_REMOVED lines=13> */
.L_x_2593:
[----:B------:R-:W-:Y:S02]  /*18f90*/  IMAD.MOV.U32 R13, RZ, RZ, R5 ;  /* 0x000000ffff0d7224 */ /* 0x000fe400078e0005 */
[----:B------:R-:W-:Y:S02]  /*18fa0*/  IMAD.MOV.U32 R12, RZ, RZ, 0x2 ;  /* 0x00000002ff0c7424 */ /* 0x000fe400078e00ff */
[----:B------:R-:W-:-:S07]  /*18fb0*/  IMAD.MOV.U32 R2, RZ, RZ, R14 ;  /* 0x000000ffff027224 */ /* 0x000fce00078e000e */
[----:B------:R-:W-:Y:S05]  /*18fc0*/  WARPSYNC.COLLECTIVE R15, `(.L_x_2594) ;  /* 0x000000000f087348 */ /* 0x000fea0003c00000 */
[----:B------:R0:W1:Y:S02]  /*18fd0*/  SHFL.IDX P6, R14, R13, R12, R11 ;  /* 0x0000000c0d0e7389 */ /* 0x00006400000c000b */
[----:B01----:R-:W-:Y:S01]  /*18fe0*/  ENDCOLLECTIVE ;  /* 0x000000000000791b */ /* 0x003fe20003800000 */
.L_x_2594:
        /* <DEDUP_REMOVED lines=13> */
.L_x_2595:
[----:B------:R-:W-:Y:S02]  /*190c0*/  IMAD.MOV.U32 R13, RZ, RZ, R5 ;  /* 0x000000ffff0d7224 */ /* 0x000fe400078e0005 */
[----:B------:R-:W-:Y:S02]  /*190d0*/  IMAD.MOV.U32 R12, RZ, RZ, 0x3 ;  /* 0x00000003ff0c7424 */ /* 0x000fe400078e00ff */
[----:B------:R-:W-:-:S07]  /*190e0*/  IMAD.MOV.U32 R2, RZ, RZ, R14 ;  /* 0x000000ffff027224 */ /* 0x000fce00078e000e */
[----:B------:R-:W-:Y:S05]  /*190f0*/  WARPSYNC.COLLECTIVE R15, `(.L_x_2596) ;  /* 0x000000000f087348 */ /* 0x000fea0003c00000 */
[----:B------:R0:W1:Y:S02]  /*19100*/  SHFL.IDX P6, R14, R13, R12, R11 ;  /* 0x0000000c0d0e7389 */ /* 0x00006400000c000b */
[----:B01----:R-:W-:Y:S01]  /*19110*/  ENDCOLLECTIVE ;  /* 0x000000000000791b */ /* 0x003fe20003800000 */
.L_x_2596:
        /* <DEDUP_REMOVED lines=13> */
.L_x_2597:
[----:B------:R-:W-:Y:S02]  /*191f0*/  IMAD.MOV.U32 R13, RZ, RZ, R8 ;  /* 0x000000ffff0d7224 */ /* 0x000fe400078e0008 */
[----:B------:R-:W-:Y:S02]  /*19200*/  IMAD.MOV.U32 R12, RZ, RZ, RZ ;  /* 0x000000ffff0c7224 */ /* 0x000fe400078e00ff */
[----:B------:R-:W-:-:S07]  /*19210*/  IMAD.MOV.U32 R2, RZ, RZ, R14 ;  /* 0x000000ffff027224 */ /* 0x000fce00078e000e */
[----:B------:R-:W-:Y:S05]  /*19220*/  WARPSYNC.COLLECTIVE R15, `(.L_x_2598) ;  /* 0x000000000f087348 */ /* 0x000fea0003c00000 */
[----:B------:R0:W1:Y:S02]  /*19230*/  SHFL.IDX P6, R14, R13, R12, R11 ;  /* 0x0000000c0d0e7389 */ /* 0x00006400000c000b */
[----:B01----:R-:W-:Y:S01]  /*19240*/  ENDCOLLECTIVE ;  /* 0x000000000000791b */ /* 0x003fe20003800000 */
.L_x_2598:
        /* <DEDUP_REMOVED lines=13> */
.L_x_2599:
[----:B------:R-:W-:Y:S05]  /*19320*/  BRA `(.L_x_2600) ;  /* 0xffffffb800e87947 */ /* 0x000fea000383ffff */
.L_x_2494:
[----:B0-----:R0:W2:Y:S02]  /*19330*/  SYNCS.PHASECHK.TRANS64.TRYWAIT P1, [R3+URZ+0x29870], R0 ;  /* 0x02987000030075a7 */ /* 0x0010a4000802017f */
[----:B--2---:R-:W-:Y:S05]  /*19340*/  @!P1 NANOSLEEP.SYNCS 0x989680 ;  /* 0x009896800000995d */ /* 0x004fea0003900000 */
[----:B------:R-:W2:Y:S02]  /*19350*/  @!P1 SYNCS.PHASECHK.TRANS64 P1, [R3+URZ+0x29870], R0 ;  /* 0x02987000030095a7 */ /* 0x000ea4000802007f */
[----:B--2---:R-:W-:Y:S05]  /*19360*/  @!P1 BRA `(.L_x_2494) ;  /* 0xfffffffc00f09947 */ /* 0x004fea000383ffff */
[----:B------:R-:W-:Y:S05]  /*19370*/  BRA `(.L_x_2601) ;  /* 0xffffffbc00547947 */ /* 0x000fea000383ffff */
.L_x_2496:
[----:B0-----:R0:W2:Y:S02]  /*19380*/  SYNCS.PHASECHK.TRANS64.TRYWAIT P1, [R3+URZ+0x29860], R0 ;  /* 0x02986000030075a7 */ /* 0x0010a4000802017f */
[----:B--2---:R-:W-:Y:S05]  /*19390*/  @!P1 NANOSLEEP.SYNCS 0x989680 ;  /* 0x009896800000995d */ /* 0x004fea0003900000 */
[----:B------:R-:W2:Y:S02]  /*193a0*/  @!P1 SYNCS.PHASECHK.TRANS64 P1, [R3+URZ+0x29860], R0 ;  /* 0x02986000030095a7 */ /* 0x000ea4000802007f */
[----:B--2---:R-:W-:Y:S05]  /*193b0*/  @!P1 BRA `(.L_x_2496) ;  /* 0xfffffffc00f09947 */ /* 0x004fea000383ffff */
[----:B------:R-:W-:Y:S05]  /*193c0*/  BRA `(.L_x_2602) ;  /* 0xffffffbc00647947 */ /* 0x000fea000383ffff */
.L_x_2504:
[----:B0-----:R0:W4:Y:S02]  /*193d0*/  SYNCS.PHASECHK.TRANS64.TRYWAIT P1, [R17+URZ+0x29870], R0 ;  /* 0x02987000110075a7 */ /* 0x001124000802017f */
[----:B----4-:R-:W-:Y:S05]  /*193e0*/  @!P1 NANOSLEEP.SYNCS 0x989680 ;  /* 0x009896800000995d */ /* 0x010fea0003900000 */
[----:B------:R-:W4:Y:S02]  /*193f0*/  @!P1 SYNCS.PHASECHK.TRANS64 P1, [R17+URZ+0x29870], R0 ;  /* 0x02987000110095a7 */ /* 0x000f24000802007f */
[----:B----4-:R-:W-:Y:S05]  /*19400*/  @!P1 BRA `(.L_x_2504) ;  /* 0xfffffffc00f09947 */ /* 0x010fea000383ffff */
[----:B------:R-:W-:Y:S05]  /*19410*/  BRA `(.L_x_2603) ;  /* 0xffffffc400287947 */ /* 0x000fea000383ffff */
.L_x_2506:
[----:B0-----:R0:W4:Y:S02]  /*19420*/  SYNCS.PHASECHK.TRANS64.TRYWAIT P1, [R17+URZ+0x29860], R0 ;  /* 0x02986000110075a7 */ /* 0x001124000802017f */
[----:B----4-:R-:W-:Y:S05]  /*19430*/  @!P1 NANOSLEEP.SYNCS 0x989680 ;  /* 0x009896800000995d */ /* 0x010fea0003900000 */
[----:B------:R-:W4:Y:S02]  /*19440*/  @!P1 SYNCS.PHASECHK.TRANS64 P1, [R17+URZ+0x29860], R0 ;  /* 0x02986000110095a7 */ /* 0x000f24000802007f */
[----:B----4-:R-:W-:Y:S05]  /*19450*/  @!P1 BRA `(.L_x_2506) ;  /* 0xfffffffc00f09947 */ /* 0x010fea000383ffff */
[----:B------:R-:W-:Y:S05]  /*19460*/  BRA `(.L_x_2604) ;  /* 0xffffffc400347947 */ /* 0x000fea000383ffff */
.L_x_2520:
[----:B0-----:R0:W1:Y:S02]  /*19470*/  SYNCS.PHASECHK.TRANS64.TRYWAIT P0, [R5+URZ+0x29820], R0 ;  /* 0x02982000050075a7 */ /* 0x001064000800017f */
[----:B-1----:R-:W-:Y:S05]  /*19480*/  @!P0 NANOSLEEP.SYNCS 0x989680 ;  /* 0x009896800000895d */ /* 0x002fea0003900000 */
[----:B------:R-:W1:Y:S02]  /*19490*/  @!P0 SYNCS.PHASECHK.TRANS64 P0, [R5+URZ+0x29820], R0 ;  /* 0x02982000050085a7 */ /* 0x000e64000800007f */
[----:B-1----:R-:W-:Y:S05]  /*194a0*/  @!P0 BRA `(.L_x_2520) ;  /* 0xfffffffc00f08947 */ /* 0x002fea000383ffff */
[----:B------:R-:W-:Y:S05]  /*194b0*/  BRA `(.L_x_2605) ;  /* 0xffffffd400bc7947 */ /* 0x000fea000383ffff */
.L_x_2521:
        /* <DEDUP_REMOVED lines=11> */
.L_x_2607:
[----:B------:R-:W-:Y:S05]  /*19570*/  BSYNC B0 ;  /* 0x0000000000007941 */ /* 0x000fea0003800000 */
.L_x_2606:
[----:B------:R-:W-:Y:S05]  /*19580*/  BRA `(.L_x_2608) ;  /* 0xffffffd400a47947 */ /* 0x000fea000383ffff */
.L_x_2524:
[----:B------:R-:W-:Y:S01]  /*19590*/  BSSY B1, `(.L_x_2609) ;  /* 0x0000006000017945 */ /* 0x000fe20003800000 */
[----:B------:R-:W-:-:S07]  /*195a0*/  IMAD.MOV.U32 R15, RZ, RZ, -0x1 ;  /* 0xffffffffff0f7424 */ /* 0x000fce00078e00ff */
[----:B0-----:R-:W-:Y:S05]  /*195b0*/  WARPSYNC.COLLECTIVE R15, `(.L_x_2610) ;  /* 0x000000000f0c7348 */ /* 0x001fea0003c00000 */
[----:B------:R-:W-:Y:S02]  /*195c0*/  ELECT P6, UR62, PT ;  /* 0x00000000003e782f */ /* 0x000fe400038c0000 */
[----:B------:R-:W-:Y:S01]  /*195d0*/  MOV R14, UR62 ;  /* 0x0000003e000e7c02 */ /* 0x000fe20008000f00 */
[----:B0-----:R-:W-:Y:S10]  /*195e0*/  ENDCOLLECTIVE ;  /* 0x000000000000791b */ /* 0x001ff40003800000 */
.L_x_2610:
[----:B------:R-:W-:Y:S05]  /*195f0*/  BSYNC B1 ;  /* 0x0000000000017941 */ /* 0x000fea0003800000 */
.L_x_2609:
[----:B------:R-:W-:Y:S05]  /*19600*/  BRA `(.L_x_2611) ;  /* 0xffffffd4009c7947 */ /* 0x000fea000383ffff */
.L_x_2526:
[----:B0-----:R0:W1:Y:S02]  /*19610*/  SYNCS.PHASECHK.TRANS64.TRYWAIT P1, [R3+URZ+0x29840], R2 ;  /* 0x02984002030075a7 */ /* 0x001064000802017f */
[----:B-1----:R-:W-:Y:S05]  /*19620*/  @!P1 NANOSLEEP.SYNCS 0x989680 ;  /* 0x009896800000995d */ /* 0x002fea0003900000 */
[----:B------:R-:W1:Y:S02]  /*19630*/  @!P1 SYNCS.PHASECHK.TRANS64 P1, [R3+URZ+0x29840], R2 ;  /* 0x02984002030095a7 */ /* 0x000e64000802007f */
[----:B-1----:R-:W-:Y:S05]  /*19640*/  @!P1 BRA `(.L_x_2526) ;  /* 0xfffffffc00f09947 */ /* 0x002fea000383ffff */
[----:B------:R-:W-:Y:S05]  /*19650*/  BRA `(.L_x_2612) ;  /* 0xffffffd400bc7947 */ /* 0x000fea000383ffff */
.L_x_2528:
[----:B-1----:R1:W2:Y:S02]  /*19660*/  SYNCS.PHASECHK.TRANS64.TRYWAIT P1, [R5+URZ+0x29840], R0 ;  /* 0x02984000050075a7 */ /* 0x0022a4000802017f */
[----:B--2---:R-:W-:Y:S05]  /*19670*/  @!P1 NANOSLEEP.SYNCS 0x989680 ;  /* 0x009896800000995d */ /* 0x004fea0003900000 */
[----:B------:R-:W2:Y:S02]  /*19680*/  @!P1 SYNCS.PHASECHK.TRANS64 P1, [R5+URZ+0x29840], R0 ;  /* 0x02984000050095a7 */ /* 0x000ea4000802007f */
[----:B--2---:R-:W-:Y:S05]  /*19690*/  @!P1 BRA `(.L_x_2528) ;  /* 0xfffffffc00f09947 */ /* 0x004fea000383ffff */
[----:B------:R-:W-:Y:S05]  /*196a0*/  BRA `(.L_x_2613) ;  /* 0xffffffd400c87947 */ /* 0x000fea000383ffff */
.L_x_2530:
[----:B--2---:R2:W3:Y:S02]  /*196b0*/  SYNCS.PHASECHK.TRANS64.TRYWAIT P1, [R3+URZ+0x29860], R2 ;  /* 0x02986002030075a7 */ /* 0x0044e4000802017f */
[----:B---3--:R-:W-:Y:S05]  /*196c0*/  @!P1 NANOSLEEP.SYNCS 0x989680 ;  /* 0x009896800000995d */ /* 0x008fea0003900000 */
[----:B------:R-:W3:Y:S02]  /*196d0*/  @!P1 SYNCS.PHASECHK.TRANS64 P1, [R3+URZ+0x29860], R2 ;  /* 0x02986002030095a7 */ /* 0x000ee4000802007f */
[----:B---3--:R-:W-:Y:S05]  /*196e0*/  @!P1 BRA `(.L_x_2530) ;  /* 0xfffffffc00f09947 */ /* 0x008fea000383ffff */
[----:B------:R-:W-:Y:S05]  /*196f0*/  BRA `(.L_x_2614) ;  /* 0xffffffd400c47947 */ /* 0x000fea000383ffff */
.L_x_2532:
[----:B---3--:R3:W4:Y:S02]  /*19700*/  SYNCS.PHASECHK.TRANS64.TRYWAIT P1, [R5+URZ+0x29860], R0 ;  /* 0x02986000050075a7 */ /* 0x008724000802017f */
[----:B----4-:R-:W-:Y:S05]  /*19710*/  @!P1 NANOSLEEP.SYNCS 0x989680 ;  /* 0x009896800000995d */ /* 0x010fea0003900000 */
[----:B------:R-:W4:Y:S02]  /*19720*/  @!P1 SYNCS.PHASECHK.TRANS64 P1, [R5+URZ+0x29860], R0 ;  /* 0x02986000050095a7 */ /* 0x000f24000802007f */
[----:B----4-:R-:W-:Y:S05]  /*19730*/  @!P1 BRA `(.L_x_2532) ;  /* 0xfffffffc00f09947 */ /* 0x010fea000383ffff */
[----:B------:R-:W-:Y:S05]  /*19740*/  BRA `(.L_x_2615) ;  /* 0xffffffd400c07947 */ /* 0x000fea000383ffff */
.L_x_2534:
[----:B----4-:R4:W0:Y:S02]  /*19750*/  SYNCS.PHASECHK.TRANS64.TRYWAIT P1, [R3+URZ+0x29880], R2 ;  /* 0x02988002030075a7 */ /* 0x010824000802017f */
[----:B0-----:R-:W-:Y:S05]  /*19760*/  @!P1 NANOSLEEP.SYNCS 0x989680 ;  /* 0x009896800000995d */ /* 0x001fea0003900000 */
[----:B------:R-:W0:Y:S02]  /*19770*/  @!P1 SYNCS.PHASECHK.TRANS64 P1, [R3+URZ+0x29880], R2 ;  /* 0x02988002030095a7 */ /* 0x000e24000802007f */
[----:B0-----:R-:W-:Y:S05]  /*19780*/  @!P1 BRA `(.L_x_2534) ;  /* 0xfffffffc00f09947 */ /* 0x001fea000383ffff */
[----:B------:R-:W-:Y:S05]  /*19790*/  BRA `(.L_x_2616) ;  /* 0xffffffd400bc7947 */ /* 0x000fea000383ffff */
.L_x_2617:
        /* <DEDUP_REMOVED lines=14> */
.L_x_3197:


//--------------------- .text._ZN7cutlass13device_kernelIN5flash11enable_sm90INS1_16FlashAttnFwdSm90INS1_25CollectiveMainloopFwdSm90ILi2EN4cute5tupleIJNS5_1CILi1EEES8_S8_EEENS6_IJNS7_ILi128EEENS7_ILi160EEENS7_ILi192EEEEEELi128ENS_12float_e4m3_tEfNS_4arch4Sm90ELb1ELb0ELb1ELb1ELb1ELb1ELb0ELb1ELb1ELb1ELb0ELb0EEENS1_21CollectiveEpilogueFwdINS6_IJSA_SA_SB_EEES9_NS_10bfloat16_tESG_Li256ELb1ELb1ELb0ELb1EEENS1_36VarlenDynamicPersistentTileSchedulerILi128ELi160ELi256ELi128ELb0ELb1ELb1ELb1ELb1ELb1EEEEEEEEEvNT_6ParamsE --------------------------
	.section	.text._ZN7cutlass13device_kernelIN5flash11enable_sm90INS1_16FlashAttnFwdSm90INS1_25CollectiveMainloopFwdSm90ILi2EN4cute5tupleIJNS5_1CILi1EEES8_S8_EEENS6_IJNS7_ILi128EEENS7_ILi160EEENS7_ILi192EEEEEELi128ENS_12float_e4m3_tEfNS_4arch4Sm90ELb1ELb0ELb1ELb1ELb1ELb1ELb0ELb1ELb1ELb1ELb0ELb0EEENS1_21CollectiveEpilogueFwdINS6_IJSA_SA_SB_EEES9_NS_10bfloat16_tESG_Li256ELb1ELb1ELb0ELb1EEENS1_36VarlenDynamicPersistentTileSchedulerILi128ELi160ELi256ELi128ELb0ELb1ELb1ELb1ELb1ELb1EEEEEEEEEvNT_6ParamsE,"ax",@progbits
	.align	128
.text._ZN7cutlass13device_kernelIN5flash11enable_sm90INS1_16FlashAttnFwdSm90INS1_25CollectiveMainloopFwdSm90ILi2EN4cute5tupleIJNS5_1CILi1EEES8_S8_EEENS6_IJNS7_ILi128EEENS7_ILi160EEENS7_ILi192EEEEEELi128ENS_12float_e4m3_tEfNS_4arch4Sm90ELb1ELb0ELb1ELb1ELb1ELb1ELb0ELb1ELb1ELb1ELb0ELb0EEENS1_21CollectiveEpilogueFwdINS6_IJSA_SA_SB_EEES9_NS_10bfloat16_tESG_Li256ELb1ELb1ELb0ELb1EEENS1_36VarlenDynamicPersistentTileSchedulerILi128ELi160ELi256ELi128ELb0ELb1ELb1ELb1ELb1ELb1EEEEEEEEEvNT_6ParamsE:
        .type           _ZN7cutlass13device_kernelIN5flash11enable_sm90INS1_16FlashAttnFwdSm90INS1_25CollectiveMainloopFwdSm90ILi2EN4cute5tupleIJNS5_1CILi1EEES8_S8_EEENS6_IJNS7_ILi128EEENS7_ILi160EEENS7_ILi192EEEEEELi128ENS_12float_e4m3_tEfNS_4arch4Sm90ELb1ELb0ELb1ELb1ELb1ELb1ELb0ELb1ELb1ELb1ELb0ELb0EEENS1_21CollectiveEpilogueFwdINS6_IJSA_SA_SB_EEES9_NS_10bfloat16_tESG_Li256ELb1ELb1ELb0ELb1EEENS1_36VarlenDynamicPersistentTileSchedulerILi128ELi160ELi256ELi128ELb0ELb1ELb1ELb1ELb1ELb1EEEEEEEEEvNT_6ParamsE,@function
        .size           _ZN7cutlass13device_kernelIN5flash11enable_sm90INS1_16FlashAttnFwdSm90INS1_25CollectiveMainloopFwdSm90ILi2EN4cute5tupleIJNS5_1CILi1EEES8_S8_EEENS6_IJNS7_ILi128EEENS7_ILi160EEENS7_ILi192EEEEEELi128ENS_12float_e4m3_tEfNS_4arch4Sm90ELb1ELb0ELb1ELb1ELb1ELb1ELb0ELb1ELb1ELb1ELb0ELb0EEENS1_21CollectiveEpilogueFwdINS6_IJSA_SA_SB_EEES9_NS_10bfloat16_tESG_Li256ELb1ELb1ELb0ELb1EEENS1_36VarlenDynamicPersistentTileSchedulerILi128ELi160ELi256ELi128ELb0ELb1ELb1ELb1ELb1ELb1EEEEEEEEEvNT_6ParamsE,(.L_x_3198 - _ZN7cutlass13device_kernelIN5flash11enable_sm90INS1_16FlashAttnFwdSm90INS1_25CollectiveMainloopFwdSm90ILi2EN4cute5tupleIJNS5_1CILi1EEES8_S8_EEENS6_IJNS7_ILi128EEENS7_ILi160EEENS7_ILi192EEEEEELi128ENS_12float_e4m3_tEfNS_4arch4Sm90ELb1ELb0ELb1ELb1ELb1ELb1ELb0ELb1ELb1ELb1ELb0ELb0EEENS1_21CollectiveEpilogueFwdINS6_IJSA_SA_SB_EEES9_NS_10bfloat16_tESG_Li256ELb1ELb1ELb0ELb1EEENS1_36VarlenDynamicPersistentTileSchedulerILi128ELi160ELi256ELi128ELb0ELb1ELb1ELb1ELb1ELb1EEEEEEEEEvNT_6ParamsE)
        .other          _ZN7cutlass13device_kernelIN5flash11enable_sm90INS1_16FlashAttnFwdSm90INS1_25CollectiveMainloopFwdSm90ILi2EN4cute5tupleIJNS5_1CILi1EEES8_S8_EEENS6_IJNS7_ILi128EEENS7_ILi160EEENS7_ILi192EEEEEELi128ENS_12float_e4m3_tEfNS_4arch4Sm90ELb1ELb0ELb1ELb1ELb1ELb1ELb0ELb1ELb1ELb1ELb0ELb0EEENS1_21CollectiveEpilogueFwdINS6_IJSA_SA_SB_EEES9_NS_10bfloat16_tESG_Li256ELb1ELb1ELb0ELb1EEENS1_36VarlenDynamicPersistentTileSchedulerILi128ELi160ELi256ELi128ELb0ELb1ELb1ELb1ELb1ELb1EEEEEEEEEvNT_6ParamsE,@"STO_CUDA_ENTRY STV_DEFAULT"
_ZN7cutlass13device_kernelIN5flash11enable_sm90INS1_16FlashAttnFwdSm90INS1_25CollectiveMainloopFwdSm90ILi2EN4cute5tupleIJNS5_1CILi1EEES8_S8_EEENS6_IJNS7_ILi128EEENS7_ILi160EEENS7_ILi192EEEEEELi128ENS_12float_e4m3_tEfNS_4arch4Sm90ELb1ELb0ELb1ELb1ELb1ELb1ELb0ELb1ELb1ELb1ELb0ELb0EEENS1_21CollectiveEpilogueFwdINS6_IJSA_SA_SB_EEES9_NS_10bfloat16_tESG_Li256ELb1ELb1ELb0ELb1EEENS1_36VarlenDynamicPersistentTileSchedulerILi128ELi160ELi256ELi128ELb0ELb1ELb1ELb1ELb1ELb1EEEEEEEEEvNT_6ParamsE:
        /* <DEDUP_REMOVED lines=18> */
.L_x_2619:
[----:B------:R-:W-:Y:S05]  /*0120*/  BSYNC B0 ;  /* 0x0000000000007941 */ /* 0x000fea0003800000 */
.L_x_2618:
        /* <DEDUP_REMOVED lines=41> */
.L_x_2620:
        /* <DEDUP_REMOVED lines=22> */
.L_x_2621:
        /* <DEDUP_REMOVED lines=18> */
.L_x_2622:
        /* <DEDUP_REMOVED lines=22> */
.L_x_2623:
        /* <DEDUP_REMOVED lines=23> */
.L_x_2624:
        /* <DEDUP_REMOVED lines=8> */
.L_x_2627:
        /* <DEDUP_REMOVED lines=24> */
[----:B------:R-:W-:Y:S01]  /*0b10*/  R2UR UR39, R18 ;  /* 0x00000000122772ca */ /* 0x000fe200000e0000 */
[----:B------:R-:W-:Y:S01]  /*0b20*/  IMAD.MOV.U32 R199, RZ, RZ, RZ ;  /* 0x000000ffffc77224 */ /* 0x000fe200078e00ff */
[----:B------:R-:W-:Y:S01]  /*0b30*/  MOV R194, RZ ;  /* 0x000000ff00c27202 */ /* 0x000fe20000000f00 */
[----:B------:R-:W-:Y:S01]  /*0b40*/  IMAD.MOV.U32 R188, RZ, RZ, RZ ;  /* 0x000000ffffbc7224 */ /* 0x000fe200078e00ff */
[----:B------:R-:W-:Y:S01]  /*0b50*/  ULOP3.LUT UR48, UR36, 0x1, URZ, 0xfc, !UPT ;  /* 0x0000000124307892 */ /* 0x000fe2000f8efc3f */
[----:B------:R-:W-:-:S08]  /*0b60*/  UMOV UR37, URZ ;  /* 0x0000003f00257c82 */ /* 0x000fd00008000000 */
[----:B------:R-:W-:Y:S01]  /*0b70*/  UIADD3 UR39, UR39, 0x14400, URZ ;  /* 0x0001440027277890 */ /* 0x000fe2000fffe03f */
[----:B0-----:R-:W-:-:S05]  /*0b80*/  VIADD R24, R0, 0xffffff80 ;  /* 0xffffff8000187836 */ /* 0x001fca0000000000 */
[----:B------:R-:W-:Y:S02]  /*0b90*/  SHF.R.S32.HI R0, RZ, 0x1f, R24 ;  /* 0x0000001fff007819 */ /* 0x000fe40000011418 */
[-C--:B------:R-:W-:Y:S02]  /*0ba0*/  LEA.HI R7, R24, R24.reuse, RZ, 0x1 ;  /* 0x0000001818077211 */ /* 0x080fe400078f08ff */
[CC--:B------:R-:W-:Y:S02]  /*0bb0*/  LEA.HI R3, R0.reuse, R24.reuse, RZ, 0x5 ;  /* 0x0000001800037211 */ /* 0x0c0fe400078f28ff */
[----:B------:R-:W-:Y:S02]  /*0bc0*/  LEA.HI R2, R0, R24, RZ, 0x4 ;  /* 0x0000001800027211 */ /* 0x000fe400078f20ff */
[----:B------:R-:W-:Y:S02]  /*0bd0*/  SHF.L.U32 R4, R3, 0x5, RZ ;  /* 0x0000000503047819 */ /* 0x000fe400000006ff */
[----:B------:R-:W-:-:S02]  /*0be0*/  LOP3.LUT R3, R2, 0x3fffff0, RZ, 0xc0, !PT ;  /* 0x03fffff002037812 */ /* 0x000fc400078ec0ff */
[----:B------:R-:W-:Y:S02]  /*0bf0*/  LOP3.LUT R4, R4, 0xfffffc00, RZ, 0xc0, !PT ;  /* 0xfffffc0004047812 */ /* 0x000fe400078ec0ff */
[----:B------:R-:W-:Y:S01]  /*0c00*/  LEA.HI R6, R0, R24, RZ, 0x2 ;  /* 0x0000001800067211 */ /* 0x000fe200078f10ff */
[----:B------:R-:W-:Y:S01]  /*0c10*/  IMAD.IADD R3, R24, 0x1, -R3 ;  /* 0x0000000118037824 */ /* 0x000fe200078e0a03 */
[----:B------:R-:W-:Y:S02]  /*0c20*/  SHF.R.S32.HI R198, RZ, 0x1, R7 ;  /* 0x00000001ffc67819 */ /* 0x000fe40000011407 */
[----:B------:R-:W-:Y:S01]  /*0c30*/  SHF.R.S32.HI R8, RZ, 0x2, R6 ;  /* 0x00000002ff087819 */ /* 0x000fe20000011406 */
[----:B------:R-:W-:Y:S01]  /*0c40*/  IMAD R5, R3, 0x40, R4 ;  /* 0x0000004003057824 */ /* 0x000fe200078e0204 */
[----:B------:R-:W-:Y:S01]  /*0c50*/  LOP3.LUT R4, R7, 0xfffffffe, RZ, 0xc0, !PT ;  /* 0xfffffffe07047812 */ /* 0x000fe200078ec0ff */
[----:B------:R-:W-:Y:S01]  /*0c60*/  VIADD R25, R198, 0x80 ;  /* 0x00000080c6197836 */ /* 0x000fe20000000000 */
[----:B------:R-:W-:-:S02]  /*0c70*/  SHF.R.S32.HI R3, RZ, 0x4, R2 ;  /* 0x00000004ff037819 */ /* 0x000fc40000011402 */
[----:B------:R-:W-:Y:S01]  /*0c80*/  SHF.R.S32.HI R9, RZ, 0x1f, R6 ;  /* 0x0000001fff097819 */ /* 0x000fe20000011406 */
[----:B------:R-:W-:Y:S01]  /*0c90*/  IMAD.IADD R10, R24, 0x1, -R4 ;  /* 0x00000001180a7824 */ /* 0x000fe200078e0a04 */
[----:B------:R-:W-:Y:S02]  /*0ca0*/  LOP3.LUT R6, R6, 0xfffffffc, RZ, 0xc0, !PT ;  /* 0xfffffffc06067812 */ /* 0x000fe400078ec0ff */
[----:B------:R-:W-:Y:S01]  /*0cb0*/  LEA.HI R2, R2, R3, RZ, 0x1 ;  /* 0x0000000302027211 */ /* 0x000fe200078f08ff */
[----:B------:R-:W-:Y:S01]  /*0cc0*/  IMAD.SHL.U32 R190, R10, 0x8, RZ ;  /* 0x000000080abe7824 */ /* 0x000fe200078e00ff */
[----:B------:R-:W-:Y:S02]  /*0cd0*/  IADD3 R6, R24, -R6, RZ ;  /* 0x8000000618067210 */ /* 0x000fe40007ffe0ff */
[----:B------:R-:W-:Y:S01]  /*0ce0*/  LOP3.LUT R2, R2, 0x1ffffffe, RZ, 0xc0, !PT ;  /* 0x1ffffffe02027812 */ /* 0x000fe200078ec0ff */
[----:B------:R-:W-:Y:S01]  /*0cf0*/  VIADD R202, R190, 0x40 ;  /* 0x00000040beca7836 */ /* 0x000fe20000000000 */
[----:B------:R-:W-:Y:S01]  /*0d00*/  LEA.HI R4, R6, R6, RZ, 0x1 ;  /* 0x0000000606047211 */ /* 0x000fe200078f08ff */
[C---:B------:R-:W-:Y:S01]  /*0d10*/  VIADD R201, R190.reuse, 0x10 ;  /* 0x00000010bec97836 */ /* 0x040fe20000000000 */
[----:B------:R-:W-:Y:S01]  /*0d20*/  IADD3 R200, R190, 0x20, RZ ;  /* 0x00000020bec87810 */ /* 0x000fe20007ffe0ff */
[----:B------:R-:W-:Y:S01]  /*0d30*/  IMAD.IADD R2, R3, 0x1, -R2 ;  /* 0x0000000103027824 */ /* 0x000fe200078e0a02 */
[----:B------:R-:W-:Y:S01]  /*0d40*/  LOP3.LUT R11, R4, 0x1ffffffe, RZ, 0xc0, !PT ;  /* 0x1ffffffe040b7812 */ /* 0x000fe200078ec0ff */
[----:B------:R-:W-:Y:S01]  /*0d50*/  VIADD R204, R190, 0x50 ;  /* 0x00000050becc7836 */ /* 0x000fe20000000000 */
[----:B------:R-:W-:Y:S01]  /*0d60*/  LEA.HI R9, R9, R8, RZ, 0x2 ;  /* 0x0000000809097211 */ /* 0x000fe200078f10ff */
[----:B------:R-:W-:Y:S01]  /*0d70*/  IMAD R2, R2, 0x8, R5 ;  /* 0x0000000802027824 */ /* 0x000fe200078e0205 */
[----:B------:R-:W-:Y:S01]  /*0d80*/  IADD3 R218, R6, -R11, RZ ;  /* 0x8000000b06da7210 */ /* 0x000fe20007ffe0ff */
[C---:B------:R-:W-:Y:S01]  /*0d90*/  IMAD.IADD R4, R190.reuse, 0x1, R200 ;  /* 0x00000001be047824 */ /* 0x040fe200078e02c8 */
[----:B------:R-:W-:Y:S01]  /*0da0*/  SHF.R.S32.HI R5, RZ, 0x1f, R7 ;  /* 0x0000001fff057819 */ /* 0x000fe20000011407 */
[----:B------:R-:W-:Y:S01]  /*0db0*/  IMAD.IADD R6, R190, 0x1, R202 ;  /* 0x00000001be067824 */ /* 0x000fe200078e02ca */
[----:B------:R0:W-:Y:S01]  /*0dc0*/  STL [R1+0x38], R2 ;  /* 0x0000380201007387 */ /* 0x0001e20000100800 */
[----:B------:R-:W-:-:S02]  /*0dd0*/  LOP3.LUT R9, R9, 0xfffffffc, RZ, 0xc0, !PT ;  /* 0xfffffffc09097812 */ /* 0x000fc400078ec0ff */
[----:B------:R-:W-:Y:S02]  /*0de0*/  SHF.R.S32.HI R11, RZ, 0x1f, R4 ;  /* 0x0000001fff0b7819 */ /* 0x000fe40000011404 */
[----:B------:R-:W-:Y:S01]  /*0df0*/  LEA.HI R5, R5, R198, RZ, 0x3 ;  /* 0x000000c605057211 */ /* 0x000fe200078f18ff */
[----:B------:R-:W-:Y:S01]  /*0e00*/  IMAD.IADD R9, R8, 0x1, -R9 ;  /* 0x0000000108097824 */ /* 0x000fe200078e0a09 */
[CC--:B------:R-:W-:Y:S02]  /*0e10*/  LEA.HI R192, R11.reuse, R4.reuse, RZ, 0x4 ;  /* 0x000000040bc07211 */ /* 0x0c0fe400078f20ff */
[----:B------:R-:W-:Y:S02]  /*0e20*/  LEA.HI R17, R11, R4, RZ, 0x6 ;  /* 0x000000040b117211 */ /* 0x000fe400078f30ff */
[----:B0-----:R-:W-:Y:S02]  /*0e30*/  LEA.HI R2, R0, R24, RZ, 0x7 ;  /* 0x0000001800027211 */ /* 0x001fe400078f38ff */
[----:B------:R-:W-:-:S02]  /*0e40*/  SHF.R.S32.HI R13, RZ, 0x1f, R6 ;  /* 0x0000001fff0d7819 */ /* 0x000fc40000011406 */
[----:B------:R-:W-:Y:S02]  /*0e50*/  LOP3.LUT R4, R2, 0xffffff80, RZ, 0xc0, !PT ;  /* 0xffffff8002047812 */ /* 0x000fe400078ec0ff */
[----:B------:R-:W-:Y:S02]  /*0e60*/  LOP3.LUT R5, R5, 0xfffffff8, RZ, 0xc0, !PT ;  /* 0xfffffff805057812 */ /* 0x000fe400078ec0ff */
[CC--:B------:R-:W-:Y:S01]  /*0e70*/  LEA.HI R12, R13.reuse, R6.reuse, RZ, 0x4 ;  /* 0x000000060d0c7211 */ /* 0x0c0fe200078f20ff */
[----:B------:R-:W-:Y:S01]  /*0e80*/  IMAD.IADD R20, R24, 0x1, -R4 ;  /* 0x0000000118147824 */ /* 0x000fe200078e0a04 */
[----:B------:R-:W-:Y:S02]  /*0e90*/  LEA.HI R19, R13, R6, RZ, 0x6 ;  /* 0x000000060d137211 */ /* 0x000fe400078f30ff */
[----:B------:R-:W-:Y:S01]  /*0ea0*/  SHF.L.U32 R16, R10, 0x4, RZ ;  /* 0x000000040a107819 */ /* 0x000fe200000006ff */
[----:B------:R-:W-:Y:S01]  /*0eb0*/  IMAD.IADD R10, R198, 0x1, -R5 ;  /* 0x00000001c60a7824 */ /* 0x000fe200078e0a05 */
[----:B------:R-:W-:Y:S01]  /*0ec0*/  SHF.R.S32.HI R6, RZ, 0x1f, R20 ;  /* 0x0000001fff067819 */ /* 0x000fe20000011414 */
[----:B------:R-:W-:Y:S01]  /*0ed0*/  IMAD.SHL.U32 R19, R19, 0x80, RZ ;  /* 0x0000008013137824 */ /* 0x000fe200078e00ff */
[----:B------:R-:W-:Y:S01]  /*0ee0*/  SHF.R.S32.HI R4, RZ, 0x1f, R25 ;  /* 0x0000001fff047819 */ /* 0x000fe20000011419 */
[----:B------:R-:W-:Y:S01]  /*0ef0*/  VIADD R195, R16, 0x80 ;  /* 0x0000008010c37836 */ /* 0x000fe20000000000 */
[-C--:B------:R-:W-:Y:S01]  /*0f00*/  LEA.HI R13, R25, R25.reuse, RZ, 0x1 ;  /* 0x00000019190d7211 */ /* 0x080fe200078f08ff */
[----:B------:R0:W-:Y:S01]  /*0f10*/  STL [R1+0x34], R10 ;  /* 0x0000340a01007387 */ /* 0x0001e20000100800 */
[----:B------:R-:W-:Y:S01]  /*0f20*/  LEA.HI R8, R6, R20, RZ, 0x2 ;  /* 0x0000001406087211 */ /* 0x000fe200078f10ff */
[----:B------:R-:W-:Y:S01]  /*0f30*/  VIADD R196, R16, 0xa0 ;  /* 0x000000a010c47836 */ /* 0x000fe20000000000 */
[----:B------:R-:W-:Y:S01]  /*0f40*/  LEA.HI R5, R4, R25, RZ, 0x3 ;  /* 0x0000001904057211 */ /* 0x000fe200078f18ff */
[----:B------:R-:W-:Y:S01]  /*0f50*/  IMAD.SHL.U32 R4, R10, 0x80, RZ ;  /* 0x000000800a047824 */ /* 0x000fe200078e00ff */
[----:B------:R-:W-:-:S02]  /*0f60*/  LOP3.LUT R14, R13, 0x3fffffe, RZ, 0xc0, !PT ;  /* 0x03fffffe0d0e7812 */ /* 0x000fc400078ec0ff */
[--C-:B------:R-:W-:Y:S01]  /*0f70*/  SHF.R.S32.HI R11, RZ, 0x1f, R8.reuse ;  /* 0x0000001fff0b7819 */ /* 0x100fe20000011408 */
[----:B------:R-:W-:Y:S01]  /*0f80*/  IMAD.SHL.U32 R15, R5, 0x40, RZ ;  /* 0x00000040050f7824 */ /* 0x000fe200078e00ff */
[----:B------:R-:W-:Y:S02]  /*0f90*/  IADD3 R14, R25, -R14, RZ ;  /* 0x8000000e190e7210 */ /* 0x000fe40007ffe0ff */
[----:B0-----:R-:W-:Y:S02]  /*0fa0*/  SHF.R.S32.HI R10, RZ, 0x2, R8 ;  /* 0x00000002ff0a7819 */ /* 0x001fe40000011408 */
[----:B------:R-:W-:Y:S02]  /*0fb0*/  LOP3.LUT R5, R4, 0x380, RZ, 0xc0, !PT ;  /* 0x0000038004057812 */ /* 0x000fe400078ec0ff */
[----:B------:R-:W-:Y:S02]  /*0fc0*/  LEA.HI R11, R11, R10, RZ, 0x3 ;  /* 0x0000000a0b0b7211 */ /* 0x000fe400078f18ff */
[----:B------:R-:W-:-:S02]  /*0fd0*/  SHF.R.S32.HI R25, RZ, 0x7, R2 ;  /* 0x00000007ff197819 */ /* 0x000fc40000011402 */
[----:B------:R-:W-:Y:S02]  /*0fe0*/  LEA.HI R7, R7, R198, RZ, 0x1 ;  /* 0x000000c607077211 */ /* 0x000fe400078f08ff */
[----:B------:R-:W-:Y:S02]  /*0ff0*/  LEA.HI R0, R0, R24, RZ, 0x3 ;  /* 0x0000001800007211 */ /* 0x000fe400078f18ff */
[----:B------:R-:W-:Y:S02]  /*1000*/  SHF.R.U32.HI R4, RZ, 0x3, R5 ;  /* 0x00000003ff047819 */ /* 0x000fe40000011605 */
[----:B------:R-:W-:Y:S02]  /*1010*/  LOP3.LUT R11, R11, 0xfffffff8, RZ, 0xc0, !PT ;  /* 0xfffffff80b0b7812 */ /* 0x000fe400078ec0ff */
[----:B------:R-:W-:Y:S02]  /*1020*/  LEA.HI R6, R6, R20, RZ, 0x5 ;  /* 0x0000001406067211 */ /* 0x000fe400078f28ff */
[----:B------:R-:W-:Y:S01]  /*1030*/  LEA.HI R2, R2, R25, RZ, 0x1 ;  /* 0x0000001902027211 */ /* 0x000fe200078f08ff */
[----:B------:R-:W-:Y:S01]  /*1040*/  IMAD.IADD R11, R10, 0x1, -R11 ;  /* 0x000000010a0b7824 */ /* 0x000fe200078e0a0b */
[----:B------:R-:W-:-:S02]  /*1050*/  LOP3.LUT R5, R5, 0x10, R16, 0xf8, !PT ;  /* 0x0000001005057812 */ /* 0x000fc400078ef810 */
[----:B------:R-:W-:Y:S02]  /*1060*/  LOP3.LUT R7, R7, 0x3fffffe, RZ, 0xc0, !PT ;  /* 0x03fffffe07077812 */ /* 0x000fe400078ec0ff */
[----:B------:R-:W-:Y:S02]  /*1070*/  LOP3.LUT R223, R0, 0xfffffff8, RZ, 0xc0, !PT ;  /* 0xfffffff800df7812 */ /* 0x000fe400078ec0ff */
[----:B------:R-:W-:Y:S02]  /*1080*/  SHF.L.U32 R207, R9, 0x7, RZ ;  /* 0x0000000709cf7819 */ /* 0x000fe400000006ff */
[----:B------:R-:W-:Y:S01]  /*1090*/  SHF.R.S32.HI R6, RZ, 0x5, R6 ;  /* 0x00000005ff067819 */ /* 0x000fe20000011406 */
[----:B------:R-:W-:Y:S01]  /*10a0*/  IMAD.IADD R223, R24, 0x1, -R223 ;  /* 0x0000000118df7824 */ /* 0x000fe200078e0adf */
[----:B------:R-:W-:Y:S02]  /*10b0*/  LOP3.LUT R2, R2, 0x3fffffe, RZ, 0xc0, !PT ;  /* 0x03fffffe02027812 */ /* 0x000fe400078ec0ff */
[----:B------:R-:W-:Y:S01]  /*10c0*/  LOP3.LUT R220, R5, R4, RZ, 0x3c, !PT ;  /* 0x0000000405dc7212 */ /* 0x000fe200078e3cff */
[----:B------:R-:W-:Y:S01]  /*10d0*/  IMAD.IADD R4, R198, 0x1, -R7 ;  /* 0x00000001c6047824 */ /* 0x000fe200078e0a07 */
[----:B------:R-:W-:Y:S01]  /*10e0*/  LOP3.LUT R207, R207, 0x180, RZ, 0xc0, !PT ;  /* 0x00000180cfcf7812 */ /* 0x000fe200078ec0ff */
[----:B------:R-:W-:Y:S01]  /*10f0*/  IMAD R11, R6, 0x10, R11 ;  /* 0x00000010060b7824 */ /* 0x000fe200078e020b */
[----:B------:R-:W-:Y:S01]  /*1100*/  LOP3.LUT R15, R15, 0xfffffe00, RZ, 0xc0, !PT ;  /* 0xfffffe000f0f7812 */ /* 0x000fe200078ec0ff */
[----:B------:R-:W-:Y:S01]  /*1110*/  IMAD.IADD R2, R25, 0x1, -R2 ;  /* 0x0000000119027824 */ /* 0x000fe200078e0a02 */
[----:B------:R-:W-:Y:S01]  /*1120*/  SHF.R.U32.HI R208, RZ, 0x3, R207 ;  /* 0x00000003ffd07819 */ /* 0x000fe200000116cf */
[----:B------:R-:W-:Y:S01]  /*1130*/  IMAD R4, R3, 0x8, R4 ;  /* 0x0000000803047824 */ /* 0x000fe200078e0204 */
[----:B------:R-:W-:Y:S01]  /*1140*/  LOP3.LUT R7, R207, 0x30, R12, 0xf8, !PT ;  /* 0x00000030cf077812 */ /* 0x000fe200078ef80c */
[----:B------:R-:W-:Y:S01]  /*1150*/  IMAD.SHL.U32 R215, R223, 0x8, RZ ;  /* 0x00000008dfd77824 */ /* 0x000fe200078e00ff */
[----:B------:R-:W-:Y:S01]  /*1160*/  IADD3 R203, R190, 0x30, RZ ;  /* 0x00000030becb7810 */ /* 0x000fe20007ffe0ff */
[----:B------:R-:W-:Y:S01]  /*1170*/  IMAD.SHL.U32 R209, R4, 0x40, RZ ;  /* 0x0000004004d17824 */ /* 0x000fe200078e00ff */
[----:B------:R-:W-:Y:S01]  /*1180*/  LEA R10, R2, R11, 0x6 ;  /* 0x0000000b020a7211 */ /* 0x000fe200078e30ff */
[----:B------:R-:W-:Y:S01]  /*1190*/  IMAD R220, R3, 0x400, R220 ;  /* 0x0000040003dc7824 */ /* 0x000fe200078e02dc */
[----:B------:R-:W-:Y:S01]  /*11a0*/  SHF.R.S32.HI R229, RZ, 0x3, R0 ;  /* 0x00000003ffe57819 */ /* 0x000fe20000011400 */
[----:B------:R-:W-:Y:S01]  /*11b0*/  IMAD R211, R14, 0x40, R15 ;  /* 0x000000400ed37824 */ /* 0x000fe200078e020f */
[----:B------:R-:W-:Y:S01]  /*11c0*/  LOP3.LUT R6, R19, 0xffffe000, RZ, 0xc0, !PT ;  /* 0xffffe00013067812 */ /* 0x000fe200078ec0ff */
[----:B------:R-:W-:Y:S01]  /*11d0*/  STL [R1+0x30], R10 ;  /* 0x0000300a01007387 */ /* 0x000fe20000100800 */
[----:B------:R-:W-:Y:S01]  /*11e0*/  LOP3.LUT R7, R7, R208, RZ, 0x3c, !PT ;  /* 0x000000d007077212 */ /* 0x000fe200078e3cff */
[----:B------:R-:W-:Y:S01]  /*11f0*/  VIADD R222, R215, 0x40 ;  /* 0x00000040d7de7836 */ /* 0x000fe20000000000 */
[----:B------:R-:W-:Y:S01]  /*1200*/  SHF.R.S32.HI R0, RZ, 0x1f, R215 ;  /* 0x0000001fff007819 */ /* 0x000fe200000114d7 */
[----:B------:R-:W-:Y:S01]  /*1210*/  IMAD.MOV.U32 R19, RZ, RZ, RZ ;  /* 0x000000ffff137224 */ /* 0x000fe200078e00ff */
[----:B------:R-:W-:Y:S01]  /*1220*/  SHF.R.S32.HI R2, RZ, 0x1f, R201 ;  /* 0x0000001fff027819 */ /* 0x000fe200000114c9 */
[----:B------:R-:W-:Y:S01]  /*1230*/  IMAD R218, R218, 0x8, R10 ;  /* 0x00000008dada7824 */ /* 0x000fe200078e020a */
[----:B------:R-:W-:-:S02]  /*1240*/  SHF.L.U32 R17, R17, 0x7, RZ ;  /* 0x0000000711117819 */ /* 0x000fc400000006ff */
[----:B------:R-:W-:Y:S01]  /*1250*/  LOP3.LUT R5, R207, 0x30, R192, 0xf8, !PT ;  /* 0x00000030cf057812 */ /* 0x000fe200078ef8c0 */
[----:B------:R0:W-:Y:S01]  /*1260*/  STL [R1+0x1c], R2 ;  /* 0x00001c0201007387 */ /* 0x0001e20000100800 */
[----:B------:R-:W-:Y:S02]  /*1270*/  SHF.R.S32.HI R0, RZ, 0x1f, R200 ;  /* 0x0000001fff007819 */ /* 0x000fe400000114c8 */
[----:B------:R-:W-:Y:S02]  /*1280*/  SHF.R.S32.HI R3, RZ, 0x1f, R203 ;  /* 0x0000001fff037819 */ /* 0x000fe400000114cb */
[----:B------:R-:W-:Y:S01]  /*1290*/  IADD3 R15, R7, R209, R6 ;  /* 0x000000d1070f7210 */ /* 0x000fe20007ffe006 */
[----:B------:R1:W-:Y:S01]  /*12a0*/  STL [R1+0x18], R0 ;  /* 0x0000180001007387 */ /* 0x0003e20000100800 */
[----:B------:R-:W-:Y:S02]  /*12b0*/  LOP3.LUT R4, R17, 0xffffe000, RZ, 0xc0, !PT ;  /* 0xffffe00011047812 */ /* 0x000fe400078ec0ff */
[----:B------:R-:W-:Y:S01]  /*12c0*/  LOP3.LUT R5, R5, R208, RZ, 0x3c, !PT ;  /* 0x000000d005057212 */ /* 0x000fe200078e3cff */
[----:B------:R2:W-:Y:S01]  /*12d0*/  STL [R1+0x14], R3 ;  /* 0x0000140301007387 */ /* 0x0005e20000100800 */
[----:B------:R-:W-:-:S02]  /*12e0*/  LOP3.LUT R7, R207, 0x30, R16, 0xf8, !PT ;  /* 0x00000030cf077812 */ /* 0x000fc400078ef810 */
[----:B0-----:R-:W-:Y:S02]  /*12f0*/  SHF.R.S32.HI R2, RZ, 0x1f, R202 ;  /* 0x0000001fff027819 */ /* 0x001fe400000114ca */
[----:B------:R-:W-:Y:S02]  /*1300*/  LOP3.LUT P0, RZ, R9, 0x2, RZ, 0xc0, !PT ;  /* 0x0000000209ff7812 */ /* 0x000fe4000780c0ff */
[----:B-1----:R-:W-:Y:S01]  /*1310*/  SHF.R.S32.HI R0, RZ, 0x1f, R204 ;  /* 0x0000001fff007819 */ /* 0x002fe200000114cc */
[----:B------:R0:W-:Y:S01]  /*1320*/  STL [R1+0x10], R2 ;  /* 0x0000100201007387 */ /* 0x0001e20000100800 */
[----:B------:R-:W-:Y:S01]  /*1330*/  IADD3 R9, R5, R209, R4 ;  /* 0x000000d105097210 */ /* 0x000fe20007ffe004 */
[----:B------:R-:W-:Y:S01]  /*1340*/  IMAD.MOV.U32 R5, RZ, RZ, 0x20 ;  /* 0x00000020ff057424 */ /* 0x000fe200078e00ff */
[----:B--2---:R-:W-:Y:S01]  /*1350*/  LOP3.LUT R3, R207, 0x10, R16, 0xf8, !PT ;  /* 0x00000010cf037812 */ /* 0x004fe200078ef810 */
[----:B------:R1:W-:Y:S01]  /*1360*/  STL [R1+0xc], R0 ;  /* 0x00000c0001007387 */ /* 0x0003e20000100800 */
[----:B------:R-:W-:-:S02]  /*1370*/  LOP3.LUT R7, R7, R208, RZ, 0x3c, !PT ;  /* 0x000000d007077212 */ /* 0x000fc400078e3cff */
[----:B------:R-:W-:Y:S02]  /*1380*/  LOP3.LUT R216, R3, R208, RZ, 0x3c, !PT ;  /* 0x000000d003d87212 */ /* 0x000fe400078e3cff */
[C---:B------:R-:W-:Y:S01]  /*1390*/  IADD3 R3, R18.reuse, R209, R7 ;  /* 0x000000d112037210 */ /* 0x040fe20007ffe007 */
[----:B0-----:R-:W-:Y:S01]  /*13a0*/  IMAD.IADD R2, R18, 0x1, R9 ;  /* 0x0000000112027824 */ /* 0x001fe200078e0209 */
[----:B------:R-:W-:Y:S01]  /*13b0*/  SHF.R.S32.HI R13, RZ, 0x1, R13 ;  /* 0x00000001ff0d7819 */ /* 0x000fe2000001140d */
[----:B------:R-:W-:Y:S01]  /*13c0*/  IMAD.IADD R216, R209, 0x1, R216 ;  /* 0x00000001d1d87824 */ /* 0x000fe200078e02d8 */
[----:B------:R-:W-:Y:S01]  /*13d0*/  IADD3 R189, R16, 0x60, RZ ;  /* 0x0000006010bd7810 */ /* 0x000fe20007ffe0ff */
[----:B------:R0:W-:Y:S01]  /*13e0*/  STL [R1+0x28], R3 ;  /* 0x0000280301007387 */ /* 0x0001e20000100800 */
[----:B-1----:R-:W-:Y:S01]  /*13f0*/  SHF.R.S32.HI R0, RZ, 0x1f, R222 ;  /* 0x0000001fff007819 */ /* 0x002fe200000114de */
[----:B------:R-:W-:Y:S01]  /*1400*/  IMAD.IADD R0, R18, 0x1, R15 ;  /* 0x0000000112007824 */ /* 0x000fe200078e020f */
[----:B------:R-:W-:Y:S01]  /*1410*/  LOP3.LUT R217, R8, 0x7ffffffc, RZ, 0xc0, !PT ;  /* 0x7ffffffc08d97812 */ /* 0x000fe200078ec0ff */
[----:B------:R0:W-:Y:S01]  /*1420*/  STL [R1+0x24], R2 ;  /* 0x0000240201007387 */ /* 0x0001e20000100800 */
[----:B------:R-:W-:Y:S01]  /*1430*/  IMAD.SHL.U32 R13, R13, 0x80, RZ ;  /* 0x000000800d0d7824 */ /* 0x000fe200078e00ff */
[----:B------:R-:W-:-:S02]  /*1440*/  SEL R5, R5, 0xffffffe0, !P0 ;  /* 0xffffffe005057807 */ /* 0x000fc40004000000 */
[----:B------:R0:W-:Y:S01]  /*1450*/  STL [R1+0x20], R0 ;  /* 0x0000200001007387 */ /* 0x0001e20000100800 */
[----:B------:R-:W-:Y:S02]  /*1460*/  SHF.R.S32.HI R17, RZ, 0x1f, R16 ;  /* 0x0000001fff117819 */ /* 0x000fe40000011410 */
[----:B------:R-:W-:Y:S02]  /*1470*/  SHF.R.S32.HI R197, RZ, 0x1f, R189 ;  /* 0x0000001fffc57819 */ /* 0x000fe400000114bd */
[----:B------:R-:W-:Y:S02]  /*1480*/  SHF.R.S32.HI R206, RZ, 0x1f, R195 ;  /* 0x0000001fffce7819 */ /* 0x000fe400000114c3 */
[----:B------:R-:W-:Y:S02]  /*1490*/  SHF.R.S32.HI R205, RZ, 0x1f, R196 ;  /* 0x0000001fffcd7819 */ /* 0x000fe400000114c4 */
[----:B------:R-:W-:Y:S02]  /*14a0*/  LOP3.LUT R210, R13, 0x180, RZ, 0xc0, !PT ;  /* 0x000001800dd27812 */ /* 0x000fe400078ec0ff */
[----:B------:R-:W-:-:S02]  /*14b0*/  IADD3 R217, R20, -R217, RZ ;  /* 0x800000d914d97210 */ /* 0x000fc40007ffe0ff */
[----:B------:R-:W-:Y:S02]  /*14c0*/  SHF.R.S32.HI R192, RZ, 0x4, R192 ;  /* 0x00000004ffc07819 */ /* 0x000fe400000114c0 */
[----:B------:R-:W-:Y:S02]  /*14d0*/  SHF.R.S32.HI R193, RZ, 0x4, R12 ;  /* 0x00000004ffc17819 */ /* 0x000fe4000001140c */
[C---:B------:R-:W-:Y:S02]  /*14e0*/  IADD3 R219, R5.reuse, R216, RZ ;  /* 0x000000d805db7210 */ /* 0x040fe40007ffe0ff */
[----:B0-----:R-:W-:-:S07]  /*14f0*/  IADD3 R228, R5, UR39, R216 ;  /* 0x0000002705e47c10 */ /* 0x001fce000fffe0d8 */
.L_x_2840:
[----:B0---4-:R-:W0:Y:S02]  /*1500*/  LDC.64 R2, c[0x0][0xc88] ;  /* 0x00032200ff027b82 */ /* 0x011e240000000a00 */
[----:B0-----:R-:W-:-:S05]  /*1510*/  IMAD.WIDE R2, R23, 0x4, R2 ;  /* 0x0000000417027825 */ /* 0x001fca00078e0202 */
[----:B--2---:R-:W2:Y:S01]  /*1520*/  LDG.E R221, desc[UR52][R2.64] ;  /* 0x0000003402dd7981 */ /* 0x004ea2000c1e1900 */
[----:B------:R-:W-:Y:S05]  /*1530*/  YIELD ;  /* 0x0000000000007946 */ /* 0x000fea0003800000 */
[----:B------:R-:W-:Y:S01]  /*1540*/  ULDC.64 UR4, c[0x0][0xa28] ;  /* 0x00028a0000047ab9 */ /* 0x000fe20000000a00 */
[----:B------:R-:W-:Y:S01]  /*1550*/  ULDC.64 UR8, c[0x0][0xa18] ;  /* 0x0002860000087ab9 */ /* 0x000fe20000000a00 */
[----:B------:R-:W-:Y:S01]  /*1560*/  ISETP.NE.U32.AND P1, PT, RZ, UR4, PT ;  /* 0x00000004ff007c0c */ /* 0x000fe2000bf25070 */
[----:B------:R-:W-:Y:S01]  /*1570*/  ULDC.64 UR6, c[0x0][0xa08] ;  /* 0x0002820000067ab9 */ /* 0x000fe20000000a00 */
[----:B------:R-:W-:Y:S01]  /*1580*/  IMAD.MOV.U32 R0, RZ, RZ, RZ ;  /* 0x000000ffff007224 */ /* 0x000fe200078e00ff */
[----:B------:R-:W-:-:S02]  /*1590*/  ISETP.NE.U32.AND P0, PT, RZ, UR6, PT ;  /* 0x00000006ff007c0c */ /* 0x000fc4000bf05070 */
[----:B------:R-:W-:Y:S02]  /*15a0*/  ISETP.NE.AND.EX P1, PT, RZ, UR5, PT, P1 ;  /* 0x00000005ff007c0c */ /* 0x000fe4000bf25310 */
[----:B------:R-:W-:Y:S02]  /*15b0*/  ISETP.NE.AND.EX P0, PT, RZ, UR7, PT, P0 ;  /* 0x00000007ff007c0c */ /* 0x000fe4000bf05300 */
[----:B------:R-:W-:Y:S02]  /*15c0*/  MOV R26, RZ ;  /* 0x000000ff001a7202 */ /* 0x000fe40000000f00 */
[----:B--2---:R-:W-:Y:S01]  /*15d0*/  SHF.R.S32.HI R227, RZ, 0x1f, R221 ;  /* 0x0000001fffe37819 */ /* 0x004fe200000114dd */
[----:B------:R-:W-:-:S06]  /*15e0*/  IMAD.SHL.U32 R225, R221, 0x4, RZ ;  /* 0x00000004dde17824 */ /* 0x000fcc00078e00ff */
        /* <DEDUP_REMOVED lines=22> */
[----:B------:R-:W-:Y:S01]  /*1750*/  IMAD.U32 R2, RZ, RZ, UR5 ;  /* 0x00000005ff027e24 */ /* 0x000fe2000f8e00ff */
[----:B------:R-:W-:Y:S01]  /*1760*/  MOV R25, UR4 ;  /* 0x0000000400197c02 */ /* 0x000fe20008000f00 */
[----:B------:R-:W-:Y:S01]  /*1770*/  IMAD.MOV.U32 R23, RZ, RZ, R221 ;  /* 0x000000ffff177224 */ /* 0x000fe200078e00dd */
[----:B0-----:R-:W-:Y:S06]  /*1780*/  @P2 BRA `(.L_x_2629) ;  /* 0x0000000000242947 */ /* 0x001fec0003800000 */
        /* <DEDUP_REMOVED lines=9> */
.L_x_2629:
[----:B------:R-:W-:Y:S01]  /*1820*/  ULDC.64 UR4, c[0x0][0xa20] ;  /* 0x0002880000047ab9 */ /* 0x000fe20000000a00 */
[----:B------:R-:W-:Y:S01]  /*1830*/  IMAD.MOV.U32 R224, RZ, RZ, R22 ;  /* 0x000000ffffe07224 */ /* 0x000fe200078e0016 */
[----:B------:R-:W-:-:S04]  /*1840*/  ISETP.NE.U32.AND P1, PT, RZ, UR4, PT ;  /* 0x00000004ff007c0c */ /* 0x000fc8000bf25070 */
[----:B------:R-:W-:-:S13]  /*1850*/  ISETP.NE.AND.EX P1, PT, RZ, UR5, PT, P1 ;  /* 0x00000005ff007c0c */ /* 0x000fda000bf25310 */
[----:B------:R-:W-:Y:S05]  /*1860*/  @!P1 BRA `(.L_x_2630) ;  /* 0x0000000000109947 */ /* 0x000fea0003800000 */
[----:B------:R-:W-:-:S04]  /*1870*/  IADD3 R4, P0, R225, UR4, RZ ;  /* 0x00000004e1047c10 */ /* 0x000fc8000ff1e0ff */
[----:B------:R-:W-:-:S05]  /*1880*/  IADD3.X R5, R226, UR5, RZ, P0, !PT ;  /* 0x00000005e2057c10 */ /* 0x000fca00087fe4ff */
[----:B------:R0:W5:Y:S01]  /*1890*/  LDG.E R25, desc[UR52][R4.64] ;  /* 0x0000003404197981 */ /* 0x000162000c1e1900 */
[----:B------:R-:W-:Y:S05]  /*18a0*/  BRA `(.L_x_2631) ;  /* 0x0000000000107947 */ /* 0x000fea0003800000 */
.L_x_2630:
[----:B------:R-:W-:Y:S05]  /*18b0*/  @!P0 BRA `(.L_x_2631) ;  /* 0x00000000000c8947 */ /* 0x000fea0003800000 */
[----:B------:R-:W2:Y:S04]  /*18c0*/  LDG.E R4, desc[UR52][R8.64] ;  /* 0x0000003408047981 */ /* 0x000ea8000c1e1900 */
[----:B------:R-:W2:Y:S02]  /*18d0*/  LDG.E R25, desc[UR52][R8.64+0x4] ;  /* 0x0000043408197981 */ /* 0x000ea4000c1e1900 */
[----:B--2---:R-:W-:-:S07]  /*18e0*/  IMAD.IADD R25, R25, 0x1, -R4 ;  /* 0x0000000119197824 */ /* 0x004fce00078e0a04 */
.L_x_2631:
[----:B------:R-:W-:Y:S01]  /*18f0*/  ULDC.64 UR4, c[0x0][0xa10] ;  /* 0x0002840000047ab9 */ /* 0x000fe20000000a00 */
[----:B------:R-:W1:Y:S01]  /*1900*/  LDC R9, c[0x0][0x448] ;  /* 0x00011200ff097b82 */ /* 0x000e620000000800 */
[----:B------:R-:W-:-:S04]  /*1910*/  ISETP.NE.U32.AND P0, PT, RZ, UR4, PT ;  /* 0x00000004ff007c0c */ /* 0x000fc8000bf05070 */
[----:B------:R-:W-:Y:S01]  /*1920*/  ISETP.NE.AND.EX P0, PT, RZ, UR5, PT, P0 ;  /* 0x00000005ff007c0c */ /* 0x000fe2000bf05300 */
[----:B------:R-:W-:-:S12]  /*1930*/  ULDC.64 UR4, c[0x0][0xa30] ;  /* 0x00028c0000047ab9 */ /* 0x000fd80000000a00 */
[----:B0-----:R-:W0:Y:S02]  /*1940*/  @P0 LDC.64 R4, c[0x0][0xa10] ;  /* 0x00028400ff040b82 */ /* 0x001e240000000a00 */
[----:B0-----:R-:W-:-:S05]  /*1950*/  @P0 IMAD.WIDE R4, R23, 0x4, R4 ;  /* 0x0000000417040825 */ /* 0x001fca00078e0204 */
[----:B------:R-:W2:Y:S04]  /*1960*/  @P0 LDG.E R3, desc[UR52][R4.64] ;  /* 0x0000003404030981 */ /* 0x000ea8000c1e1900 */
[----:B------:R0:W2:Y:S01]  /*1970*/  @P0 LDG.E R8, desc[UR52][R4.64+0x4] ;  /* 0x0000043404080981 */ /* 0x0000a2000c1e1900 */
[----:B------:R-:W-:Y:S02]  /*1980*/  ISETP.NE.U32.AND P1, PT, RZ, UR4, PT ;  /* 0x00000004ff007c0c */ /* 0x000fe4000bf25070 */
[----:B-----5:R-:W-:Y:S02]  /*1990*/  MOV R135, R25 ;  /* 0x0000001900877202 */ /* 0x020fe40000000f00 */
[----:B------:R-:W-:-:S13]  /*19a0*/  ISETP.NE.AND.EX P1, PT, RZ, UR5, PT, P1 ;  /* 0x00000005ff007c0c */ /* 0x000fda000bf25310 */
[----:B------:R-:W-:-:S04]  /*19b0*/  @P1 IADD3 R6, P2, R225, UR4, RZ ;  /* 0x00000004e1061c10 */ /* 0x000fc8000ff5e0ff */
[----:B------:R-:W-:-:S05]  /*19c0*/  @P1 IADD3.X R7, R226, UR5, RZ, P2, !PT ;  /* 0x00000005e2071c10 */ /* 0x000fca00097fe4ff */
[----:B------:R3:W5:Y:S01]  /*19d0*/  @P1 LDG.E R135, desc[UR52][R6.64] ;  /* 0x0000003406871981 */ /* 0x000762000c1e1900 */
[----:B-1----:R-:W-:Y:S01]  /*19e0*/  ISETP.NE.AND P1, PT, R9, 0x1, PT ;  /* 0x000000010900780c */ /* 0x002fe20003f25270 */
[----:B------:R-:W-:-:S04]  /*19f0*/  IMAD.SHL.U32 R212, R21, 0x80, RZ ;  /* 0x0000008015d47824 */ /* 0x000fc800078e00ff */
[----:B0-----:R-:W-:-:S08]  /*1a00*/  VIADD R4, R212, 0x7f ;  /* 0x0000007fd4047836 */ /* 0x001fd00000000000 */
[----:B------:R-:W0:Y:S08]  /*1a10*/  @P1 LDC R9, c[0x0][0x44c] ;  /* 0x00011300ff091b82 */ /* 0x000e300000000800 */
[----:B------:R-:W1:Y:S01]  /*1a20*/  @P1 LDC R5, c[0x0][0x450] ;  /* 0x00011400ff051b82 */ /* 0x000e620000000800 */
[----:B--2---:R-:W-:Y:S01]  /*1a30*/  @P0 IMAD.IADD R2, R8, 0x1, -R3 ;  /* 0x0000000108020824 */ /* 0x004fe200078e0a03 */
[----:B------:R-:W-:Y:S01]  /*1a40*/  IADD3 R8, -R0, R25, RZ ;  /* 0x0000001900087210 */ /* 0x000fe20007ffe1ff */
[----:B0-----:R-:W-:-:S04]  /*1a50*/  @P1 IMAD.HI.U32 R0, R4, R9, RZ ;  /* 0x0000000904001227 */ /* 0x001fc800078e00ff */
[----:B------:R-:W-:Y:S01]  /*1a60*/  IMAD.IADD R214, R8, 0x1, R2 ;  /* 0x0000000108d67824 */ /* 0x000fe200078e0202 */
[----:B-1----:R-:W-:-:S03]  /*1a70*/  @P1 SHF.R.U32.HI R4, RZ, R5, R0 ;  /* 0x00000005ff041219 */ /* 0x002fc60000011600 */
[C---:B------:R-:W-:Y:S01]  /*1a80*/  VIADD R0, R214.reuse, 0x9f ;  /* 0x0000009fd6007836 */ /* 0x040fe20000000000 */
[----:B------:R-:W-:-:S03]  /*1a90*/  IADD3 R151, R214, 0xa0, -R213 ;  /* 0x000000a0d6977810 */ /* 0x000fc60007ffe8d5 */
[----:B------:R-:W-:-:S04]  /*1aa0*/  IMAD.HI R0, R0, 0x66666667, RZ ;  /* 0x6666666700007827 */ /* 0x000fc800078e02ff */
[----:B------:R-:W-:Y:S01]  /*1ab0*/  IMAD.IADD R4, R151, 0x1, R4 ;  /* 0x0000000197047824 */ /* 0x000fe200078e0204 */
[----:B------:R-:W-:-:S03]  /*1ac0*/  SHF.R.U32.HI R3, RZ, 0x1f, R0 ;  /* 0x0000001fff037819 */ /* 0x000fc60000011600 */
[----:B------:R-:W-:Y:S01]  /*1ad0*/  IMAD.HI R4, R4, 0x66666667, RZ ;  /* 0x6666666704047827 */ /* 0x000fe200078e02ff */
[----:B------:R-:W-:-:S04]  /*1ae0*/  LEA.HI.SX32 R152, R0, R3, 0x1a ;  /* 0x0000000300987211 */ /* 0x000fc800078fd2ff */
[----:B------:R-:W-:-:S04]  /*1af0*/  SHF.R.U32.HI R5, RZ, 0x1f, R4 ;  /* 0x0000001fff057819 */ /* 0x000fc80000011604 */
[----:B------:R-:W-:Y:S02]  /*1b00*/  LEA.HI.SX32 R5, R4, R5, 0x1a ;  /* 0x0000000504057211 */ /* 0x000fe400078fd2ff */
[----:B------:R-:W-:Y:S02]  /*1b10*/  IADD3 R4, -R8, RZ, RZ ;  /* 0x000000ff08047210 */ /* 0x000fe40007ffe1ff */
[----:B------:R-:W-:Y:S02]  /*1b20*/  VIMNMX R5, R152, R5, PT ;  /* 0x0000000598057248 */ /* 0x000fe40003fe0100 */
[----:B------:R-:W-:-:S03]  /*1b30*/  VIMNMX R4, RZ, R4, !PT ;  /* 0x00000004ff047248 */ /* 0x000fc60007fe0100 */
[----:B------:R-:W-:-:S05]  /*1b40*/  IMAD R5, R5, 0xa0, -R8 ;  /* 0x000000a005057824 */ /* 0x000fca00078e0a08 */
[----:B------:R-:W-:-:S04]  /*1b50*/  VIMNMX R3, R5, R2, PT ;  /* 0x0000000205037248 */ /* 0x000fc80003fe0100 */
        /* <DEDUP_REMOVED lines=10> */
[----:B---3--:R-:W-:Y:S05]  /*1c00*/  @!P1 BRA `(.L_x_2632) ;  /* 0x000000e400649947 */ /* 0x008fea0003800000 */
[----:B------:R-:W-:Y:S01]  /*1c10*/  VIADD R0, R18, 0x1a400 ;  /* 0x0001a40012007836 */ /* 0x000fe20000000000 */
[----:B------:R-:W-:Y:S04]  /*1c20*/  BSSY B6, `(.L_x_2633) ;  /* 0x0000013000067945 */ /* 0x000fe80003800000 */
[----:B------:R-:W-:-:S13]  /*1c30*/  LOP3.LUT P0, RZ, R0, 0x1bf, RZ, 0xc0, !PT ;  /* 0x000001bf00ff7812 */ /* 0x000fda000780c0ff */
[----:B------:R-:W-:Y:S05]  /*1c40*/  @!P0 BRA `(.L_x_2634) ;  /* 0x0000000000408947 */ /* 0x000fea0003800000 */
[----:B------:R-:W-:Y:S01]  /*1c50*/  MOV R0, 0x0 ;  /* 0x0000000000007802 */ /* 0x000fe20000000f00 */
[----:B------:R-:W-:Y:S01]  /*1c60*/  ULDC.64 UR4, c[0x4][0xc8] ;  /* 0x0100320000047ab9 */ /* 0x000fe20000000a00 */
[----:B------:R-:W-:Y:S01]  /*1c70*/  ULDC.64 UR6, c[0x4][0x30] ;  /* 0x01000c0000067ab9 */ /* 0x000fe20000000a00 */
[----:B------:R-:W-:Y:S01]  /*1c80*/  MOV R4, UR4 ;  /* 0x0000000400047c02 */ /* 0x000fe20008000f00 */
[----:B------:R0:W1:Y:S01]  /*1c90*/  LDC.64 R14, c[0x4][R0] ;  /* 0x01000000000e7b82 */ /* 0x0000620000000a00 */
[----:B------:R-:W-:Y:S01]  /*1ca0*/  IMAD.U32 R5, RZ, RZ, UR5 ;  /* 0x00000005ff057e24 */ /* 0x000fe2000f8e00ff */
[----:B------:R-:W-:Y:S01]  /*1cb0*/  ULDC.64 UR4, c[0x4][0xd0] ;  /* 0x0100340000047ab9 */ /* 0x000fe20000000a00 */
[----:B------:R-:W-:Y:S01]  /*1cc0*/  MOV R10, UR6 ;  /* 0x00000006000a7c02 */ /* 0x000fe20008000f00 */
[----:B------:R-:W-:Y:S01]  /*1cd0*/  IMAD.U32 R6, RZ, RZ, UR4 ;  /* 0x00000004ff067e24 */ /* 0x000fe2000f8e00ff */
[----:B------:R-:W-:Y:S01]  /*1ce0*/  MOV R13, RZ ;  /* 0x000000ff000d7202 */ /* 0x000fe20000000f00 */
[----:B------:R-:W-:-:S02]  /*1cf0*/  IMAD.U32 R7, RZ, RZ, UR5 ;  /* 0x00000005ff077e24 */ /* 0x000fc4000f8e00ff */
[----:B------:R-:W-:Y:S02]  /*1d00*/  IMAD.U32 R11, RZ, RZ, UR7 ;  /* 0x00000007ff0b7e24 */ /* 0x000fe4000f8e00ff */
[----:B------:R-:W-:Y:S02]  /*1d10*/  IMAD.MOV.U32 R8, RZ, RZ, 0x70 ;  /* 0x00000070ff087424 */ /* 0x000fe400078e00ff */
[----:B0-----:R-:W-:-:S07]  /*1d20*/  IMAD.MOV.U32 R12, RZ, RZ, 0x1 ;  /* 0x00000001ff0c7424 */ /* 0x001fce00078e00ff */
[----:B------:R-:W-:-:S07]  /*1d30*/  LEPC R20, `(.L_x_2634) ;  /* 0x000000001014794e */ /* 0x000fce0000000000 */
[----:B-1---5:R-:W-:Y:S05]  /*1d40*/  CALL.ABS.NOINC R14 ;  /* 0x000000000e007343 */ /* 0x022fea0003c00000 */
.L_x_2634:
[----:B------:R-:W-:Y:S05]  /*1d50*/  BSYNC B6 ;  /* 0x0000000000067941 */ /* 0x000fea0003800000 */
.L_x_2633:
        /* <DEDUP_REMOVED lines=12> */
[----:B------:R-:W-:Y:S01]  /*1e20*/  IMAD.U32 R7, RZ, RZ, UR7 ;  /* 0x00000007ff077e24 */ /* 0x000fe2000f8e00ff */
[----:B------:R-:W-:Y:S01]  /*1e30*/  MOV R8, 0x70 ;  /* 0x0000007000087802 */ /* 0x000fe20000000f00 */
[----:B------:R-:W-:-:S02]  /*1e40*/  IMAD.U32 R10, RZ, RZ, UR4 ;  /* 0x00000004ff0a7e24 */ /* 0x000fc4000f8e00ff */
[----:B------:R-:W-:Y:S02]  /*1e50*/  IMAD.U32 R11, RZ, RZ, UR5 ;  /* 0x00000005ff0b7e24 */ /* 0x000fe4000f8e00ff */
[----:B------:R-:W-:Y:S02]  /*1e60*/  IMAD.MOV.U32 R12, RZ, RZ, 0x1 ;  /* 0x00000001ff0c7424 */ /* 0x000fe400078e00ff */
[----:B0-----:R-:W-:-:S07]  /*1e70*/  IMAD.MOV.U32 R13, RZ, RZ, RZ ;  /* 0x000000ffff0d7224 */ /* 0x001fce00078e00ff */
[----:B------:R-:W-:-:S07]  /*1e80*/  LEPC R20, `(.L_x_2636) ;  /* 0x000000001014794e */ /* 0x000fce0000000000 */
[----:B-1---5:R-:W-:Y:S05]  /*1e90*/  CALL.ABS.NOINC R14 ;  /* 0x000000000e007343 */ /* 0x022fea0003c00000 */
.L_x_2636:
[----:B------:R-:W-:Y:S05]  /*1ea0*/  BSYNC B6 ;  /* 0x0000000000067941 */ /* 0x000fea0003800000 */
.L_x_2635:
[----:B------:R-:W2:Y:S01]  /*1eb0*/  LDL.LU R10, [R1] ;  /* 0x00000000010a7983 */ /* 0x000ea20000300800 */
[----:B------:R-:W-:Y:S01]  /*1ec0*/  ULDC.64 UR4, c[0x0][0x9f8] ;  /* 0x00027e0000047ab9 */ /* 0x000fe20000000a00 */
[----:B------:R-:W0:Y:S01]  /*1ed0*/  S2R R20, SR_TID.X ;  /* 0x0000000000147919 */ /* 0x000e220000002100 */
[----:B------:R-:W-:Y:S01]  /*1ee0*/  ISETP.NE.U32.AND P0, PT, RZ, UR4, PT ;  /* 0x00000004ff007c0c */ /* 0x000fe2000bf05070 */
[C---:B------:R-:W-:Y:S01]  /*1ef0*/  VIADD R0, R16.reuse, 0x20 ;  /* 0x0000002010007836 */ /* 0x040fe20000000000 */
[----:B------:R-:W-:Y:S01]  /*1f00*/  IADD3 R3, R16, 0x40, RZ ;  /* 0x0000004010037810 */ /* 0x000fe20007ffe0ff */
[----:B------:R-:W3:Y:S01]  /*1f10*/  LDL R14, [R1+0x34] ;  /* 0x00003400010e7983 */ /* 0x000ee20000100800 */
[----:B------:R-:W-:Y:S01]  /*1f20*/  ISETP.NE.AND.EX P0, PT, RZ, UR5, PT, P0 ;  /* 0x00000005ff007c0c */ /* 0x000fe2000bf05300 */
[----:B------:R-:W1:Y:S08]  /*1f30*/  LDC.64 R102, c[0x0][0x3f8] ;  /* 0x0000fe00ff667b82 */ /* 0x000e700000000a00 */
[----:B------:R-:W4:Y:S04]  /*1f40*/  LDC R13, c[0x0][0x3f4] ;  /* 0x0000fd00ff0d7b82 */ /* 0x000f280000000800 */
[----:B------:R-:W-:Y:S01]  /*1f50*/  @P0 IADD3 R4, P1, R225, UR4, RZ ;  /* 0x00000004e1040c10 */ /* 0x000fe2000ff3e0ff */
[----:B------:R-:W-:-:S03]  /*1f60*/  ULDC UR4, c[0x0][0x320] ;  /* 0x0000c80000047ab9 */ /* 0x000fc60000000800 */
[----:B------:R-:W-:Y:S01]  /*1f70*/  @P0 IADD3.X R5, R226, UR5, RZ, P1, !PT ;  /* 0x00000005e2050c10 */ /* 0x000fe20008ffe4ff */
[----:B------:R-:W4:Y:S04]  /*1f80*/  LDC.64 R96, c[0x0][0x408] ;  /* 0x00010200ff607b82 */ /* 0x000f280000000a00 */
        /* <DEDUP_REMOVED lines=12> */
[----:B------:R-:W-:-:S03]  /*2050*/  SEL R4, RZ, 0x1, P4 ;  /* 0x00000001ff047807 */ /* 0x000fc60002000000 */
[----:B------:R-:W-:Y:S01]  /*2060*/  IMAD.SHL.U32 R5, R5, 0x2, RZ ;  /* 0x0000000205057824 */ /* 0x000fe200078e00ff */
[----:B------:R-:W-:-:S04]  /*2070*/  ISETP.GE.AND P4, PT, R189, UR4, PT ;  /* 0x00000004bd007c0c */ /* 0x000fc8000bf86270 */
[----:B------:R-:W-:Y:S02]  /*2080*/  LOP3.LUT R6, R5, 0x2, R4, 0xe2, !PT ;  /* 0x0000000205067812 */ /* 0x000fe400078ee204 */
[----:B------:R-:W-:Y:S02]  /*2090*/  SEL R5, RZ, 0xffffffff, P3 ;  /* 0xffffffffff057807 */ /* 0x000fe40001800000 */
[----:B------:R-:W-:Y:S02]  /*20a0*/  ISETP.GE.AND P3, PT, R3, UR4, PT ;  /* 0x0000000403007c0c */ /* 0x000fe4000bf66270 */
[----:B------:R-:W-:Y:S01]  /*20b0*/  SHF.R.S32.HI R9, RZ, 0x1f, R198 ;  /* 0x0000001fff097819 */ /* 0x000fe200000114c6 */
[----:B------:R-:W-:Y:S01]  /*20c0*/  IMAD.SHL.U32 R11, R5, 0x2, RZ ;  /* 0x00000002050b7824 */ /* 0x000fe200078e00ff */
[----:B------:R-:W-:Y:S02]  /*20d0*/  SEL R5, RZ, 0x4, P3 ;  /* 0x00000004ff057807 */ /* 0x000fe40001800000 */
[----:B------:R-:W-:Y:S01]  /*20e0*/  SEL R7, RZ, 0x8, P4 ;  /* 0x00000008ff077807 */ /* 0x000fe20002000000 */
[----:B------:R-:W-:Y:S01]  /*20f0*/  IMAD R8, R9, R102, RZ ;  /* 0x0000006609087224 */ /* 0x000fe200078e02ff */
[----:B------:R-:W-:-:S02]  /*2100*/  SEL R4, RZ, 0x1, P2 ;  /* 0x00000001ff047807 */ /* 0x000fc40001000000 */
[----:B------:R-:W-:Y:S02]  /*2110*/  LOP3.LUT R7, R7, R6, R5, 0xfe, !PT ;  /* 0x0000000607077212 */ /* 0x000fe400078efe05 */
[----:B------:R-:W-:Y:S02]  /*2120*/  ISETP.GE.AND P2, PT, R195, UR4, PT ;  /* 0x00000004c3007c0c */ /* 0x000fe4000bf46270 */
[----:B------:R-:W-:Y:S02]  /*2130*/  SEL R5, RZ, 0x4, P0 ;  /* 0x00000004ff057807 */ /* 0x000fe40000000000 */
[-C--:B----4-:R-:W-:Y:S02]  /*2140*/  ISETP.GE.AND P0, PT, R16, R13.reuse, PT ;  /* 0x0000000d1000720c */ /* 0x090fe40003f06270 */
[-C--:B------:R-:W-:Y:S02]  /*2150*/  ISETP.GE.AND P3, PT, R0, R13.reuse, PT ;  /* 0x0000000d0000720c */ /* 0x080fe40003f66270 */
[----:B------:R-:W-:-:S02]  /*2160*/  ISETP.GE.AND P5, PT, R3, R13, PT ;  /* 0x0000000d0300720c */ /* 0x000fc40003fa6270 */
[----:B------:R-:W-:Y:S01]  /*2170*/  LOP3.LUT R4, R11, 0x2, R4, 0xe2, !PT ;  /* 0x000000020b047812 */ /* 0x000fe200078ee204 */
[----:B------:R-:W-:Y:S01]  /*2180*/  IMAD R11, R198, R103, R8 ;  /* 0x00000067c60b7224 */ /* 0x000fe200078e0208 */
[----:B------:R-:W-:Y:S02]  /*2190*/  SEL R6, RZ, 0x8, P1 ;  /* 0x00000008ff067807 */ /* 0x000fe40000800000 */
[----:B------:R-:W-:Y:S02]  /*21a0*/  SEL R8, RZ, 0x10, P2 ;  /* 0x00000010ff087807 */ /* 0x000fe40001000000 */
[----:B------:R-:W-:Y:S02]  /*21b0*/  LOP3.LUT R20, R6, R4, R5, 0xfe, !PT ;  /* 0x0000000406147212 */ /* 0x000fe400078efe05 */
[----:B------:R-:W-:Y:S02]  /*21c0*/  LOP3.LUT R12, R7, R8, RZ, 0xfc, !PT ;  /* 0x00000008070c7212 */ /* 0x000fe400078efcff */
[----:B------:R-:W-:-:S02]  /*21d0*/  SEL R5, R13, RZ, P0 ;  /* 0x000000ff0d057207 */ /* 0x000fc40000000000 */
[C---:B------:R-:W-:Y:S02]  /*21e0*/  SEL R7, R13.reuse, RZ, P3 ;  /* 0x000000ff0d077207 */ /* 0x040fe40001800000 */
[----:B------:R-:W-:Y:S02]  /*21f0*/  IADD3 R5, R16, R5, RZ ;  /* 0x0000000510057210 */ /* 0x000fe40007ffe0ff */
[--C-:B------:R-:W-:Y:S01]  /*2200*/  SHF.R.S32.HI R191, RZ, 0x1f, R190.reuse ;  /* 0x0000001fffbf7819 */ /* 0x100fe200000114be */
[----:B------:R-:W-:Y:S01]  /*2210*/  IMAD.IADD R7, R0, 0x1, R7 ;  /* 0x0000000100077824 */ /* 0x000fe200078e0207 */
[----:B------:R-:W-:Y:S01]  /*2220*/  SEL R6, R13, RZ, P5 ;  /* 0x000000ff0d067207 */ /* 0x000fe20002800000 */
[----:B------:R-:W-:Y:S01]  /*2230*/  IMAD R9, R9, R96, RZ ;  /* 0x0000006009097224 */ /* 0x000fe200078e02ff */
[----:B------:R-:W-:Y:S01]  /*2240*/  SHF.R.S32.HI R4, RZ, 0x1f, R5 ;  /* 0x0000001fff047819 */ /* 0x000fe20000011405 */
[----:B------:R-:W-:-:S03]  /*2250*/  IMAD.WIDE.U32 R106, R198, R102, R190 ;  /* 0x00000066c66a7225 */ /* 0x000fc600078e00be */
[-C--:B------:R-:W-:Y:S01]  /*2260*/  LEA.HI R28, R4, R5.reuse, RZ, 0x4 ;  /* 0x00000005041c7211 */ /* 0x080fe200078f20ff */
[----:B------:R-:W-:Y:S01]  /*2270*/  IMAD.WIDE.U32 R104, R198, R102, R16 ;  /* 0x00000066c6687225 */ /* 0x000fe200078e0010 */
[----:B------:R-:W-:-:S03]  /*2280*/  LEA.HI R5, R4, R5, RZ, 0x6 ;  /* 0x0000000504057211 */ /* 0x000fc600078f30ff */
[----:B------:R-:W-:Y:S01]  /*2290*/  IMAD.WIDE.U32 R100, R198, R96, R190 ;  /* 0x00000060c6647225 */ /* 0x000fe200078e00be */
[----:B------:R-:W-:-:S03]  /*22a0*/  IADD3 R107, R107, R11, RZ ;  /* 0x0000000b6b6b7210 */ /* 0x000fc60007ffe0ff */
[C---:B------:R-:W-:Y:S02]  /*22b0*/  IMAD R9, R198.reuse, R97, R9 ;  /* 0x00000061c6097224 */ /* 0x040fe400078e0209 */
[----:B------:R-:W-:Y:S01]  /*22c0*/  IMAD.WIDE.U32 R98, R198, R96, R16 ;  /* 0x00000060c6627225 */ /* 0x000fe200078e0010 */
[----:B------:R-:W-:-:S03]  /*22d0*/  SHF.R.U32.HI R4, RZ, 0x3, R210 ;  /* 0x00000003ff047819 */ /* 0x000fc600000116d2 */
[----:B------:R-:W-:Y:S02]  /*22e0*/  IMAD.IADD R105, R11, 0x1, R105 ;  /* 0x000000010b697824 */ /* 0x000fe400078e0269 */
[----:B------:R-:W-:Y:S02]  /*22f0*/  IMAD.IADD R101, R101, 0x1, R9 ;  /* 0x0000000165657824 */ /* 0x000fe400078e0209 */
[----:B------:R-:W-:Y:S01]  /*2300*/  IMAD.IADD R99, R9, 0x1, R99 ;  /* 0x0000000109637824 */ /* 0x000fe200078e0263 */
[----:B------:R-:W-:-:S04]  /*2310*/  LOP3.LUT R9, R210, 0x30, R28, 0xf8, !PT ;  /* 0x00000030d2097812 */ /* 0x000fc800078ef81c */
[----:B------:R-:W-:Y:S01]  /*2320*/  LOP3.LUT R9, R9, R4, RZ, 0x3c, !PT ;  /* 0x0000000409097212 */ /* 0x000fe200078e3cff */
[----:B------:R-:W-:Y:S02]  /*2330*/  IMAD.MOV.U32 R122, RZ, RZ, 0x20 ;  /* 0x00000020ff7a7424 */ /* 0x000fe400078e00ff */
[----:B------:R-:W-:Y:S02]  /*2340*/  IMAD.MOV.U32 R123, RZ, RZ, 0x40 ;  /* 0x00000040ff7b7424 */ /* 0x000fe400078e00ff */
[----:B------:R-:W-:Y:S01]  /*2350*/  IMAD.IADD R125, R26, 0x1, R25 ;  /* 0x000000011a7d7824 */ /* 0x000fe200078e0219 */
[C---:B------:R-:W-:Y:S01]  /*2360*/  SHF.L.U64.HI R108, R96.reuse, 0x7, R97 ;  /* 0x00000007606c7819 */ /* 0x040fe20000010261 */
[----:B-----5:R-:W-:Y:S01]  /*2370*/  IMAD.WIDE.U32 R106, R135, R102, R106 ;  /* 0x00000066876a7225 */ /* 0x020fe200078e006a */
[----:B------:R-:W-:-:S03]  /*2380*/  SHF.L.U32 R109, R96, 0x7, RZ ;  /* 0x00000007606d7819 */ /* 0x000fc600000006ff */
[----:B------:R-:W-:Y:S01]  /*2390*/  IMAD.WIDE.U32 R104, R135, R102, R104 ;  /* 0x0000006687687225 */ /* 0x000fe200078e0068 */
[----:B------:R-:W-:-:S03]  /*23a0*/  SHF.R.S32.HI R116, RZ, 0x4, R28 ;  /* 0x00000004ff747819 */ /* 0x000fc6000001141c */
[----:B------:R-:W-:Y:S02]  /*23b0*/  IMAD R127, R97, 0xa0, RZ ;  /* 0x000000a0617f7824 */ /* 0x000fe400078e02ff */
[----:B------:R-:W-:-:S04]  /*23c0*/  IMAD.WIDE.U32 R100, R135, R96, R100 ;  /* 0x0000006087647225 */ /* 0x000fc800078e0064 */
[----:B------:R-:W-:Y:S01]  /*23d0*/  IMAD.WIDE.U32 R98, R135, R96, R98 ;  /* 0x0000006087627225 */ /* 0x000fe200078e0062 */
[----:B------:R-:W-:-:S03]  /*23e0*/  IADD3 R150, R21, 0x8, RZ ;  /* 0x0000000815967810 */ /* 0x000fc60007ffe0ff */
[----:B------:R-:W-:Y:S01]  /*23f0*/  IMAD.SHL.U32 R118, R13, 0x2, RZ ;  /* 0x000000020d767824 */ /* 0x000fe200078e00ff */
[----:B--2---:R-:W-:Y:S01]  /*2400*/  LOP3.LUT R10, R10, 0xfffffffe, RZ, 0xc0, !PT ;  /* 0xfffffffe0a0a7812 */ /* 0x004fe200078ec0ff */
[----:B------:R-:W-:Y:S01]  /*2410*/  @!P6 BAR.SYNC.DEFER_BLOCKING 0x9, 0x100 ;  /* 0x024400000000eb1d */ /* 0x000fe20000010000 */
[----:B---3--:R-:W-:-:S05]  /*2420*/  R2P PR, R14, 0x6 ;  /* 0x000000060e007804 */ /* 0x008fca0000000000 */
[----:B------:R-:W0:Y:S01]  /*2430*/  S2R R14, SR_TID.X ;  /* 0x00000000000e7919 */ /* 0x000e220000002100 */
[----:B------:R-:W-:-:S05]  /*2440*/  @P5 LOP3.LUT R10, R10, 0x1, RZ, 0xfc, !PT ;  /* 0x000000010a0a5812 */ /* 0x000fca00078efcff */
[----:B------:R1:W-:Y:S02]  /*2450*/  STL [R1], R10 ;  /* 0x0000000a01007387 */ /* 0x0003e40000100800 */
[----:B-1----:R-:W-:Y:S01]  /*2460*/  IMAD.IADD R10, R3, 0x1, R6 ;  /* 0x00000001030a7824 */ /* 0x002fe200078e0206 */
[----:B------:R-:W-:-:S04]  /*2470*/  SHF.R.S32.HI R6, RZ, 0x1f, R7 ;  /* 0x0000001fff067819 */ /* 0x000fc80000011407 */
[CC--:B------:R-:W-:Y:S02]  /*2480*/  LEA.HI R29, R6.reuse, R7.reuse, RZ, 0x4 ;  /* 0x00000007061d7211 */ /* 0x0c0fe400078f20ff */
[----:B------:R-:W-:Y:S02]  /*2490*/  SHF.R.S32.HI R11, RZ, 0x1f, R10 ;  /* 0x0000001fff0b7819 */ /* 0x000fe4000001140a */
[----:B------:R-:W-:Y:S02]  /*24a0*/  LEA.HI R7, R6, R7, RZ, 0x6 ;  /* 0x0000000706077211 */ /* 0x000fe400078f30ff */
[----:B------:R-:W-:Y:S02]  /*24b0*/  SHF.R.S32.HI R6, RZ, 0x6, R5 ;  /* 0x00000006ff067819 */ /* 0x000fe40000011405 */
[----:B------:R-:W-:Y:S02]  /*24c0*/  LOP3.LUT R5, R207, 0x30, R28, 0xf8, !PT ;  /* 0x00000030cf057812 */ /* 0x000fe400078ef81c */
[CC--:B------:R-:W-:Y:S01]  /*24d0*/  LEA.HI R30, R11.reuse, R10.reuse, RZ, 0x4 ;  /* 0x0000000a0b1e7211 */ /* 0x0c0fe200078f20ff */
[----:B------:R-:W-:Y:S01]  /*24e0*/  IMAD R132, R6, 0x2800, R211 ;  /* 0x0000280006847824 */ /* 0x000fe200078e02d3 */
[----:B------:R-:W-:-:S02]  /*24f0*/  LEA.HI R10, R11, R10, RZ, 0x6 ;  /* 0x0000000a0b0a7211 */ /* 0x000fc400078f30ff */
[----:B------:R-:W-:Y:S01]  /*2500*/  SHF.R.S32.HI R8, RZ, 0x6, R7 ;  /* 0x00000006ff087819 */ /* 0x000fe20000011407 */
[----:B------:R-:W-:Y:S01]  /*2510*/  IMAD R134, R6, 0x2800, R209 ;  /* 0x0000280006867824 */ /* 0x000fe200078e02d1 */
[-C--:B------:R-:W-:Y:S02]  /*2520*/  LOP3.LUT R5, R5, R208.reuse, RZ, 0x3c, !PT ;  /* 0x000000d005057212 */ /* 0x080fe400078e3cff */
[----:B------:R-:W-:Y:S01]  /*2530*/  LOP3.LUT R7, R207, 0x30, R29, 0xf8, !PT ;  /* 0x00000030cf077812 */ /* 0x000fe200078ef81d */
[----:B------:R-:W-:Y:S01]  /*2540*/  IMAD.IADD R132, R132, 0x1, R9 ;  /* 0x0000000184847824 */ /* 0x000fe200078e0209 */
[----:B------:R-:W-:Y:S01]  /*2550*/  SHF.R.S32.HI R10, RZ, 0x6, R10 ;  /* 0x00000006ff0a7819 */ /* 0x000fe2000001140a */
[----:B------:R-:W-:Y:S01]  /*2560*/  IMAD R133, R8, 0x2800, R209 ;  /* 0x0000280008857824 */ /* 0x000fe200078e02d1 */
[--C-:B------:R-:W-:Y:S01]  /*2570*/  LOP3.LUT R9, R210, 0x30, R30.reuse, 0xf8, !PT ;  /* 0x00000030d2097812 */ /* 0x100fe200078ef81e */
[----:B------:R-:W-:Y:S01]  /*2580*/  IMAD.IADD R134, R134, 0x1, R5 ;  /* 0x0000000186867824 */ /* 0x000fe200078e0205 */
[----:B------:R-:W-:Y:S01]  /*2590*/  LOP3.LUT R6, R7, R208, RZ, 0x3c, !PT ;  /* 0x000000d007067212 */ /* 0x000fe200078e3cff */
[----:B0-----:R-:W-:Y:S01]  /*25a0*/  VIADD R31, R14, 0xffffff80 ;  /* 0xffffff800e1f7836 */ /* 0x001fe20000000000 */
[----:B------:R-:W-:Y:S01]  /*25b0*/  LOP3.LUT R5, R207, 0x30, R30, 0xf8, !PT ;  /* 0x00000030cf057812 */ /* 0x000fe200078ef81e */
[----:B------:R-:W-:Y:S01]  /*25c0*/  IMAD R130, R8, 0x2800, R211 ;  /* 0x0000280008827824 */ /* 0x000fe200078e02d3 */
[----:B------:R-:W-:Y:S01]  /*25d0*/  SHF.R.S32.HI R11, RZ, 0x1f, R135 ;  /* 0x0000001fff0b7819 */ /* 0x000fe20000011487 */
[----:B------:R-:W-:Y:S01]  /*25e0*/  IMAD R129, R10, 0x2800, R211 ;  /* 0x000028000a817824 */ /* 0x000fe200078e02d3 */
[----:B------:R-:W-:-:S02]  /*25f0*/  LOP3.LUT R8, R9, R4, RZ, 0x3c, !PT ;  /* 0x0000000409087212 */ /* 0x000fc400078e3cff */
[----:B------:R-:W-:Y:S01]  /*2600*/  IADD3 R133, R133, R6, RZ ;  /* 0x0000000685857210 */ /* 0x000fe20007ffe0ff */
[----:B------:R-:W-:Y:S01]  /*2610*/  IMAD R131, R10, 0x2800, R209 ;  /* 0x000028000a837824 */ /* 0x000fe200078e02d1 */
[----:B------:R-:W-:Y:S02]  /*2620*/  LOP3.LUT R6, R5, R208, RZ, 0x3c, !PT ;  /* 0x000000d005067212 */ /* 0x000fe400078e3cff */
[----:B------:R-:W-:Y:S02]  /*2630*/  LEA.HI R14, R31, R31, RZ, 0x1 ;  /* 0x0000001f1f0e7211 */ /* 0x000fe400078f08ff */
[----:B------:R-:W-:Y:S01]  /*2640*/  SEL R122, R122, 0xffffffe0, !P1 ;  /* 0xffffffe07a7a7807 */ /* 0x000fe20004800000 */
[----:B------:R-:W-:Y:S01]  /*2650*/  IMAD R10, R11, R102, RZ ;  /* 0x000000660b0a7224 */ /* 0x000fe200078e02ff */
[----:B------:R-:W-:Y:S02]  /*2660*/  ISETP.GE.AND P1, PT, R196, UR4, PT ;  /* 0x00000004c4007c0c */ /* 0x000fe4000bf26270 */
[----:B------:R-:W-:Y:S01]  /*2670*/  IADD3 R129, R129, R8, RZ ;  /* 0x0000000881817210 */ /* 0x000fe20007ffe0ff */
[----:B------:R-:W-:Y:S01]  /*2680*/  IMAD R8, R11, R96, RZ ;  /* 0x000000600b087224 */ /* 0x000fe200078e02ff */
[----:B------:R-:W-:Y:S01]  /*2690*/  LOP3.LUT R7, R210, 0x30, R29, 0xf8, !PT ;  /* 0x00000030d2077812 */ /* 0x000fe200078ef81d */
[----:B------:R-:W-:Y:S01]  /*26a0*/  IMAD.IADD R131, R131, 0x1, R6 ;  /* 0x0000000183837824 */ /* 0x000fe200078e0206 */
[----:B------:R-:W-:Y:S01]  /*26b0*/  LOP3.LUT R14, R14, 0xfffffffe, RZ, 0xc0, !PT ;  /* 0xfffffffe0e0e7812 */ /* 0x000fe200078ec0ff */
[----:B------:R-:W-:Y:S01]  /*26c0*/  IMAD R9, R103, 0xa0, RZ ;  /* 0x000000a067097824 */ /* 0x000fe200078e02ff */
[----:B------:R-:W-:Y:S01]  /*26d0*/  SEL R11, RZ, 0x20, P1 ;  /* 0x00000020ff0b7807 */ /* 0x000fe20000800000 */
[----:B------:R-:W-:Y:S01]  /*26e0*/  IMAD R25, R135, R103, R10 ;  /* 0x0000006787197224 */ /* 0x000fe200078e020a */
[C---:B------:R-:W-:Y:S01]  /*26f0*/  SHF.L.U64.HI R5, R102.reuse, 0x7, R103 ;  /* 0x0000000766057819 */ /* 0x040fe20000010267 */
[C---:B------:R-:W-:Y:S01]  /*2700*/  IMAD.SHL.U32 R6, R102.reuse, 0x80, RZ ;  /* 0x0000008066067824 */ /* 0x040fe200078e00ff */
[----:B------:R-:W-:Y:S01]  /*2710*/  LOP3.LUT R7, R7, R4, RZ, 0x3c, !PT ;  /* 0x0000000407077212 */ /* 0x000fe200078e3cff */
[----:B------:R-:W-:Y:S01]  /*2720*/  IMAD.WIDE.U32 R102, R102, 0xa0, RZ ;  /* 0x000000a066667825 */ /* 0x000fe200078e00ff */
[----:B------:R-:W-:-:S02]  /*2730*/  SEL R123, R123, 0xffffffc0, !P2 ;  /* 0xffffffc07b7b7807 */ /* 0x000fc40005000000 */
[----:B------:R-:W-:Y:S01]  /*2740*/  SHF.R.S32.HI R115, RZ, 0x4, R29 ;  /* 0x00000004ff737819 */ /* 0x000fe2000001141d */
[----:B------:R-:W-:Y:S01]  /*2750*/  IMAD R27, R135, R97, R8 ;  /* 0x00000061871b7224 */ /* 0x000fe200078e0208 */
[----:B------:R-:W-:Y:S01]  /*2760*/  SHF.R.S32.HI R114, RZ, 0x4, R30 ;  /* 0x00000004ff727819 */ /* 0x000fe2000001141e */
[----:B------:R-:W-:Y:S01]  /*2770*/  IMAD.WIDE.U32 R96, R96, 0xa0, RZ ;  /* 0x000000a060607825 */ /* 0x000fe200078e00ff */
[----:B------:R-:W-:Y:S02]  /*2780*/  LOP3.LUT R28, R28, 0xfffffff0, RZ, 0xc0, !PT ;  /* 0xfffffff01c1c7812 */ /* 0x000fe400078ec0ff */
[----:B------:R-:W-:Y:S01]  /*2790*/  LOP3.LUT R29, R29, 0xfffffff0, RZ, 0xc0, !PT ;  /* 0xfffffff01d1d7812 */ /* 0x000fe200078ec0ff */
[----:B------:R-:W-:Y:S01]  /*27a0*/  IMAD.IADD R14, R31, 0x1, -R14 ;  /* 0x000000011f0e7824 */ /* 0x000fe200078e0a0e */
[----:B------:R-:W-:Y:S02]  /*27b0*/  LOP3.LUT R30, R30, 0xfffffff0, RZ, 0xc0, !PT ;  /* 0xfffffff01e1e7812 */ /* 0x000fe400078ec0ff */
[----:B------:R-:W-:Y:S01]  /*27c0*/  LOP3.LUT R11, R12, R11, RZ, 0xfc, !PT ;  /* 0x0000000b0c0b7212 */ /* 0x000fe200078efcff */
[----:B------:R-:W-:Y:S01]  /*27d0*/  IMAD.IADD R126, R103, 0x1, R9 ;  /* 0x00000001677e7824 */ /* 0x000fe200078e0209 */
[----:B------:R-:W-:Y:S01]  /*27e0*/  LOP3.LUT R8, R20, 0x1, RZ, 0xc0, !PT ;  /* 0x0000000114087812 */ /* 0x000fe200078ec0ff */
[----:B------:R-:W-:Y:S01]  /*27f0*/  IMAD.IADD R130, R130, 0x1, R7 ;  /* 0x0000000182827824 */ /* 0x000fe200078e0207 */
[C---:B------:R-:W-:Y:S01]  /*2800*/  LOP3.LUT R9, R20.reuse, 0x2, RZ, 0xc0, !PT ;  /* 0x0000000214097812 */ /* 0x040fe200078ec0ff */
[----:B------:R-:W-:Y:S01]  /*2810*/  IMAD.IADD R21, R107, 0x1, R25 ;  /* 0x000000016b157824 */ /* 0x000fe200078e0219 */
[----:B------:R-:W-:Y:S01]  /*2820*/  LOP3.LUT R10, R20, 0x4, RZ, 0xc0, !PT ;  /* 0x00000004140a7812 */ /* 0x000fe200078ec0ff */
[----:B------:R-:W-:Y:S01]  /*2830*/  IMAD.IADD R26, R101, 0x1, R27 ;  /* 0x00000001651a7824 */ /* 0x000fe200078e021b */
[----:B------:R-:W-:Y:S01]  /*2840*/  SHF.R.S32.HI R7, RZ, 0x1f, R22 ;  /* 0x0000001fff077819 */ /* 0x000fe20000011416 */
[----:B------:R-:W-:Y:S01]  /*2850*/  IMAD R113, R14, 0x80, R198 ;  /* 0x000000800e717824 */ /* 0x000fe200078e02c6 */
[----:B------:R-:W-:Y:S01]  /*2860*/  IADD3 R127, R97, R127, RZ ;  /* 0x0000007f617f7210 */ /* 0x000fe20007ffe0ff */
[----:B------:R-:W-:Y:S01]  /*2870*/  IMAD.IADD R128, R123, 0x1, R122 ;  /* 0x000000017b807824 */ /* 0x000fe200078e027a */
[----:B------:R-:W-:Y:S01]  /*2880*/  LOP3.LUT R20, R20, 0x8, RZ, 0xc0, !PT ;  /* 0x0000000814147812 */ /* 0x000fe200078ec0ff */
[----:B------:R-:W-:Y:S01]  /*2890*/  IMAD.IADD R25, R25, 0x1, R105 ;  /* 0x0000000119197824 */ /* 0x000fe200078e0269 */
[----:B------:R-:W-:-:S02]  /*28a0*/  IADD3 R27, R27, R99, RZ ;  /* 0x000000631b1b7210 */ /* 0x000fc40007ffe0ff */
[----:B------:R-:W-:Y:S02]  /*28b0*/  SHF.R.S32.HI R124, RZ, 0x1f, R23 ;  /* 0x0000001fff7c7819 */ /* 0x000fe40000011417 */
[----:B------:R-:W-:Y:S02]  /*28c0*/  SHF.R.S32.HI R112, RZ, 0x1f, R28 ;  /* 0x0000001fff707819 */ /* 0x000fe4000001141c */
[----:B------:R-:W-:Y:S02]  /*28d0*/  SHF.R.S32.HI R111, RZ, 0x1f, R29 ;  /* 0x0000001fff6f7819 */ /* 0x000fe4000001141d */
[----:B------:R-:W-:Y:S02]  /*28e0*/  SHF.R.S32.HI R110, RZ, 0x1f, R30 ;  /* 0x0000001fff6e7819 */ /* 0x000fe4000001141e */
[----:B------:R-:W-:Y:S02]  /*28f0*/  LOP3.LUT R31, R12, 0x1, RZ, 0xc0, !PT ;  /* 0x000000010c1f7812 */ /* 0x000fe400078ec0ff */
[----:B------:R-:W-:-:S02]  /*2900*/  LOP3.LUT R32, R11, 0x2, RZ, 0xc0, !PT ;  /* 0x000000020b207812 */ /* 0x000fc400078ec0ff */
[C---:B------:R-:W-:Y:S02]  /*2910*/  LOP3.LUT R33, R11.reuse, 0x4, RZ, 0xc0, !PT ;  /* 0x000000040b217812 */ /* 0x040fe400078ec0ff */
[C---:B------:R-:W-:Y:S02]  /*2920*/  LOP3.LUT R34, R11.reuse, 0x8, RZ, 0xc0, !PT ;  /* 0x000000080b227812 */ /* 0x040fe400078ec0ff */
[C---:B------:R-:W-:Y:S02]  /*2930*/  LOP3.LUT R35, R11.reuse, 0x10, RZ, 0xc0, !PT ;  /* 0x000000100b237812 */ /* 0x040fe400078ec0ff */
[----:B------:R-:W-:-:S07]  /*2940*/  LOP3.LUT R84, R11, 0x20, RZ, 0xc0, !PT ;  /* 0x000000200b547812 */ /* 0x000fce00078ec0ff */
.L_x_2742:
[----:B------:R-:W2:Y:S01]  /*2950*/  LDL.LU R39, [R1] ;  /* 0x0000000001277983 */ /* 0x000ea20000300800 */
[----:B------:R-:W0:Y:S01]  /*2960*/  LDC R86, c[0x0][0x430] ;  /* 0x00010c00ff567b82 */ /* 0x000e220000000800 */
        /* <DEDUP_REMOVED lines=10> */
[----:B------:R-:W3:Y:S08]  /*2a10*/  @!P1 LDC.64 R12, c[0x0][0x418] ;  /* 0x00010600ff0c9b82 */ /* 0x000ef00000000a00 */
[----:B----4-:R-:W4:Y:S08]  /*2a20*/  @P2 LDC R11, c[0x0][0x434] ;  /* 0x00010d00ff0b2b82 */ /* 0x010f300000000800 */
[----:B------:R-:W1:Y:S01]  /*2a30*/  @P2 LDC R38, c[0x0][0x438] ;  /* 0x00010e00ff262b82 */ /* 0x000e620000000800 */
[----:B----4-:R-:W-:-:S05]  /*2a40*/  @P2 IMAD.HI.U32 R11, R40, R11, RZ ;  /* 0x0000000b280b2227 */ /* 0x010fca00078e00ff */
[----:B-1----:R-:W-:Y:S01]  /*2a50*/  @P2 SHF.R.U32.HI R36, RZ, R38, R11 ;  /* 0x00000026ff242219 */ /* 0x002fe2000001160b */
[----:B0-----:R-:W-:-:S03]  /*2a60*/  @!P1 IMAD R38, R124, R14, RZ ;  /* 0x0000000e7c269224 */ /* 0x001fc600078e02ff */
[----:B------:R-:W-:Y:S01]  /*2a70*/  @!P1 SHF.R.S32.HI R37, RZ, 0x1f, R36 ;  /* 0x0000001fff259819 */ /* 0x000fe20000011424 */
[C---:B------:R-:W-:Y:S02]  /*2a80*/  @!P1 IMAD R11, R23.reuse, R15, R38 ;  /* 0x0000000f170b9224 */ /* 0x040fe400078e0226 */
[----:B------:R-:W-:-:S05]  /*2a90*/  @!P1 IMAD.WIDE.U32 R14, R23, R14, R36 ;  /* 0x0000000e170e9225 */ /* 0x000fca00078e0024 */
[----:B------:R-:W-:Y:S02]  /*2aa0*/  @!P1 IADD3 R11, R15, R11, RZ ;  /* 0x0000000b0f0b9210 */ /* 0x000fe40007ffe0ff */
[----:B---3--:R-:W-:-:S04]  /*2ab0*/  @!P1 LEA R12, P2, R14, R12, 0x2 ;  /* 0x0000000c0e0c9211 */ /* 0x008fc800078410ff */
[----:B------:R-:W-:Y:S02]  /*2ac0*/  @!P1 LEA.HI.X R13, R14, R13, R11, 0x2, P2 ;  /* 0x0000000d0e0d9211 */ /* 0x000fe400010f140b */
[----:B------:R-:W-:-:S03]  /*2ad0*/  ISETP.GT.AND P2, PT, R24, R121, PT ;  /* 0x000000791800720c */ /* 0x000fc60003f44270 */
[----:B------:R0:W5:Y:S01]  /*2ae0*/  @!P1 LDG.E R85, desc[UR52][R12.64] ;  /* 0x000000340c559981 */ /* 0x000162000c1e1900 */
[----:B------:R-:W-:Y:S01]  /*2af0*/  ISETP.GE.AND P1, PT, R117, 0x1, PT ;  /* 0x000000017500780c */ /* 0x000fe20003f26270 */
[----:B------:R-:W-:Y:S01]  /*2b00*/  IMAD.MOV R11, RZ, RZ, -R36 ;  /* 0x000000ffff0b7224 */ /* 0x000fe200078e0a24 */
[----:B------:R-:W-:Y:S05]  /*2b10*/  YIELD ;  /* 0x0000000000007946 */ /* 0x000fea0003800000 */
[----:B------:R-:W-:Y:S01]  /*2b20*/  IMAD R86, R86, R11, R40 ;  /* 0x0000000b56567224 */ /* 0x000fe200078e0228 */
[----:B------:R-:W-:Y:S01]  /*2b30*/  BSSY B0, `(.L_x_2637) ;  /* 0x0000ceb000007945 */ /* 0x000fe20003800000 */
[----:B------:R-:W-:-:S02]  /*2b40*/  IMAD R11, R19, 0x7800, R219 ;  /* 0x00007800130b7824 */ /* 0x000fc400078e02db */
[----:B------:R-:W-:-:S03]  /*2b50*/  IMAD R37, R19, 0x7800, R216 ;  /* 0x0000780013257824 */ /* 0x000fc600078e02d8 */
[C---:B------:R-:W-:Y:S01]  /*2b60*/  IADD3 R36, R18.reuse, R11, RZ ;  /* 0x0000000b12247210 */ /* 0x040fe20007ffe0ff */
        /* <DEDUP_REMOVED lines=12> */
[----:B------:R-:W-:Y:S02]  /*2c30*/  IMAD R38, R127, R24, RZ ;  /* 0x000000187f267224 */ /* 0x000fe400078e02ff */
[----:B------:R-:W-:Y:S01]  /*2c40*/  IMAD R11, R86, UR5, R11 ;  /* 0x00000005560b7c24 */ /* 0x000fe2000f8e020b */
[----:B------:R-:W-:Y:S01]  /*2c50*/  ULDC.64 UR4, c[0x0][0x310] ;  /* 0x0000c40000047ab9 */ /* 0x000fe20000000a00 */
[----:B------:R-:W-:-:S02]  /*2c60*/  IMAD R93, R24, -0xa0, R2 ;  /* 0xffffff60185d7824 */ /* 0x000fc400078e0202 */
[----:B------:R-:W-:Y:S02]  /*2c70*/  IMAD R14, R92, UR4, RZ ;  /* 0x000000045c0e7c24 */ /* 0x000fe4000f8e02ff */
[----:B------:R-:W-:Y:S01]  /*2c80*/  IMAD.IADD R13, R13, 0x1, R11 ;  /* 0x000000010d0d7824 */ /* 0x000fe200078e020b */
[----:B------:R-:W-:Y:S01]  /*2c90*/  SHF.R.S32.HI R11, RZ, 0x1f, R24 ;  /* 0x0000001fff0b7819 */ /* 0x000fe20000011418 */
[----:B------:R-:W-:Y:S01]  /*2ca0*/  IMAD R15, R85, UR5, R14 ;  /* 0x00000005550f7c24 */ /* 0x000fe2000f8e020e */
[----:B------:R-:W-:Y:S01]  /*2cb0*/  VIMNMX R93, R93, 0xa0, PT ;  /* 0x000000a05d5d7848 */ /* 0x000fe20003fe0100 */
[----:B------:R-:W-:Y:S01]  /*2cc0*/  IMAD.WIDE.U32 R12, R85, UR4, R12 ;  /* 0x00000004550c7c25 */ /* 0x000fe2000f8e000c */
[----:B------:R-:W-:-:S03]  /*2cd0*/  ULDC.64 UR4, c[0x0][0x308] ;  /* 0x0000c20000047ab9 */ /* 0x000fc60000000a00 */
[----:B------:R-:W-:Y:S02]  /*2ce0*/  IMAD.IADD R13, R13, 0x1, R15 ;  /* 0x000000010d0d7824 */ /* 0x000fe400078e020f */
[----:B------:R-:W-:Y:S02]  /*2cf0*/  IMAD R15, R7, UR4, RZ ;  /* 0x00000004070f7c24 */ /* 0x000fe4000f8e02ff */
[----:B------:R-:W-:Y:S02]  /*2d00*/  IMAD R43, R11, R96, R38 ;  /* 0x000000600b2b7224 */ /* 0x000fe400078e0226 */
[----:B------:R-:W-:-:S04]  /*2d10*/  IMAD.WIDE.U32 R38, R22, UR4, R12 ;  /* 0x0000000416267c25 */ /* 0x000fc8000f8e000c */
[----:B------:R-:W-:Y:S01]  /*2d20*/  IMAD R119, R22, UR5, R15 ;  /* 0x0000000516777c24 */ /* 0x000fe2000f8e020f */
[----:B------:R-:W-:Y:S01]  /*2d30*/  ULDC.64 UR4, c[0x0][0x2e8] ;  /* 0x0000ba0000047ab9 */ /* 0x000fe20000000a00 */
[-C--:B------:R-:W-:Y:S01]  /*2d40*/  IMAD R14, R126, R24.reuse, RZ ;  /* 0x000000187e0e7224 */ /* 0x080fe200078e02ff */
[----:B------:R-:W-:Y:S01]  /*2d50*/  IADD3 R120, P2, R38, UR4, RZ ;  /* 0x0000000426787c10 */ /* 0x000fe2000ff5e0ff */
[----:B------:R-:W-:-:S03]  /*2d60*/  IMAD.WIDE.U32 R12, R96, R24, RZ ;  /* 0x00000018600c7225 */ /* 0x000fc600078e00ff */
[----:B------:R-:W-:Y:S01]  /*2d70*/  IADD3.X R119, R39, UR5, R119, P2, !PT ;  /* 0x0000000527777c10 */ /* 0x000fe200097fe477 */
[----:B------:R-:W-:Y:S01]  /*2d80*/  IMAD R41, R11, R102, R14 ;  /* 0x000000660b297224 */ /* 0x000fe200078e020e */
[----:B------:R-:W-:Y:S01]  /*2d90*/  IADD3 R90, R13, R43, RZ ;  /* 0x0000002b0d5a7210 */ /* 0x000fe20007ffe0ff */
[----:B------:R-:W-:-:S04]  /*2da0*/  IMAD.WIDE.U32 R14, R102, R24, RZ ;  /* 0x00000018660e7225 */ /* 0x000fc800078e00ff */
        /* <DEDUP_REMOVED lines=54> */
.L_x_2641:
[----:B------:R-:W-:Y:S05]  /*3110*/  BSYNC B1 ;  /* 0x0000000000017941 */ /* 0x000fea0003800000 */
.L_x_2640:
        /* <DEDUP_REMOVED lines=14> */
[----:B------:R-:W-:Y:S01]  /*3200*/  CS2R R60, SRZ ;  /* 0x00000000003c7805 */ /* 0x000fe2000001ff00 */
[----:B------:R-:W-:Y:S01]  /*3210*/  IMAD.MOV.U32 R147, RZ, RZ, R66 ;  /* 0x000000ffff937224 */ /* 0x000fe200078e0042 */
        /* <DEDUP_REMOVED lines=41> */
.L_x_2643:
[----:B------:R-:W-:Y:S05]  /*34b0*/  BSYNC B1 ;  /* 0x0000000000017941 */ /* 0x000fea0003800000 */
.L_x_2642:
[----:B------:R-:W-:Y:S01]  /*34c0*/  UISETP.NE.AND UP0, UPT, UR48, 0x3, UPT ;  /* 0x000000033000788c */ /* 0x000fe2000bf05270 */
[----:B------:R-:W-:Y:S01]  /*34d0*/  MOV R154, R70 ;  /* 0x00000046009a7202 */ /* 0x000fe20000000f00 */
        /* <DEDUP_REMOVED lines=21> */
[----:B------:R-:W-:Y:S01]  /*3630*/  IMAD.MOV.U32 R146, RZ, RZ, R60 ;  /* 0x000000ffff927224 */ /* 0x000fe200078e003c */
[----:B------:R-:W-:Y:S06]  /*3640*/  @!P1 BRA `(.L_x_2644) ;  /* 0x0000000000049947 */ /* 0x000fec0003800000 */
[----:B------:R-:W-:Y:S01]  /*3650*/  BPT.TRAP 0x1 ;  /* 0x000000040000795c */ /* 0x000fe20000300000 */
.L_x_2644:
[----:B------:R-:W-:Y:S01]  /*3660*/  IMAD R94, R19, 0x8, R18 ;  /* 0x00000008135e7824 */ /* 0x000fe200078e0212 */
[----:B------:R-:W-:Y:S01]  /*3670*/  SHF.L.U32 R95, R199, 0x1f, RZ ;  /* 0x0000001fc75f7819 */ /* 0x000fe200000006ff */
[----:B------:R-:W-:Y:S03]  /*3680*/  BSSY B1, `(.L_x_2645) ;  /* 0x0000003000017945 */ /* 0x000fe60003800000 */
[----:B------:R-:W1:Y:S02]  /*3690*/  SYNCS.PHASECHK.TRANS64.TRYWAIT P5, [R94+URZ+0x29890], R95 ;  /* 0x0298905f5e0075a7 */ /* 0x000e6400080a017f */
[----:B-1----:R-:W-:Y:S05]  /*36a0*/  @!P5 BRA `(.L_x_2646) ;  /* 0x000002b800f4d947 */ /* 0x002fea0003800000 */
.L_x_2981:
[----:B------:R-:W-:Y:S05]  /*36b0*/  BSYNC B1 ;  /* 0x0000000000017941 */ /* 0x000fea0003800000 */
.L_x_2645:
[----:B------:R-:W-:-:S03]  /*36c0*/  UMOV UR4, 0xffffffff ;  /* 0xffffffff00047882 */ /* 0x000fc60000000000 */
[----:B------:R-:W-:Y:S05]  /*36d0*/  BRA.DIV UR4, `(.L_x_2647) ;  /* 0x000002ba04fc7947 */ /* 0x000fea000b800000 */
[----:B------:R2:W3:Y:S04]  /*36e0*/  SHFL.IDX PT, R149, R119, RZ, 0x1e1f ;  /* 0x001e1fff77957589 */ /* 0x0004e800000e0000 */
[----:B------:R2:W4:Y:S02]  /*36f0*/  SHFL.IDX PT, R11, R120, RZ, 0x1e1f ;  /* 0x001e1fff780b7589 */ /* 0x00052400000e0000 */
.L_x_2985:
        /* <DEDUP_REMOVED lines=17> */
[----:B------:R-:W-:-:S02]  /*3810*/  LOP3.LUT R89, R89, 0xff0000ff, RZ, 0xc0, !PT ;  /* 0xff0000ff59597812 */ /* 0x000fc400078ec0ff */
[----:B------:R-:W-:Y:S02]  /*3820*/  SHF.L.U32 R164, R164, 0x8, RZ ;  /* 0x00000008a4a47819 */ /* 0x000fe400000006ff */
[----:B------:R-:W-:Y:S02]  /*3830*/  LOP3.LUT R83, R162, 0xff0000, R83, 0xf8, !PT ;  /* 0x00ff0000a2537812 */ /* 0x000fe400078ef853 */
[----:B------:R-:W-:Y:S02]  /*3840*/  F2FP.F16.E4M3.UNPACK_B R88, R161.H1 ;  /* 0x000000a1ff58723e */ /* 0x000fe400030006ff */
[----:B0-----:R-:W-:Y:S02]  /*3850*/  F2FP.F16.E4M3.UNPACK_B R162, R13 ;  /* 0x0000000dffa2723e */ /* 0x001fe400020006ff */
[----:B------:R-:W-:Y:S01]  /*3860*/  LOP3.LUT R164, R89, 0xff00, R164, 0xf8, !PT ;  /* 0x0000ff0059a47812 */ /* 0x000fe200078ef8a4 */
[----:B------:R-:W-:Y:S01]  /*3870*/  HADD2.F32 R166, -RZ, R88.H0_H0 ;  /* 0x20000058ffa67230 */ /* 0x000fe20000004100 */
        /* <DEDUP_REMOVED lines=19> */
[----:B------:R-:W-:Y:S02]  /*39b0*/  IMAD.U32 R13, R82, 0x10000, RZ ;  /* 0x00010000520d7824 */ /* 0x000fe400078e00ff */
[----:B------:R-:W-:Y:S01]  /*39c0*/  IMAD.MOV.U32 R82, RZ, RZ, R15 ;  /* 0x000000ffff527224 */ /* 0x000fe200078e000f */
[----:B------:R-:W-:-:S02]  /*39d0*/  F2FP.F16.E4M3.UNPACK_B R15, R83.H1 ;  /* 0x00000053ff0f723e */ /* 0x000fc400030006ff */
[----:B------:R-:W-:Y:S02]  /*39e0*/  LOP3.LUT R13, R164, 0xff0000, R13, 0xf8, !PT ;  /* 0x00ff0000a40d7812 */ /* 0x000fe400078ef80d */
        /* <DEDUP_REMOVED lines=53> */
[----:B------:R-:W-:Y:S01]  /*3d40*/  MOV R13, R89 ;  /* 0x00000059000d7202 */ /* 0x000fe20000000f00 */
[-C--:B------:R-:W-:Y:S02]  /*3d50*/  FFMA.FTZ R162, R88, R83.reuse, -R162 ;  /* 0x0000005358a27223 */ /* 0x080fe400000108a2 */
        /* <DEDUP_REMOVED lines=11> */
.L_x_2653:
[----:B------:R-:W-:Y:S05]  /*3e10*/  BSYNC B3 ;  /* 0x0000000000037941 */ /* 0x000fea0003800000 */
.L_x_2652:
[----:B----4-:R-:W-:-:S05]  /*3e20*/  IADD3 R82, P2, R16, R11, RZ ;  /* 0x0000000b10527210 */ /* 0x010fca0007f5e0ff */
[----:B---3--:R-:W-:-:S05]  /*3e30*/  IMAD.X R83, R149, 0x1, R17, P2 ;  /* 0x0000000195537824 */ /* 0x008fca00010e0611 */
[----:B0-----:R0:W-:Y:S03]  /*3e40*/  ST.E.128 desc[UR52][R82.64], R12 ;  /* 0x0000000c52007985 */ /* 0x0011e6000c101d34 */
.L_x_2651:
[----:B------:R-:W-:Y:S05]  /*3e50*/  BSYNC B2 ;  /* 0x0000000000027941 */ /* 0x000fea0003800000 */
.L_x_2650:
[----:B------:R-:W-:Y:S01]  /*3e60*/  ISETP.NE.AND P2, PT, R32, RZ, PT ;  /* 0x000000ff2000720c */ /* 0x000fe20003f45270 */
[----:B------:R-:W-:-:S12]  /*3e70*/  BSSY B2, `(.L_x_2654) ;  /* 0x0000076000027945 */ /* 0x000fd80003800000 */
[----:B------:R-:W-:Y:S05]  /*3e80*/  @!P2 BRA `(.L_x_2655) ;  /* 0x0000000400d0a947 */ /* 0x000fea0003800000 */
[----:B0-----:R0:W0:Y:S01]  /*3e90*/  LDS.128 R12, [R36+0x1a400] ;  /* 0x01a40000240c7984 */ /* 0x0010220000000c00 */
[----:B------:R-:W-:Y:S01]  /*3ea0*/  ISETP.GE.AND P2, PT, R201, R117, PT ;  /* 0x00000075c900720c */ /* 0x000fe20003f46270 */
[----:B------:R-:W-:-:S12]  /*3eb0*/  BSSY B3, `(.L_x_2656) ;  /* 0x000006d000037945 */ /* 0x000fd80003800000 */
[----:B------:R-:W-:Y:S05]  /*3ec0*/  @P2 BRA `(.L_x_2657) ;  /* 0x0000000400ac2947 */ /* 0x000fea0003800000 */
[----:B0-----:R-:W-:Y:S01]  /*3ed0*/  IMAD.MOV.U32 R80, RZ, RZ, R13 ;  /* 0x000000ffff507224 */ /* 0x001fe200078e000d */
[----:B------:R-:W-:Y:S02]  /*3ee0*/  F2FP.F16.E4M3.UNPACK_B R82, R158.H1 ;  /* 0x0000009eff52723e */ /* 0x000fe400030006ff */
        /* <DEDUP_REMOVED lines=9> */
[----:B------:R-:W-:Y:S02]  /*3f80*/  HADD2.F32 R13, -RZ, R13.H1_H1 ;  /* 0x3000000dff0d7230 */ /* 0x000fe40000004100 */
[C---:B------:R-:W-:Y:S01]  /*3f90*/  FMUL.FTZ R163, R78.reuse, R83 ;  /* 0x000000534ea37220 */ /* 0x040fe20000410000 */
[----:B------:R-:W-:Y:S02]  /*3fa0*/  HADD2.F32 R160, -RZ, R158.H1_H1 ;  /* 0x3000009effa07230 */ /* 0x000fe40000004100 */
[-C--:B------:R-:W-:Y:S01]  /*3fb0*/  FFMA.FTZ R83, R78, R89.reuse, -R161 ;  /* 0x000000594e537223 */ /* 0x080fe200000108a1 */
        /* <DEDUP_REMOVED lines=36> */
[----:B------:R-:W-:Y:S02]  /*4200*/  SHF.R.U32.HI R158, RZ, 0x10, R79 ;  /* 0x00000010ff9e7819 */ /* 0x000fe4000001164f */
[----:B------:R-:W-:Y:S02]  /*4210*/  SHF.L.U32 R79, R159, 0x8, RZ ;  /* 0x000000089f4f7819 */ /* 0x000fe400000006ff */
[----:B------:R-:W-:Y:S02]  /*4220*/  LOP3.LUT R88, R83, 0xff00, R88, 0xf8, !PT ;  /* 0x0000ff0053587812 */ /* 0x000fe400078ef858 */
[----:B------:R-:W-:Y:S01]  /*4230*/  LOP3.LUT R79, R82, 0xff00, R79, 0xf8, !PT ;  /* 0x0000ff00524f7812 */ /* 0x000fe200078ef84f */
[----:B------:R-:W-:Y:S01]  /*4240*/  IMAD.U32 R82, R158, 0x10000, RZ ;  /* 0x000100009e527824 */ /* 0x000fe200078e00ff */
[----:B------:R-:W-:-:S02]  /*4250*/  LOP3.LUT R88, R88, 0xff0000, R81, 0xf8, !PT ;  /* 0x00ff000058587812 */ /* 0x000fc400078ef851 */
[----:B------:R-:W-:Y:S02]  /*4260*/  MOV R81, R15 ;  /* 0x0000000f00517202 */ /* 0x000fe40000000f00 */
[----:B------:R-:W-:Y:S02]  /*4270*/  LOP3.LUT R83, R79, 0xff0000, R82, 0xf8, !PT ;  /* 0x00ff00004f537812 */ /* 0x000fe400078ef852 */
[----:B------:R-:W-:Y:S02]  /*4280*/  F2FP.F16.E4M3.UNPACK_B R15, R81 ;  /* 0x00000051ff0f723e */ /* 0x000fe400020006ff */
[----:B------:R-:W-:Y:S02]  /*4290*/  F2FP.F16.E4M3.UNPACK_B R158, R88.H1 ;  /* 0x00000058ff9e723e */ /* 0x000fe400030006ff */
[-C--:B------:R-:W-:Y:S01]  /*42a0*/  F2FP.F16.E4M3.UNPACK_B R79, R83.reuse.H1 ;  /* 0x00000053ff4f723e */ /* 0x080fe200030006ff */
[--C-:B------:R-:W-:Y:S01]  /*42b0*/  HADD2.F32 R159, -RZ, R15.reuse.H1_H1 ;  /* 0x3000000fff9f7230 */ /* 0x100fe20000004100 */
[----:B------:R-:W-:Y:S01]  /*42c0*/  F2FP.F16.E4M3.UNPACK_B R83, R83 ;  /* 0x00000053ff53723e */ /* 0x000fe200020006ff */
[----:B------:R-:W-:Y:S01]  /*42d0*/  HADD2.F32 R82, -RZ, R158.H0_H0 ;  /* 0x2000009eff527230 */ /* 0x000fe20000004100 */
[----:B------:R-:W-:Y:S01]  /*42e0*/  F2FP.SATFINITE.E4M3.F32.PACK_AB_MERGE_C R12, R13, R12, RZ ;  /* 0x0000000c0d0c723e */ /* 0x000fe200048070ff */
[----:B------:R-:W-:-:S02]  /*42f0*/  HADD2.F32 R15, -RZ, R15.H0_H0 ;  /* 0x2000000fff0f7230 */ /* 0x000fc40000004100 */
[--C-:B------:R-:W-:Y:S02]  /*4300*/  HADD2.F32 R160, -RZ, R79.reuse.H0_H0 ;  /* 0x2000004fffa07230 */ /* 0x100fe40000004100 */
[-C--:B------:R-:W-:Y:S01]  /*4310*/  FMUL.FTZ R162, R159, R82.reuse ;  /* 0x000000529fa27220 */ /* 0x080fe20000410000 */
[----:B------:R-:W-:Y:S02]  /*4320*/  HADD2.F32 R79, -RZ, R79.H1_H1 ;  /* 0x3000004fff4f7230 */ /* 0x000fe40000004100 */
[C---:B------:R-:W-:Y:S01]  /*4330*/  FMUL.FTZ R164, R15.reuse, R82 ;  /* 0x000000520fa47220 */ /* 0x040fe20000410000 */
[----:B------:R-:W-:Y:S01]  /*4340*/  F2FP.SATFINITE.E4M3.F32.PACK_AB_MERGE_C R12, R80, R89, R12 ;  /* 0x00000059500c723e */ /* 0x000fe2000480700c */
[-C--:B------:R-:W-:Y:S01]  /*4350*/  FFMA.FTZ R82, R15, R160.reuse, -R162 ;  /* 0x000000a00f527223 */ /* 0x080fe200000108a2 */
[----:B------:R-:W-:Y:S02]  /*4360*/  IMAD.MOV.U32 R13, RZ, RZ, R78 ;  /* 0x000000ffff0d7224 */ /* 0x000fe400078e004e */
[----:B------:R-:W-:Y:S01]  /*4370*/  FFMA.FTZ R15, R159, R160, R164 ;  /* 0x000000a09f0f7223 */ /* 0x000fe200000100a4 */
[----:B------:R-:W-:Y:S01]  /*4380*/  F2FP.F16.E4M3.UNPACK_B R159, R81.H1 ;  /* 0x00000051ff9f723e */ /* 0x000fe200030006ff */
[----:B------:R-:W-:-:S02]  /*4390*/  IMAD.MOV.U32 R81, RZ, RZ, R14 ;  /* 0x000000ffff517224 */ /* 0x000fc400078e000e */
        /* <DEDUP_REMOVED lines=30> */
.L_x_2657:
[----:B------:R-:W-:Y:S05]  /*4580*/  BSYNC B3 ;  /* 0x0000000000037941 */ /* 0x000fea0003800000 */
.L_x_2656:
[----:B------:R-:W-:-:S05]  /*4590*/  IMAD.SHL.U32 R80, R192, 0x10, RZ ;  /* 0x00000010c0507824 */ /* 0x000fca00078e00ff */
[----:B----4-:R-:W-:-:S04]  /*45a0*/  IADD3 R78, P2, R11, R80, RZ ;  /* 0x000000500b4e7210 */ /* 0x010fc80007f5e0ff */
[----:B---3--:R-:W-:-:S05]  /*45b0*/  LEA.HI.X.SX32 R79, R80, R149, 0x1, P2 ;  /* 0x00000095504f7211 */ /* 0x008fca00010f0eff */
[----:B0-----:R0:W-:Y:S04]  /*45c0*/  ST.E.128 desc[UR52][R78.64], R12 ;  /* 0x0000000c4e007985 */ /* 0x0011e8000c101d34 */
.L_x_2655:
[----:B------:R-:W-:Y:S05]  /*45d0*/  BSYNC B2 ;  /* 0x0000000000027941 */ /* 0x000fea0003800000 */
.L_x_2654:
[----:B------:R-:W-:Y:S01]  /*45e0*/  ISETP.NE.AND P2, PT, R33, RZ, PT ;  /* 0x000000ff2100720c */ /* 0x000fe20003f45270 */
[----:B------:R-:W-:-:S12]  /*45f0*/  BSSY B2, `(.L_x_2658) ;  /* 0x0000076000027945 */ /* 0x000fd80003800000 */
[----:B------:R-:W-:Y:S05]  /*4600*/  @!P2 BRA `(.L_x_2659) ;  /* 0x0000000400d0a947 */ /* 0x000fea0003800000 */
[----:B0-----:R-:W-:Y:S01]  /*4610*/  SHF.L.U32 R12, R193, 0x4, RZ ;  /* 0x00000004c10c7819 */ /* 0x001fe200000006ff */
[----:B------:R-:W-:Y:S03]  /*4620*/  BSSY B3, `(.L_x_2660) ;  /* 0x0000071000037945 */ /* 0x000fe60003800000 */
        /* <DEDUP_REMOVED lines=20> */
[----:B------:R-:W-:Y:S02]  /*4770*/  IMAD.MOV.U32 R76, RZ, RZ, R12 ;  /* 0x000000ffff4c7224 */ /* 0x000fe400078e000c */
[----:B------:R-:W-:Y:S01]  /*4780*/  HADD2.F32 R83, -RZ, R82.H1_H1 ;  /* 0x30000052ff537230 */ /* 0x000fe20000004100 */
        /* <DEDUP_REMOVED lines=37> */
[----:B------:R-:W-:Y:S01]  /*49e0*/  IMAD.U32 R81, R88, 0x10000, RZ ;  /* 0x0001000058517824 */ /* 0x000fe200078e00ff */
        /* <DEDUP_REMOVED lines=52> */
.L_x_2661:
[----:B------:R-:W-:Y:S05]  /*4d30*/  BSYNC B3 ;  /* 0x0000000000037941 */ /* 0x000fea0003800000 */
.L_x_2660:
[----:B---3--:R0:W-:Y:S02]  /*4d40*/  ST.E.128 desc[UR52][R78.64], R12 ;  /* 0x0000000c4e007985 */ /* 0x0081e4000c101d34 */
.L_x_2659:
[----:B------:R-:W-:Y:S05]  /*4d50*/  BSYNC B2 ;  /* 0x0000000000027941 */ /* 0x000fea0003800000 */
.L_x_2658:
        /* <DEDUP_REMOVED lines=24> */
[----:B------:R-:W-:Y:S01]  /*4ee0*/  MOV R76, R12 ;  /* 0x0000000c004c7202 */ /* 0x000fe20000000f00 */
[----:B------:R-:W-:-:S02]  /*4ef0*/  HADD2.F32 R77, -RZ, R72.H1_H1 ;  /* 0x30000048ff4d7230 */ /* 0x000fc40000004100 */
        /* <DEDUP_REMOVED lines=34> */
[----:B------:R-:W-:Y:S01]  /*5120*/  F2FP.SATFINITE.E4M3.F32.PACK_AB_MERGE_C R12, R81, R76, R72 ;  /* 0x0000004c510c723e */ /* 0x000fe20004807048 */
[----:B------:R-:W-:Y:S01]  /*5130*/  IMAD.U32 R80, R80, 0x10000, RZ ;  /* 0x0001000050507824 */ /* 0x000fe200078e00ff */
[----:B------:R-:W-:Y:S02]  /*5140*/  LOP3.LUT R83, R78, 0xff00, R83, 0xf8, !PT ;  /* 0x0000ff004e537812 */ /* 0x000fe400078ef853 */
[----:B------:R-:W-:Y:S02]  /*5150*/  SHF.R.U32.HI R78, RZ, 0x8, R71 ;  /* 0x00000008ff4e7819 */ /* 0x000fe40000011647 */
[----:B------:R-:W-:-:S02]  /*5160*/  LOP3.LUT R71, R83, 0xff0000, R80, 0xf8, !PT ;  /* 0x00ff000053477812 */ /* 0x000fc400078ef850 */
[----:B------:R-:W-:Y:S01]  /*5170*/  MOV R80, R15 ;  /* 0x0000000f00507202 */ /* 0x000fe20000000f00 */
[----:B------:R-:W-:Y:S01]  /*5180*/  IMAD.SHL.U32 R78, R78, 0x100, RZ ;  /* 0x000001004e4e7824 */ /* 0x000fe200078e00ff */
[----:B------:R-:W-:Y:S02]  /*5190*/  F2FP.F16.E4M3.UNPACK_B R83, R71.H1 ;  /* 0x00000047ff53723e */ /* 0x000fe400030006ff */
        /* <DEDUP_REMOVED lines=47> */
.L_x_2665:
[----:B------:R-:W-:Y:S05]  /*5490*/  BSYNC B3 ;  /* 0x0000000000037941 */ /* 0x000fea0003800000 */
.L_x_2664:
[----:B0-----:R0:W-:Y:S02]  /*54a0*/  ST.E.128 desc[UR52][R74.64], R12 ;  /* 0x0000000c4a007985 */ /* 0x0011e4000c101d34 */
.L_x_2663:
[----:B------:R-:W-:Y:S05]  /*54b0*/  BSYNC B2 ;  /* 0x0000000000027941 */ /* 0x000fea0003800000 */
.L_x_2662:
        /* <DEDUP_REMOVED lines=11> */
[----:B------:R-:W-:Y:S02]  /*5570*/  SHF.R.U32.HI R75, RZ, 0x10, R67 ;  /* 0x00000010ff4b7819 */ /* 0x000fe40000011643 */
[----:B------:R-:W-:Y:S02]  /*5580*/  LOP3.LUT R67, R67, 0xff0000ff, RZ, 0xc0, !PT ;  /* 0xff0000ff43437812 */ /* 0x000fe400078ec0ff */
[----:B------:R-:W-:Y:S02]  /*5590*/  SHF.R.U32.HI R73, RZ, 0x10, R69 ;  /* 0x00000010ff497819 */ /* 0x000fe40000011645 */
[----:B------:R-:W-:Y:S01]  /*55a0*/  LOP3.LUT R72, R69, 0xff0000ff, RZ, 0xc0, !PT ;  /* 0xff0000ff45487812 */ /* 0x000fe200078ec0ff */
[----:B------:R-:W-:Y:S01]  /*55b0*/  IMAD.SHL.U32 R69, R68, 0x100, RZ ;  /* 0x0000010044457824 */ /* 0x000fe200078e00ff */
[----:B------:R-:W-:Y:S01]  /*55c0*/  SHF.L.U32 R66, R66, 0x8, RZ ;  /* 0x0000000842427819 */ /* 0x000fe200000006ff */
[----:B0-----:R-:W-:Y:S01]  /*55d0*/  IMAD.MOV.U32 R68, RZ, RZ, R12 ;  /* 0x000000ffff447224 */ /* 0x001fe200078e000c */
[----:B------:R-:W-:-:S02]  /*55e0*/  F2FP.F16.E4M3.UNPACK_B R12, R13 ;  /* 0x0000000dff0c723e */ /* 0x000fc400020006ff */
[----:B------:R-:W-:Y:S01]  /*55f0*/  LOP3.LUT R67, R67, 0xff00, R66, 0xf8, !PT ;  /* 0x0000ff0043437812 */ /* 0x000fe200078ef842 */
[----:B------:R-:W-:Y:S01]  /*5600*/  IMAD.U32 R66, R75, 0x10000, RZ ;  /* 0x000100004b427824 */ /* 0x000fe200078e00ff */
[----:B------:R-:W-:Y:S02]  /*5610*/  LOP3.LUT R74, R72, 0xff00, R69, 0xf8, !PT ;  /* 0x0000ff00484a7812 */ /* 0x000fe400078ef845 */
[----:B------:R-:W-:Y:S02]  /*5620*/  SHF.L.U32 R69, R73, 0x10, RZ ;  /* 0x0000001049457819 */ /* 0x000fe400000006ff */
[----:B------:R-:W-:Y:S02]  /*5630*/  F2FP.F16.E4M3.UNPACK_B R72, R153.H1 ;  /* 0x00000099ff48723e */ /* 0x000fe400030006ff */
[----:B------:R-:W-:Y:S02]  /*5640*/  LOP3.LUT R66, R67, 0xff0000, R66, 0xf8, !PT ;  /* 0x00ff000043427812 */ /* 0x000fe400078ef842 */
[----:B------:R-:W-:Y:S01]  /*5650*/  LOP3.LUT R67, R74, 0xff0000, R69, 0xf8, !PT ;  /* 0x00ff00004a437812 */ /* 0x000fe200078ef845 */
[----:B------:R-:W-:Y:S01]  /*5660*/  HADD2.F32 R76, -RZ, R72.H0_H0 ;  /* 0x20000048ff4c7230 */ /* 0x000fe20000004100 */
[----:B------:R-:W-:Y:S01]  /*5670*/  F2FP.F16.E4M3.UNPACK_B R74, R147.H1 ;  /* 0x00000093ff4a723e */ /* 0x000fe200030006ff */
[--C-:B------:R-:W-:Y:S01]  /*5680*/  HADD2.F32 R69, -RZ, R12.reuse.H1_H1 ;  /* 0x3000000cff457230 */ /* 0x100fe20000004100 */
[----:B------:R-:W-:Y:S01]  /*5690*/  F2FP.F16.E4M3.UNPACK_B R13, R13.H1 ;  /* 0x0000000dff0d723e */ /* 0x000fe200030006ff */
[----:B------:R-:W-:Y:S01]  /*56a0*/  HADD2.F32 R12, -RZ, R12.H0_H0 ;  /* 0x2000000cff0c7230 */ /* 0x000fe20000004100 */
[----:B------:R-:W-:Y:S01]  /*56b0*/  F2FP.F16.E4M3.UNPACK_B R153, R153 ;  /* 0x00000099ff99723e */ /* 0x000fe200020006ff */
        /* <DEDUP_REMOVED lines=25> */
[----:B------:R-:W-:Y:S01]  /*5850*/  HADD2.F32 R68, -RZ, R147.H1_H1 ;  /* 0x30000093ff447230 */ /* 0x000fe20000004100 */
        /* <DEDUP_REMOVED lines=9> */
[----:B------:R-:W-:Y:S01]  /*58f0*/  FFMA.FTZ R68, R69, R147, -R76 ;  /* 0x0000009345447223 */ /* 0x000fe2000001084c */
        /* <DEDUP_REMOVED lines=44> */
.L_x_2669:
[----:B------:R-:W-:Y:S05]  /*5bc0*/  BSYNC B3 ;  /* 0x0000000000037941 */ /* 0x000fea0003800000 */
.L_x_2668:
[----:B0-----:R0:W-:Y:S02]  /*5bd0*/  ST.E.128 desc[UR52][R70.64], R12 ;  /* 0x0000000c46007985 */ /* 0x0011e4000c101d34 */
.L_x_2667:
[----:B------:R-:W-:Y:S05]  /*5be0*/  BSYNC B2 ;  /* 0x0000000000027941 */ /* 0x000fea0003800000 */
.L_x_2666:
        /* <DEDUP_REMOVED lines=9> */
[--C-:B------:R-:W-:Y:S02]  /*5c80*/  SHF.R.U32.HI R11, RZ, 0x8, R63.reuse ;  /* 0x00000008ff0b7819 */ /* 0x100fe4000001163f */
[----:B------:R-:W-:Y:S01]  /*5c90*/  SHF.R.U32.HI R70, RZ, 0x10, R63 ;  /* 0x00000010ff467819 */ /* 0x000fe2000001163f */
[----:B------:R-:W-:Y:S01]  /*5ca0*/  IMAD.SHL.U32 R69, R69, 0x100, RZ ;  /* 0x0000010045457824 */ /* 0x000fe200078e00ff */
[----:B------:R-:W-:Y:S02]  /*5cb0*/  LOP3.LUT R64, R65, 0xff0000ff, RZ, 0xc0, !PT ;  /* 0xff0000ff41407812 */ /* 0x000fe400078ec0ff */
[----:B------:R-:W-:Y:S01]  /*5cc0*/  SHF.R.U32.HI R68, RZ, 0x10, R65 ;  /* 0x00000010ff447819 */ /* 0x000fe20000011641 */
[----:B------:R-:W-:Y:S01]  /*5cd0*/  IMAD.SHL.U32 R65, R11, 0x100, RZ ;  /* 0x000001000b417824 */ /* 0x000fe200078e00ff */
[----:B------:R-:W-:Y:S01]  /*5ce0*/  LOP3.LUT R62, R63, 0xff0000ff, RZ, 0xc0, !PT ;  /* 0xff0000ff3f3e7812 */ /* 0x000fe200078ec0ff */
[----:B0-----:R-:W-:Y:S01]  /*5cf0*/  IMAD.MOV.U32 R63, RZ, RZ, R12 ;  /* 0x000000ffff3f7224 */ /* 0x001fe200078e000c */
[----:B------:R-:W-:Y:S01]  /*5d00*/  MOV R11, R13 ;  /* 0x0000000d000b7202 */ /* 0x000fe20000000f00 */
[----:B------:R-:W-:Y:S01]  /*5d10*/  IMAD.U32 R13, R70, 0x10000, RZ ;  /* 0x00010000460d7824 */ /* 0x000fe200078e00ff */
[----:B------:R-:W-:Y:S01]  /*5d20*/  LOP3.LUT R64, R64, 0xff00, R69, 0xf8, !PT ;  /* 0x0000ff0040407812 */ /* 0x000fe200078ef845 */
[----:B------:R-:W-:Y:S01]  /*5d30*/  IMAD.U32 R69, R68, 0x10000, RZ ;  /* 0x0001000044457824 */ /* 0x000fe200078e00ff */
[----:B------:R-:W-:-:S02]  /*5d40*/  LOP3.LUT R12, R62, 0xff00, R65, 0xf8, !PT ;  /* 0x0000ff003e0c7812 */ /* 0x000fc400078ef841 */
        /* <DEDUP_REMOVED lines=19> */
[-C--:B------:R-:W-:Y:S01]  /*5e80*/  FMUL.FTZ R72, R68, R70.reuse ;  /* 0x0000004644487220 */ /* 0x080fe20000410000 */
[----:B------:R-:W-:Y:S01]  /*5e90*/  FMUL.FTZ R75, R65, R70 ;  /* 0x00000046414b7220 */ /* 0x000fe20000410000 */
[----:B------:R-:W-:Y:S01]  /*5ea0*/  F2FP.F16.E4M3.UNPACK_B R64, R63.H1 ;  /* 0x0000003fff40723e */ /* 0x000fe200030006ff */
[----:B------:R-:W-:-:S02]  /*5eb0*/  HADD2.F32 R70, -RZ, R148.H1_H1 ;  /* 0x30000094ff467230 */ /* 0x000fc40000004100 */
[-C--:B------:R-:W-:Y:S01]  /*5ec0*/  FFMA.FTZ R72, R65, R69.reuse, -R72 ;  /* 0x0000004541487223 */ /* 0x080fe20000010848 */
[----:B------:R-:W-:Y:S01]  /*5ed0*/  FFMA.FTZ R75, R68, R69, R75 ;  /* 0x00000045444b7223 */ /* 0x000fe2000001004b */
[----:B------:R-:W-:Y:S01]  /*5ee0*/  F2FP.F16.E4M3.UNPACK_B R63, R63 ;  /* 0x0000003fff3f723e */ /* 0x000fe200020006ff */
[--C-:B------:R-:W-:Y:S01]  /*5ef0*/  HADD2.F32 R69, -RZ, R64.reuse.H1_H1 ;  /* 0x30000040ff457230 */ /* 0x100fe20000004100 */
[----:B------:R-:W-:Y:S01]  /*5f00*/  F2FP.F16.E4M3.UNPACK_B R144, R144 ;  /* 0x00000090ff90723e */ /* 0x000fe200020006ff */
[----:B------:R-:W-:Y:S01]  /*5f10*/  HADD2.F32 R68, -RZ, R64.H0_H0 ;  /* 0x20000040ff447230 */ /* 0x000fe20000004100 */
[----:B------:R-:W-:Y:S01]  /*5f20*/  F2FP.F16.E4M3.UNPACK_B R76, R13.H1 ;  /* 0x0000000dff4c723e */ /* 0x000fe200030006ff */
[--C-:B------:R-:W-:Y:S02]  /*5f30*/  HADD2.F32 R64, -RZ, R63.reuse.H0_H0 ;  /* 0x2000003fff407230 */ /* 0x100fe40000004100 */
[----:B------:R-:W-:Y:S01]  /*5f40*/  FMUL.FTZ R73, R69, R70 ;  /* 0x0000004645497220 */ /* 0x000fe20000410000 */
[----:B------:R-:W-:-:S02]  /*5f50*/  HADD2.F32 R65, -RZ, R63.H1_H1 ;  /* 0x3000003fff417230 */ /* 0x000fc40000004100 */
[----:B------:R-:W-:Y:S01]  /*5f60*/  FMUL.FTZ R70, R68, R70 ;  /* 0x0000004644467220 */ /* 0x000fe20000410000 */
[----:B------:R-:W-:Y:S02]  /*5f70*/  HADD2.F32 R148, -RZ, R148.H0_H0 ;  /* 0x20000094ff947230 */ /* 0x000fe40000004100 */
[--C-:B------:R-:W-:Y:S02]  /*5f80*/  HADD2.F32 R63, -RZ, R144.reuse.H1_H1 ;  /* 0x30000090ff3f7230 */ /* 0x100fe40000004100 */
[----:B------:R-:W-:Y:S02]  /*5f90*/  HADD2.F32 R144, -RZ, R144.H0_H0 ;  /* 0x20000090ff907230 */ /* 0x000fe40000004100 */
[-C--:B------:R-:W-:Y:S01]  /*5fa0*/  FMUL.FTZ R71, R65, R148.reuse ;  /* 0x0000009441477220 */ /* 0x080fe20000410000 */
[----:B------:R-:W-:Y:S01]  /*5fb0*/  FMUL.FTZ R148, R64, R148 ;  /* 0x0000009440947220 */ /* 0x000fe20000410000 */
[-C--:B------:R-:W-:Y:S01]  /*5fc0*/  FFMA.FTZ R69, R69, R63.reuse, R70 ;  /* 0x0000003f45457223 */ /* 0x080fe20000010046 */
[----:B------:R-:W-:Y:S01]  /*5fd0*/  FFMA.FTZ R68, R68, R63, -R73 ;  /* 0x0000003f44447223 */ /* 0x000fe20000010849 */
[----:B------:R-:W-:Y:S01]  /*5fe0*/  F2FP.F16.E4M3.UNPACK_B R70, R15.H1 ;  /* 0x0000000fff46723e */ /* 0x000fe200030006ff */
[-C--:B------:R-:W-:Y:S01]  /*5ff0*/  FFMA.FTZ R63, R64, R144.reuse, -R71 ;  /* 0x00000090403f7223 */ /* 0x080fe20000010847 */
[----:B------:R-:W-:Y:S01]  /*6000*/  FFMA.FTZ R64, R65, R144, R148 ;  /* 0x0000009041407223 */ /* 0x000fe20000010094 */
[----:B------:R-:W-:Y:S01]  /*6010*/  F2FP.SATFINITE.E4M3.F32.PACK_AB_MERGE_C R65, R75, R72, RZ ;  /* 0x000000484b41723e */ /* 0x000fe200048070ff */
[----:B------:R-:W-:Y:S01]  /*6020*/  HADD2.F32 R77, -RZ, R76.H1_H1 ;  /* 0x3000004cff4d7230 */ /* 0x000fe20000004100 */
[----:B------:R-:W-:Y:S01]  /*6030*/  F2FP.SATFINITE.E4M3.F32.PACK_AB_MERGE_C R68, R69, R68, RZ ;  /* 0x000000444544723e */ /* 0x000fe200048070ff */
[--C-:B------:R-:W-:Y:S01]  /*6040*/  HADD2.F32 R71, -RZ, R70.reuse.H0_H0 ;  /* 0x20000046ff477230 */ /* 0x100fe20000004100 */
        /* <DEDUP_REMOVED lines=8> */
[CC--:B------:R-:W-:Y:S01]  /*60d0*/  FMUL.FTZ R12, R70.reuse, R77.reuse ;  /* 0x0000004d460c7220 */ /* 0x0c0fe20000410000 */
        /* <DEDUP_REMOVED lines=9> */
[----:B------:R-:W-:Y:S01]  /*6170*/  FFMA.FTZ R74, R70, R74, R77 ;  /* 0x0000004a464a7223 */ /* 0x000fe2000001004d */
[-C--:B------:R-:W-:Y:S01]  /*6180*/  FFMA.FTZ R80, R69, R12.reuse, -R80 ;  /* 0x0000000c45507223 */ /* 0x080fe20000010850 */
[----:B------:R-:W-:Y:S01]  /*6190*/  FFMA.FTZ R77, R13, R12, R78 ;  /* 0x0000000c0d4d7223 */ /* 0x000fe2000001004e */
[----:B------:R-:W-:-:S02]  /*61a0*/  HADD2.F32 R13, -RZ, R15.H0_H0 ;  /* 0x2000000fff0d7230 */ /* 0x000fc40000004100 */
[--C-:B------:R-:W-:Y:S01]  /*61b0*/  HADD2.F32 R12, -RZ, R14.reuse.H0_H0 ;  /* 0x2000000eff0c7230 */ /* 0x100fe20000004100 */
[----:B------:R-:W-:Y:S01]  /*61c0*/  F2FP.SATFINITE.E4M3.F32.PACK_AB_MERGE_C R74, R74, R79, RZ ;  /* 0x0000004f4a4a723e */ /* 0x000fe200048070ff */
[----:B------:R-:W-:Y:S01]  /*61d0*/  HADD2.F32 R15, -RZ, R15.H1_H1 ;  /* 0x3000000fff0f7230 */ /* 0x000fe20000004100 */
[----:B------:R-:W-:Y:S01]  /*61e0*/  F2FP.SATFINITE.E4M3.F32.PACK_AB_MERGE_C R77, R77, R80, RZ ;  /* 0x000000504d4d723e */ /* 0x000fe200048070ff */
[----:B------:R-:W-:Y:S02]  /*61f0*/  HADD2.F32 R14, -RZ, R14.H1_H1 ;  /* 0x3000000eff0e7230 */ /* 0x000fe40000004100 */
[----:B------:R-:W-:Y:S02]  /*6200*/  HADD2.F32 R75, -RZ, R75.H0_H0 ;  /* 0x2000004bff4b7230 */ /* 0x000fe40000004100 */
[----:B------:R-:W-:Y:S02]  /*6210*/  HADD2.F32 R69, -RZ, R72.H0_H0 ;  /* 0x20000048ff457230 */ /* 0x000fe40000004100 */
[----:B------:R-:W-:Y:S01]  /*6220*/  FMUL.FTZ R72, R15, R76 ;  /* 0x0000004c0f487220 */ /* 0x000fe20000410000 */
[----:B------:R-:W-:-:S02]  /*6230*/  HADD2.F32 R70, -RZ, R73.H0_H0 ;  /* 0x20000049ff467230 */ /* 0x000fc40000004100 */
[-C--:B------:R-:W-:Y:S01]  /*6240*/  FMUL.FTZ R71, R14, R75.reuse ;  /* 0x0000004b0e477220 */ /* 0x080fe20000410000 */
[C---:B------:R-:W-:Y:S01]  /*6250*/  FMUL.FTZ R76, R13.reuse, R76 ;  /* 0x0000004c0d4c7220 */ /* 0x040fe20000410000 */
[C---:B------:R-:W-:Y:S01]  /*6260*/  FMUL.FTZ R75, R12.reuse, R75 ;  /* 0x0000004b0c4b7220 */ /* 0x040fe20000410000 */
[-C--:B------:R-:W-:Y:S02]  /*6270*/  FFMA.FTZ R72, R13, R70.reuse, -R72 ;  /* 0x000000460d487223 */ /* 0x080fe40000010848 */
[----:B------:R-:W-:Y:S01]  /*6280*/  FFMA.FTZ R15, R15, R70, R76 ;  /* 0x000000460f0f7223 */ /* 0x000fe2000001004c */
[-C--:B------:R-:W-:Y:S01]  /*6290*/  FFMA.FTZ R71, R12, R69.reuse, -R71 ;  /* 0x000000450c477223 */ /* 0x080fe20000010847 */
[----:B------:R-:W-:Y:S01]  /*62a0*/  FFMA.FTZ R14, R14, R69, R75 ;  /* 0x000000450e0e7223 */ /* 0x000fe2000001004b */
[----:B------:R-:W-:Y:S02]  /*62b0*/  F2FP.SATFINITE.E4M3.F32.PACK_AB_MERGE_C R13, R62, R11, R65 ;  /* 0x0000000b3e0d723e */ /* 0x000fe40004807041 */
[----:B------:R-:W-:-:S02]  /*62c0*/  F2FP.SATFINITE.E4M3.F32.PACK_AB_MERGE_C R12, R64, R63, R68 ;  /* 0x0000003f400c723e */ /* 0x000fc40004807044 */
[----:B------:R-:W-:Y:S02]  /*62d0*/  F2FP.SATFINITE.E4M3.F32.PACK_AB_MERGE_C R14, R14, R71, R77 ;  /* 0x000000470e0e723e */ /* 0x000fe4000480704d */
[----:B------:R-:W-:-:S07]  /*62e0*/  F2FP.SATFINITE.E4M3.F32.PACK_AB_MERGE_C R15, R15, R72, R74 ;  /* 0x000000480f0f723e */ /* 0x000fce000480704a */
.L_x_2671:
[----:B------:R-:W-:Y:S05]  /*62f0*/  BSYNC B2 ;  /* 0x0000000000027941 */ /* 0x000fea0003800000 */
.L_x_2670:
[----:B0-----:R0:W-:Y:S02]  /*6300*/  ST.E.128 desc[UR52][R66.64], R12 ;  /* 0x0000000c42007985 */ /* 0x0011e4000c101d34 */
.L_x_2649:
[----:B------:R-:W-:Y:S05]  /*6310*/  BSYNC B1 ;  /* 0x0000000000017941 */ /* 0x000fea0003800000 */
.L_x_2648:
[----:B------:R-:W-:-:S03]  /*6320*/  UMOV UR4, 0xffffffff ;  /* 0xffffffff00047882 */ /* 0x000fc60000000000 */
[----:B------:R-:W-:Y:S05]  /*6330*/  BRA.DIV UR4, `(.L_x_2672) ;  /* 0x0000029204307947 */ /* 0x000fea000b800000 */
[----:B--2---:R-:W2:Y:S04]  /*6340*/  SHFL.IDX PT, R119, R119, 0x1, 0x1e1f ;  /* 0x003e1f0077777f89 */ /* 0x004ea800000e0000 */
[----:B------:R-:W0:Y:S02]  /*6350*/  SHFL.IDX PT, R120, R120, 0x1, 0x1e1f ;  /* 0x003e1f0078787f89 */ /* 0x000e2400000e0000 */
.L_x_2989:
[----:B------:R-:W-:Y:S05]  /*6360*/  @P4 BRA `(.L_x_2673) ;  /* 0x00000094009c4947 */ /* 0x000fea0003800000 */
        /* <DEDUP_REMOVED lines=15> */
[----:B------:R-:W-:Y:S01]  /*6460*/  IMAD.SHL.U32 R65, R65, 0x100, RZ ;  /* 0x0000010041417824 */ /* 0x000fe200078e00ff */
[----:B------:R-:W-:Y:S01]  /*6470*/  SHF.R.U32.HI R66, RZ, 0x10, R59 ;  /* 0x00000010ff427819 */ /* 0x000fe2000001163b */
[----:B0-----:R-:W-:Y:S01]  /*6480*/  IMAD.MOV.U32 R11, RZ, RZ, R13 ;  /* 0x000000ffff0b7224 */ /* 0x001fe200078e000d */
[----:B------:R-:W-:-:S02]  /*6490*/  LOP3.LUT R13, R58, 0xff00, R61, 0xf8, !PT ;  /* 0x0000ff003a0d7812 */ /* 0x000fc400078ef83d */
[----:B------:R-:W-:Y:S01]  /*64a0*/  LOP3.LUT R60, R60, 0xff00, R65, 0xf8, !PT ;  /* 0x0000ff003c3c7812 */ /* 0x000fe200078ef841 */
[----:B------:R-:W-:Y:S01]  /*64b0*/  IMAD.U32 R58, R66, 0x10000, RZ ;  /* 0x00010000423a7824 */ /* 0x000fe200078e00ff */
[----:B------:R-:W-:Y:S01]  /*64c0*/  MOV R59, R12 ;  /* 0x0000000c003b7202 */ /* 0x000fe20000000f00 */
        /* <DEDUP_REMOVED lines=31> */
[----:B------:R-:W-:Y:S02]  /*66c0*/  HADD2.F32 R146, -RZ, R146.H0_H0 ;  /* 0x20000092ff927230 */ /* 0x000fe40000004100 */
[----:B------:R-:W-:Y:S01]  /*66d0*/  FMUL.FTZ R69, R65, R66 ;  /* 0x0000004241457220 */ /* 0x000fe20000410000 */
[----:B------:R-:W-:-:S02]  /*66e0*/  HADD2.F32 R60, -RZ, R59.H0_H0 ;  /* 0x2000003bff3c7230 */ /* 0x000fc40000004100 */
[----:B------:R-:W-:Y:S01]  /*66f0*/  FMUL.FTZ R66, R64, R66 ;  /* 0x0000004240427220 */ /* 0x000fe20000410000 */
[----:B------:R-:W-:Y:S02]  /*6700*/  HADD2.F32 R61, -RZ, R59.H1_H1 ;  /* 0x3000003bff3d7230 */ /* 0x000fe40000004100 */
[--C-:B------:R-:W-:Y:S02]  /*6710*/  HADD2.F32 R59, -RZ, R145.reuse.H1_H1 ;  /* 0x30000091ff3b7230 */ /* 0x100fe40000004100 */
[----:B------:R-:W-:Y:S02]  /*6720*/  HADD2.F32 R145, -RZ, R145.H0_H0 ;  /* 0x20000091ff917230 */ /* 0x000fe40000004100 */
[-C--:B------:R-:W-:Y:S01]  /*6730*/  FMUL.FTZ R67, R61, R146.reuse ;  /* 0x000000923d437220 */ /* 0x080fe20000410000 */
[----:B------:R-:W-:Y:S01]  /*6740*/  FMUL.FTZ R146, R60, R146 ;  /* 0x000000923c927220 */ /* 0x000fe20000410000 */
[-C--:B------:R-:W-:Y:S01]  /*6750*/  FFMA.FTZ R64, R64, R59.reuse, -R69 ;  /* 0x0000003b40407223 */ /* 0x080fe20000010845 */
[----:B------:R-:W-:Y:S01]  /*6760*/  FFMA.FTZ R65, R65, R59, R66 ;  /* 0x0000003b41417223 */ /* 0x000fe20000010042 */
[-C--:B------:R-:W-:Y:S01]  /*6770*/  FFMA.FTZ R59, R60, R145.reuse, -R67 ;  /* 0x000000913c3b7223 */ /* 0x080fe20000010843 */
[----:B------:R-:W-:Y:S01]  /*6780*/  FFMA.FTZ R60, R61, R145, R146 ;  /* 0x000000913d3c7223 */ /* 0x000fe20000010092 */
[----:B------:R-:W-:Y:S01]  /*6790*/  F2FP.F16.E4M3.UNPACK_B R66, R15.H1 ;  /* 0x0000000fff42723e */ /* 0x000fe200030006ff */
[--C-:B------:R-:W-:Y:S01]  /*67a0*/  HADD2.F32 R74, -RZ, R72.reuse.H1_H1 ;  /* 0x30000048ff4a7230 */ /* 0x100fe20000004100 */
[----:B------:R-:W-:Y:S01]  /*67b0*/  F2FP.SATFINITE.E4M3.F32.PACK_AB_MERGE_C R61, R71, R68, RZ ;  /* 0x00000044473d723e */ /* 0x000fe200048070ff */
[----:B------:R-:W-:Y:S01]  /*67c0*/  HADD2.F32 R72, -RZ, R72.H0_H0 ;  /* 0x20000048ff487230 */ /* 0x000fe20000004100 */
[----:B------:R-:W-:Y:S01]  /*67d0*/  F2FP.SATFINITE.E4M3.F32.PACK_AB_MERGE_C R64, R65, R64, RZ ;  /* 0x000000404140723e */ /* 0x000fe200048070ff */
[--C-:B------:R-:W-:Y:S01]  /*67e0*/  HADD2.F32 R67, -RZ, R66.reuse.H0_H0 ;  /* 0x20000042ff437230 */ /* 0x100fe20000004100 */
[----:B------:R-:W-:Y:S01]  /*67f0*/  F2FP.F16.E4M3.UNPACK_B R65, R14.H1 ;  /* 0x0000000eff41723e */ /* 0x000fe200030006ff */
[----:B------:R-:W-:Y:S01]  /*6800*/  HADD2.F32 R66, -RZ, R66.H1_H1 ;  /* 0x30000042ff427230 */ /* 0x000fe20000004100 */
[----:B------:R-:W-:-:S02]  /*6810*/  F2FP.F16.E4M3.UNPACK_B R71, R58 ;  /* 0x0000003aff47723e */ /* 0x000fc400020006ff */
[-C--:B------:R-:W-:Y:S01]  /*6820*/  F2FP.F16.E4M3.UNPACK_B R68, R13.reuse ;  /* 0x0000000dff44723e */ /* 0x080fe200020006ff */
[----:B------:R-:W-:Y:S01]  /*6830*/  HADD2.F32 R58, -RZ, R65.H1_H1 ;  /* 0x30000041ff3a7230 */ /* 0x000fe20000004100 */
[----:B------:R-:W-:Y:S01]  /*6840*/  F2FP.F16.E4M3.UNPACK_B R69, R13.H1 ;  /* 0x0000000dff45723e */ /* 0x000fe200030006ff */
[----:B------:R-:W-:Y:S02]  /*6850*/  HADD2.F32 R73, -RZ, R71.H1_H1 ;  /* 0x30000047ff497230 */ /* 0x000fe40000004100 */
[-C--:B------:R-:W-:Y:S01]  /*6860*/  FMUL.FTZ R76, R66, R74.reuse ;  /* 0x0000004a424c7220 */ /* 0x080fe20000410000 */
[----:B------:R-:W-:Y:S02]  /*6870*/  HADD2.F32 R65, -RZ, R65.H0_H0 ;  /* 0x20000041ff417230 */ /* 0x000fe40000004100 */
[----:B------:R-:W-:Y:S01]  /*6880*/  FMUL.FTZ R75, R67, R74 ;  /* 0x0000004a434b7220 */ /* 0x000fe20000410000 */
[----:B------:R-:W-:Y:S02]  /*6890*/  HADD2.F32 R13, -RZ, R68.H1_H1 ;  /* 0x30000044ff0d7230 */ /* 0x000fe40000004100 */
[----:B------:R-:W-:Y:S01]  /*68a0*/  FMUL.FTZ R74, R58, R73 ;  /* 0x000000493a4a7220 */ /* 0x000fe20000410000 */
[----:B------:R-:W-:Y:S01]  /*68b0*/  F2FP.F16.E4M3.UNPACK_B R15, R15 ;  /* 0x0000000fff0f723e */ /* 0x000fe200020006ff */
[C---:B------:R-:W-:Y:S01]  /*68c0*/  FMUL.FTZ R73, R65.reuse, R73 ;  /* 0x0000004941497220 */ /* 0x040fe20000410000 */
[----:B------:R-:W-:Y:S01]  /*68d0*/  F2FP.F16.E4M3.UNPACK_B R14, R14 ;  /* 0x0000000eff0e723e */ /* 0x000fe200020006ff */
[----:B------:R-:W-:Y:S01]  /*68e0*/  FFMA.FTZ R74, R65, R13, -R74 ;  /* 0x0000000d414a7223 */ /* 0x000fe2000001084a */
[----:B------:R-:W-:-:S02]  /*68f0*/  HADD2.F32 R70, -RZ, R69.H1_H1 ;  /* 0x30000045ff467230 */ /* 0x000fc40000004100 */
[----:B------:R-:W-:Y:S01]  /*6900*/  FFMA.FTZ R73, R58, R13, R73 ;  /* 0x0000000d3a497223 */ /* 0x000fe20000010049 */
[--C-:B------:R-:W-:Y:S02]  /*6910*/  HADD2.F32 R58, -RZ, R15.reuse.H0_H0 ;  /* 0x2000000fff3a7230 */ /* 0x100fe40000004100 */
[--C-:B------:R-:W-:Y:S02]  /*6920*/  HADD2.F32 R13, -RZ, R14.reuse.H0_H0 ;  /* 0x2000000eff0d7230 */ /* 0x100fe40000004100 */
[-C--:B------:R-:W-:Y:S01]  /*6930*/  FFMA.FTZ R75, R66, R70.reuse, R75 ;  /* 0x00000046424b7223 */ /* 0x080fe2000001004b */
[----:B------:R-:W-:Y:S02]  /*6940*/  HADD2.F32 R15, -RZ, R15.H1_H1 ;  /* 0x3000000fff0f7230 */ /* 0x000fe40000004100 */
[----:B------:R-:W-:Y:S01]  /*6950*/  FFMA.FTZ R76, R67, R70, -R76 ;  /* 0x00000046434c7223 */ /* 0x000fe2000001084c */
        /* <DEDUP_REMOVED lines=18> */
.L_x_2677:
[----:B------:R-:W-:Y:S05]  /*6a80*/  BSYNC B2 ;  /* 0x0000000000027941 */ /* 0x000fea0003800000 */
.L_x_2676:
[----:B0-----:R0:W-:Y:S02]  /*6a90*/  ST.E.128 desc[UR52][R62.64], R12 ;  /* 0x0000000c3e007985 */ /* 0x0011e4000c101d34 */
.L_x_2675:
[----:B------:R-:W-:Y:S05]  /*6aa0*/  BSYNC B1 ;  /* 0x0000000000017941 */ /* 0x000fea0003800000 */
.L_x_2674:
[----:B------:R-:W-:Y:S01]  /*6ab0*/  ISETP.NE.AND P2, PT, R32, RZ, PT ;  /* 0x000000ff2000720c */ /* 0x000fe20003f45270 */
[----:B------:R-:W-:-:S12]  /*6ac0*/  BSSY B1, `(.L_x_2678) ;  /* 0x0000073000017945 */ /* 0x000fd80003800000 */
[----:B------:R-:W-:Y:S05]  /*6ad0*/  @!P2 BRA `(.L_x_2679) ;  /* 0x0000000400c4a947 */ /* 0x000fea0003800000 */
[----:B0-----:R0:W0:Y:S01]  /*6ae0*/  LDS.128 R12, [R36+0x1c400] ;  /* 0x01c40000240c7984 */ /* 0x0010220000000c00 */
[----:B----4-:R-:W-:Y:S01]  /*6af0*/  IMAD.SHL.U32 R11, R192, 0x10, RZ ;  /* 0x00000010c00b7824 */ /* 0x010fe200078e00ff */
[----:B------:R-:W-:Y:S04]  /*6b00*/  BSSY B2, `(.L_x_2680) ;  /* 0x000006d000027945 */ /* 0x000fe80003800000 */
[----:B------:R-:W-:-:S04]  /*6b10*/  IADD3 R58, P2, R11, R120, RZ ;  /* 0x000000780b3a7210 */ /* 0x000fc80007f5e0ff */
[----:B--2---:R-:W-:Y:S02]  /*6b20*/  LEA.HI.X.SX32 R59, R11, R119, 0x1, P2 ;  /* 0x000000770b3b7211 */ /* 0x004fe400010f0eff */
[----:B------:R-:W-:-:S13]  /*6b30*/  ISETP.GE.AND P2, PT, R201, R117, PT ;  /* 0x00000075c900720c */ /* 0x000fda0003f46270 */
[----:B------:R-:W-:Y:S05]  /*6b40*/  @P2 BRA `(.L_x_2681) ;  /* 0x0000000400a02947 */ /* 0x000fea0003800000 */
[----:B------:R-:W-:Y:S02]  /*6b50*/  SHF.R.U32.HI R56, RZ, 0x8, R57 ;  /* 0x00000008ff387819 */ /* 0x000fe40000011639 */
[--C-:B------:R-:W-:Y:S02]  /*6b60*/  SHF.R.U32.HI R11, RZ, 0x8, R55.reuse ;  /* 0x00000008ff0b7819 */ /* 0x100fe40000011637 */
[----:B------:R-:W-:Y:S01]  /*6b70*/  SHF.R.U32.HI R62, RZ, 0x10, R55 ;  /* 0x00000010ff3e7819 */ /* 0x000fe20000011637 */
[----:B------:R-:W-:Y:S01]  /*6b80*/  IMAD.SHL.U32 R56, R56, 0x100, RZ ;  /* 0x0000010038387824 */ /* 0x000fe200078e00ff */
[----:B------:R-:W-:Y:S01]  /*6b90*/  LOP3.LUT R54, R55, 0xff0000ff, RZ, 0xc0, !PT ;  /* 0xff0000ff37367812 */ /* 0x000fe200078ec0ff */
[----:B0-----:R-:W-:Y:S01]  /*6ba0*/  IMAD.MOV.U32 R55, RZ, RZ, R12 ;  /* 0x000000ffff377224 */ /* 0x001fe200078e000c */
[----:B------:R-:W-:Y:S01]  /*6bb0*/  LOP3.LUT R61, R57, 0xff0000ff, RZ, 0xc0, !PT ;  /* 0xff0000ff393d7812 */ /* 0x000fe200078ec0ff */
[----:B------:R-:W-:Y:S01]  /*6bc0*/  IMAD.U32 R12, R62, 0x10000, RZ ;  /* 0x000100003e0c7824 */ /* 0x000fe200078e00ff */
[----:B------:R-:W-:-:S02]  /*6bd0*/  SHF.L.U32 R11, R11, 0x8, RZ ;  /* 0x000000080b0b7819 */ /* 0x000fc400000006ff */
[----:B------:R-:W-:Y:S02]  /*6be0*/  SHF.R.U32.HI R60, RZ, 0x10, R57 ;  /* 0x00000010ff3c7819 */ /* 0x000fe40000011639 */
[----:B------:R-:W-:Y:S02]  /*6bf0*/  LOP3.LUT R57, R54, 0xff00, R11, 0xf8, !PT ;  /* 0x0000ff0036397812 */ /* 0x000fe400078ef80b */
[----:B------:R-:W-:Y:S02]  /*6c00*/  LOP3.LUT R61, R61, 0xff00, R56, 0xf8, !PT ;  /* 0x0000ff003d3d7812 */ /* 0x000fe400078ef838 */
[----:B------:R-:W-:Y:S02]  /*6c10*/  SHF.L.U32 R54, R60, 0x10, RZ ;  /* 0x000000103c367819 */ /* 0x000fe400000006ff */
[----:B------:R-:W-:Y:S02]  /*6c20*/  F2FP.F16.E4M3.UNPACK_B R56, R143.H1 ;  /* 0x0000008fff38723e */ /* 0x000fe400030006ff */
[----:B------:R-:W-:-:S02]  /*6c30*/  F2FP.F16.E4M3.UNPACK_B R11, R13 ;  /* 0x0000000dff0b723e */ /* 0x000fc400020006ff */
        /* <DEDUP_REMOVED lines=9> */
[----:B------:R-:W-:Y:S02]  /*6cd0*/  HADD2.F32 R60, -RZ, R57.H0_H0 ;  /* 0x20000039ff3c7230 */ /* 0x000fe40000004100 */
[----:B------:R-:W-:Y:S01]  /*6ce0*/  FMUL.FTZ R64, R54, R61 ;  /* 0x0000003d36407220 */ /* 0x000fe20000410000 */
[----:B------:R-:W-:-:S02]  /*6cf0*/  HADD2.F32 R56, -RZ, R13.H1_H1 ;  /* 0x3000000dff387230 */ /* 0x000fc40000004100 */
[C---:B------:R-:W-:Y:S01]  /*6d00*/  FMUL.FTZ R61, R11.reuse, R61 ;  /* 0x0000003d0b3d7220 */ /* 0x040fe20000410000 */
[----:B------:R-:W-:Y:S02]  /*6d10*/  HADD2.F32 R13, -RZ, R13.H0_H0 ;  /* 0x2000000dff0d7230 */ /* 0x000fe40000004100 */
[----:B------:R-:W-:Y:S01]  /*6d20*/  FFMA.FTZ R11, R11, R60, -R64 ;  /* 0x0000003c0b0b7223 */ /* 0x000fe20000010840 */
[----:B------:R-:W-:Y:S02]  /*6d30*/  HADD2.F32 R57, -RZ, R57.H1_H1 ;  /* 0x30000039ff397230 */ /* 0x000fe40000004100 */
[----:B------:R-:W-:Y:S01]  /*6d40*/  FMUL.FTZ R64, R56, R62 ;  /* 0x0000003e38407220 */ /* 0x000fe20000410000 */
[----:B------:R-:W-:Y:S01]  /*6d50*/  FFMA.FTZ R54, R54, R60, R61 ;  /* 0x0000003c36367223 */ /* 0x000fe2000001003d */
[C---:B------:R-:W-:Y:S01]  /*6d60*/  FMUL.FTZ R65, R13.reuse, R62 ;  /* 0x0000003e0d417220 */ /* 0x040fe20000410000 */
[----:B------:R-:W-:Y:S01]  /*6d70*/  F2FP.F16.E4M3.UNPACK_B R142, R142 ;  /* 0x0000008eff8e723e */ /* 0x000fe200020006ff */
[----:B------:R-:W-:Y:S01]  /*6d80*/  FFMA.FTZ R67, R13, R57, -R64 ;  /* 0x000000390d437223 */ /* 0x000fe20000010840 */
[----:B------:R-:W-:Y:S01]  /*6d90*/  F2FP.F16.E4M3.UNPACK_B R13, R55.H1 ;  /* 0x00000037ff0d723e */ /* 0x000fe200030006ff */
[----:B------:R-:W-:Y:S01]  /*6da0*/  FFMA.FTZ R68, R56, R57, R65 ;  /* 0x0000003938447223 */ /* 0x000fe20000010041 */
[----:B------:R-:W-:Y:S01]  /*6db0*/  HADD2.F32 R61, -RZ, R143.H1_H1 ;  /* 0x3000008fff3d7230 */ /* 0x000fe20000004100 */
        /* <DEDUP_REMOVED lines=10> */
[-C--:B------:R-:W-:Y:S01]  /*6e60*/  FFMA.FTZ R66, R57, R60.reuse, R66 ;  /* 0x0000003c39427223 */ /* 0x080fe20000010042 */
[----:B------:R-:W-:Y:S02]  /*6e70*/  HADD2.F32 R142, -RZ, R142.H0_H0 ;  /* 0x2000008eff8e7230 */ /* 0x000fe40000004100 */
[----:B------:R-:W-:Y:S01]  /*6e80*/  FFMA.FTZ R65, R56, R60, -R65 ;  /* 0x0000003c38417223 */ /* 0x000fe20000010841 */
[----:B------:R-:W-:Y:S01]  /*6e90*/  F2FP.F16.E4M3.UNPACK_B R56, R15.H1 ;  /* 0x0000000fff38723e */ /* 0x000fe200030006ff */
[-C--:B------:R-:W-:Y:S01]  /*6ea0*/  FMUL.FTZ R64, R55, R62.reuse ;  /* 0x0000003e37407220 */ /* 0x080fe20000410000 */
[C---:B------:R-:W-:Y:S01]  /*6eb0*/  FMUL.FTZ R62, R13.reuse, R62 ;  /* 0x0000003e0d3e7220 */ /* 0x040fe20000410000 */
[----:B------:R-:W-:Y:S02]  /*6ec0*/  F2FP.F16.E4M3.UNPACK_B R61, R12 ;  /* 0x0000000cff3d723e */ /* 0x000fe400020006ff */
[----:B------:R-:W-:Y:S01]  /*6ed0*/  F2FP.SATFINITE.E4M3.F32.PACK_AB_MERGE_C R70, R66, R65, RZ ;  /* 0x000000414246723e */ /* 0x000fe200048070ff */
[-C--:B------:R-:W-:Y:S01]  /*6ee0*/  FFMA.FTZ R13, R13, R142.reuse, -R64 ;  /* 0x0000008e0d0d7223 */ /* 0x080fe20000010840 */
[-C--:B------:R-:W-:Y:S01]  /*6ef0*/  F2FP.F16.E4M3.UNPACK_B R65, R63.reuse.H1 ;  /* 0x0000003fff41723e */ /* 0x080fe200030006ff */
[----:B------:R-:W-:Y:S01]  /*6f00*/  FFMA.FTZ R142, R55, R142, R62 ;  /* 0x0000008e378e7223 */ /* 0x000fe2000001003e */
[----:B------:R-:W-:Y:S01]  /*6f10*/  F2FP.F16.E4M3.UNPACK_B R62, R12.H1 ;  /* 0x0000000cff3e723e */ /* 0x000fe200030006ff */
[--C-:B------:R-:W-:Y:S01]  /*6f20*/  HADD2.F32 R60, -RZ, R56.reuse.H1_H1 ;  /* 0x30000038ff3c7230 */ /* 0x100fe20000004100 */
[----:B------:R-:W-:Y:S01]  /*6f30*/  F2FP.F16.E4M3.UNPACK_B R55, R14.H1 ;  /* 0x0000000eff37723e */ /* 0x000fe200030006ff */
[----:B------:R-:W-:Y:S01]  /*6f40*/  HADD2.F32 R67, -RZ, R65.H1_H1 ;  /* 0x30000041ff437230 */ /* 0x000fe20000004100 */
[----:B------:R-:W-:Y:S01]  /*6f50*/  F2FP.F16.E4M3.UNPACK_B R64, R63 ;  /* 0x0000003fff40723e */ /* 0x000fe200020006ff */
[----:B------:R-:W-:Y:S01]  /*6f60*/  HADD2.F32 R57, -RZ, R56.H0_H0 ;  /* 0x20000038ff397230 */ /* 0x000fe20000004100 */
[----:B------:R-:W-:Y:S01]  /*6f70*/  F2FP.F16.E4M3.UNPACK_B R15, R15 ;  /* 0x0000000fff0f723e */ /* 0x000fe200020006ff */
[----:B------:R-:W-:-:S02]  /*6f80*/  HADD2.F32 R63, -RZ, R62.H1_H1 ;  /* 0x3000003eff3f7230 */ /* 0x000fc40000004100 */
[-C--:B------:R-:W-:Y:S01]  /*6f90*/  FMUL.FTZ R12, R60, R67.reuse ;  /* 0x000000433c0c7220 */ /* 0x080fe20000410000 */
[--C-:B------:R-:W-:Y:S02]  /*6fa0*/  HADD2.F32 R56, -RZ, R55.reuse.H1_H1 ;  /* 0x30000037ff387230 */ /* 0x100fe40000004100 */
[C---:B------:R-:W-:Y:S01]  /*6fb0*/  FMUL.FTZ R67, R57.reuse, R67 ;  /* 0x0000004339437220 */ /* 0x040fe20000410000 */
[----:B------:R-:W-:Y:S02]  /*6fc0*/  HADD2.F32 R66, -RZ, R64.H1_H1 ;  /* 0x30000040ff427230 */ /* 0x000fe40000004100 */
[----:B------:R-:W-:Y:S01]  /*6fd0*/  FFMA.FTZ R69, R57, R63, -R12 ;  /* 0x0000003f39457223 */ /* 0x000fe2000001080c */
[----:B------:R-:W-:Y:S01]  /*6fe0*/  HADD2.F32 R55, -RZ, R55.H0_H0 ;  /* 0x20000037ff377230 */ /* 0x000fe20000004100 */
[----:B------:R-:W-:Y:S01]  /*6ff0*/  F2FP.F16.E4M3.UNPACK_B R14, R14 ;  /* 0x0000000eff0e723e */ /* 0x000fe200020006ff */
[----:B------:R-:W-:Y:S02]  /*7000*/  HADD2.F32 R12, -RZ, R61.H1_H1 ;  /* 0x3000003dff0c7230 */ /* 0x000fe40000004100 */
[----:B------:R-:W-:Y:S01]  /*7010*/  FMUL.FTZ R68, R56, R66 ;  /* 0x0000004238447220 */ /* 0x000fe20000410000 */
[----:B------:R-:W-:-:S02]  /*7020*/  HADD2.F32 R62, -RZ, R62.H0_H0 ;  /* 0x2000003eff3e7230 */ /* 0x000fc40000004100 */
[C---:B------:R-:W-:Y:S01]  /*7030*/  FMUL.FTZ R57, R55.reuse, R66 ;  /* 0x0000004237397220 */ /* 0x040fe20000410000 */
[----:B------:R-:W-:Y:S01]  /*7040*/  FFMA.FTZ R66, R60, R63, R67 ;  /* 0x0000003f3c427223 */ /* 0x000fe20000010043 */
[-C--:B------:R-:W-:Y:S01]  /*7050*/  FFMA.FTZ R68, R55, R12.reuse, -R68 ;  /* 0x0000000c37447223 */ /* 0x080fe20000010844 */
[--C-:B------:R-:W-:Y:S02]  /*7060*/  HADD2.F32 R55, -RZ, R15.reuse.H0_H0 ;  /* 0x2000000fff377230 */ /* 0x100fe40000004100 */
[----:B------:R-:W-:Y:S01]  /*7070*/  FFMA.FTZ R67, R56, R12, R57 ;  /* 0x0000000c38437223 */ /* 0x000fe20000010039 */
[--C-:B------:R-:W-:Y:S01]  /*7080*/  HADD2.F32 R12, -RZ, R14.reuse.H0_H0 ;  /* 0x2000000eff0c7230 */ /* 0x100fe20000004100 */
[----:B------:R-:W-:Y:S01]  /*7090*/  F2FP.SATFINITE.E4M3.F32.PACK_AB_MERGE_C R11, R54, R11, R71 ;  /* 0x0000000b360b723e */ /* 0x000fe20004807047 */
[----:B------:R-:W-:Y:S01]  /*70a0*/  HADD2.F32 R15, -RZ, R15.H1_H1 ;  /* 0x3000000fff0f7230 */ /* 0x000fe20000004100 */
[----:B------:R-:W-:Y:S01]  /*70b0*/  F2FP.SATFINITE.E4M3.F32.PACK_AB_MERGE_C R66, R66, R69, RZ ;  /* 0x000000454242723e */ /* 0x000fe200048070ff */
[----:B------:R-:W-:Y:S01]  /*70c0*/  HADD2.F32 R56, -RZ, R65.H0_H0 ;  /* 0x20000041ff387230 */ /* 0x000fe20000004100 */
[----:B------:R-:W-:Y:S01]  /*70d0*/  F2FP.SATFINITE.E4M3.F32.PACK_AB_MERGE_C R67, R67, R68, RZ ;  /* 0x000000444343723e */ /* 0x000fe200048070ff */
[----:B------:R-:W-:-:S02]  /*70e0*/  HADD2.F32 R14, -RZ, R14.H1_H1 ;  /* 0x3000000eff0e7230 */ /* 0x000fc40000004100 */
[----:B------:R-:W-:Y:S02]  /*70f0*/  HADD2.F32 R57, -RZ, R64.H0_H0 ;  /* 0x20000040ff397230 */ /* 0x000fe40000004100 */
[-C--:B------:R-:W-:Y:S01]  /*7100*/  FMUL.FTZ R60, R15, R56.reuse ;  /* 0x000000380f3c7220 */ /* 0x080fe20000410000 */
[----:B------:R-:W-:Y:S02]  /*7110*/  HADD2.F32 R61, -RZ, R61.H0_H0 ;  /* 0x2000003dff3d7230 */ /* 0x000fe40000004100 */
[C---:B------:R-:W-:Y:S01]  /*7120*/  FMUL.FTZ R56, R55.reuse, R56 ;  /* 0x0000003837387220 */ /* 0x040fe20000410000 */
        /* <DEDUP_REMOVED lines=10> */
.L_x_2681:
[----:B------:R-:W-:Y:S05]  /*71d0*/  BSYNC B2 ;  /* 0x0000000000027941 */ /* 0x000fea0003800000 */
.L_x_2680:
[----:B0-----:R0:W-:Y:S02]  /*71e0*/  ST.E.128 desc[UR52][R58.64], R12 ;  /* 0x0000000c3a007985 */ /* 0x0011e4000c101d34 */
.L_x_2679:
[----:B------:R-:W-:Y:S05]  /*71f0*/  BSYNC B1 ;  /* 0x0000000000017941 */ /* 0x000fea0003800000 */
.L_x_2678:
        /* <DEDUP_REMOVED lines=10> */
[----:B------:R-:W-:Y:S01]  /*72a0*/  SHF.R.U32.HI R52, RZ, 0x8, R51 ;  /* 0x00000008ff347819 */ /* 0x000fe20000011633 */
[----:B0-----:R-:W-:Y:S01]  /*72b0*/  IMAD.MOV.U32 R50, RZ, RZ, R12 ;  /* 0x000000ffff327224 */ /* 0x001fe200078e000c */
[----:B------:R-:W-:Y:S02]  /*72c0*/  SHF.R.U32.HI R56, RZ, 0x8, R53 ;  /* 0x00000008ff387819 */ /* 0x000fe40000011635 */
[----:B------:R-:W-:Y:S01]  /*72d0*/  LOP3.LUT R11, R51, 0xff0000ff, RZ, 0xc0, !PT ;  /* 0xff0000ff330b7812 */ /* 0x000fe200078ec0ff */
[----:B------:R-:W-:Y:S01]  /*72e0*/  IMAD.SHL.U32 R52, R52, 0x100, RZ ;  /* 0x0000010034347824 */ /* 0x000fe200078e00ff */
[----:B------:R-:W-:Y:S02]  /*72f0*/  SHF.R.U32.HI R58, RZ, 0x10, R51 ;  /* 0x00000010ff3a7819 */ /* 0x000fe40000011633 */
[----:B------:R-:W-:Y:S02]  /*7300*/  LOP3.LUT R51, R53, 0xff0000ff, RZ, 0xc0, !PT ;  /* 0xff0000ff35337812 */ /* 0x000fe400078ec0ff */
[----:B------:R-:W-:-:S02]  /*7310*/  SHF.L.U32 R56, R56, 0x8, RZ ;  /* 0x0000000838387819 */ /* 0x000fc400000006ff */
[----:B------:R-:W-:Y:S02]  /*7320*/  SHF.R.U32.HI R57, RZ, 0x10, R53 ;  /* 0x00000010ff397819 */ /* 0x000fe40000011635 */
[----:B------:R-:W-:Y:S01]  /*7330*/  LOP3.LUT R12, R51, 0xff00, R56, 0xf8, !PT ;  /* 0x0000ff00330c7812 */ /* 0x000fe200078ef838 */
[----:B------:R-:W-:Y:S01]  /*7340*/  IMAD.U32 R51, R58, 0x10000, RZ ;  /* 0x000100003a337824 */ /* 0x000fe200078e00ff */
[----:B------:R-:W-:Y:S01]  /*7350*/  LOP3.LUT R52, R11, 0xff00, R52, 0xf8, !PT ;  /* 0x0000ff000b347812 */ /* 0x000fe200078ef834 */
[----:B------:R-:W-:Y:S01]  /*7360*/  IMAD.U32 R57, R57, 0x10000, RZ ;  /* 0x0001000039397824 */ /* 0x000fe200078e00ff */
[----:B------:R-:W-:Y:S02]  /*7370*/  F2FP.F16.E4M3.UNPACK_B R53, R141.H1 ;  /* 0x0000008dff35723e */ /* 0x000fe400030006ff */
[-C--:B------:R-:W-:Y:S02]  /*7380*/  F2FP.F16.E4M3.UNPACK_B R11, R13.reuse ;  /* 0x0000000dff0b723e */ /* 0x080fe400020006ff */
        /* <DEDUP_REMOVED lines=18> */
[----:B------:R-:W-:Y:S01]  /*74b0*/  FMUL.FTZ R58, R13, R58 ;  /* 0x0000003a0d3a7220 */ /* 0x000fe20000410000 */
[----:B------:R-:W-:-:S02]  /*74c0*/  HADD2.F32 R57, -RZ, R141.H1_H1 ;  /* 0x3000008dff397230 */ /* 0x000fc40000004100 */
[----:B------:R-:W-:Y:S01]  /*74d0*/  FFMA.FTZ R61, R13, R52, -R60 ;  /* 0x000000340d3d7223 */ /* 0x000fe2000001083c */
[----:B------:R-:W-:Y:S01]  /*74e0*/  F2FP.F16.E4M3.UNPACK_B R13, R50.H1 ;  /* 0x00000032ff0d723e */ /* 0x000fe200030006ff */
[----:B------:R-:W-:Y:S01]  /*74f0*/  FFMA.FTZ R64, R51, R52, R58 ;  /* 0x0000003433407223 */ /* 0x000fe2000001003a */
[----:B------:R-:W-:Y:S01]  /*7500*/  F2FP.F16.E4M3.UNPACK_B R50, R50 ;  /* 0x00000032ff32723e */ /* 0x000fe200020006ff */
[----:B------:R-:W-:Y:S01]  /*7510*/  HADD2.F32 R141, -RZ, R141.H0_H0 ;  /* 0x2000008dff8d7230 */ /* 0x000fe20000004100 */
[----:B------:R-:W-:Y:S01]  /*7520*/  F2FP.F16.E4M3.UNPACK_B R140, R140 ;  /* 0x0000008cff8c723e */ /* 0x000fe200020006ff */
[--C-:B------:R-:W-:Y:S01]  /*7530*/  HADD2.F32 R51, -RZ, R13.reuse.H0_H0 ;  /* 0x2000000dff337230 */ /* 0x100fe20000004100 */
[----:B------:R-:W-:Y:S01]  /*7540*/  F2FP.SATFINITE.E4M3.F32.PACK_AB_MERGE_C R67, R64, R61, RZ ;  /* 0x0000003d4043723e */ /* 0x000fe200048070ff */
[----:B------:R-:W-:Y:S02]  /*7550*/  HADD2.F32 R52, -RZ, R13.H1_H1 ;  /* 0x3000000dff347230 */ /* 0x000fe40000004100 */
[----:B------:R-:W-:-:S02]  /*7560*/  HADD2.F32 R13, -RZ, R50.H0_H0 ;  /* 0x20000032ff0d7230 */ /* 0x000fc40000004100 */
[----:B------:R-:W-:Y:S02]  /*7570*/  HADD2.F32 R50, -RZ, R50.H1_H1 ;  /* 0x30000032ff327230 */ /* 0x000fe40000004100 */
[-C--:B------:R-:W-:Y:S01]  /*7580*/  FMUL.FTZ R60, R52, R57.reuse ;  /* 0x00000039343c7220 */ /* 0x080fe20000410000 */
[--C-:B------:R-:W-:Y:S02]  /*7590*/  HADD2.F32 R53, -RZ, R140.reuse.H1_H1 ;  /* 0x3000008cff357230 */ /* 0x100fe40000004100 */
        /* <DEDUP_REMOVED lines=8> */
[----:B------:R-:W-:-:S02]  /*7620*/  F2FP.F16.E4M3.UNPACK_B R50, R15.H1 ;  /* 0x0000000fff32723e */ /* 0x000fc400030006ff */
[-C--:B------:R-:W-:Y:S02]  /*7630*/  F2FP.F16.E4M3.UNPACK_B R58, R59.reuse.H1 ;  /* 0x0000003bff3a723e */ /* 0x080fe400030006ff */
[----:B------:R-:W-:Y:S01]  /*7640*/  F2FP.F16.E4M3.UNPACK_B R53, R56.H1 ;  /* 0x00000038ff35723e */ /* 0x000fe200030006ff */
        /* <DEDUP_REMOVED lines=44> */
.L_x_2685:
[----:B------:R-:W-:Y:S05]  /*7910*/  BSYNC B2 ;  /* 0x0000000000027941 */ /* 0x000fea0003800000 */
.L_x_2684:
[----:B0-----:R0:W-:Y:S02]  /*7920*/  ST.E.128 desc[UR52][R54.64], R12 ;  /* 0x0000000c36007985 */ /* 0x0011e4000c101d34 */
.L_x_2683:
[----:B------:R-:W-:Y:S05]  /*7930*/  BSYNC B1 ;  /* 0x0000000000017941 */ /* 0x000fea0003800000 */
.L_x_2682:
        /* <DEDUP_REMOVED lines=11> */
[----:B------:R-:W-:Y:S01]  /*79f0*/  LOP3.LUT R48, R47, 0xff0000ff, RZ, 0xc0, !PT ;  /* 0xff0000ff2f307812 */ /* 0x000fe200078ec0ff */
[----:B------:R-:W-:Y:S01]  /*7a00*/  IMAD.SHL.U32 R11, R11, 0x100, RZ ;  /* 0x000001000b0b7824 */ /* 0x000fe200078e00ff */
[----:B------:R-:W-:Y:S02]  /*7a10*/  SHF.R.U32.HI R54, RZ, 0x10, R49 ;  /* 0x00000010ff367819 */ /* 0x000fe40000011631 */
[----:B------:R-:W-:Y:S01]  /*7a20*/  LOP3.LUT R52, R49, 0xff0000ff, RZ, 0xc0, !PT ;  /* 0xff0000ff31347812 */ /* 0x000fe200078ec0ff */
[----:B------:R-:W-:Y:S01]  /*7a30*/  IMAD.SHL.U32 R49, R46, 0x100, RZ ;  /* 0x000001002e317824 */ /* 0x000fe200078e00ff */
[----:B------:R-:W-:Y:S01]  /*7a40*/  SHF.R.U32.HI R55, RZ, 0x10, R47 ;  /* 0x00000010ff377819 */ /* 0x000fe2000001162f */
[----:B0-----:R-:W-:Y:S01]  /*7a50*/  IMAD.MOV.U32 R46, RZ, RZ, R12 ;  /* 0x000000ffff2e7224 */ /* 0x001fe200078e000c */
[----:B------:R-:W-:Y:S01]  /*7a60*/  LOP3.LUT R47, R48, 0xff00, R11, 0xf8, !PT ;  /* 0x0000ff00302f7812 */ /* 0x000fe200078ef80b */
[----:B------:R-:W-:Y:S01]  /*7a70*/  IMAD.U32 R48, R54, 0x10000, RZ ;  /* 0x0001000036307824 */ /* 0x000fe200078e00ff */
[----:B------:R-:W-:-:S02]  /*7a80*/  LOP3.LUT R53, R52, 0xff00, R49, 0xf8, !PT ;  /* 0x0000ff0034357812 */ /* 0x000fc400078ef831 */
[----:B------:R-:W-:Y:S02]  /*7a90*/  SHF.L.U32 R12, R55, 0x10, RZ ;  /* 0x00000010370c7819 */ /* 0x000fe400000006ff */
        /* <DEDUP_REMOVED lines=90> */
.L_x_2689:
[----:B------:R-:W-:Y:S05]  /*8040*/  BSYNC B2 ;  /* 0x0000000000027941 */ /* 0x000fea0003800000 */
.L_x_2688:
[----:B0-----:R0:W-:Y:S02]  /*8050*/  ST.E.128 desc[UR52][R50.64], R12 ;  /* 0x0000000c32007985 */ /* 0x0011e4000c101d34 */
.L_x_2687:
[----:B------:R-:W-:Y:S05]  /*8060*/  BSYNC B1 ;  /* 0x0000000000017941 */ /* 0x000fea0003800000 */
.L_x_2686:
        /* <DEDUP_REMOVED lines=9> */
[----:B------:R-:W-:Y:S01]  /*8100*/  SHF.R.U32.HI R42, RZ, 0x8, R43 ;  /* 0x00000008ff2a7819 */ /* 0x000fe2000001162b */
[----:B0-----:R-:W-:Y:S01]  /*8110*/  IMAD.MOV.U32 R37, RZ, RZ, R12 ;  /* 0x000000ffff257224 */ /* 0x001fe200078e000c */
[----:B------:R-:W-:Y:S02]  /*8120*/  SHF.R.U32.HI R44, RZ, 0x8, R45 ;  /* 0x00000008ff2c7819 */ /* 0x000fe4000001162d */
[----:B----4-:R-:W-:Y:S01]  /*8130*/  LOP3.LUT R11, R43, 0xff0000ff, RZ, 0xc0, !PT ;  /* 0xff0000ff2b0b7812 */ /* 0x010fe200078ec0ff */
[----:B------:R-:W-:Y:S01]  /*8140*/  IMAD.SHL.U32 R42, R42, 0x100, RZ ;  /* 0x000001002a2a7824 */ /* 0x000fe200078e00ff */
[----:B------:R-:W-:Y:S02]  /*8150*/  SHF.R.U32.HI R48, RZ, 0x10, R43 ;  /* 0x00000010ff307819 */ /* 0x000fe4000001162b */
[----:B------:R-:W-:Y:S02]  /*8160*/  LOP3.LUT R43, R45, 0xff0000ff, RZ, 0xc0, !PT ;  /* 0xff0000ff2d2b7812 */ /* 0x000fe400078ec0ff */
[----:B------:R-:W-:-:S02]  /*8170*/  SHF.R.U32.HI R49, RZ, 0x10, R45 ;  /* 0x00000010ff317819 */ /* 0x000fc4000001162d */
[----:B------:R-:W-:Y:S02]  /*8180*/  SHF.L.U32 R44, R44, 0x8, RZ ;  /* 0x000000082c2c7819 */ /* 0x000fe400000006ff */
[----:B------:R-:W-:Y:S01]  /*8190*/  LOP3.LUT R42, R11, 0xff00, R42, 0xf8, !PT ;  /* 0x0000ff000b2a7812 */ /* 0x000fe200078ef82a */
[----:B------:R-:W-:Y:S01]  /*81a0*/  IMAD.U32 R49, R49, 0x10000, RZ ;  /* 0x0001000031317824 */ /* 0x000fe200078e00ff */
[----:B------:R-:W-:Y:S01]  /*81b0*/  LOP3.LUT R12, R43, 0xff00, R44, 0xf8, !PT ;  /* 0x0000ff002b0c7812 */ /* 0x000fe200078ef82c */
[----:B------:R-:W-:Y:S01]  /*81c0*/  IMAD.U32 R43, R48, 0x10000, RZ ;  /* 0x00010000302b7824 */ /* 0x000fe200078e00ff */
[----:B------:R-:W-:Y:S02]  /*81d0*/  F2FP.F16.E4M3.UNPACK_B R11, R13 ;  /* 0x0000000dff0b723e */ /* 0x000fe400020006ff */
[----:B------:R-:W-:Y:S02]  /*81e0*/  F2FP.F16.E4M3.UNPACK_B R44, R137.H1 ;  /* 0x00000089ff2c723e */ /* 0x000fe400030006ff */
[----:B------:R-:W-:-:S02]  /*81f0*/  F2FP.F16.E4M3.UNPACK_B R13, R13.H1 ;  /* 0x0000000dff0d723e */ /* 0x000fc400030006ff */
[----:B------:R-:W-:Y:S01]  /*8200*/  LOP3.LUT R45, R42, 0xff0000, R43, 0xf8, !PT ;  /* 0x00ff00002a2d7812 */ /* 0x000fe200078ef82b */
[--C-:B------:R-:W-:Y:S01]  /*8210*/  HADD2.F32 R48, -RZ, R44.reuse.H0_H0 ;  /* 0x2000002cff307230 */ /* 0x100fe20000004100 */
[----:B------:R-:W-:Y:S01]  /*8220*/  LOP3.LUT R50, R12, 0xff0000, R49, 0xf8, !PT ;  /* 0x00ff00000c327812 */ /* 0x000fe200078ef831 */
[--C-:B------:R-:W-:Y:S01]  /*8230*/  HADD2.F32 R12, -RZ, R11.reuse.H1_H1 ;  /* 0x3000000bff0c7230 */ /* 0x100fe20000004100 */
[----:B------:R-:W-:Y:S01]  /*8240*/  F2FP.F16.E4M3.UNPACK_B R43, R136.H1 ;  /* 0x00000088ff2b723e */ /* 0x000fe200030006ff */
[----:B------:R-:W-:Y:S01]  /*8250*/  HADD2.F32 R11, -RZ, R11.H0_H0 ;  /* 0x2000000bff0b7230 */ /* 0x000fe20000004100 */
[----:B------:R-:W-:Y:S01]  /*8260*/  F2FP.F16.E4M3.UNPACK_B R137, R137 ;  /* 0x00000089ff89723e */ /* 0x000fe200020006ff */
[----:B------:R-:W-:Y:S02]  /*8270*/  HADD2.F32 R49, -RZ, R44.H1_H1 ;  /* 0x3000002cff317230 */ /* 0x000fe40000004100 */
[----:B------:R-:W-:Y:S01]  /*8280*/  FMUL.FTZ R52, R12, R48 ;  /* 0x000000300c347220 */ /* 0x000fe20000410000 */
[----:B------:R-:W-:-:S02]  /*8290*/  HADD2.F32 R42, -RZ, R13.H1_H1 ;  /* 0x3000000dff2a7230 */ /* 0x000fc40000004100 */
[C---:B------:R-:W-:Y:S01]  /*82a0*/  FMUL.FTZ R51, R11.reuse, R48 ;  /* 0x000000300b337220 */ /* 0x040fe20000410000 */
[----:B------:R-:W-:Y:S01]  /*82b0*/  HADD2.F32 R44, -RZ, R43.H0_H0 ;  /* 0x2000002bff2c7230 */ /* 0x000fe20000004100 */
[----:B------:R-:W-:Y:S01]  /*82c0*/  F2FP.F16.E4M3.UNPACK_B R136, R136 ;  /* 0x00000088ff88723e */ /* 0x000fe200020006ff */
[----:B------:R-:W-:Y:S02]  /*82d0*/  HADD2.F32 R13, -RZ, R13.H0_H0 ;  /* 0x2000000dff0d7230 */ /* 0x000fe40000004100 */
[-C--:B------:R-:W-:Y:S01]  /*82e0*/  FMUL.FTZ R48, R42, R49.reuse ;  /* 0x000000312a307220 */ /* 0x080fe20000410000 */
[----:B------:R-:W-:Y:S02]  /*82f0*/  HADD2.F32 R43, -RZ, R43.H1_H1 ;  /* 0x3000002bff2b7230 */ /* 0x000fe40000004100 */
[-C--:B------:R-:W-:Y:S01]  /*8300*/  FFMA.FTZ R11, R11, R44.reuse, -R52 ;  /* 0x0000002c0b0b7223 */ /* 0x080fe20000010834 */
[----:B------:R-:W-:Y:S01]  /*8310*/  FFMA.FTZ R12, R12, R44, R51 ;  /* 0x0000002c0c0c7223 */ /* 0x000fe20000010033 */
[----:B------:R-:W-:Y:S01]  /*8320*/  FMUL.FTZ R49, R13, R49 ;  /* 0x000000310d317220 */ /* 0x000fe20000410000 */
[----:B------:R-:W-:-:S02]  /*8330*/  HADD2.F32 R44, -RZ, R136.H1_H1 ;  /* 0x30000088ff2c7230 */ /* 0x000fc40000004100 */
[----:B------:R-:W-:Y:S01]  /*8340*/  FFMA.FTZ R55, R13, R43, -R48 ;  /* 0x0000002b0d377223 */ /* 0x000fe20000010830 */
[----:B------:R-:W-:Y:S01]  /*8350*/  F2FP.F16.E4M3.UNPACK_B R13, R37.H1 ;  /* 0x00000025ff0d723e */ /* 0x000fe200030006ff */
[----:B------:R-:W-:Y:S01]  /*8360*/  FFMA.FTZ R56, R42, R43, R49 ;  /* 0x0000002b2a387223 */ /* 0x000fe20000010031 */
[----:B------:R-:W-:Y:S01]  /*8370*/  F2FP.F16.E4M3.UNPACK_B R37, R37 ;  /* 0x00000025ff25723e */ /* 0x000fe200020006ff */
[----:B------:R-:W-:Y:S02]  /*8380*/  HADD2.F32 R48, -RZ, R137.H0_H0 ;  /* 0x20000089ff307230 */ /* 0x000fe40000004100 */
[--C-:B------:R-:W-:Y:S01]  /*8390*/  HADD2.F32 R42, -RZ, R13.reuse.H0_H0 ;  /* 0x2000000dff2a7230 */ /* 0x100fe20000004100 */
[----:B------:R-:W-:Y:S01]  /*83a0*/  F2FP.SATFINITE.E4M3.F32.PACK_AB_MERGE_C R58, R56, R55, RZ ;  /* 0x00000037383a723e */ /* 0x000fe200048070ff */
[----:B------:R-:W-:Y:S02]  /*83b0*/  HADD2.F32 R43, -RZ, R13.H1_H1 ;  /* 0x3000000dff2b7230 */ /* 0x000fe40000004100 */
[----:B------:R-:W-:-:S02]  /*83c0*/  HADD2.F32 R13, -RZ, R37.H0_H0 ;  /* 0x20000025ff0d7230 */ /* 0x000fc40000004100 */
[----:B------:R-:W-:Y:S02]  /*83d0*/  HADD2.F32 R37, -RZ, R37.H1_H1 ;  /* 0x30000025ff257230 */ /* 0x000fe40000004100 */
[----:B------:R-:W-:Y:S02]  /*83e0*/  HADD2.F32 R49, -RZ, R137.H1_H1 ;  /* 0x30000089ff317230 */ /* 0x000fe40000004100 */
[----:B------:R-:W-:Y:S02]  /*83f0*/  HADD2.F32 R136, -RZ, R136.H0_H0 ;  /* 0x20000088ff887230 */ /* 0x000fe40000004100 */
[-C--:B------:R-:W-:Y:S01]  /*8400*/  FMUL.FTZ R52, R37, R48.reuse ;  /* 0x0000003025347220 */ /* 0x080fe20000410000 */
[----:B------:R-:W-:Y:S01]  /*8410*/  FMUL.FTZ R48, R13, R48 ;  /* 0x000000300d307220 */ /* 0x000fe20000410000 */
[-C--:B------:R-:W-:Y:S01]  /*8420*/  FMUL.FTZ R51, R43, R49.reuse ;  /* 0x000000312b337220 */ /* 0x080fe20000410000 */
[C---:B------:R-:W-:Y:S01]  /*8430*/  FMUL.FTZ R54, R42.reuse, R49 ;  /* 0x000000312a367220 */ /* 0x040fe20000410000 */
[-C--:B------:R-:W-:Y:S01]  /*8440*/  FFMA.FTZ R53, R13, R136.reuse, -R52 ;  /* 0x000000880d357223 */ /* 0x080fe20000010834 */
[----:B------:R-:W-:Y:S01]  /*8450*/  FFMA.FTZ R136, R37, R136, R48 ;  /* 0x0000008825887223 */ /* 0x000fe20000010030 */
        /* <DEDUP_REMOVED lines=39> */
[CC--:B------:R-:W-:Y:S01]  /*86d0*/  FMUL.FTZ R42, R14.reuse, R50.reuse ;  /* 0x000000320e2a7220 */ /* 0x0c0fe20000410000 */
        /* <DEDUP_REMOVED lines=9> */
.L_x_2693:
[----:B------:R-:W-:Y:S05]  /*8770*/  BSYNC B2 ;  /* 0x0000000000027941 */ /* 0x000fea0003800000 */
.L_x_2692:
[----:B0-----:R0:W-:Y:S02]  /*8780*/  ST.E.128 desc[UR52][R46.64], R12 ;  /* 0x0000000c2e007985 */ /* 0x0011e4000c101d34 */
.L_x_2691:
[----:B------:R-:W-:Y:S05]  /*8790*/  BSYNC B1 ;  /* 0x0000000000017941 */ /* 0x000fea0003800000 */
.L_x_2690:
[----:B------:R-:W-:-:S13]  /*87a0*/  ISETP.NE.AND P2, PT, R84, RZ, PT ;  /* 0x000000ff5400720c */ /* 0x000fda0003f45270 */
[----:B------:R-:W-:Y:S05]  /*87b0*/  @!P2 BRA `(.L_x_2673) ;  /* 0x000000700088a947 */ /* 0x000fea0003800000 */
[----:B0-----:R0:W0:Y:S01]  /*87c0*/  LDS.128 R12, [R36+0x21400] ;  /* 0x02140000240c7984 */ /* 0x0010220000000c00 */
[----:B------:R-:W-:Y:S01]  /*87d0*/  IADD3 R42, P2, R196, R120, RZ ;  /* 0x00000078c42a7210 */ /* 0x000fe20007f5e0ff */
[----:B------:R-:W-:Y:S03]  /*87e0*/  BSSY B1, `(.L_x_2694) ;  /* 0x000006d000017945 */ /* 0x000fe60003800000 */
[----:B--2---:R-:W-:Y:S02]  /*87f0*/  IADD3.X R43, R119, R205, RZ, P2, !PT ;  /* 0x000000cd772b7210 */ /* 0x004fe400017fe4ff */
[----:B------:R-:W-:-:S13]  /*8800*/  ISETP.GE.AND P2, PT, R204, R117, PT ;  /* 0x00000075cc00720c */ /* 0x000fda0003f46270 */
[----:B------:R-:W-:Y:S05]  /*8810*/  @P2 BRA `(.L_x_2695) ;  /* 0x0000000400a42947 */ /* 0x000fea0003800000 */
[----:B----4-:R-:W-:Y:S01]  /*8820*/  SHF.R.U32.HI R11, RZ, 0x8, R39 ;  /* 0x00000008ff0b7819 */ /* 0x010fe20000011627 */
[----:B0-----:R-:W-:Y:S01]  /*8830*/  IMAD.MOV.U32 R36, RZ, RZ, R14 ;  /* 0x000000ffff247224 */ /* 0x001fe200078e000e */
[----:B------:R-:W-:Y:S01]  /*8840*/  SHF.R.U32.HI R40, RZ, 0x8, R41 ;  /* 0x00000008ff287819 */ /* 0x000fe20000011629 */
[----:B------:R-:W-:Y:S01]  /*8850*/  IMAD.MOV.U32 R37, RZ, RZ, R15 ;  /* 0x000000ffff257224 */ /* 0x000fe200078e000f */
[----:B------:R-:W-:Y:S01]  /*8860*/  SHF.R.U32.HI R45, RZ, 0x10, R39 ;  /* 0x00000010ff2d7819 */ /* 0x000fe20000011627 */
[----:B------:R-:W-:Y:S01]  /*8870*/  IMAD.SHL.U32 R11, R11, 0x100, RZ ;  /* 0x000001000b0b7824 */ /* 0x000fe200078e00ff */
[----:B------:R-:W-:Y:S02]  /*8880*/  LOP3.LUT R38, R39, 0xff0000ff, RZ, 0xc0, !PT ;  /* 0xff0000ff27267812 */ /* 0x000fe400078ec0ff */
[----:B------:R-:W-:Y:S02]  /*8890*/  SHF.R.U32.HI R44, RZ, 0x10, R41 ;  /* 0x00000010ff2c7819 */ /* 0x000fe40000011629 */
[----:B------:R-:W-:-:S02]  /*88a0*/  LOP3.LUT R39, R41, 0xff0000ff, RZ, 0xc0, !PT ;  /* 0xff0000ff29277812 */ /* 0x000fc400078ec0ff */
[----:B------:R-:W-:Y:S02]  /*88b0*/  SHF.L.U32 R14, R40, 0x8, RZ ;  /* 0x00000008280e7819 */ /* 0x000fe400000006ff */
        /* <DEDUP_REMOVED lines=95> */
.L_x_2695:
[----:B------:R-:W-:Y:S05]  /*8eb0*/  BSYNC B1 ;  /* 0x0000000000017941 */ /* 0x000fea0003800000 */
.L_x_2694:
[----:B0-----:R0:W-:Y:S01]  /*8ec0*/  ST.E.128 desc[UR52][R42.64], R12 ;  /* 0x0000000c2a007985 */ /* 0x0011e2000c101d34 */
[----:B------:R-:W-:Y:S05]  /*8ed0*/  BRA `(.L_x_2673) ;  /* 0x0000006800c07947 */ /* 0x000fea0003800000 */
.L_x_2639:
        /* <DEDUP_REMOVED lines=43> */
.L_x_2697:
[----:B------:R-:W-:Y:S05]  /*9190*/  BSYNC B1 ;  /* 0x0000000000017941 */ /* 0x000fea0003800000 */
.L_x_2696:
[----:B0-----:R-:W-:Y:S01]  /*91a0*/  IADD3 R62, R198, 0x80, RZ ;  /* 0x00000080c63e7810 */ /* 0x001fe20007ffe0ff */
[----:B------:R-:W-:Y:S01]  /*91b0*/  BSSY B1, `(.L_x_2698) ;  /* 0x000002f000017945 */ /* 0x000fe20003800000 */
[----:B------:R-:W-:Y:S02]  /*91c0*/  CS2R R64, SRZ ;  /* 0x0000000000407805 */ /* 0x000fe4000001ff00 */
[----:B------:R-:W-:Y:S02]  /*91d0*/  CS2R R66, SRZ ;  /* 0x0000000000427805 */ /* 0x000fe4000001ff00 */
[----:B------:R-:W-:Y:S02]  /*91e0*/  ISETP.GE.AND P4, PT, R62, R93, PT ;  /* 0x0000005d3e00720c */ /* 0x000fe40003f86270 */
[----:B------:R-:W-:Y:S02]  /*91f0*/  CS2R R62, SRZ ;  /* 0x00000000003e7805 */ /* 0x000fe4000001ff00 */
        /* <DEDUP_REMOVED lines=42> */
.L_x_2699:
[----:B------:R-:W-:Y:S05]  /*94a0*/  BSYNC B1 ;  /* 0x0000000000017941 */ /* 0x000fea0003800000 */
.L_x_2698:
        /* <DEDUP_REMOVED lines=8> */
[----:B------:R-:W-:Y:S01]  /*9530*/  MOV R157, R58 ;  /* 0x0000003a009d7202 */ /* 0x000fe20000000f00 */
        /* <DEDUP_REMOVED lines=14> */
[----:B------:R-:W-:Y:S01]  /*9620*/  IMAD.MOV.U32 R138, RZ, RZ, R80 ;  /* 0x000000ffff8a7224 */ /* 0x000fe200078e0050 */
[----:B------:R-:W-:Y:S06]  /*9630*/  @!P1 BRA `(.L_x_2700) ;  /* 0x0000000000049947 */ /* 0x000fec0003800000 */
[----:B------:R-:W-:Y:S01]  /*9640*/  BPT.TRAP 0x1 ;  /* 0x000000040000795c */ /* 0x000fe20000300000 */
.L_x_2700:
[----:B------:R-:W-:Y:S01]  /*9650*/  IMAD R94, R19, 0x8, R18 ;  /* 0x00000008135e7824 */ /* 0x000fe200078e0212 */
[----:B------:R-:W-:Y:S01]  /*9660*/  SHF.L.U32 R95, R199, 0x1f, RZ ;  /* 0x0000001fc75f7819 */ /* 0x000fe200000006ff */
[----:B------:R-:W1:Y:S01]  /*9670*/  LDC R136, c[0x0][0x2f4] ;  /* 0x0000bd00ff887b82 */ /* 0x000e620000000800 */
[----:B------:R-:W-:Y:S02]  /*9680*/  BSSY B1, `(.L_x_2701) ;  /* 0x0000003000017945 */ /* 0x000fe40003800000 */
[----:B------:R-:W2:Y:S02]  /*9690*/  SYNCS.PHASECHK.TRANS64.TRYWAIT P5, [R94+URZ+0x29890], R95 ;  /* 0x0298905f5e0075a7 */ /* 0x000ea400080a017f */
[----:B--2---:R-:W-:Y:S05]  /*96a0*/  @!P5 BRA `(.L_x_2702) ;  /* 0x0000025c00a0d947 */ /* 0x004fea0003800000 */
.L_x_2990:
[----:B------:R-:W-:Y:S05]  /*96b0*/  BSYNC B1 ;  /* 0x0000000000017941 */ /* 0x000fea0003800000 */
.L_x_2701:
[----:B------:R-:W-:Y:S01]  /*96c0*/  UMOV UR4, 0xffffffff ;  /* 0xffffffff00047882 */ /* 0x000fe20000000000 */
[----:B-1----:R-:W-:Y:S02]  /*96d0*/  IMAD.IADD R145, R136, 0x1, -R118 ;  /* 0x0000000188917824 */ /* 0x002fe400078e0a76 */
[----:B------:R-:W-:Y:S05]  /*96e0*/  BRA.DIV UR4, `(.L_x_2703) ;  /* 0x0000025e04a47947 */ /* 0x000fea000b800000 */
[----:B------:R1:W3:Y:S04]  /*96f0*/  SHFL.IDX PT, R153, R119, RZ, 0x1e1f ;  /* 0x001e1fff77997589 */ /* 0x0002e800000e0000 */
[----:B------:R1:W4:Y:S02]  /*9700*/  SHFL.IDX PT, R11, R120, RZ, 0x1e1f ;  /* 0x001e1fff780b7589 */ /* 0x00032400000e0000 */
.L_x_2994:
        /* <DEDUP_REMOVED lines=17> */
[----:B------:R-:W-:-:S05]  /*9820*/  IMAD R12, R12, 0x2800, R209 ;  /* 0x000028000c0c7824 */ /* 0x000fca00078e02d1 */
        /* <DEDUP_REMOVED lines=14> */
[----:B------:R-:W-:Y:S02]  /*9910*/  SHF.R.U32.HI R51, RZ, 0x8, R37 ;  /* 0x00000008ff337819 */ /* 0x000fe40000011625 */
[----:B------:R-:W-:-:S02]  /*9920*/  SHF.R.U32.HI R48, RZ, 0x10, R49 ;  /* 0x00000010ff307819 */ /* 0x000fc40000011631 */
[----:B------:R-:W-:Y:S02]  /*9930*/  LOP3.LUT R50, R49, 0xff0000ff, RZ, 0xc0, !PT ;  /* 0xff0000ff31327812 */ /* 0x000fe400078ec0ff */
[----:B------:R-:W-:Y:S01]  /*9940*/  SHF.R.U32.HI R168, RZ, 0x10, R37 ;  /* 0x00000010ffa87819 */ /* 0x000fe20000011625 */
[----:B------:R-:W-:Y:S01]  /*9950*/  IMAD.U32 R48, R48, 0x10000, RZ ;  /* 0x0001000030307824 */ /* 0x000fe200078e00ff */
[----:B------:R-:W-:Y:S02]  /*9960*/  LOP3.LUT R170, R37, 0xff0000ff, RZ, 0xc0, !PT ;  /* 0xff0000ff25aa7812 */ /* 0x000fe400078ec0ff */
[--C-:B------:R-:W-:Y:S01]  /*9970*/  SHF.R.U32.HI R37, RZ, 0x10, R39.reuse ;  /* 0x00000010ff257819 */ /* 0x100fe20000011627 */
[----:B------:R-:W-:Y:S01]  /*9980*/  IMAD.U32 R168, R168, 0x10000, RZ ;  /* 0x00010000a8a87824 */ /* 0x000fe200078e00ff */
[----:B------:R-:W-:Y:S02]  /*9990*/  SHF.R.U32.HI R38, RZ, 0x8, R39 ;  /* 0x00000008ff267819 */ /* 0x000fe40000011627 */
[----:B------:R-:W-:Y:S01]  /*99a0*/  LOP3.LUT R49, R39, 0xff0000ff, RZ, 0xc0, !PT ;  /* 0xff0000ff27317812 */ /* 0x000fe200078ec0ff */
[----:B------:R-:W-:Y:S01]  /*99b0*/  IMAD.SHL.U32 R39, R51, 0x100, RZ ;  /* 0x0000010033277824 */ /* 0x000fe200078e00ff */
[----:B------:R-:W-:Y:S01]  /*99c0*/  SHF.L.U32 R167, R167, 0x8, RZ ;  /* 0x00000008a7a77819 */ /* 0x000fe200000006ff */
[----:B------:R-:W-:Y:S01]  /*99d0*/  IMAD.U32 R37, R37, 0x10000, RZ ;  /* 0x0001000025257824 */ /* 0x000fe200078e00ff */
[----:B------:R-:W-:-:S02]  /*99e0*/  LOP3.LUT R50, R50, 0xff00, R171, 0xf8, !PT ;  /* 0x0000ff0032327812 */ /* 0x000fc400078ef8ab */
        /* <DEDUP_REMOVED lines=22> */
[----:B------:R-:W-:Y:S02]  /*9b50*/  SHF.L.U32 R38, R38, 0x8, RZ ;  /* 0x0000000826267819 */ /* 0x000fe400000006ff */
[----:B------:R-:W-:-:S02]  /*9b60*/  LOP3.LUT R51, R51, 0xff0000, R36, 0xf8, !PT ;  /* 0x00ff000033337812 */ /* 0x000fc400078ef824 */
        /* <DEDUP_REMOVED lines=13> */
[CC--:B------:R-:W-:Y:S01]  /*9c40*/  FMUL.FTZ R174, R13.reuse, R173.reuse ;  /* 0x000000ad0dae7220 */ /* 0x0c0fe20000410000 */
[----:B------:R-:W-:Y:S02]  /*9c50*/  HADD2.F32 R170, -RZ, R170.H1_H1 ;  /* 0x300000aaffaa7230 */ /* 0x000fe40000004100 */
[C---:B------:R-:W-:Y:S01]  /*9c60*/  FMUL.FTZ R173, R50.reuse, R173 ;  /* 0x000000ad32ad7220 */ /* 0x040fe20000410000 */
[----:B------:R-:W-:Y:S02]  /*9c70*/  IMAD.MOV.U32 R37, RZ, RZ, R91 ;  /* 0x000000ffff257224 */ /* 0x000fe400078e005b */
[-C--:B------:R-:W-:Y:S01]  /*9c80*/  FFMA.FTZ R50, R50, R172.reuse, -R174 ;  /* 0x000000ac32327223 */ /* 0x080fe200000108ae */
[----:B------:R-:W-:Y:S01]  /*9c90*/  MOV R91, R15 ;  /* 0x0000000f005b7202 */ /* 0x000fe20000000f00 */
[----:B------:R-:W-:Y:S01]  /*9ca0*/  FFMA.FTZ R13, R13, R172, R173 ;  /* 0x000000ac0d0d7223 */ /* 0x000fe200000100ad */
[----:B------:R-:W-:Y:S01]  /*9cb0*/  HADD2.F32 R172, -RZ, R171.H1_H1 ;  /* 0x300000abffac7230 */ /* 0x000fe20000004100 */
[----:B------:R-:W-:Y:S01]  /*9cc0*/  F2FP.F16.E4M3.UNPACK_B R38, R37 ;  /* 0x00000025ff26723e */ /* 0x000fe200020006ff */
[----:B------:R-:W-:-:S02]  /*9cd0*/  HADD2.F32 R171, -RZ, R169.H1_H1 ;  /* 0x300000a9ffab7230 */ /* 0x000fc40000004100 */
[CC--:B------:R-:W-:Y:S01]  /*9ce0*/  FMUL.FTZ R169, R89.reuse, R170.reuse ;  /* 0x000000aa59a97220 */ /* 0x0c0fe20000410000 */
[----:B------:R-:W-:Y:S01]  /*9cf0*/  F2FP.F16.E4M3.UNPACK_B R15, R91 ;  /* 0x0000005bff0f723e */ /* 0x000fe200020006ff */
[C---:B------:R-:W-:Y:S01]  /*9d00*/  FMUL.FTZ R170, R172.reuse, R170 ;  /* 0x000000aaacaa7220 */ /* 0x040fe20000410000 */
[----:B------:R-:W-:Y:S01]  /*9d10*/  F2FP.F16.E4M3.UNPACK_B R37, R37.H1 ;  /* 0x00000025ff25723e */ /* 0x000fe200030006ff */
[-C--:B------:R-:W-:Y:S01]  /*9d20*/  FFMA.FTZ R169, R172, R171.reuse, -R169 ;  /* 0x000000abaca97223 */ /* 0x080fe200000108a9 */
[----:B------:R-:W-:Y:S02]  /*9d30*/  HADD2.F32 R172, -RZ, R38.H0_H0 ;  /* 0x20000026ffac7230 */ /* 0x000fe40000004100 */
        /* <DEDUP_REMOVED lines=104> */
[----:B------:R-:W-:Y:S02]  /*a3c0*/  IMAD.MOV.U32 R12, RZ, RZ, R168 ;  /* 0x000000ffff0c7224 */ /* 0x000fe400078e00a8 */
[C---:B------:R-:W-:Y:S01]  /*a3d0*/  FMUL.FTZ R174, R163.reuse, R174 ;  /* 0x000000aea3ae7220 */ /* 0x040fe20000410000 */
[----:B------:R-:W-:-:S03]  /*a3e0*/  FFMA.FTZ R170, R163, R164, -R170 ;  /* 0x000000a4a3aa7223 */ /* 0x000fc600000108aa */
[----:B------:R-:W-:Y:S01]  /*a3f0*/  FFMA.FTZ R174, R88, R164, R174 ;  /* 0x000000a458ae7223 */ /* 0x000fe200000100ae */
[CC--:B------:R-:W-:Y:S01]  /*a400*/  FMUL.FTZ R88, R51.reuse, R14.reuse ;  /* 0x0000000e33587220 */ /* 0x0c0fe20000410000 */
[C---:B------:R-:W-:Y:S01]  /*a410*/  FMUL.FTZ R14, R50.reuse, R14 ;  /* 0x0000000e320e7220 */ /* 0x040fe20000410000 */
[----:B------:R-:W-:Y:S02]  /*a420*/  HADD2.F32 R164, -RZ, R162.H0_H0 ;  /* 0x200000a2ffa47230 */ /* 0x000fe40000004100 */
[-C--:B------:R-:W-:Y:S01]  /*a430*/  FFMA.FTZ R50, R50, R89.reuse, -R88 ;  /* 0x0000005932327223 */ /* 0x080fe20000010858 */
[----:B------:R-:W-:Y:S01]  /*a440*/  FFMA.FTZ R14, R51, R89, R14 ;  /* 0x00000059330e7223 */ /* 0x000fe2000001000e */
[----:B------:R-:W-:Y:S02]  /*a450*/  HADD2.F32 R51, -RZ, R90.H0_H0 ;  /* 0x2000005aff337230 */ /* 0x000fe40000004100 */
[----:B------:R-:W-:Y:S01]  /*a460*/  HADD2.F32 R89, -RZ, R49.H0_H0 ;  /* 0x20000031ff597230 */ /* 0x000fe20000004100 */
[----:B------:R-:W-:Y:S01]  /*a470*/  F2FP.SATFINITE.E4M3.F32.PACK_AB_MERGE_C R50, R50, R170, RZ ;  /* 0x000000aa3232723e */ /* 0x000fe200048070ff */
        /* <DEDUP_REMOVED lines=8> */
[----:B------:R-:W-:-:S02]  /*a500*/  HADD2.F32 R165, -RZ, R165.H1_H1 ;  /* 0x300000a5ffa57230 */ /* 0x000fc40000004100 */
[----:B------:R-:W-:Y:S01]  /*a510*/  FMUL.FTZ R51, R90, R162 ;  /* 0x000000a25a337220 */ /* 0x000fe20000410000 */
[----:B------:R-:W-:Y:S01]  /*a520*/  F2FP.SATFINITE.E4M3.F32.PACK_AB_MERGE_C R14, R14, R174, RZ ;  /* 0x000000ae0e0e723e */ /* 0x000fe200048070ff */
[----:B------:R-:W-:Y:S01]  /*a530*/  FMUL.FTZ R162, R49, R162 ;  /* 0x000000a231a27220 */ /* 0x000fe20000410000 */
[----:B------:R-:W-:Y:S01]  /*a540*/  F2FP.SATFINITE.E4M3.F32.PACK_AB_MERGE_C R89, R39, R48, R13 ;  /* 0x000000302759723e */ /* 0x000fe2000480700d */
[-C--:B------:R-:W-:Y:S01]  /*a550*/  FFMA.FTZ R51, R49, R165.reuse, -R51 ;  /* 0x000000a531337223 */ /* 0x080fe20000010833 */
[----:B------:R-:W-:Y:S02]  /*a560*/  IMAD.MOV.U32 R13, RZ, RZ, R167 ;  /* 0x000000ffff0d7224 */ /* 0x000fe400078e00a7 */
[----:B------:R-:W-:Y:S01]  /*a570*/  FFMA.FTZ R162, R90, R165, R162 ;  /* 0x000000a55aa27223 */ /* 0x000fe200000100a2 */
[----:B------:R-:W-:Y:S02]  /*a580*/  MOV R88, R36 ;  /* 0x0000002400587202 */ /* 0x000fe40000000f00 */
[----:B------:R-:W-:-:S02]  /*a590*/  F2FP.SATFINITE.E4M3.F32.PACK_AB_MERGE_C R50, R51, R163, R50 ;  /* 0x000000a33332723e */ /* 0x000fc40004807032 */
[----:B------:R-:W-:Y:S02]  /*a5a0*/  F2FP.SATFINITE.E4M3.F32.PACK_AB_MERGE_C R162, R162, R164, R14 ;  /* 0x000000a4a2a2723e */ /* 0x000fe4000480700e */
[----:B------:R-:W-:Y:S01]  /*a5b0*/  F2FP.SATFINITE.E4M3.F32.PACK_AB_MERGE_C R51, R38, R175, R91 ;  /* 0x000000af2633723e */ /* 0x000fe2000480705b */
[----:B------:R-:W-:Y:S01]  /*a5c0*/  IMAD.MOV.U32 R14, RZ, RZ, R50 ;  /* 0x000000ffff0e7224 */ /* 0x000fe200078e0032 */
[----:B------:R-:W-:Y:S01]  /*a5d0*/  F2FP.SATFINITE.E4M3.F32.PACK_AB_MERGE_C R91, R15, R172, R37 ;  /* 0x000000ac0f5b723e */ /* 0x000fe20004807025 */
[----:B------:R-:W-:Y:S02]  /*a5e0*/  IMAD.MOV.U32 R90, RZ, RZ, R162 ;  /* 0x000000ffff5a7224 */ /* 0x000fe400078e00a2 */
[----:B------:R-:W-:-:S07]  /*a5f0*/  IMAD.MOV.U32 R15, RZ, RZ, R51 ;  /* 0x000000ffff0f7224 */ /* 0x000fce00078e0033 */
.L_x_2709:
[----:B------:R-:W-:Y:S05]  /*a600*/  BSYNC B3 ;  /* 0x0000000000037941 */ /* 0x000fea0003800000 */
.L_x_2708:
[----:B----4-:R-:W-:-:S04]  /*a610*/  IADD3 R36, P2, R28, R11, RZ ;  /* 0x0000000b1c247210 */ /* 0x010fc80007f5e0ff */
[----:B---3--:R-:W-:Y:S02]  /*a620*/  IADD3.X R37, R153, R112, RZ, P2, !PT ;  /* 0x0000007099257210 */ /* 0x008fe400017fe4ff */
[----:B------:R-:W-:-:S03]  /*a630*/  ISETP.GE.AND P2, PT, R166, R136, PT ;  /* 0x00000088a600720c */ /* 0x000fc60003f46270 */
[----:B0-----:R0:W-:Y:S10]  /*a640*/  ST.E.128 desc[UR52][R36.64], R12 ;  /* 0x0000000c24007985 */ /* 0x0011f4000c101d34 */
[----:B------:R-:W-:-:S04]  /*a650*/  @!P2 IADD3 R38, P5, R11, R166, RZ ;  /* 0x000000a60b26a210 */ /* 0x000fc80007fbe0ff */
[----:B------:R-:W-:-:S05]  /*a660*/  @!P2 LEA.HI.X.SX32 R39, R166, R153, 0x1, P5 ;  /* 0x00000099a627a211 */ /* 0x000fca00028f0eff */
[----:B------:R0:W-:Y:S04]  /*a670*/  @!P2 ST.E.128 desc[UR52][R38.64], R88 ;  /* 0x000000582600a985 */ /* 0x0001e8000c101d34 */
.L_x_2707:
[----:B------:R-:W-:Y:S05]  /*a680*/  BSYNC B2 ;  /* 0x0000000000027941 */ /* 0x000fea0003800000 */
.L_x_2706:
        /* <DEDUP_REMOVED lines=15> */
[----:B------:R-:W-:-:S05]  /*a780*/  LOP3.LUT R13, R13, R208, RZ, 0x3c, !PT ;  /* 0x000000d00d0d7212 */ /* 0x000fca00078e3cff */
        /* <DEDUP_REMOVED lines=13> */
[----:B------:R-:W-:Y:S01]  /*a860*/  LOP3.LUT R40, R53, 0xff0000ff, RZ, 0xc0, !PT ;  /* 0xff0000ff35287812 */ /* 0x000fe200078ec0ff */
[----:B------:R-:W-:Y:S01]  /*a870*/  IMAD.SHL.U32 R49, R49, 0x100, RZ ;  /* 0x0000010031317824 */ /* 0x000fe200078e00ff */
[----:B------:R-:W-:-:S02]  /*a880*/  SHF.R.U32.HI R51, RZ, 0x10, R53 ;  /* 0x00000010ff337819 */ /* 0x000fc40000011635 */
[----:B------:R-:W-:Y:S02]  /*a890*/  LOP3.LUT R40, R40, 0xff00, R41, 0xf8, !PT ;  /* 0x0000ff0028287812 */ /* 0x000fe400078ef829 */
[----:B------:R-:W-:Y:S01]  /*a8a0*/  LOP3.LUT R42, R42, 0xff00, R49, 0xf8, !PT ;  /* 0x0000ff002a2a7812 */ /* 0x000fe200078ef831 */
[----:B------:R-:W-:Y:S01]  /*a8b0*/  IMAD.U32 R49, R51, 0x10000, RZ ;  /* 0x0001000033317824 */ /* 0x000fe200078e00ff */
[----:B------:R-:W-:Y:S01]  /*a8c0*/  SHF.L.U32 R41, R50, 0x10, RZ ;  /* 0x0000001032297819 */ /* 0x000fe200000006ff */
[----:B0-----:R-:W-:-:S03]  /*a8d0*/  IMAD.MOV.U32 R51, RZ, RZ, R37 ;  /* 0x000000ffff337224 */ /* 0x001fc600078e0025 */
[----:B------:R-:W-:Y:S02]  /*a8e0*/  LOP3.LUT R50, R42, 0xff0000, R41, 0xf8, !PT ;  /* 0x00ff00002a327812 */ /* 0x000fe400078ef829 */
[----:B------:R-:W-:Y:S02]  /*a8f0*/  F2FP.F16.E4M3.UNPACK_B R53, R51 ;  /* 0x00000033ff35723e */ /* 0x000fe400020006ff */
[----:B------:R-:W-:Y:S02]  /*a900*/  F2FP.F16.E4M3.UNPACK_B R52, R50 ;  /* 0x00000032ff34723e */ /* 0x000fe400020006ff */
[----:B------:R-:W-:Y:S02]  /*a910*/  F2FP.F16.E4M3.UNPACK_B R41, R13 ;  /* 0x0000000dff29723e */ /* 0x000fe400020006ff */
[----:B------:R-:W-:Y:S01]  /*a920*/  LOP3.LUT R49, R40, 0xff0000, R49, 0xf8, !PT ;  /* 0x00ff000028317812 */ /* 0x000fe200078ef831 */
[----:B------:R-:W-:Y:S01]  /*a930*/  HADD2.F32 R40, -RZ, R53.H0_H0 ;  /* 0x20000035ff287230 */ /* 0x000fe20000004100 */
[----:B------:R-:W-:Y:S01]  /*a940*/  F2FP.F16.E4M3.UNPACK_B R51, R51.H1 ;  /* 0x00000033ff33723e */ /* 0x000fe200030006ff */
[----:B------:R-:W-:Y:S01]  /*a950*/  HADD2.F32 R42, -RZ, R41.H0_H0 ;  /* 0x20000029ff2a7230 */ /* 0x000fe20000004100 */
[-C--:B------:R-:W-:Y:S01]  /*a960*/  F2FP.F16.E4M3.UNPACK_B R37, R49.reuse ;  /* 0x00000031ff25723e */ /* 0x080fe200020006ff */
[----:B------:R-:W-:Y:S01]  /*a970*/  HADD2.F32 R53, -RZ, R53.H1_H1 ;  /* 0x30000035ff357230 */ /* 0x000fe20000004100 */
[----:B------:R-:W-:Y:S01]  /*a980*/  F2FP.F16.E4M3.UNPACK_B R49, R49.H1 ;  /* 0x00000031ff31723e */ /* 0x000fe200030006ff */
[----:B------:R-:W-:-:S02]  /*a990*/  HADD2.F32 R54, -RZ, R52.H1_H1 ;  /* 0x30000034ff367230 */ /* 0x000fc40000004100 */
[----:B------:R-:W-:Y:S02]  /*a9a0*/  HADD2.F32 R41, -RZ, R41.H1_H1 ;  /* 0x30000029ff297230 */ /* 0x000fe40000004100 */
        /* <DEDUP_REMOVED lines=31> */
[----:B------:R-:W-:Y:S02]  /*aba0*/  SHF.R.U32.HI R54, RZ, 0x8, R43 ;  /* 0x00000008ff367819 */ /* 0x000fe4000001162b */
[----:B------:R-:W-:Y:S02]  /*abb0*/  SHF.R.U32.HI R88, RZ, 0x10, R55 ;  /* 0x00000010ff587819 */ /* 0x000fe40000011637 */
[----:B------:R-:W-:Y:S01]  /*abc0*/  LOP3.LUT R53, R43, 0xff0000ff, RZ, 0xc0, !PT ;  /* 0xff0000ff2b357812 */ /* 0x000fe200078ec0ff */
[----:B------:R-:W-:Y:S01]  /*abd0*/  IMAD.SHL.U32 R54, R54, 0x100, RZ ;  /* 0x0000010036367824 */ /* 0x000fe200078e00ff */
[----:B------:R-:W-:Y:S01]  /*abe0*/  SHF.R.U32.HI R55, RZ, 0x10, R43 ;  /* 0x00000010ff377819 */ /* 0x000fe2000001162b */
[----:B------:R-:W-:Y:S01]  /*abf0*/  IMAD.SHL.U32 R43, R89, 0x100, RZ ;  /* 0x00000100592b7824 */ /* 0x000fe200078e00ff */
[----:B------:R-:W-:-:S02]  /*ac00*/  F2FP.SATFINITE.E4M3.F32.PACK_AB_MERGE_C R50, R51, R50, RZ ;  /* 0x000000323332723e */ /* 0x000fc400048070ff */
[----:B------:R-:W-:Y:S01]  /*ac10*/  LOP3.LUT R53, R53, 0xff00, R54, 0xf8, !PT ;  /* 0x0000ff0035357812 */ /* 0x000fe200078ef836 */
[----:B------:R-:W-:Y:S01]  /*ac20*/  IMAD.U32 R54, R55, 0x10000, RZ ;  /* 0x0001000037367824 */ /* 0x000fe200078e00ff */
[----:B------:R-:W-:Y:S02]  /*ac30*/  LOP3.LUT R43, R52, 0xff00, R43, 0xf8, !PT ;  /* 0x0000ff00342b7812 */ /* 0x000fe400078ef82b */
[----:B------:R-:W-:Y:S02]  /*ac40*/  SHF.L.U32 R52, R88, 0x10, RZ ;  /* 0x0000001058347819 */ /* 0x000fe400000006ff */
[----:B------:R-:W-:Y:S02]  /*ac50*/  F2FP.F16.E4M3.UNPACK_B R51, R12.H1 ;  /* 0x0000000cff33723e */ /* 0x000fe400030006ff */
[----:B------:R-:W-:Y:S02]  /*ac60*/  LOP3.LUT R43, R43, 0xff0000, R52, 0xf8, !PT ;  /* 0x00ff00002b2b7812 */ /* 0x000fe400078ef834 */
[----:B------:R-:W-:Y:S01]  /*ac70*/  LOP3.LUT R52, R53, 0xff0000, R54, 0xf8, !PT ;  /* 0x00ff000035347812 */ /* 0x000fe200078ef836 */
[----:B------:R-:W-:Y:S01]  /*ac80*/  IMAD.MOV.U32 R54, RZ, RZ, R15 ;  /* 0x000000ffff367224 */ /* 0x000fe200078e000f */
[----:B------:R-:W-:-:S02]  /*ac90*/  F2FP.F16.E4M3.UNPACK_B R15, R39 ;  /* 0x00000027ff0f723e */ /* 0x000fc400020006ff */
        /* <DEDUP_REMOVED lines=132> */
[----:B------:R-:W-:Y:S02]  /*b4e0*/  F2FP.SATFINITE.E4M3.F32.PACK_AB_MERGE_C R39, R15, R91, R52 ;  /* 0x0000005b0f27723e */ /* 0x000fe40004807034 */
[----:B------:R-:W-:Y:S02]  /*b4f0*/  F2FP.SATFINITE.E4M3.F32.PACK_AB_MERGE_C R38, R38, R171, R55 ;  /* 0x000000ab2626723e */ /* 0x000fe40004807037 */
[----:B------:R-:W-:-:S07]  /*b500*/  MOV R15, R53 ;  /* 0x00000035000f7202 */ /* 0x000fce0000000f00 */
.L_x_2713:
[----:B------:R-:W-:Y:S05]  /*b510*/  BSYNC B3 ;  /* 0x0000000000037941 */ /* 0x000fea0003800000 */
.L_x_2712:
[----:B----4-:R-:W-:-:S05]  /*b520*/  IADD3 R40, P2, R29, R11, RZ ;  /* 0x0000000b1d287210 */ /* 0x010fca0007f5e0ff */
[----:B---3--:R-:W-:Y:S01]  /*b530*/  IMAD.X R41, R153, 0x1, R111, P2 ;  /* 0x0000000199297824 */ /* 0x008fe200010e066f */
[----:B------:R-:W-:-:S04]  /*b540*/  ISETP.GE.AND P2, PT, R48, R136, PT ;  /* 0x000000883000720c */ /* 0x000fc80003f46270 */
[----:B0-----:R0:W-:Y:S09]  /*b550*/  ST.E.128 desc[UR52][R40.64], R12 ;  /* 0x0000000c28007985 */ /* 0x0011f2000c101d34 */
[----:B------:R-:W-:-:S04]  /*b560*/  @!P2 IADD3 R42, P5, R11, R48, RZ ;  /* 0x000000300b2aa210 */ /* 0x000fc80007fbe0ff */
[----:B------:R-:W-:-:S05]  /*b570*/  @!P2 LEA.HI.X.SX32 R43, R48, R153, 0x1, P5 ;  /* 0x00000099302ba211 */ /* 0x000fca00028f0eff */
[----:B------:R0:W-:Y:S04]  /*b580*/  @!P2 ST.E.128 desc[UR52][R42.64], R36 ;  /* 0x000000242a00a985 */ /* 0x0001e8000c101d34 */
.L_x_2711:
[----:B------:R-:W-:Y:S05]  /*b590*/  BSYNC B2 ;  /* 0x0000000000027941 */ /* 0x000fea0003800000 */
.L_x_2710:
[----:B------:R-:W-:-:S13]  /*b5a0*/  ISETP.NE.AND P2, PT, R33, RZ, PT ;  /* 0x000000ff2100720c */ /* 0x000fda0003f45270 */
[----:B------:R-:W-:Y:S05]  /*b5b0*/  @!P2 BRA `(.L_x_2705) ;  /* 0x0000000c00bca947 */ /* 0x000fea0003800000 */
[----:B0-----:R-:W5:Y:S01]  /*b5c0*/  LDL R12, [R1] ;  /* 0x00000000010c7983 */ /* 0x001f620000100800 */
[----:B----4-:R-:W-:Y:S01]  /*b5d0*/  IADD3 R40, P2, R30, R11, RZ ;  /* 0x0000000b1e287210 */ /* 0x010fe20007f5e0ff */
[----:B------:R-:W-:Y:S04]  /*b5e0*/  BSSY B2, `(.L_x_2714) ;  /* 0x00000e7000027945 */ /* 0x000fe80003800000 */
[----:B---3--:R-:W-:Y:S01]  /*b5f0*/  IMAD.X R41, R153, 0x1, R110, P2 ;  /* 0x0000000199297824 */ /* 0x008fe200010e066e */
        /* <DEDUP_REMOVED lines=19> */
[----:B------:R-:W3:Y:S01]  /*b730*/  LDS.128 R36, [R36+0x1a400] ;  /* 0x01a4000024247984 */ /* 0x000ee20000000c00 */
[----:B------:R-:W-:Y:S05]  /*b740*/  @P2 BRA `(.L_x_2715) ;  /* 0x0000000c00402947 */ /* 0x000fea0003800000 */
[----:B---3--:R-:W-:Y:S01]  /*b750*/  IMAD.MOV.U32 R44, RZ, RZ, R36 ;  /* 0x000000ffff2c7224 */ /* 0x008fe200078e0024 */
[----:B0-----:R-:W-:Y:S02]  /*b760*/  MOV R42, R12 ;  /* 0x0000000c002a7202 */ /* 0x001fe40000000f00 */
[----:B------:R-:W-:Y:S02]  /*b770*/  F2FP.F16.E4M3.UNPACK_B R50, R154.H1 ;  /* 0x0000009aff32723e */ /* 0x000fe400030006ff */
[----:B------:R-:W-:Y:S02]  /*b780*/  F2FP.F16.E4M3.UNPACK_B R46, R44.H1 ;  /* 0x0000002cff2e723e */ /* 0x000fe400030006ff */
[----:B------:R-:W-:Y:S01]  /*b790*/  F2FP.F16.E4M3.UNPACK_B R43, R42.H1 ;  /* 0x0000002aff2b723e */ /* 0x000fe200030006ff */
[----:B------:R-:W-:Y:S01]  /*b7a0*/  HADD2.F32 R53, -RZ, R50.H0_H0 ;  /* 0x20000032ff357230 */ /* 0x000fe20000004100 */
[----:B------:R-:W-:Y:S01]  /*b7b0*/  F2FP.F16.E4M3.UNPACK_B R49, R156.H1 ;  /* 0x0000009cff31723e */ /* 0x000fe200030006ff */
[----:B------:R-:W-:Y:S01]  /*b7c0*/  HADD2.F32 R12, -RZ, R46.H0_H0 ;  /* 0x2000002eff0c7230 */ /* 0x000fe20000004100 */
[----:B------:R-:W-:Y:S01]  /*b7d0*/  F2FP.F16.E4M3.UNPACK_B R56, R155.H1 ;  /* 0x0000009bff38723e */ /* 0x000fe200030006ff */
        /* <DEDUP_REMOVED lines=8> */
[----:B------:R-:W-:Y:S02]  /*b860*/  HADD2.F32 R91, -RZ, R56.H0_H0 ;  /* 0x20000038ff5b7230 */ /* 0x000fe40000004100 */
[----:B------:R-:W-:Y:S01]  /*b870*/  FFMA.FTZ R12, R12, R51, R53 ;  /* 0x000000330c0c7223 */ /* 0x000fe20000010035 */
[----:B------:R-:W-:Y:S01]  /*b880*/  HADD2.F32 R51, -RZ, R50.H1_H1 ;  /* 0x30000032ff337230 */ /* 0x000fe20000004100 */
[--C-:B------:R-:W-:Y:S01]  /*b890*/  SHF.R.U32.HI R90, RZ, 0x10, R57.reuse ;  /* 0x00000010ff5a7819 */ /* 0x100fe20000011639 */
[----:B------:R-:W-:Y:S01]  /*b8a0*/  HADD2.F32 R50, -RZ, R49.H1_H1 ;  /* 0x30000031ff327230 */ /* 0x000fe20000004100 */
[----:B------:R-:W-:Y:S01]  /*b8b0*/  SHF.R.U32.HI R88, RZ, 0x8, R57 ;  /* 0x00000008ff587819 */ /* 0x000fe20000011639 */
[----:B------:R-:W-:-:S02]  /*b8c0*/  HADD2.F32 R56, -RZ, R56.H1_H1 ;  /* 0x30000038ff387230 */ /* 0x000fc40000004100 */
[-C--:B------:R-:W-:Y:S01]  /*b8d0*/  FMUL.FTZ R52, R46, R51.reuse ;  /* 0x000000332e347220 */ /* 0x080fe20000410000 */
[----:B------:R-:W-:Y:S01]  /*b8e0*/  FMUL.FTZ R51, R43, R51 ;  /* 0x000000332b337220 */ /* 0x000fe20000410000 */
[----:B------:R-:W-:Y:S01]  /*b8f0*/  LOP3.LUT R158, R45, 0xff0000ff, RZ, 0xc0, !PT ;  /* 0xff0000ff2d9e7812 */ /* 0x000fe200078ec0ff */
        /* <DEDUP_REMOVED lines=28> */
[----:B------:R-:W-:Y:S01]  /*bac0*/  IMAD.MOV.U32 R50, RZ, RZ, R14 ;  /* 0x000000ffff327224 */ /* 0x000fe200078e000e */
        /* <DEDUP_REMOVED lines=9> */
[----:B------:R-:W-:Y:S01]  /*bb60*/  HADD2.F32 R55, -RZ, R55.H1_H1 ;  /* 0x30000037ff377230 */ /* 0x000fe20000004100 */
[----:B------:R-:W-:Y:S01]  /*bb70*/  F2FP.SATFINITE.E4M3.F32.PACK_AB_MERGE_C R12, R53, R44, R36 ;  /* 0x0000002c350c723e */ /* 0x000fe20004807024 */
[----:B------:R-:W-:Y:S02]  /*bb80*/  HADD2.F32 R54, -RZ, R54.H1_H1 ;  /* 0x30000036ff367230 */ /* 0x000fe40000004100 */
[C---:B------:R-:W-:Y:S01]  /*bb90*/  FMUL.FTZ R91, R14.reuse, R91 ;  /* 0x0000005b0e5b7220 */ /* 0x040fe20000410000 */
[-C--:B------:R-:W-:Y:S01]  /*bba0*/  FFMA.FTZ R14, R14, R89.reuse, -R159 ;  /* 0x000000590e0e7223 */ /* 0x080fe2000001089f */
[----:B------:R-:W-:Y:S01]  /*bbb0*/  HADD2.F32 R46, -RZ, R46.H1_H1 ;  /* 0x3000002eff2e7230 */ /* 0x000fe20000004100 */
[----:B------:R-:W-:Y:S01]  /*bbc0*/  SHF.L.U32 R159, R154, 0x8, RZ ;  /* 0x000000089a9f7819 */ /* 0x000fe200000006ff */
        /* <DEDUP_REMOVED lines=9> */
[----:B------:R-:W-:Y:S01]  /*bc60*/  F2FP.F16.E4M3.UNPACK_B R43, R13 ;  /* 0x0000000dff2b723e */ /* 0x000fe200020006ff */
[----:B------:R-:W-:Y:S01]  /*bc70*/  HADD2.F32 R54, -RZ, R50.H0_H0 ;  /* 0x20000032ff367230 */ /* 0x000fe20000004100 */
[----:B------:R-:W-:Y:S01]  /*bc80*/  F2FP.SATFINITE.E4M3.F32.PACK_AB_MERGE_C R38, R55, R38, RZ ;  /* 0x000000263726723e */ /* 0x000fe200048070ff */
[----:B------:R-:W-:Y:S01]  /*bc90*/  HADD2.F32 R155, -RZ, R46.H0_H0 ;  /* 0x2000002eff9b7230 */ /* 0x000fe20000004100 */
[----:B------:R-:W-:Y:S01]  /*bca0*/  F2FP.SATFINITE.E4M3.F32.PACK_AB_MERGE_C R14, R89, R14, RZ ;  /* 0x0000000e590e723e */ /* 0x000fe200048070ff */
[----:B------:R-:W-:Y:S01]  /*bcb0*/  HADD2.F32 R52, -RZ, R52.H1_H1 ;  /* 0x30000034ff347230 */ /* 0x000fe20000004100 */
[----:B------:R-:W-:Y:S01]  /*bcc0*/  LOP3.LUT R156, R156, 0xff00, R159, 0xf8, !PT ;  /* 0x0000ff009c9c7812 */ /* 0x000fe200078ef89f */
[----:B------:R-:W-:-:S02]  /*bcd0*/  HADD2.F32 R50, -RZ, R50.H1_H1 ;  /* 0x30000032ff327230 */ /* 0x000fc40000004100 */
[-C--:B------:R-:W-:Y:S01]  /*bce0*/  FMUL.FTZ R157, R56, R155.reuse ;  /* 0x0000009b389d7220 */ /* 0x080fe20000410000 */
[C---:B------:R-:W-:Y:S01]  /*bcf0*/  FMUL.FTZ R155, R54.reuse, R155 ;  /* 0x0000009b369b7220 */ /* 0x040fe20000410000 */
[----:B------:R-:W-:Y:S02]  /*bd00*/  HADD2.F32 R42, -RZ, R43.H0_H0 ;  /* 0x2000002bff2a7230 */ /* 0x000fe40000004100 */
[-C--:B------:R-:W-:Y:S01]  /*bd10*/  FFMA.FTZ R54, R54, R91.reuse, -R157 ;  /* 0x0000005b36367223 */ /* 0x080fe2000001089d */
[----:B------:R-:W-:Y:S01]  /*bd20*/  SHF.R.U32.HI R157, RZ, 0x8, R47 ;  /* 0x00000008ff9d7819 */ /* 0x000fe2000001162f */
[----:B------:R-:W-:Y:S01]  /*bd30*/  FFMA.FTZ R56, R56, R91, R155 ;  /* 0x0000005b38387223 */ /* 0x000fe2000001009b */
[----:B------:R-:W-:Y:S02]  /*bd40*/  LOP3.LUT R91, R57, 0xff0000ff, RZ, 0xc0, !PT ;  /* 0xff0000ff395b7812 */ /* 0x000fe400078ec0ff */
[----:B------:R-:W-:Y:S01]  /*bd50*/  SHF.R.U32.HI R57, RZ, 0x10, R59 ;  /* 0x00000010ff397819 */ /* 0x000fe2000001163b */
[----:B------:R-:W-:Y:S01]  /*bd60*/  IMAD.SHL.U32 R154, R157, 0x100, RZ ;  /* 0x000001009d9a7824 */ /* 0x000fe200078e00ff */
[----:B------:R-:W-:-:S02]  /*bd70*/  SHF.R.U32.HI R155, RZ, 0x8, R45 ;  /* 0x00000008ff9b7819 */ /* 0x000fc4000001162d */
[----:B------:R-:W-:Y:S02]  /*bd80*/  SHF.R.U32.HI R59, RZ, 0x10, R45 ;  /* 0x00000010ff3b7819 */ /* 0x000fe4000001162d */
[----:B------:R-:W-:Y:S01]  /*bd90*/  SHF.R.U32.HI R45, RZ, 0x10, R47 ;  /* 0x00000010ff2d7819 */ /* 0x000fe2000001162f */
[----:B------:R-:W-:Y:S01]  /*bda0*/  IMAD.SHL.U32 R155, R155, 0x100, RZ ;  /* 0x000001009b9b7824 */ /* 0x000fe200078e00ff */
[----:B------:R-:W-:Y:S02]  /*bdb0*/  LOP3.LUT R47, R47, 0xff0000ff, RZ, 0xc0, !PT ;  /* 0xff0000ff2f2f7812 */ /* 0x000fe400078ec0ff */
[----:B------:R-:W-:Y:S01]  /*bdc0*/  LOP3.LUT R91, R91, 0xff00, R88, 0xf8, !PT ;  /* 0x0000ff005b5b7812 */ /* 0x000fe200078ef858 */
[----:B------:R-:W-:Y:S01]  /*bdd0*/  IMAD.U32 R88, R90, 0x10000, RZ ;  /* 0x000100005a587824 */ /* 0x000fe200078e00ff */
[----:B------:R-:W-:Y:S01]  /*bde0*/  LOP3.LUT R154, R47, 0xff00, R154, 0xf8, !PT ;  /* 0x0000ff002f9a7812 */ /* 0x000fe200078ef89a */
[----:B------:R-:W-:Y:S01]  /*bdf0*/  IMAD.U32 R45, R45, 0x10000, RZ ;  /* 0x000100002d2d7824 */ /* 0x000fe200078e00ff */
[----:B------:R-:W-:Y:S01]  /*be00*/  SHF.L.U32 R47, R57, 0x10, RZ ;  /* 0x00000010392f7819 */ /* 0x000fe200000006ff */
[----:B------:R-:W-:Y:S01]  /*be10*/  IMAD.U32 R57, R59, 0x10000, RZ ;  /* 0x000100003b397824 */ /* 0x000fe200078e00ff */
[----:B------:R-:W-:Y:S01]  /*be20*/  LOP3.LUT R158, R158, 0xff00, R155, 0xf8, !PT ;  /* 0x0000ff009e9e7812 */ /* 0x000fe200078ef89b */
[----:B------:R-:W-:Y:S01]  /*be30*/  HADD2.F32 R59, -RZ, R58.H1_H1 ;  /* 0x3000003aff3b7230 */ /* 0x000fe20000004100 */
[----:B------:R-:W-:Y:S01]  /*be40*/  LOP3.LUT R88, R91, 0xff0000, R88, 0xf8, !PT ;  /* 0x00ff00005b587812 */ /* 0x000fe200078ef858 */
[----:B------:R-:W-:Y:S01]  /*be50*/  HADD2.F32 R91, -RZ, R46.H1_H1 ;  /* 0x3000002eff5b7230 */ /* 0x000fe20000004100 */
[----:B------:R-:W-:-:S02]  /*be60*/  LOP3.LUT R57, R158, 0xff0000, R57, 0xf8, !PT ;  /* 0x00ff00009e397812 */ /* 0x000fc400078ef839 */
[----:B------:R-:W-:Y:S02]  /*be70*/  F2FP.F16.E4M3.UNPACK_B R46, R37 ;  /* 0x00000025ff2e723e */ /* 0x000fe400020006ff */
[----:B------:R-:W-:Y:S01]  /*be80*/  F2FP.F16.E4M3.UNPACK_B R44, R57 ;  /* 0x00000039ff2c723e */ /* 0x000fe200020006ff */
[-C--:B------:R-:W-:Y:S01]  /*be90*/  FMUL.FTZ R155, R52, R91.reuse ;  /* 0x0000005b349b7220 */ /* 0x080fe20000410000 */
[C---:B------:R-:W-:Y:S01]  /*bea0*/  FMUL.FTZ R91, R50.reuse, R91 ;  /* 0x0000005b325b7220 */ /* 0x040fe20000410000 */
[----:B------:R-:W-:Y:S01]  /*beb0*/  HADD2.F32 R49, -RZ, R46.H0_H0 ;  /* 0x2000002eff317230 */ /* 0x000fe20000004100 */
[----:B------:R-:W-:Y:S01]  /*bec0*/  F2FP.F16.E4M3.UNPACK_B R51, R88 ;  /* 0x00000058ff33723e */ /* 0x000fe200020006ff */
[----:B------:R-:W-:Y:S02]  /*bed0*/  HADD2.F32 R53, -RZ, R44.H0_H0 ;  /* 0x2000002cff357230 */ /* 0x000fe40000004100 */
[-C--:B------:R-:W-:Y:S01]  /*bee0*/  FFMA.FTZ R155, R50, R59.reuse, -R155 ;  /* 0x0000003b329b7223 */ /* 0x080fe2000001089b */
[----:B------:R-:W-:Y:S01]  /*bef0*/  FFMA.FTZ R91, R52, R59, R91 ;  /* 0x0000003b345b7223 */ /* 0x000fe2000001005b */
[----:B------:R-:W-:Y:S01]  /*bf00*/  HADD2.F32 R50, -RZ, R46.H1_H1 ;  /* 0x3000002eff327230 */ /* 0x000fe20000004100 */
[----:B------:R-:W-:Y:S01]  /*bf10*/  F2FP.F16.E4M3.UNPACK_B R57, R57.H1 ;  /* 0x00000039ff39723e */ /* 0x000fe200030006ff */
[----:B------:R-:W-:-:S02]  /*bf20*/  HADD2.F32 R52, -RZ, R51.H0_H0 ;  /* 0x20000033ff347230 */ /* 0x000fc40000004100 */
[CC--:B------:R-:W-:Y:S01]  /*bf30*/  FMUL.FTZ R55, R49.reuse, R53.reuse ;  /* 0x0000003531377220 */ /* 0x0c0fe20000410000 */
[C---:B------:R-:W-:Y:S01]  /*bf40*/  FMUL.FTZ R46, R42.reuse, R53 ;  /* 0x000000352a2e7220 */ /* 0x040fe20000410000 */
[----:B------:R-:W-:Y:S01]  /*bf50*/  HADD2.F32 R53, -RZ, R44.H1_H1 ;  /* 0x3000002cff357230 */ /* 0x000fe20000004100 */
[----:B------:R-:W-:Y:S01]  /*bf60*/  F2FP.F16.E4M3.UNPACK_B R88, R88.H1 ;  /* 0x00000058ff58723e */ /* 0x000fe200030006ff */
        /* <DEDUP_REMOVED lines=12> */
[----:B------:R-:W-:Y:S01]  /*c030*/  F2FP.SATFINITE.E4M3.F32.PACK_AB_MERGE_C R14, R155, R54, R14 ;  /* 0x000000369b0e723e */ /* 0x000fe2000480700e */
        /* <DEDUP_REMOVED lines=65> */
.L_x_2715:
[----:B------:R-:W-:Y:S05]  /*c450*/  BSYNC B2 ;  /* 0x0000000000027941 */ /* 0x000fea0003800000 */
.L_x_2714:
[----:B------:R-:W-:Y:S01]  /*c460*/  ISETP.GE.AND P2, PT, R48, R136, PT ;  /* 0x000000883000720c */ /* 0x000fe20003f46270 */
[----:B0-----:R0:W-:-:S12]  /*c470*/  ST.E.128 desc[UR52][R40.64], R12 ;  /* 0x0000000c28007985 */ /* 0x0011d8000c101d34 */
[----:B------:R-:W-:-:S04]  /*c480*/  @!P2 IADD3 R42, P5, R11, R48, RZ ;  /* 0x000000300b2aa210 */ /* 0x000fc80007fbe0ff */
[----:B------:R-:W-:-:S05]  /*c490*/  @!P2 LEA.HI.X.SX32 R43, R48, R153, 0x1, P5 ;  /* 0x00000099302ba211 */ /* 0x000fca00028f0eff */
[----:B---3--:R0:W-:Y:S04]  /*c4a0*/  @!P2 ST.E.128 desc[UR52][R42.64], R36 ;  /* 0x000000242a00a985 */ /* 0x0081e8000c101d34 */
.L_x_2705:
[----:B------:R-:W-:Y:S05]  /*c4b0*/  BSYNC B1 ;  /* 0x0000000000017941 */ /* 0x000fea0003800000 */
.L_x_2704:
[----:B------:R-:W-:-:S03]  /*c4c0*/  UMOV UR4, 0xffffffff ;  /* 0xffffffff00047882 */ /* 0x000fc60000000000 */
[----:B------:R-:W-:Y:S05]  /*c4d0*/  BRA.DIV UR4, `(.L_x_2716) ;  /* 0x0000023204747947 */ /* 0x000fea000b800000 */
[----:B-1----:R-:W1:Y:S04]  /*c4e0*/  SHFL.IDX PT, R119, R119, 0x1, 0x1e1f ;  /* 0x003e1f0077777f89 */ /* 0x002e6800000e0000 */
[----:B------:R0:W0:Y:S02]  /*c4f0*/  SHFL.IDX PT, R45, R120, 0x1, 0x1e1f ;  /* 0x003e1f00782d7f89 */ /* 0x00002400000e0000 */
.L_x_2998:
[----:B------:R-:W-:Y:S05]  /*c500*/  @P4 BRA `(.L_x_2673) ;  /* 0x0000003400344947 */ /* 0x000fea0003800000 */
[----:B------:R-:W-:Y:S01]  /*c510*/  ISETP.NE.AND P2, PT, R31, RZ, PT ;  /* 0x000000ff1f00720c */ /* 0x000fe20003f45270 */
[----:B------:R-:W-:-:S12]  /*c520*/  BSSY B1, `(.L_x_2717) ;  /* 0x00000f2000017945 */ /* 0x000fd80003800000 */
[----:B------:R-:W-:Y:S05]  /*c530*/  @!P2 BRA `(.L_x_2718) ;  /* 0x0000000c00c0a947 */ /* 0x000fea0003800000 */
[----:B----4-:R-:W-:Y:S01]  /*c540*/  SEL R11, R118, R145, !P0 ;  /* 0x00000091760b7207 */ /* 0x010fe20004000000 */
[----:B------:R-:W-:Y:S01]  /*c550*/  BSSY B2, `(.L_x_2719) ;  /* 0x00000ec000027945 */ /* 0x000fe20003800000 */
[----:B0-----:R-:W-:Y:S02]  /*c560*/  IADD3 R40, P2, R28, R45, RZ ;  /* 0x0000002d1c287210 */ /* 0x001fe40007f5e0ff */
[----:B------:R-:W-:Y:S02]  /*c570*/  SHF.R.S32.HI R12, RZ, 0x1f, R11 ;  /* 0x0000001fff0c7819 */ /* 0x000fe4000001140b */
[----:B-1----:R-:W-:Y:S02]  /*c580*/  IADD3.X R41, R119, R112, RZ, P2, !PT ;  /* 0x0000007077297210 */ /* 0x002fe400017fe4ff */
[----:B------:R-:W-:-:S04]  /*c590*/  LEA.HI R11, R12, R11, RZ, 0x5 ;  /* 0x0000000b0c0b7211 */ /* 0x000fc800078f28ff */
[----:B------:R-:W-:-:S04]  /*c5a0*/  LEA.HI.SX32 R11, R11, R116, 0x1b ;  /* 0x000000740b0b7211 */ /* 0x000fc800078fdaff */
[----:B------:R-:W-:Y:S01]  /*c5b0*/  SHF.R.S32.HI R14, RZ, 0x1f, R11 ;  /* 0x0000001fff0e7819 */ /* 0x000fe2000001140b */
[----:B------:R-:W-:-:S03]  /*c5c0*/  IMAD.SHL.U32 R12, R11, 0x10, RZ ;  /* 0x000000100b0c7824 */ /* 0x000fc600078e00ff */
[----:B------:R-:W-:Y:S02]  /*c5d0*/  LEA.HI R14, R14, R11, RZ, 0x2 ;  /* 0x0000000b0e0e7211 */ /* 0x000fe400078f10ff */
[----:B------:R-:W-:Y:S02]  /*c5e0*/  ISETP.GE.AND P2, PT, R12, R136, PT ;  /* 0x000000880c00720c */ /* 0x000fe40003f46270 */
[----:B------:R-:W-:Y:S02]  /*c5f0*/  SHF.R.S32.HI R14, RZ, 0x2, R14 ;  /* 0x00000002ff0e7819 */ /* 0x000fe4000001140e */
[----:B------:R-:W-:-:S04]  /*c600*/  LOP3.LUT R11, R210, 0x30, R12, 0xf8, !PT ;  /* 0x00000030d20b7812 */ /* 0x000fc800078ef80c */
[----:B------:R-:W-:-:S05]  /*c610*/  LOP3.LUT R11, R11, R4, RZ, 0x3c, !PT ;  /* 0x000000040b0b7212 */ /* 0x000fca00078e3cff */
[----:B------:R-:W-:-:S04]  /*c620*/  @!P2 IADD3 R42, P4, R12, R45, RZ ;  /* 0x0000002d0c2aa210 */ /* 0x000fc80007f9e0ff */
[----:B------:R-:W-:Y:S01]  /*c630*/  @!P2 LEA.HI.X.SX32 R43, R12, R119, 0x1, P4 ;  /* 0x000000770c2ba211 */ /* 0x000fe200020f0eff */
[----:B------:R-:W-:Y:S01]  /*c640*/  IMAD R12, R14, 0x2800, R211 ;  /* 0x000028000e0c7824 */ /* 0x000fe200078e02d3 */
[----:B------:R-:W-:-:S03]  /*c650*/  ISETP.GE.AND P4, PT, R16, R117, PT ;  /* 0x000000751000720c */ /* 0x000fc60003f86270 */
[----:B------:R-:W-:Y:S02]  /*c660*/  IMAD.IADD R12, R12, 0x1, R11 ;  /* 0x000000010c0c7824 */ /* 0x000fe400078e020b */
[C---:B------:R-:W-:Y:S02]  /*c670*/  IMAD R11, R19.reuse, 0x7800, R132 ;  /* 0x00007800130b7824 */ /* 0x040fe400078e0284 */
[----:B------:R-:W-:Y:S02]  /*c680*/  IMAD R13, R19, 0x7800, R12 ;  /* 0x00007800130d7824 */ /* 0x000fe400078e020c */
[C---:B------:R-:W-:Y:S02]  /*c690*/  IMAD.IADD R11, R18.reuse, 0x1, R11 ;  /* 0x00000001120b7824 */ /* 0x040fe400078e020b */
[----:B------:R-:W-:-:S03]  /*c6a0*/  IMAD.IADD R36, R18, 0x1, R13 ;  /* 0x0000000112247824 */ /* 0x000fc600078e020d */
[----:B------:R0:W1:Y:S04]  /*c6b0*/  LDS.128 R12, [R11+0x1a400] ;  /* 0x01a400000b0c7984 */ /* 0x0000680000000c00 */
[----:B------:R-:W4:Y:S01]  /*c6c0*/  LDS.128 R36, [R36+0x1a400] ;  /* 0x01a4000024247984 */ /* 0x000f220000000c00 */
[----:B------:R-:W-:Y:S05]  /*c6d0*/  @P4 BRA `(.L_x_2720) ;  /* 0x0000000c004c4947 */ /* 0x000fea0003800000 */
[----:B------:R-:W-:Y:S01]  /*c6e0*/  SHF.R.U32.HI R44, RZ, 0x8, R73 ;  /* 0x00000008ff2c7819 */ /* 0x000fe20000011649 */
[----:B----4-:R-:W-:Y:S01]  /*c6f0*/  IMAD.MOV.U32 R49, RZ, RZ, R36 ;  /* 0x000000ffff317224 */ /* 0x010fe200078e0024 */
[----:B-1----:R-:W-:Y:S02]  /*c700*/  MOV R48, R12 ;  /* 0x0000000c00307202 */ /* 0x002fe40000000f00 */
[----:B------:R-:W-:Y:S01]  /*c710*/  SHF.R.U32.HI R51, RZ, 0x8, R75 ;  /* 0x00000008ff337819 */ /* 0x000fe2000001164b */
[----:B------:R-:W-:Y:S01]  /*c720*/  IMAD.SHL.U32 R12, R44, 0x100, RZ ;  /* 0x000001002c0c7824 */ /* 0x000fe200078e00ff */
[----:B0-----:R-:W-:Y:S01]  /*c730*/  LOP3.LUT R11, R73, 0xff0000ff, RZ, 0xc0, !PT ;  /* 0xff0000ff490b7812 */ /* 0x001fe200078ec0ff */
[----:B------:R-:W-:Y:S01]  /*c740*/  IMAD.MOV.U32 R44, RZ, RZ, R14 ;  /* 0x000000ffff2c7224 */ /* 0x000fe200078e000e */
[----:B------:R-:W-:Y:S01]  /*c750*/  SHF.R.U32.HI R56, RZ, 0x10, R73 ;  /* 0x00000010ff387819 */ /* 0x000fe20000011649 */
[----:B------:R-:W-:Y:S01]  /*c760*/  IMAD.SHL.U32 R51, R51, 0x100, RZ ;  /* 0x0000010033337824 */ /* 0x000fe200078e00ff */
[----:B------:R-:W-:-:S02]  /*c770*/  SHF.R.U32.HI R53, RZ, 0x8, R61 ;  /* 0x00000008ff357819 */ /* 0x000fc4000001163d */
[----:B------:R-:W-:Y:S02]  /*c780*/  SHF.R.U32.HI R54, RZ, 0x10, R75 ;  /* 0x00000010ff367819 */ /* 0x000fe4000001164b */
[----:B------:R-:W-:Y:S01]  /*c790*/  SHF.R.U32.HI R55, RZ, 0x8, R63 ;  /* 0x00000008ff377819 */ /* 0x000fe2000001163f */
[----:B------:R-:W-:Y:S01]  /*c7a0*/  IMAD.SHL.U32 R53, R53, 0x100, RZ ;  /* 0x0000010035357824 */ /* 0x000fe200078e00ff */
[----:B------:R-:W-:Y:S02]  /*c7b0*/  LOP3.LUT R11, R11, 0xff00, R12, 0xf8, !PT ;  /* 0x0000ff000b0b7812 */ /* 0x000fe400078ef80c */
[----:B------:R-:W-:Y:S01]  /*c7c0*/  SHF.L.U32 R14, R56, 0x10, RZ ;  /* 0x00000010380e7819 */ /* 0x000fe200000006ff */
[----:B------:R-:W-:Y:S01]  /*c7d0*/  IMAD.SHL.U32 R55, R55, 0x100, RZ ;  /* 0x0000010037377824 */ /* 0x000fe200078e00ff */
[----:B------:R-:W-:Y:S02]  /*c7e0*/  LOP3.LUT R46, R75, 0xff0000ff, RZ, 0xc0, !PT ;  /* 0xff0000ff4b2e7812 */ /* 0x000fe400078ec0ff */
[----:B------:R-:W-:-:S02]  /*c7f0*/  LOP3.LUT R50, R61, 0xff0000ff, RZ, 0xc0, !PT ;  /* 0xff0000ff3d327812 */ /* 0x000fc400078ec0ff */
[----:B------:R-:W-:Y:S01]  /*c800*/  LOP3.LUT R14, R11, 0xff0000, R14, 0xf8, !PT ;  /* 0x00ff00000b0e7812 */ /* 0x000fe200078ef80e */
[----:B------:R-:W-:Y:S01]  /*c810*/  IMAD.U32 R11, R54, 0x10000, RZ ;  /* 0x00010000360b7824 */ /* 0x000fe200078e00ff */
[----:B------:R-:W-:Y:S02]  /*c820*/  LOP3.LUT R46, R46, 0xff00, R51, 0xf8, !PT ;  /* 0x0000ff002e2e7812 */ /* 0x000fe400078ef833 */
[----:B------:R-:W-:Y:S02]  /*c830*/  LOP3.LUT R52, R63, 0xff0000ff, RZ, 0xc0, !PT ;  /* 0xff0000ff3f347812 */ /* 0x000fe400078ec0ff */
[----:B------:R-:W-:Y:S02]  /*c840*/  LOP3.LUT R36, R50, 0xff00, R53, 0xf8, !PT ;  /* 0x0000ff0032247812 */ /* 0x000fe400078ef835 */
[----:B------:R-:W-:Y:S02]  /*c850*/  F2FP.F16.E4M3.UNPACK_B R54, R146.H1 ;  /* 0x00000092ff36723e */ /* 0x000fe400030006ff */
[----:B------:R-:W-:-:S02]  /*c860*/  F2FP.F16.E4M3.UNPACK_B R51, R49.H1 ;  /* 0x00000031ff33723e */ /* 0x000fc400030006ff */
[----:B------:R-:W-:Y:S02]  /*c870*/  F2FP.F16.E4M3.UNPACK_B R50, R48.H1 ;  /* 0x00000030ff32723e */ /* 0x000fe400030006ff */
[----:B------:R-:W-:Y:S01]  /*c880*/  LOP3.LUT R12, R52, 0xff00, R55, 0xf8, !PT ;  /* 0x0000ff00340c7812 */ /* 0x000fe200078ef837 */
[----:B------:R-:W-:Y:S01]  /*c890*/  HADD2.F32 R55, -RZ, R54.H0_H0 ;  /* 0x20000036ff377230 */ /* 0x000fe20000004100 */
[----:B------:R-:W-:Y:S01]  /*c8a0*/  LOP3.LUT R11, R46, 0xff0000, R11, 0xf8, !PT ;  /* 0x00ff00002e0b7812 */ /* 0x000fe200078ef80b */
[----:B------:R-:W-:Y:S01]  /*c8b0*/  HADD2.F32 R46, -RZ, R51.H0_H0 ;  /* 0x20000033ff2e7230 */ /* 0x000fe20000004100 */
[----:B------:R-:W-:Y:S01]  /*c8c0*/  MOV R47, R38 ;  /* 0x00000026002f7202 */ /* 0x000fe20000000f00 */
[----:B------:R-:W-:Y:S01]  /*c8d0*/  HADD2.F32 R38, -RZ, R50.H0_H0 ;  /* 0x20000032ff267230 */ /* 0x000fe20000004100 */
[----:B------:R-:W-:Y:S01]  /*c8e0*/  F2FP.F16.E4M3.UNPACK_B R52, R148.H1 ;  /* 0x00000094ff34723e */ /* 0x000fe200030006ff */
[----:B------:R-:W-:Y:S01]  /*c8f0*/  HADD2.F32 R54, -RZ, R54.H1_H1 ;  /* 0x30000036ff367230 */ /* 0x000fe20000004100 */
[----:B------:R-:W-:Y:S01]  /*c900*/  SHF.R.U32.HI R57, RZ, 0x10, R61 ;  /* 0x00000010ff397819 */ /* 0x000fe2000001163d */
[----:B------:R-:W-:Y:S01]  /*c910*/  FMUL.FTZ R61, R46, R55 ;  /* 0x000000372e3d7220 */ /* 0x000fe20000410000 */
[----:B------:R-:W-:Y:S01]  /*c920*/  SHF.R.U32.HI R59, RZ, 0x10, R63 ;  /* 0x00000010ff3b7819 */ /* 0x000fe2000001163f */
[----:B------:R-:W-:-:S02]  /*c930*/  HADD2.F32 R53, -RZ, R52.H0_H0 ;  /* 0x20000034ff357230 */ /* 0x000fc40000004100 */
        /* <DEDUP_REMOVED lines=10> */
[----:B------:R-:W-:Y:S01]  /*c9e0*/  IMAD.U32 R57, R57, 0x10000, RZ ;  /* 0x0001000039397824 */ /* 0x000fe200078e00ff */
[----:B------:R-:W-:Y:S01]  /*c9f0*/  LOP3.LUT R12, R12, 0xff0000, R59, 0xf8, !PT ;  /* 0x00ff00000c0c7812 */ /* 0x000fe200078ef83b */
[-C--:B------:R-:W-:Y:S01]  /*ca00*/  FMUL.FTZ R49, R51, R54.reuse ;  /* 0x0000003633317220 */ /* 0x080fe20000410000 */
[----:B------:R-:W-:Y:S01]  /*ca10*/  FMUL.FTZ R56, R50, R54 ;  /* 0x0000003632387220 */ /* 0x000fe20000410000 */
[----:B------:R-:W-:Y:S01]  /*ca20*/  F2FP.F16.E4M3.UNPACK_B R148, R148 ;  /* 0x00000094ff94723e */ /* 0x000fe200020006ff */
[----:B------:R-:W-:Y:S01]  /*ca30*/  HADD2.F32 R59, -RZ, R146.H0_H0 ;  /* 0x20000092ff3b7230 */ /* 0x000fe20000004100 */
[----:B------:R-:W-:Y:S01]  /*ca40*/  LOP3.LUT R36, R36, 0xff0000, R57, 0xf8, !PT ;  /* 0x00ff000024247812 */ /* 0x000fe200078ef839 */
[----:B------:R-:W-:-:S02]  /*ca50*/  HADD2.F32 R54, -RZ, R53.H0_H0 ;  /* 0x20000035ff367230 */ /* 0x000fc40000004100 */
[-C--:B------:R-:W-:Y:S01]  /*ca60*/  FFMA.FTZ R49, R50, R55.reuse, -R49 ;  /* 0x0000003732317223 */ /* 0x080fe20000010831 */
[----:B------:R-:W-:Y:S02]  /*ca70*/  HADD2.F32 R48, -RZ, R52.H0_H0 ;  /* 0x20000034ff307230 */ /* 0x000fe40000004100 */
        /* <DEDUP_REMOVED lines=17> */
[-C--:B------:R-:W-:Y:S01]  /*cb90*/  F2FP.F16.E4M3.UNPACK_B R52, R44.reuse.H1 ;  /* 0x0000002cff34723e */ /* 0x080fe200030006ff */
[----:B------:R-:W-:Y:S01]  /*cba0*/  HADD2.F32 R57, -RZ, R56.H0_H0 ;  /* 0x20000038ff397230 */ /* 0x000fe20000004100 */
[----:B------:R-:W-:Y:S01]  /*cbb0*/  F2FP.F16.E4M3.UNPACK_B R147, R147 ;  /* 0x00000093ff93723e */ /* 0x000fe200020006ff */
[----:B------:R-:W-:Y:S01]  /*cbc0*/  HADD2.F32 R63, -RZ, R54.H1_H1 ;  /* 0x30000036ff3f7230 */ /* 0x000fe20000004100 */
[----:B------:R-:W-:Y:S01]  /*cbd0*/  F2FP.F16.E4M3.UNPACK_B R44, R44 ;  /* 0x0000002cff2c723e */ /* 0x000fe200020006ff */
[----:B------:R-:W-:-:S02]  /*cbe0*/  HADD2.F32 R54, -RZ, R52.H0_H0 ;  /* 0x20000034ff367230 */ /* 0x000fc40000004100 */
[----:B------:R-:W-:Y:S01]  /*cbf0*/  FMUL.FTZ R73, R57, R61 ;  /* 0x0000003d39497220 */ /* 0x000fe20000410000 */
[--C-:B------:R-:W-:Y:S01]  /*cc00*/  HADD2.F32 R60, -RZ, R59.reuse.H0_H0 ;  /* 0x2000003bff3c7230 */ /* 0x100fe20000004100 */
[----:B------:R-:W-:Y:S01]  /*cc10*/  F2FP.F16.E4M3.UNPACK_B R149, R149 ;  /* 0x00000095ff95723e */ /* 0x000fe200020006ff */
[----:B------:R-:W-:Y:S02]  /*cc20*/  HADD2.F32 R58, -RZ, R56.H1_H1 ;  /* 0x30000038ff3a7230 */ /* 0x000fe40000004100 */
[C---:B------:R-:W-:Y:S01]  /*cc30*/  FMUL.FTZ R62, R54.reuse, R61 ;  /* 0x0000003d363e7220 */ /* 0x040fe20000410000 */
[----:B------:R-:W-:Y:S02]  /*cc40*/  HADD2.F32 R56, -RZ, R52.H1_H1 ;  /* 0x30000034ff387230 */ /* 0x000fe40000004100 */
[----:B------:R-:W-:Y:S01]  /*cc50*/  FFMA.FTZ R52, R54, R60, -R73 ;  /* 0x0000003c36347223 */ /* 0x000fe20000010849 */
[----:B------:R-:W-:Y:S02]  /*cc60*/  HADD2.F32 R59, -RZ, R59.H1_H1 ;  /* 0x3000003bff3b7230 */ /* 0x000fe40000004100 */
[----:B------:R-:W-:Y:S01]  /*cc70*/  FMUL.FTZ R61, R58, R63 ;  /* 0x0000003f3a3d7220 */ /* 0x000fe20000410000 */
[----:B------:R-:W-:Y:S01]  /*cc80*/  F2FP.F16.E4M3.UNPACK_B R54, R47 ;  /* 0x0000002fff36723e */ /* 0x000fe200020006ff */
[----:B------:R-:W-:Y:S01]  /*cc90*/  FMUL.FTZ R73, R56, R63 ;  /* 0x0000003f38497220 */ /* 0x000fe20000410000 */
[----:B------:R-:W-:-:S02]  /*cca0*/  HADD2.F32 R47, -RZ, R44.H0_H0 ;  /* 0x2000002cff2f7230 */ /* 0x000fc40000004100 */
[-C--:B------:R-:W-:Y:S01]  /*ccb0*/  FFMA.FTZ R63, R56, R59.reuse, -R61 ;  /* 0x0000003b383f7223 */ /* 0x080fe2000001083d */
[----:B------:R-:W-:Y:S02]  /*ccc0*/  HADD2.F32 R44, -RZ, R44.H1_H1 ;  /* 0x3000002cff2c7230 */ /* 0x000fe40000004100 */
[----:B------:R-:W-:Y:S01]  /*ccd0*/  FFMA.FTZ R73, R58, R59, R73 ;  /* 0x0000003b3a497223 */ /* 0x000fe20000010049 */
[--C-:B------:R-:W-:Y:S02]  /*cce0*/  HADD2.F32 R58, -RZ, R147.reuse.H0_H0 ;  /* 0x20000093ff3a7230 */ /* 0x100fe40000004100 */
[----:B------:R-:W-:Y:S01]  /*ccf0*/  FFMA.FTZ R62, R57, R60, R62 ;  /* 0x0000003c393e7223 */ /* 0x000fe2000001003e */
[----:B------:R-:W-:Y:S02]  /*cd00*/  HADD2.F32 R56, -RZ, R54.H0_H0 ;  /* 0x20000036ff387230 */ /* 0x000fe40000004100 */
[----:B------:R-:W-:Y:S01]  /*cd10*/  FFMA.FTZ R55, R55, R148, R146 ;  /* 0x0000009437377223 */ /* 0x000fe20000010092 */
[----:B------:R-:W-:-:S02]  /*cd20*/  HADD2.F32 R147, -RZ, R147.H1_H1 ;  /* 0x30000093ff937230 */ /* 0x000fc40000004100 */
[-C--:B------:R-:W-:Y:S01]  /*cd30*/  FMUL.FTZ R59, R47, R58.reuse ;  /* 0x0000003a2f3b7220 */ /* 0x080fe20000410000 */
[----:B------:R-:W-:Y:S02]  /*cd40*/  HADD2.F32 R54, -RZ, R54.H1_H1 ;  /* 0x30000036ff367230 */ /* 0x000fe40000004100 */
[----:B------:R-:W-:Y:S01]  /*cd50*/  FMUL.FTZ R60, R56, R58 ;  /* 0x0000003a383c7220 */ /* 0x000fe20000410000 */
[--C-:B------:R-:W-:Y:S01]  /*cd60*/  HADD2.F32 R57, -RZ, R149.reuse.H0_H0 ;  /* 0x20000095ff397230 */ /* 0x100fe20000004100 */
[----:B------:R-:W-:Y:S01]  /*cd70*/  F2FP.SATFINITE.E4M3.F32.PACK_AB_MERGE_C R46, R51, R46, RZ ;  /* 0x0000002e332e723e */ /* 0x000fe200048070ff */
[----:B------:R-:W-:Y:S02]  /*cd80*/  HADD2.F32 R149, -RZ, R149.H1_H1 ;  /* 0x30000095ff957230 */ /* 0x000fe40000004100 */
[-C--:B------:R-:W-:Y:S01]  /*cd90*/  FMUL.FTZ R61, R54, R147.reuse ;  /* 0x00000093363d7220 */ /* 0x080fe20000410000 */
[----:B------:R-:W-:Y:S01]  /*cda0*/  FMUL.FTZ R147, R44, R147 ;  /* 0x000000932c937220 */ /* 0x000fe20000410000 */
[----:B------:R-:W-:Y:S01]  /*cdb0*/  FFMA.FTZ R59, R56, R57, R59 ;  /* 0x00000039383b7223 */ /* 0x000fe2000001003b */
[----:B------:R-:W-:Y:S01]  /*cdc0*/  F2FP.SATFINITE.E4M3.F32.PACK_AB_MERGE_C R38, R49, R38, RZ ;  /* 0x000000263126723e */ /* 0x000fe200048070ff */
[-C--:B------:R-:W-:Y:S01]  /*cdd0*/  FFMA.FTZ R61, R44, R149.reuse, -R61 ;  /* 0x000000952c3d7223 */ /* 0x080fe2000001083d */
[----:B------:R-:W-:Y:S01]  /*cde0*/  FFMA.FTZ R56, R54, R149, R147 ;  /* 0x0000009536387223 */ /* 0x000fe20000010093 */
[----:B------:R-:W-:Y:S01]  /*cdf0*/  F2FP.F16.E4M3.UNPACK_B R51, R37 ;  /* 0x00000025ff33723e */ /* 0x000fe200020006ff */
[----:B------:R-:W-:Y:S01]  /*ce00*/  FFMA.FTZ R60, R47, R57, -R60 ;  /* 0x000000392f3c7223 */ /* 0x000fe2000001083c */
[----:B------:R-:W-:-:S02]  /*ce10*/  F2FP.F16.E4M3.UNPACK_B R54, R36 ;  /* 0x00000024ff36723e */ /* 0x000fc400020006ff */
[----:B------:R-:W-:Y:S02]  /*ce20*/  F2FP.F16.E4M3.UNPACK_B R49, R13 ;  /* 0x0000000dff31723e */ /* 0x000fe400020006ff */
[----:B------:R-:W-:Y:S01]  /*ce30*/  F2FP.SATFINITE.E4M3.F32.PACK_AB_MERGE_C R44, R63, R52, RZ ;  /* 0x000000343f2c723e */ /* 0x000fe200048070ff */
[--C-:B------:R-:W-:Y:S01]  /*ce40*/  HADD2.F32 R57, -RZ, R54.reuse.H0_H0 ;  /* 0x20000036ff397230 */ /* 0x100fe20000004100 */
[----:B------:R-:W-:Y:S01]  /*ce50*/  F2FP.SATFINITE.E4M3.F32.PACK_AB_MERGE_C R46, R55, R50, R46 ;  /* 0x00000032372e723e */ /* 0x000fe2000480702e */
[----:B------:R-:W-:Y:S01]  /*ce60*/  HADD2.F32 R50, -RZ, R51.H0_H0 ;  /* 0x20000033ff327230 */ /* 0x000fe20000004100 */
[----:B------:R-:W-:Y:S02]  /*ce70*/  F2FP.SATFINITE.E4M3.F32.PACK_AB_MERGE_C R62, R73, R62, RZ ;  /* 0x0000003e493e723e */ /* 0x000fe400048070ff */
        /* <DEDUP_REMOVED lines=22> */
[----:B------:R-:W-:Y:S01]  /*cfe0*/  F2FP.F16.E4M3.UNPACK_B R59, R12 ;  /* 0x0000000cff3b723e */ /* 0x000fe200020006ff */
[----:B------:R-:W-:Y:S01]  /*cff0*/  HADD2.F32 R54, -RZ, R55.H0_H0 ;  /* 0x20000037ff367230 */ /* 0x000fe20000004100 */
[----:B------:R-:W-:Y:S01]  /*d000*/  F2FP.SATFINITE.E4M3.F32.PACK_AB_MERGE_C R44, R61, R60, R44 ;  /* 0x0000003c3d2c723e */ /* 0x000fe2000480702c */
[----:B------:R-:W-:Y:S01]  /*d010*/  HADD2.F32 R37, -RZ, R50.H0_H0 ;  /* 0x20000032ff257230 */ /* 0x000fe20000004100 */
[----:B------:R-:W-:Y:S01]  /*d020*/  F2FP.F16.E4M3.UNPACK_B R61, R12.H1 ;  /* 0x0000000cff3d723e */ /* 0x000fe200030006ff */
[----:B------:R-:W-:-:S02]  /*d030*/  HADD2.F32 R53, -RZ, R52.H1_H1 ;  /* 0x30000034ff357230 */ /* 0x000fc40000004100 */
[-C--:B------:R-:W-:Y:S01]  /*d040*/  FMUL.FTZ R58, R51, R54.reuse ;  /* 0x00000036333a7220 */ /* 0x080fe20000410000 */
[----:B------:R-:W-:Y:S02]  /*d050*/  HADD2.F32 R56, -RZ, R55.H1_H1 ;  /* 0x30000037ff387230 */ /* 0x000fe40000004100 */
[----:B------:R-:W-:Y:S01]  /*d060*/  FMUL.FTZ R54, R37, R54 ;  /* 0x0000003625367220 */ /* 0x000fe20000410000 */
[----:B------:R-:W-:Y:S01]  /*d070*/  HADD2.F32 R50, -RZ, R50.H1_H1 ;  /* 0x30000032ff327230 */ /* 0x000fe20000004100 */
[----:B------:R-:W-:Y:S01]  /*d080*/  F2FP.F16.E4M3.UNPACK_B R12, R11 ;  /* 0x0000000bff0c723e */ /* 0x000fe200020006ff */
        /* <DEDUP_REMOVED lines=56> */
.L_x_2720:
[----:B------:R-:W-:Y:S05]  /*d410*/  BSYNC B2 ;  /* 0x0000000000027941 */ /* 0x000fea0003800000 */
.L_x_2719:
[----:B-1----:R1:W-:Y:S04]  /*d420*/  ST.E.128 desc[UR52][R40.64], R12 ;  /* 0x0000000c28007985 */ /* 0x0023e8000c101d34 */
[----:B----4-:R1:W-:Y:S02]  /*d430*/  @!P2 ST.E.128 desc[UR52][R42.64], R36 ;  /* 0x000000242a00a985 */ /* 0x0103e4000c101d34 */
.L_x_2718:
[----:B------:R-:W-:Y:S05]  /*d440*/  BSYNC B1 ;  /* 0x0000000000017941 */ /* 0x000fea0003800000 */
.L_x_2717:
[----:B------:R-:W-:Y:S01]  /*d450*/  ISETP.NE.AND P2, PT, R32, RZ, PT ;  /* 0x000000ff2000720c */ /* 0x000fe20003f45270 */
[----:B------:R-:W-:-:S12]  /*d460*/  BSSY B1, `(.L_x_2721) ;  /* 0x00000f1000017945 */ /* 0x000fd80003800000 */
[----:B------:R-:W-:Y:S05]  /*d470*/  @!P2 BRA `(.L_x_2722) ;  /* 0x0000000c00bca947 */ /* 0x000fea0003800000 */
[----:B0---4-:R-:W-:Y:S01]  /*d480*/  SEL R11, R118, R145, !P3 ;  /* 0x00000091760b7207 */ /* 0x011fe20005800000 */
[----:B------:R-:W-:Y:S01]  /*d490*/  BSSY B2, `(.L_x_2723) ;  /* 0x00000eb000027945 */ /* 0x000fe20003800000 */
[----:B-1----:R-:W-:Y:S02]  /*d4a0*/  IADD3 R40, P2, R29, R45, RZ ;  /* 0x0000002d1d287210 */ /* 0x002fe40007f5e0ff */
[----:B------:R-:W-:Y:S02]  /*d4b0*/  SHF.R.S32.HI R12, RZ, 0x1f, R11 ;  /* 0x0000001fff0c7819 */ /* 0x000fe4000001140b */
[----:B------:R-:W-:Y:S02]  /*d4c0*/  IADD3.X R41, R119, R111, RZ, P2, !PT ;  /* 0x0000006f77297210 */ /* 0x000fe400017fe4ff */
        /* <DEDUP_REMOVED lines=21> */
[--C-:B0-----:R-:W-:Y:S01]  /*d620*/  SHF.R.U32.HI R11, RZ, 0x8, R77.reuse ;  /* 0x00000008ff0b7819 */ /* 0x101fe2000001164d */
[----:B----4-:R-:W-:Y:S01]  /*d630*/  IMAD.MOV.U32 R50, RZ, RZ, R36 ;  /* 0x000000ffff327224 */ /* 0x010fe200078e0024 */
[----:B------:R-:W-:Y:S01]  /*d640*/  SHF.R.U32.HI R55, RZ, 0x10, R77 ;  /* 0x00000010ff377819 */ /* 0x000fe2000001164d */
[----:B-1----:R-:W-:Y:S01]  /*d650*/  IMAD.MOV.U32 R44, RZ, RZ, R14 ;  /* 0x000000ffff2c7224 */ /* 0x002fe200078e000e */
[----:B------:R-:W-:Y:S01]  /*d660*/  LOP3.LUT R46, R77, 0xff0000ff, RZ, 0xc0, !PT ;  /* 0xff0000ff4d2e7812 */ /* 0x000fe200078ec0ff */
[----:B------:R-:W-:Y:S01]  /*d670*/  IMAD.SHL.U32 R11, R11, 0x100, RZ ;  /* 0x000001000b0b7824 */ /* 0x000fe200078e00ff */
[----:B------:R-:W-:Y:S01]  /*d680*/  SHF.R.U32.HI R53, RZ, 0x8, R65 ;  /* 0x00000008ff357819 */ /* 0x000fe20000011641 */
[----:B------:R-:W-:Y:S01]  /*d690*/  IMAD.U32 R14, R55, 0x10000, RZ ;  /* 0x00010000370e7824 */ /* 0x000fe200078e00ff */
[----:B------:R-:W-:Y:S02]  /*d6a0*/  SHF.R.U32.HI R52, RZ, 0x8, R67 ;  /* 0x00000008ff347819 */ /* 0x000fe40000011643 */
[----:B------:R-:W-:Y:S01]  /*d6b0*/  SHF.R.U32.HI R54, RZ, 0x8, R79 ;  /* 0x00000008ff367819 */ /* 0x000fe2000001164f */
[----:B------:R-:W-:Y:S01]  /*d6c0*/  IMAD.SHL.U32 R36, R53, 0x100, RZ ;  /* 0x0000010035247824 */ /* 0x000fe200078e00ff */
[----:B------:R-:W-:Y:S01]  /*d6d0*/  LOP3.LUT R11, R46, 0xff00, R11, 0xf8, !PT ;  /* 0x0000ff002e0b7812 */ /* 0x000fe200078ef80b */
[----:B------:R-:W-:Y:S01]  /*d6e0*/  IMAD.SHL.U32 R46, R52, 0x100, RZ ;  /* 0x00000100342e7824 */ /* 0x000fe200078e00ff */
[----:B------:R-:W-:-:S02]  /*d6f0*/  LOP3.LUT R49, R65, 0xff0000ff, RZ, 0xc0, !PT ;  /* 0xff0000ff41317812 */ /* 0x000fc400078ec0ff */
[----:B------:R-:W-:Y:S02]  /*d700*/  LOP3.LUT R51, R67, 0xff0000ff, RZ, 0xc0, !PT ;  /* 0xff0000ff43337812 */ /* 0x000fe400078ec0ff */
[----:B------:R-:W-:Y:S02]  /*d710*/  MOV R48, R12 ;  /* 0x0000000c00307202 */ /* 0x000fe40000000f00 */
[----:B------:R-:W-:Y:S02]  /*d720*/  SHF.R.U32.HI R59, RZ, 0x10, R79 ;  /* 0x00000010ff3b7819 */ /* 0x000fe4000001164f */
[----:B------:R-:W-:Y:S02]  /*d730*/  LOP3.LUT R47, R79, 0xff0000ff, RZ, 0xc0, !PT ;  /* 0xff0000ff4f2f7812 */ /* 0x000fe400078ec0ff */
[----:B------:R-:W-:Y:S02]  /*d740*/  SHF.L.U32 R12, R54, 0x8, RZ ;  /* 0x00000008360c7819 */ /* 0x000fe400000006ff */
[----:B------:R-:W-:-:S02]  /*d750*/  LOP3.LUT R55, R49, 0xff00, R36, 0xf8, !PT ;  /* 0x0000ff0031377812 */ /* 0x000fc400078ef824 */
[----:B------:R-:W-:Y:S02]  /*d760*/  LOP3.LUT R57, R51, 0xff00, R46, 0xf8, !PT ;  /* 0x0000ff0033397812 */ /* 0x000fe400078ef82e */
[----:B------:R-:W-:Y:S02]  /*d770*/  LOP3.LUT R14, R11, 0xff0000, R14, 0xf8, !PT ;  /* 0x00ff00000b0e7812 */ /* 0x000fe400078ef80e */
[----:B------:R-:W-:Y:S02]  /*d780*/  LOP3.LUT R12, R47, 0xff00, R12, 0xf8, !PT ;  /* 0x0000ff002f0c7812 */ /* 0x000fe400078ef80c */
[----:B------:R-:W-:Y:S02]  /*d790*/  SHF.L.U32 R11, R59, 0x10, RZ ;  /* 0x000000103b0b7819 */ /* 0x000fe400000006ff */
[----:B------:R-:W-:Y:S02]  /*d7a0*/  F2FP.F16.E4M3.UNPACK_B R54, R141.H1 ;  /* 0x0000008dff36723e */ /* 0x000fe400030006ff */
[----:B------:R-:W-:-:S02]  /*d7b0*/  F2FP.F16.E4M3.UNPACK_B R51, R50.H1 ;  /* 0x00000032ff33723e */ /* 0x000fc400030006ff */
        /* <DEDUP_REMOVED lines=8> */
[----:B------:R-:W-:Y:S02]  /*d840*/  IMAD.U32 R36, R58, 0x10000, RZ ;  /* 0x000100003a247824 */ /* 0x000fe400078e00ff */
[----:B------:R-:W-:Y:S01]  /*d850*/  FMUL.FTZ R59, R47, R12 ;  /* 0x0000000c2f3b7220 */ /* 0x000fe20000410000 */
[----:B------:R-:W-:-:S02]  /*d860*/  HADD2.F32 R53, -RZ, R52.H0_H0 ;  /* 0x20000034ff357230 */ /* 0x000fc40000004100 */
[----:B------:R-:W-:Y:S01]  /*d870*/  FMUL.FTZ R58, R46, R12 ;  /* 0x0000000c2e3a7220 */ /* 0x000fe20000410000 */
[----:B------:R-:W-:Y:S01]  /*d880*/  IMAD.U32 R56, R56, 0x10000, RZ ;  /* 0x0001000038387824 */ /* 0x000fe200078e00ff */
[----:B------:R-:W-:Y:S01]  /*d890*/  LOP3.LUT R36, R55, 0xff0000, R36, 0xf8, !PT ;  /* 0x00ff000037247812 */ /* 0x000fe200078ef824 */
[----:B------:R-:W-:Y:S02]  /*d8a0*/  HADD2.F32 R49, -RZ, R49.H1_H1 ;  /* 0x30000031ff317230 */ /* 0x000fe40000004100 */
[-C--:B------:R-:W-:Y:S01]  /*d8b0*/  FFMA.FTZ R46, R46, R53.reuse, -R59 ;  /* 0x000000352e2e7223 */ /* 0x080fe2000001083b */
[----:B------:R-:W-:Y:S01]  /*d8c0*/  FFMA.FTZ R47, R47, R53, R58 ;  /* 0x000000352f2f7223 */ /* 0x000fe2000001003a */
[----:B------:R-:W-:Y:S01]  /*d8d0*/  HADD2.F32 R53, -RZ, R54.H1_H1 ;  /* 0x30000036ff357230 */ /* 0x000fe20000004100 */
[----:B------:R-:W-:Y:S01]  /*d8e0*/  F2FP.F16.E4M3.UNPACK_B R141, R141 ;  /* 0x0000008dff8d723e */ /* 0x000fe200020006ff */
[----:B------:R-:W-:Y:S01]  /*d8f0*/  HADD2.F32 R54, -RZ, R51.H1_H1 ;  /* 0x30000033ff367230 */ /* 0x000fe20000004100 */
[----:B------:R-:W-:Y:S01]  /*d900*/  F2FP.F16.E4M3.UNPACK_B R51, R50 ;  /* 0x00000032ff33723e */ /* 0x000fe200020006ff */
[----:B------:R-:W-:Y:S01]  /*d910*/  HADD2.F32 R55, -RZ, R52.H1_H1 ;  /* 0x30000034ff377230 */ /* 0x000fe20000004100 */
[----:B------:R-:W-:-:S02]  /*d920*/  F2FP.F16.E4M3.UNPACK_B R52, R48 ;  /* 0x00000030ff34723e */ /* 0x000fc400020006ff */
[----:B------:R-:W-:Y:S01]  /*d930*/  LOP3.LUT R12, R57, 0xff0000, R56, 0xf8, !PT ;  /* 0x00ff0000390c7812 */ /* 0x000fe200078ef838 */
[CC--:B------:R-:W-:Y:S01]  /*d940*/  FMUL.FTZ R48, R54.reuse, R53.reuse ;  /* 0x0000003536307220 */ /* 0x0c0fe20000410000 */
[C---:B------:R-:W-:Y:S01]  /*d950*/  FMUL.FTZ R57, R49.reuse, R53 ;  /* 0x0000003531397220 */ /* 0x040fe20000410000 */
[----:B------:R-:W-:Y:S01]  /*d960*/  F2FP.F16.E4M3.UNPACK_B R143, R143 ;  /* 0x0000008fff8f723e */ /* 0x000fe200020006ff */
[----:B------:R-:W-:Y:S02]  /*d970*/  HADD2.F32 R56, -RZ, R141.H0_H0 ;  /* 0x2000008dff387230 */ /* 0x000fe40000004100 */
[-C--:B------:R-:W-:Y:S01]  /*d980*/  FFMA.FTZ R49, R49, R55.reuse, -R48 ;  /* 0x0000003731317223 */ /* 0x080fe20000010830 */
[----:B------:R-:W-:Y:S02]  /*d990*/  HADD2.F32 R53, -RZ, R51.H0_H0 ;  /* 0x20000033ff357230 */ /* 0x000fe40000004100 */
[----:B------:R-:W-:Y:S01]  /*d9a0*/  FFMA.FTZ R48, R54, R55, R57 ;  /* 0x0000003736307223 */ /* 0x000fe20000010039 */
        /* <DEDUP_REMOVED lines=10> */
[----:B------:R-:W-:-:S02]  /*da50*/  HADD2.F32 R143, -RZ, R143.H1_H1 ;  /* 0x3000008fff8f7230 */ /* 0x000fc40000004100 */
[-C--:B------:R-:W-:Y:S01]  /*da60*/  FMUL.FTZ R53, R54, R141.reuse ;  /* 0x0000008d36357220 */ /* 0x080fe20000410000 */
[----:B------:R-:W-:Y:S01]  /*da70*/  F2FP.F16.E4M3.UNPACK_B R55, R38.H1 ;  /* 0x00000026ff37723e */ /* 0x000fe200030006ff */
[C---:B------:R-:W-:Y:S01]  /*da80*/  FMUL.FTZ R141, R52.reuse, R141 ;  /* 0x0000008d348d7220 */ /* 0x040fe20000410000 */
[----:B------:R-:W-:Y:S01]  /*da90*/  F2FP.F16.E4M3.UNPACK_B R57, R144.H1 ;  /* 0x00000090ff39723e */ /* 0x000fe200030006ff */
[-C--:B------:R-:W-:Y:S01]  /*daa0*/  FFMA.FTZ R53, R52, R143.reuse, -R53 ;  /* 0x0000008f34357223 */ /* 0x080fe20000010835 */
[----:B------:R-:W-:Y:S01]  /*dab0*/  F2FP.F16.E4M3.UNPACK_B R52, R44.H1 ;  /* 0x0000002cff34723e */ /* 0x000fe200030006ff */
[----:B------:R-:W-:Y:S02]  /*dac0*/  HADD2.F32 R61, -RZ, R58.H0_H0 ;  /* 0x2000003aff3d7230 */ /* 0x000fe40000004100 */
[----:B------:R-:W-:Y:S01]  /*dad0*/  FFMA.FTZ R60, R54, R143, R141 ;  /* 0x0000008f363c7223 */ /* 0x000fe2000001008d */
        /* <DEDUP_REMOVED lines=13> */
[CC--:B------:R-:W-:Y:S01]  /*dbb0*/  FMUL.FTZ R63, R55.reuse, R58.reuse ;  /* 0x0000003a373f7220 */ /* 0x0c0fe20000410000 */
[----:B------:R-:W-:Y:S02]  /*dbc0*/  HADD2.F32 R61, -RZ, R142.H1_H1 ;  /* 0x3000008eff3d7230 */ /* 0x000fe40000004100 */
        /* <DEDUP_REMOVED lines=12> */
[----:B------:R-:W-:Y:S01]  /*dc90*/  HADD2.F32 R59, -RZ, R142.H0_H0 ;  /* 0x2000008eff3b7230 */ /* 0x000fe20000004100 */
[----:B------:R-:W-:Y:S01]  /*dca0*/  F2FP.F16.E4M3.UNPACK_B R56, R36 ;  /* 0x00000024ff38723e */ /* 0x000fe200020006ff */
[----:B------:R-:W-:-:S02]  /*dcb0*/  HADD2.F32 R57, -RZ, R144.H1_H1 ;  /* 0x30000090ff397230 */ /* 0x000fc40000004100 */
[-C--:B------:R-:W-:Y:S01]  /*dcc0*/  FMUL.FTZ R65, R52, R61.reuse ;  /* 0x0000003d34417220 */ /* 0x080fe20000410000 */
[----:B------:R-:W-:Y:S01]  /*dcd0*/  FMUL.FTZ R61, R44, R61 ;  /* 0x0000003d2c3d7220 */ /* 0x000fe20000410000 */
[----:B------:R-:W-:Y:S02]  /*dce0*/  HADD2.F32 R55, -RZ, R144.H0_H0 ;  /* 0x20000090ff377230 */ /* 0x000fe40000004100 */
[-C--:B------:R-:W-:Y:S01]  /*dcf0*/  FMUL.FTZ R63, R54, R59.reuse ;  /* 0x0000003b363f7220 */ /* 0x080fe20000410000 */
[----:B------:R-:W-:Y:S01]  /*dd00*/  FMUL.FTZ R59, R38, R59 ;  /* 0x0000003b263b7220 */ /* 0x000fe20000410000 */
[----:B------:R-:W-:Y:S01]  /*dd10*/  FFMA.FTZ R61, R52, R57, R61 ;  /* 0x00000039343d7223 */ /* 0x000fe2000001003d */
[----:B------:R-:W-:Y:S01]  /*dd20*/  F2FP.F16.E4M3.UNPACK_B R52, R37 ;  /* 0x00000025ff34723e */ /* 0x000fe200020006ff */
[----:B------:R-:W-:Y:S01]  /*dd30*/  FFMA.FTZ R63, R38, R55, -R63 ;  /* 0x00000037263f7223 */ /* 0x000fe2000001083f */
[----:B------:R-:W-:Y:S01]  /*dd40*/  F2FP.F16.E4M3.UNPACK_B R49, R13 ;  /* 0x0000000dff31723e */ /* 0x000fe200020006ff */
[----:B------:R-:W-:Y:S01]  /*dd50*/  FFMA.FTZ R38, R54, R55, R59 ;  /* 0x0000003736267223 */ /* 0x000fe2000001003b */
[----:B------:R-:W-:Y:S01]  /*dd60*/  F2FP.SATFINITE.E4M3.F32.PACK_AB_MERGE_C R47, R53, R50, R46 ;  /* 0x00000032352f723e */ /* 0x000fe2000480702e */
[----:B------:R-:W-:Y:S01]  /*dd70*/  HADD2.F32 R50, -RZ, R52.H0_H0 ;  /* 0x20000034ff327230 */ /* 0x000fe20000004100 */
[----:B------:R-:W-:Y:S01]  /*dd80*/  F2FP.SATFINITE.E4M3.F32.PACK_AB_MERGE_C R46, R60, R51, R48 ;  /* 0x000000333c2e723e */ /* 0x000fe20004807030 */
[----:B------:R-:W-:Y:S01]  /*dd90*/  HADD2.F32 R51, -RZ, R56.H0_H0 ;  /* 0x20000038ff337230 */ /* 0x000fe20000004100 */
[----:B------:R-:W-:Y:S01]  /*dda0*/  F2FP.F16.E4M3.UNPACK_B R54, R14 ;  /* 0x0000000eff36723e */ /* 0x000fe200020006ff */
[----:B------:R-:W-:-:S02]  /*ddb0*/  HADD2.F32 R48, -RZ, R49.H0_H0 ;  /* 0x20000031ff307230 */ /* 0x000fc40000004100 */
[----:B------:R-:W-:Y:S01]  /*ddc0*/  FFMA.FTZ R44, R44, R57, -R65 ;  /* 0x000000392c2c7223 */ /* 0x000fe20000010841 */
[----:B------:R-:W-:Y:S02]  /*ddd0*/  HADD2.F32 R53, -RZ, R52.H1_H1 ;  /* 0x30000034ff357230 */ /* 0x000fe40000004100 */
[-C--:B------:R-:W-:Y:S01]  /*dde0*/  FMUL.FTZ R57, R50, R51.reuse ;  /* 0x0000003332397220 */ /* 0x080fe20000410000 */
[----:B------:R-:W-:Y:S02]  /*ddf0*/  HADD2.F32 R55, -RZ, R54.H0_H0 ;  /* 0x20000036ff377230 */ /* 0x000fe40000004100 */
[C---:B------:R-:W-:Y:S01]  /*de00*/  FMUL.FTZ R59, R48.reuse, R51 ;  /* 0x00000033303b7220 */ /* 0x040fe20000410000 */
[----:B------:R-:W-:Y:S01]  /*de10*/  HADD2.F32 R56, -RZ, R56.H1_H1 ;  /* 0x30000038ff387230 */ /* 0x000fe20000004100 */
[----:B------:R-:W-:Y:S01]  /*de20*/  F2FP.F16.E4M3.UNPACK_B R52, R37.H1 ;  /* 0x00000025ff34723e */ /* 0x000fe200030006ff */
[----:B------:R-:W-:Y:S02]  /*de30*/  HADD2.F32 R51, -RZ, R49.H1_H1 ;  /* 0x30000031ff337230 */ /* 0x000fe40000004100 */
[-C--:B------:R-:W-:Y:S01]  /*de40*/  FFMA.FTZ R48, R48, R55.reuse, -R57 ;  /* 0x0000003730307223 */ /* 0x080fe20000010839 */
[----:B------:R-:W-:Y:S01]  /*de50*/  FFMA.FTZ R49, R50, R55, R59 ;  /* 0x0000003732317223 */ /* 0x000fe2000001003b */
[----:B------:R-:W-:-:S02]  /*de60*/  HADD2.F32 R54, -RZ, R54.H1_H1 ;  /* 0x30000036ff367230 */ /* 0x000fc40000004100 */
[-C--:B------:R-:W-:Y:S01]  /*de70*/  FMUL.FTZ R58, R53, R56.reuse ;  /* 0x00000038353a7220 */ /* 0x080fe20000410000 */
[C---:B------:R-:W-:Y:S01]  /*de80*/  FMUL.FTZ R56, R51.reuse, R56 ;  /* 0x0000003833387220 */ /* 0x040fe20000410000 */
[----:B------:R-:W-:Y:S02]  /*de90*/  F2FP.F16.E4M3.UNPACK_B R55, R36.H1 ;  /* 0x00000024ff37723e */ /* 0x000fe400030006ff */
[----:B------:R-:W-:Y:S01]  /*dea0*/  F2FP.F16.E4M3.UNPACK_B R50, R13.H1 ;  /* 0x0000000dff32723e */ /* 0x000fe200030006ff */
[-C--:B------:R-:W-:Y:S01]  /*deb0*/  FFMA.FTZ R13, R51, R54.reuse, -R58 ;  /* 0x00000036330d7223 */ /* 0x080fe2000001083a */
[----:B------:R-:W-:Y:S01]  /*dec0*/  FFMA.FTZ R36, R53, R54, R56 ;  /* 0x0000003635247223 */ /* 0x000fe20000010038 */
[----:B------:R-:W-:Y:S01]  /*ded0*/  HADD2.F32 R51, -RZ, R52.H0_H0 ;  /* 0x20000034ff337230 */ /* 0x000fe20000004100 */
[----:B------:R-:W-:Y:S01]  /*dee0*/  F2FP.F16.E4M3.UNPACK_B R14, R14.H1 ;  /* 0x0000000eff0e723e */ /* 0x000fe200030006ff */
[----:B------:R-:W-:Y:S01]  /*def0*/  HADD2.F32 R56, -RZ, R55.H0_H0 ;  /* 0x20000037ff387230 */ /* 0x000fe20000004100 */
[----:B------:R-:W-:Y:S01]  /*df00*/  F2FP.SATFINITE.E4M3.F32.PACK_AB_MERGE_C R62, R67, R62, RZ ;  /* 0x0000003e433e723e */ /* 0x000fe200048070ff */
[----:B------:R-:W-:Y:S01]  /*df10*/  HADD2.F32 R37, -RZ, R50.H0_H0 ;  /* 0x20000032ff257230 */ /* 0x000fe20000004100 */
[----:B------:R-:W-:Y:S01]  /*df20*/  F2FP.SATFINITE.E4M3.F32.PACK_AB_MERGE_C R38, R61, R38, R73 ;  /* 0x000000263d26723e */ /* 0x000fe20004807049 */
[----:B------:R-:W-:-:S02]  /*df30*/  HADD2.F32 R52, -RZ, R52.H1_H1 ;  /* 0x30000034ff347230 */ /* 0x000fc40000004100 */
[-C--:B------:R-:W-:Y:S01]  /*df40*/  FMUL.FTZ R58, R51, R56.reuse ;  /* 0x00000038333a7220 */ /* 0x080fe20000410000 */
[----:B------:R-:W-:Y:S02]  /*df50*/  HADD2.F32 R55, -RZ, R55.H1_H1 ;  /* 0x30000037ff377230 */ /* 0x000fe40000004100 */
[----:B------:R-:W-:Y:S01]  /*df60*/  FMUL.FTZ R56, R37, R56 ;  /* 0x0000003825387220 */ /* 0x000fe20000410000 */
[----:B------:R-:W-:Y:S01]  /*df70*/  HADD2.F32 R50, -RZ, R50.H1_H1 ;  /* 0x30000032ff327230 */ /* 0x000fe20000004100 */
[----:B------:R-:W-:Y:S01]  /*df80*/  F2FP.SATFINITE.E4M3.F32.PACK_AB_MERGE_C R44, R44, R63, R62 ;  /* 0x0000003f2c2c723e */ /* 0x000fe2000480703e */
        /* <DEDUP_REMOVED lines=56> */
[----:B------:R-:W-:Y:S02]  /*e310*/  F2FP.SATFINITE.E4M3.F32.PACK_AB_MERGE_C R37, R36, R49, R61 ;  /* 0x000000312425723e */ /* 0x000fe4000480703d */
[----:B------:R-:W-:Y:S02]  /*e320*/  F2FP.SATFINITE.E4M3.F32.PACK_AB_MERGE_C R39, R50, R63, R51 ;  /* 0x0000003f3227723e */ /* 0x000fe40004807033 */
[----:B------:R-:W-:-:S07]  /*e330*/  MOV R36, R46 ;  /* 0x0000002e00247202 */ /* 0x000fce0000000f00 */
.L_x_2724:
[----:B------:R-:W-:Y:S05]  /*e340*/  BSYNC B2 ;  /* 0x0000000000027941 */ /* 0x000fea0003800000 */
.L_x_2723:
[----:B-1----:R1:W-:Y:S04]  /*e350*/  ST.E.128 desc[UR52][R40.64], R12 ;  /* 0x0000000c28007985 */ /* 0x0023e8000c101d34 */
[----:B----4-:R1:W-:Y:S02]  /*e360*/  @!P2 ST.E.128 desc[UR52][R42.64], R36 ;  /* 0x000000242a00a985 */ /* 0x0103e4000c101d34 */
.L_x_2722:
[----:B------:R-:W-:Y:S05]  /*e370*/  BSYNC B1 ;  /* 0x0000000000017941 */ /* 0x000fea0003800000 */
.L_x_2721:
[----:B------:R-:W-:-:S13]  /*e380*/  ISETP.NE.AND P2, PT, R33, RZ, PT ;  /* 0x000000ff2100720c */ /* 0x000fda0003f45270 */
[----:B------:R-:W-:Y:S05]  /*e390*/  @!P2 BRA `(.L_x_2673) ;  /* 0x000000140090a947 */ /* 0x000fea0003800000 */
[----:B0---4-:R-:W4:Y:S01]  /*e3a0*/  LDL R11, [R1] ;  /* 0x00000000010b7983 */ /* 0x011f220000100800 */
[----:B-1----:R-:W-:Y:S01]  /*e3b0*/  IADD3 R40, P2, R30, R45, RZ ;  /* 0x0000002d1e287210 */ /* 0x002fe20007f5e0ff */
[----:B------:R-:W-:Y:S04]  /*e3c0*/  BSSY B1, `(.L_x_2725) ;  /* 0x00000ea000017945 */ /* 0x000fe80003800000 */
[----:B------:R-:W-:Y:S01]  /*e3d0*/  IMAD.X R41, R119, 0x1, R110, P2 ;  /* 0x0000000177297824 */ /* 0x000fe200010e066e */
[----:B------:R-:W-:Y:S02]  /*e3e0*/  ISETP.GE.AND P2, PT, R3, R117, PT ;  /* 0x000000750300720c */ /* 0x000fe40003f46270 */
[----:B----4-:R-:W-:-:S04]  /*e3f0*/  LOP3.LUT P4, RZ, R11, 0x1, RZ, 0xc0, !PT ;  /* 0x000000010bff7812 */ /* 0x010fc8000788c0ff */
        /* <DEDUP_REMOVED lines=13> */
[----:B------:R-:W-:-:S03]  /*e4d0*/  IMAD R15, R19, 0x7800, R12 ;  /* 0x00007800130f7824 */ /* 0x000fc600078e020c */
[C---:B------:R-:W-:Y:S01]  /*e4e0*/  IADD3 R13, R18.reuse, R13, RZ ;  /* 0x0000000d120d7210 */ /* 0x040fe20007ffe0ff */
[----:B------:R-:W-:-:S05]  /*e4f0*/  IMAD.IADD R36, R18, 0x1, R15 ;  /* 0x0000000112247824 */ /* 0x000fca00078e020f */
[----:B------:R-:W0:Y:S04]  /*e500*/  LDS.128 R12, [R13+0x1a400] ;  /* 0x01a400000d0c7984 */ /* 0x000e280000000c00 */
[----:B------:R-:W1:Y:S01]  /*e510*/  LDS.128 R36, [R36+0x1a400] ;  /* 0x01a4000024247984 */ /* 0x000e620000000c00 */
[----:B------:R-:W-:Y:S05]  /*e520*/  @P2 BRA `(.L_x_2726) ;  /* 0x0000000c004c2947 */ /* 0x000fea0003800000 */
[----:B------:R-:W-:Y:S01]  /*e530*/  SHF.R.U32.HI R43, RZ, 0x8, R81 ;  /* 0x00000008ff2b7819 */ /* 0x000fe20000011651 */
[----:B0-----:R-:W-:Y:S01]  /*e540*/  IMAD.MOV.U32 R42, RZ, RZ, R13 ;  /* 0x000000ffff2a7224 */ /* 0x001fe200078e000d */
[----:B------:R-:W-:Y:S01]  /*e550*/  SHF.R.U32.HI R54, RZ, 0x10, R81 ;  /* 0x00000010ff367819 */ /* 0x000fe20000011651 */
[----:B-1----:R-:W-:Y:S01]  /*e560*/  IMAD.MOV.U32 R50, RZ, RZ, R36 ;  /* 0x000000ffff327224 */ /* 0x002fe200078e0024 */
[----:B------:R-:W-:Y:S01]  /*e570*/  SHF.R.U32.HI R51, RZ, 0x8, R69 ;  /* 0x00000008ff337819 */ /* 0x000fe20000011645 */
[----:B------:R-:W-:Y:S01]  /*e580*/  IMAD.SHL.U32 R13, R43, 0x100, RZ ;  /* 0x000001002b0d7824 */ /* 0x000fe200078e00ff */
[----:B------:R-:W-:Y:S01]  /*e590*/  SHF.R.U32.HI R53, RZ, 0x8, R71 ;  /* 0x00000008ff357819 */ /* 0x000fe20000011647 */
[----:B------:R-:W-:Y:S01]  /*e5a0*/  IMAD.MOV.U32 R43, RZ, RZ, R14 ;  /* 0x000000ffff2b7224 */ /* 0x000fe200078e000e */
[----:B------:R-:W-:Y:S01]  /*e5b0*/  LOP3.LUT R44, R81, 0xff0000ff, RZ, 0xc0, !PT ;  /* 0xff0000ff512c7812 */ /* 0x000fe200078ec0ff */
[----:B------:R-:W-:Y:S01]  /*e5c0*/  IMAD.SHL.U32 R51, R51, 0x100, RZ ;  /* 0x0000010033337824 */ /* 0x000fe200078e00ff */
[----:B------:R-:W-:Y:S01]  /*e5d0*/  SHF.R.U32.HI R49, RZ, 0x8, R83 ;  /* 0x00000008ff317819 */ /* 0x000fe20000011653 */
[----:B------:R-:W-:Y:S01]  /*e5e0*/  IMAD.SHL.U32 R53, R53, 0x100, RZ ;  /* 0x0000010035357824 */ /* 0x000fe200078e00ff */
[----:B------:R-:W-:Y:S01]  /*e5f0*/  LOP3.LUT R48, R69, 0xff0000ff, RZ, 0xc0, !PT ;  /* 0xff0000ff45307812 */ /* 0x000fe200078ec0ff */
[----:B------:R-:W-:Y:S01]  /*e600*/  IMAD.U32 R14, R54, 0x10000, RZ ;  /* 0x00010000360e7824 */ /* 0x000fe200078e00ff */
[----:B------:R-:W-:-:S02]  /*e610*/  LOP3.LUT R52, R71, 0xff0000ff, RZ, 0xc0, !PT ;  /* 0xff0000ff47347812 */ /* 0x000fc400078ec0ff */
[----:B------:R-:W-:Y:S02]  /*e620*/  LOP3.LUT R13, R44, 0xff00, R13, 0xf8, !PT ;  /* 0x0000ff002c0d7812 */ /* 0x000fe400078ef80d */
[----:B------:R-:W-:Y:S02]  /*e630*/  LOP3.LUT R46, R83, 0xff0000ff, RZ, 0xc0, !PT ;  /* 0xff0000ff532e7812 */ /* 0x000fe400078ec0ff */
[----:B------:R-:W-:Y:S02]  /*e640*/  SHF.R.U32.HI R56, RZ, 0x10, R83 ;  /* 0x00000010ff387819 */ /* 0x000fe40000011653 */
[----:B------:R-:W-:Y:S02]  /*e650*/  MOV R47, R12 ;  /* 0x0000000c002f7202 */ /* 0x000fe40000000f00 */
        /* <DEDUP_REMOVED lines=33> */
[----:B------:R-:W-:Y:S01]  /*e870*/  F2FP.F16.E4M3.UNPACK_B R138, R138 ;  /* 0x0000008aff8a723e */ /* 0x000fe200020006ff */
[----:B------:R-:W-:Y:S02]  /*e880*/  HADD2.F32 R54, -RZ, R140.H0_H0 ;  /* 0x2000008cff367230 */ /* 0x000fe40000004100 */
[C---:B------:R-:W-:Y:S01]  /*e890*/  FMUL.FTZ R55, R49.reuse, R55 ;  /* 0x0000003731377220 */ /* 0x040fe20000410000 */
[----:B------:R-:W-:Y:S02]  /*e8a0*/  HADD2.F32 R51, -RZ, R50.H0_H0 ;  /* 0x20000032ff337230 */ /* 0x000fe40000004100 */
[-C--:B------:R-:W-:Y:S01]  /*e8b0*/  FFMA.FTZ R59, R49, R53.reuse, -R56 ;  /* 0x00000035313b7223 */ /* 0x080fe20000010838 */
[----:B------:R-:W-:Y:S02]  /*e8c0*/  HADD2.F32 R48, -RZ, R47.H0_H0 ;  /* 0x2000002fff307230 */ /* 0x000fe40000004100 */
[----:B------:R-:W-:Y:S01]  /*e8d0*/  FFMA.FTZ R61, R52, R53, R55 ;  /* 0x00000035343d7223 */ /* 0x000fe20000010037 */
        /* <DEDUP_REMOVED lines=10> */
[----:B------:R-:W-:Y:S01]  /*e980*/  F2FP.F16.E4M3.UNPACK_B R48, R139.H1 ;  /* 0x0000008bff30723e */ /* 0x000fe200030006ff */
[C---:B------:R-:W-:Y:S01]  /*e990*/  FMUL.FTZ R57, R47.reuse, R140 ;  /* 0x0000008c2f397220 */ /* 0x040fe20000410000 */
[----:B------:R-:W-:Y:S01]  /*e9a0*/  F2FP.F16.E4M3.UNPACK_B R49, R38.H1 ;  /* 0x00000026ff31723e */ /* 0x000fe200030006ff */
[-C--:B------:R-:W-:Y:S01]  /*e9b0*/  FFMA.FTZ R58, R47, R138.reuse, -R52 ;  /* 0x0000008a2f3a7223 */ /* 0x080fe20000010834 */
[----:B------:R-:W-:Y:S01]  /*e9c0*/  F2FP.F16.E4M3.UNPACK_B R52, R137.H1 ;  /* 0x00000089ff34723e */ /* 0x000fe200030006ff */
[--C-:B------:R-:W-:Y:S01]  /*e9d0*/  HADD2.F32 R53, -RZ, R48.reuse.H0_H0 ;  /* 0x20000030ff357230 */ /* 0x100fe20000004100 */
[----:B------:R-:W-:Y:S01]  /*e9e0*/  F2FP.F16.E4M3.UNPACK_B R47, R43.H1 ;  /* 0x0000002bff2f723e */ /* 0x000fe200030006ff */
[----:B------:R-:W-:Y:S02]  /*e9f0*/  HADD2.F32 R51, -RZ, R49.H0_H0 ;  /* 0x20000031ff337230 */ /* 0x000fe40000004100 */
[----:B------:R-:W-:Y:S01]  /*ea00*/  FFMA.FTZ R57, R50, R138, R57 ;  /* 0x0000008a32397223 */ /* 0x000fe20000010039 */
        /* <DEDUP_REMOVED lines=12> */
[----:B------:R-:W-:Y:S01]  /*ead0*/  FFMA.FTZ R62, R51, R50, R60 ;  /* 0x00000032333e7223 */ /* 0x000fe2000001003c */
[C---:B------:R-:W-:Y:S01]  /*eae0*/  FMUL.FTZ R54, R47.reuse, R54 ;  /* 0x000000362f367220 */ /* 0x040fe20000410000 */
[----:B------:R-:W-:Y:S01]  /*eaf0*/  F2FP.F16.E4M3.UNPACK_B R137, R137 ;  /* 0x00000089ff89723e */ /* 0x000fe200020006ff */
[----:B------:R-:W-:Y:S01]  /*eb00*/  FFMA.FTZ R64, R47, R52, -R48 ;  /* 0x000000342f407223 */ /* 0x000fe20000010830 */
[----:B------:R-:W-:Y:S01]  /*eb10*/  F2FP.F16.E4M3.UNPACK_B R47, R38 ;  /* 0x00000026ff2f723e */ /* 0x000fe200020006ff */
[----:B------:R-:W-:Y:S01]  /*eb20*/  FFMA.FTZ R65, R49, R52, R54 ;  /* 0x0000003431417223 */ /* 0x000fe20000010036 */
[--C-:B------:R-:W-:Y:S01]  /*eb30*/  HADD2.F32 R51, -RZ, R139.reuse.H0_H0 ;  /* 0x2000008bff337230 */ /* 0x100fe20000004100 */
[----:B------:R-:W-:Y:S01]  /*eb40*/  F2FP.SATFINITE.E4M3.F32.PACK_AB_MERGE_C R44, R59, R44, RZ ;  /* 0x0000002c3b2c723e */ /* 0x000fe200048070ff */
[----:B------:R-:W-:Y:S01]  /*eb50*/  HADD2.F32 R52, -RZ, R139.H1_H1 ;  /* 0x3000008bff347230 */ /* 0x000fe20000004100 */
[----:B------:R-:W-:Y:S01]  /*eb60*/  F2FP.SATFINITE.E4M3.F32.PACK_AB_MERGE_C R61, R61, R46, RZ ;  /* 0x0000002e3d3d723e */ /* 0x000fe200048070ff */
[----:B------:R-:W-:Y:S01]  /*eb70*/  HADD2.F32 R48, -RZ, R47.H0_H0 ;  /* 0x2000002fff307230 */ /* 0x000fe20000004100 */
[----:B------:R-:W-:Y:S01]  /*eb80*/  F2FP.SATFINITE.E4M3.F32.PACK_AB_MERGE_C R46, R58, R55, R44 ;  /* 0x000000373a2e723e */ /* 0x000fe2000480702c */
[----:B------:R-:W-:Y:S01]  /*eb90*/  HADD2.F32 R38, -RZ, R43.H0_H0 ;  /* 0x2000002bff267230 */ /* 0x000fe20000004100 */
[----:B------:R-:W-:Y:S01]  /*eba0*/  F2FP.SATFINITE.E4M3.F32.PACK_AB_MERGE_C R62, R65, R62, RZ ;  /* 0x0000003e413e723e */ /* 0x000fe200048070ff */
[----:B------:R-:W-:-:S02]  /*ebb0*/  HADD2.F32 R47, -RZ, R47.H1_H1 ;  /* 0x3000002fff2f7230 */ /* 0x000fc40000004100 */
[-C--:B------:R-:W-:Y:S01]  /*ebc0*/  FMUL.FTZ R53, R48, R51.reuse ;  /* 0x0000003330357220 */ /* 0x080fe20000410000 */
[----:B------:R-:W-:Y:S02]  /*ebd0*/  HADD2.F32 R49, -RZ, R137.H0_H0 ;  /* 0x20000089ff317230 */ /* 0x000fe40000004100 */
[C---:B------:R-:W-:Y:S01]  /*ebe0*/  FMUL.FTZ R51, R38.reuse, R51 ;  /* 0x0000003326337220 */ /* 0x040fe20000410000 */
[----:B------:R-:W-:Y:S02]  /*ebf0*/  HADD2.F32 R43, -RZ, R43.H1_H1 ;  /* 0x3000002bff2b7230 */ /* 0x000fe40000004100 */
[-C--:B------:R-:W-:Y:S01]  /*ec00*/  FMUL.FTZ R54, R47, R52.reuse ;  /* 0x000000342f367220 */ /* 0x080fe20000410000 */
[----:B------:R-:W-:Y:S02]  /*ec10*/  HADD2.F32 R50, -RZ, R137.H1_H1 ;  /* 0x30000089ff327230 */ /* 0x000fe40000004100 */
[-C--:B------:R-:W-:Y:S01]  /*ec20*/  FFMA.FTZ R53, R38, R49.reuse, -R53 ;  /* 0x0000003126357223 */ /* 0x080fe20000010835 */
[----:B------:R-:W-:Y:S01]  /*ec30*/  FFMA.FTZ R38, R48, R49, R51 ;  /* 0x0000003130267223 */ /* 0x000fe20000010033 */
[C---:B------:R-:W-:Y:S01]  /*ec40*/  FMUL.FTZ R52, R43.reuse, R52 ;  /* 0x000000342b347220 */ /* 0x040fe20000410000 */
[----:B------:R-:W-:Y:S01]  /*ec50*/  F2FP.F16.E4M3.UNPACK_B R49, R37 ;  /* 0x00000025ff31723e */ /* 0x000fe200020006ff */
[----:B------:R-:W-:Y:S01]  /*ec60*/  FFMA.FTZ R60, R43, R50, -R54 ;  /* 0x000000322b3c7223 */ /* 0x000fe20000010836 */
[----:B------:R-:W-:Y:S01]  /*ec70*/  F2FP.F16.E4M3.UNPACK_B R54, R36 ;  /* 0x00000024ff36723e */ /* 0x000fe200020006ff */
[----:B------:R-:W-:Y:S01]  /*ec80*/  FFMA.FTZ R51, R47, R50, R52 ;  /* 0x000000322f337223 */ /* 0x000fe20000010034 */
[----:B------:R-:W-:Y:S01]  /*ec90*/  F2FP.F16.E4M3.UNPACK_B R48, R42 ;  /* 0x0000002aff30723e */ /* 0x000fe200020006ff */
        /* <DEDUP_REMOVED lines=84> */
[----:B------:R-:W-:-:S02]  /*f1e0*/  F2FP.SATFINITE.E4M3.F32.PACK_AB_MERGE_C R60, R61, R60, RZ ;  /* 0x0000003c3d3c723e */ /* 0x000fc400048070ff */
[----:B------:R-:W-:Y:S02]  /*f1f0*/  F2FP.SATFINITE.E4M3.F32.PACK_AB_MERGE_C R54, R54, R55, RZ ;  /* 0x000000373636723e */ /* 0x000fe400048070ff */
[----:B------:R-:W-:Y:S01]  /*f200*/  F2FP.SATFINITE.E4M3.F32.PACK_AB_MERGE_C R15, R14, R63, R15 ;  /* 0x0000003f0e0f723e */ /* 0x000fe2000480700f */
[----:B------:R-:W-:Y:S01]  /*f210*/  IMAD.MOV.U32 R14, RZ, RZ, R43 ;  /* 0x000000ffff0e7224 */ /* 0x000fe200078e002b */
[----:B------:R-:W-:Y:S02]  /*f220*/  F2FP.SATFINITE.E4M3.F32.PACK_AB_MERGE_C R13, R58, R47, R59 ;  /* 0x0000002f3a0d723e */ /* 0x000fe4000480703b */
[----:B------:R-:W-:Y:S02]  /*f230*/  F2FP.SATFINITE.E4M3.F32.PACK_AB_MERGE_C R37, R57, R48, R60 ;  /* 0x000000303925723e */ /* 0x000fe4000480703c */
[----:B------:R-:W-:Y:S02]  /*f240*/  F2FP.SATFINITE.E4M3.F32.PACK_AB_MERGE_C R39, R53, R64, R54 ;  /* 0x000000403527723e */ /* 0x000fe40004807036 */
[----:B------:R-:W-:-:S07]  /*f250*/  MOV R36, R44 ;  /* 0x0000002c00247202 */ /* 0x000fce0000000f00 */
.L_x_2726:
[----:B------:R-:W-:Y:S05]  /*f260*/  BSYNC B1 ;  /* 0x0000000000017941 */ /* 0x000fea0003800000 */
.L_x_2725:
[----:B0-----:R0:W-:Y:S01]  /*f270*/  ST.E.128 desc[UR52][R40.64], R12 ;  /* 0x0000000c28007985 */ /* 0x0011e2000c101d34 */
[----:B------:R-:W-:-:S13]  /*f280*/  ISETP.GE.AND P2, PT, R11, R136, PT ;  /* 0x000000880b00720c */ /* 0x000fda0003f46270 */
[----:B------:R-:W-:Y:S05]  /*f290*/  @P2 BRA `(.L_x_2673) ;  /* 0x0000000400d02947 */ /* 0x000fea0003800000 */
[----:B0-----:R-:W-:-:S04]  /*f2a0*/  IADD3 R12, P2, R11, R45, RZ ;  /* 0x0000002d0b0c7210 */ /* 0x001fc80007f5e0ff */
[----:B------:R-:W-:-:S05]  /*f2b0*/  LEA.HI.X.SX32 R13, R11, R119, 0x1, P2 ;  /* 0x000000770b0d7211 */ /* 0x000fca00010f0eff */
[----:B-1----:R0:W-:Y:S01]  /*f2c0*/  ST.E.128 desc[UR52][R12.64], R36 ;  /* 0x000000240c007985 */ /* 0x0021e2000c101d34 */
[----:B------:R-:W-:Y:S05]  /*f2d0*/  BRA `(.L_x_2673) ;  /* 0x0000000400c07947 */ /* 0x000fea0003800000 */
.L_x_2638:
[----:B------:R-:W-:-:S06]  /*f2e0*/  UISETP.NE.AND UP0, UPT, UR48, 0x3, UPT ;  /* 0x000000033000788c */ /* 0x000fcc000bf05270 */
[----:B------:R-:W-:-:S13]  /*f2f0*/  PLOP3.LUT P1, PT, PT, PT, UP0, 0x80, 0x0 ;  /* 0x000000000000781c */ /* 0x000fda0003f2f008 */
[----:B------:R-:W-:Y:S05]  /*f300*/  @!P1 BRA `(.L_x_2727) ;  /* 0x0000000000049947 */ /* 0x000fea0003800000 */
[----:B------:R-:W-:Y:S01]  /*f310*/  BPT.TRAP 0x1 ;  /* 0x000000040000795c */ /* 0x000fe20000300000 */
.L_x_2727:
[----:B------:R-:W-:Y:S01]  /*f320*/  IMAD R94, R19, 0x8, R18 ;  /* 0x00000008135e7824 */ /* 0x000fe200078e0212 */
[----:B------:R-:W-:Y:S01]  /*f330*/  SHF.L.U32 R95, R199, 0x1f, RZ ;  /* 0x0000001fc75f7819 */ /* 0x000fe200000006ff */
[----:B------:R-:W-:Y:S01]  /*f340*/  BSSY B1, `(.L_x_2728) ;  /* 0x0000004000017945 */ /* 0x000fe20003800000 */
[----:B------:R-:W-:Y:S02]  /*f350*/  SHF.R.S32.HI R87, RZ, 0x1f, R86 ;  /* 0x0000001fff577819 */ /* 0x000fe40000011456 */
[----:B------:R-:W1:Y:S02]  /*f360*/  SYNCS.PHASECHK.TRANS64.TRYWAIT P2, [R94+URZ+0x29890], R95 ;  /* 0x0298905f5e0075a7 */ /* 0x000e64000804017f */
[----:B-1----:R-:W-:Y:S05]  /*f370*/  @!P2 BRA `(.L_x_2729) ;  /* 0x000002040018a947 */ /* 0x002fea0003800000 */
.L_x_2999:
[----:B------:R-:W-:Y:S05]  /*f380*/  BSYNC B1 ;  /* 0x0000000000017941 */ /* 0x000fea0003800000 */
.L_x_2728:
        /* <DEDUP_REMOVED lines=14> */
[----:B------:R-:W-:Y:S01]  /*f470*/  IMAD.IADD R48, R93, 0x1, -R198 ;  /* 0x000000015d307824 */ /* 0x000fe200078e0ac6 */
[----:B------:R-:W-:Y:S01]  /*f480*/  IADD3 R13, R13, R11, RZ ;  /* 0x0000000b0d0d7210 */ /* 0x000fe20007ffe0ff */
[----:B------:R-:W-:Y:S02]  /*f490*/  IMAD R11, R7, UR4, RZ ;  /* 0x00000004070b7c24 */ /* 0x000fe4000f8e02ff */
[----:B------:R-:W-:Y:S01]  /*f4a0*/  IMAD.WIDE.U32 R12, R22, UR4, R12 ;  /* 0x00000004160c7c25 */ /* 0x000fe2000f8e000c */
[----:B------:R-:W-:-:S03]  /*f4b0*/  UMOV UR4, 0xffffffff ;  /* 0xffffffff00047882 */ /* 0x000fc60000000000 */
[----:B------:R-:W-:Y:S01]  /*f4c0*/  IMAD R11, R22, UR5, R11 ;  /* 0x00000005160b7c24 */ /* 0x000fe2000f8e020b */
[----:B------:R-:W-:-:S04]  /*f4d0*/  IADD3 R46, P2, R12, UR6, RZ ;  /* 0x000000060c2e7c10 */ /* 0x000fc8000ff5e0ff */
[----:B------:R-:W-:Y:S02]  /*f4e0*/  IADD3.X R47, R13, UR7, R11, P2, !PT ;  /* 0x000000070d2f7c10 */ /* 0x000fe400097fe40b */
[----:B------:R-:W-:Y:S01]  /*f4f0*/  ISETP.GE.AND P2, PT, R48, 0x1, PT ;  /* 0x000000013000780c */ /* 0x000fe20003f46270 */
[----:B------:R-:W-:-:S12]  /*f500*/  BRA.DIV UR4, `(.L_x_2730) ;  /* 0x0000020204c87947 */ /* 0x000fd8000b800000 */
[----:B------:R0:W2:Y:S04]  /*f510*/  SHFL.IDX PT, R44, R47, RZ, 0x1e1f ;  /* 0x001e1fff2f2c7589 */ /* 0x0000a800000e0000 */
[----:B------:R0:W3:Y:S02]  /*f520*/  SHFL.IDX PT, R45, R46, RZ, 0x1e1f ;  /* 0x001e1fff2e2d7589 */ /* 0x0000e400000e0000 */
.L_x_3003:
[----:B------:R-:W-:Y:S04]  /*f530*/  BSSY B1, `(.L_x_2731) ;  /* 0x0000023000017945 */ /* 0x000fe80003800000 */
[----:B------:R-:W-:Y:S05]  /*f540*/  @!P2 BRA `(.L_x_2732) ;  /* 0x000000000084a947 */ /* 0x000fea0003800000 */
[----:B------:R-:W-:Y:S02]  /*f550*/  ULDC UR4, c[0x0][0x2f4] ;  /* 0x0000bd0000047ab9 */ /* 0x000fe40000000800 */
[----:B------:R-:W-:-:S13]  /*f560*/  ISETP.GE.AND P5, PT, R16, UR4, PT ;  /* 0x0000000410007c0c */ /* 0x000fda000bfa6270 */
[----:B------:R-:W4:Y:S01]  /*f570*/  @!P5 LDS.128 R12, [R37+0x1a400] ;  /* 0x01a40000250cd984 */ /* 0x000f220000000c00 */
[----:B---3--:R-:W-:-:S05]  /*f580*/  @!P5 IADD3 R42, P2, R16, R45, RZ ;  /* 0x0000002d102ad210 */ /* 0x008fca0007f5e0ff */
[----:B--2---:R-:W-:Y:S01]  /*f590*/  @!P5 IMAD.X R43, R44, 0x1, R17, P2 ;  /* 0x000000012c2bd824 */ /* 0x004fe200010e0611 */
        /* <DEDUP_REMOVED lines=10> */
[----:B--2---:R-:W-:-:S04]  /*f640*/  @!P5 IADD3 R42, P6, R11, R45, RZ ;  /* 0x0000002d0b2ad210 */ /* 0x004fc80007fde0ff */
[----:B------:R-:W-:-:S05]  /*f650*/  @!P5 LEA.HI.X.SX32 R43, R11, R44, 0x1, P6 ;  /* 0x0000002c0b2bd211 */ /* 0x000fca00030f0eff */
[----:B---3--:R2:W-:Y:S01]  /*f660*/  @!P5 ST.E.128 desc[UR52][R42.64], R12 ;  /* 0x0000000c2a00d985 */ /* 0x0085e2000c101d34 */
[----:B------:R-:W-:-:S13]  /*f670*/  ISETP.GE.AND P5, PT, R3, UR4, PT ;  /* 0x0000000403007c0c */ /* 0x000fda000bfa6270 */
[----:B------:R-:W3:Y:S01]  /*f680*/  @!P5 LDS.128 R12, [R37+0x1cc00] ;  /* 0x01cc0000250cd984 */ /* 0x000ee20000000c00 */
[----:B------:R-:W-:-:S05]  /*f690*/  @!P5 IMAD.SHL.U32 R11, R193, 0x10, RZ ;  /* 0x00000010c10bd824 */ /* 0x000fca00078e00ff */
        /* <DEDUP_REMOVED lines=12> */
.L_x_2732:
[----:B------:R-:W-:Y:S05]  /*f760*/  BSYNC B1 ;  /* 0x0000000000017941 */ /* 0x000fea0003800000 */
.L_x_2731:
[----:B------:R-:W-:-:S03]  /*f770*/  UMOV UR4, 0xffffffff ;  /* 0xffffffff00047882 */ /* 0x000fc60000000000 */
[----:B------:R-:W-:Y:S05]  /*f780*/  BRA.DIV UR4, `(.L_x_2733) ;  /* 0x0000020204747947 */ /* 0x000fea000b800000 */
[----:B--2---:R2:W0:Y:S04]  /*f790*/  SHFL.IDX PT, R44, R47, 0x1, 0x1e1f ;  /* 0x003e1f002f2c7f89 */ /* 0x00442800000e0000 */
[----:B---3--:R2:W3:Y:S02]  /*f7a0*/  SHFL.IDX PT, R45, R46, 0x1, 0x1e1f ;  /* 0x003e1f002e2d7f89 */ /* 0x0084e400000e0000 */
.L_x_3007:
[----:B------:R-:W-:-:S13]  /*f7b0*/  ISETP.GE.AND P2, PT, R48, 0x81, PT ;  /* 0x000000813000780c */ /* 0x000fda0003f46270 */
[----:B------:R-:W-:Y:S05]  /*f7c0*/  @!P2 BRA `(.L_x_2673) ;  /* 0x000000000084a947 */ /* 0x000fea0003800000 */
[----:B------:R-:W-:Y:S02]  /*f7d0*/  ULDC UR4, c[0x0][0x2f4] ;  /* 0x0000bd0000047ab9 */ /* 0x000fe40000000800 */
[----:B------:R-:W-:-:S13]  /*f7e0*/  ISETP.GE.AND P5, PT, R16, UR4, PT ;  /* 0x0000000410007c0c */ /* 0x000fda000bfa6270 */
[----:B----4-:R-:W4:Y:S01]  /*f7f0*/  @!P5 LDS.128 R12, [R37+0x1c400] ;  /* 0x01c40000250cd984 */ /* 0x010f220000000c00 */
[----:B---3--:R-:W-:-:S04]  /*f800*/  @!P5 IADD3 R42, P2, R16, R45, RZ ;  /* 0x0000002d102ad210 */ /* 0x008fc80007f5e0ff */
[----:B0-----:R-:W-:Y:S02]  /*f810*/  @!P5 IADD3.X R43, R44, R17, RZ, P2, !PT ;  /* 0x000000112c2bd210 */ /* 0x001fe400017fe4ff */
        /* <DEDUP_REMOVED lines=10> */
[----:B0-----:R-:W-:-:S04]  /*f8c0*/  @!P5 IADD3 R42, P6, R11, R45, RZ ;  /* 0x0000002d0b2ad210 */ /* 0x001fc80007fde0ff */
[----:B------:R-:W-:-:S05]  /*f8d0*/  @!P5 LEA.HI.X.SX32 R43, R11, R44, 0x1, P6 ;  /* 0x0000002c0b2bd211 */ /* 0x000fca00030f0eff */
[----:B---3--:R0:W-:Y:S01]  /*f8e0*/  @!P5 ST.E.128 desc[UR52][R42.64], R12 ;  /* 0x0000000c2a00d985 */ /* 0x0081e2000c101d34 */
[----:B------:R-:W-:-:S13]  /*f8f0*/  ISETP.GE.AND P5, PT, R3, UR4, PT ;  /* 0x0000000403007c0c */ /* 0x000fda000bfa6270 */
[----:B------:R-:W3:Y:S01]  /*f900*/  @!P5 LDS.128 R12, [R37+0x1ec00] ;  /* 0x01ec0000250cd984 */ /* 0x000ee20000000c00 */
[----:B------:R-:W-:-:S04]  /*f910*/  @!P5 SHF.L.U32 R11, R193, 0x4, RZ ;  /* 0x00000004c10bd819 */ /* 0x000fc800000006ff */
        /* <DEDUP_REMOVED lines=12> */
.L_x_2673:
[----:B------:R-:W-:Y:S05]  /*f9e0*/  BSYNC B0 ;  /* 0x0000000000007941 */ /* 0x000fea0003800000 */
.L_x_2637:
        /* <DEDUP_REMOVED lines=11> */
[----:B------:R-:W-:-:S05]  /*faa0*/  @!P2 VIADD R11, R94, 0x298a0 ;  /* 0x000298a05e0ba836 */ /* 0x000fca0000000000 */
[----:B------:R-:W-:-:S04]  /*fab0*/  @!P2 PRMT R11, RZ, 0x654, R11 ;  /* 0x00000654ff0ba816 */ /* 0x000fc8000000000b */
[----:B------:R4:W-:Y:S01]  /*fac0*/  @!P2 SYNCS.ARRIVE.TRANS64.RED.A1T0 RZ, [R11+URZ], RZ ;  /* 0x000000ff0bffa9a7 */ /* 0x0009e2000810043f */
[----:B------:R-:W-:Y:S05]  /*fad0*/  @!P1 BRA `(.L_x_2735) ;  /* 0x0000000000049947 */ /* 0x000fea0003800000 */
[----:B------:R-:W-:Y:S01]  /*fae0*/  BPT.TRAP 0x1 ;  /* 0x000000040000795c */ /* 0x000fe20000300000 */
.L_x_2735:
[----:B------:R-:W-:Y:S05]  /*faf0*/  BSYNC B0 ;  /* 0x0000000000007941 */ /* 0x000fea0003800000 */
.L_x_2734:
[----:B------:R-:W0:Y:S01]  /*fb00*/  SYNCS.PHASECHK.TRANS64.TRYWAIT P1, [R94+URZ+0x298b0], R95 ;  /* 0x0298b05f5e0075a7 */ /* 0x000e22000802017f */
[----:B------:R-:W-:Y:S04]  /*fb10*/  BSSY B0, `(.L_x_2736) ;  /* 0x0000002000007945 */ /* 0x000fe80003800000 */
[----:B0-----:R-:W-:Y:S05]  /*fb20*/  @!P1 BRA `(.L_x_2737) ;  /* 0x000001fc00d89947 */ /* 0x001fea0003800000 */
.L_x_3008:
[----:B------:R-:W-:Y:S05]  /*fb30*/  BSYNC B0 ;  /* 0x0000000000007941 */ /* 0x000fea0003800000 */
.L_x_2736:
        /* <DEDUP_REMOVED lines=10> */
[C---:B----4-:R-:W-:Y:S02]  /*fbe0*/  IMAD R11, R85.reuse, UR5, R92 ;  /* 0x00000005550b7c24 */ /* 0x050fe4000f8e025c */
[----:B------:R-:W-:Y:S01]  /*fbf0*/  IMAD.WIDE.U32 R12, R85, UR4, R12 ;  /* 0x00000004550c7c25 */ /* 0x000fe2000f8e000c */
[----:B------:R-:W-:-:S04]  /*fc00*/  ULDC.64 UR4, c[0x0][0x330] ;  /* 0x0000cc0000047ab9 */ /* 0x000fc80000000a00 */
[----:B------:R-:W-:Y:S01]  /*fc10*/  IADD3 R13, R13, R11, RZ ;  /* 0x0000000b0d0d7210 */ /* 0x000fe20007ffe0ff */
[----:B------:R-:W-:Y:S02]  /*fc20*/  IMAD R11, R7, UR4, RZ ;  /* 0x00000004070b7c24 */ /* 0x000fe4000f8e02ff */
[----:B------:R-:W-:-:S04]  /*fc30*/  IMAD.WIDE.U32 R12, R22, UR4, R12 ;  /* 0x00000004160c7c25 */ /* 0x000fc8000f8e000c */
[----:B------:R-:W-:Y:S01]  /*fc40*/  IMAD R15, R22, UR5, R11 ;  /* 0x00000005160f7c24 */ /* 0x000fe2000f8e020b */
[----:B------:R-:W-:Y:S01]  /*fc50*/  IADD3 R42, P1, R12, UR6, RZ ;  /* 0x000000060c2a7c10 */ /* 0x000fe2000ff3e0ff */
[----:B------:R-:W-:-:S03]  /*fc60*/  IMAD R11, R19, 0x5000, R220 ;  /* 0x00005000130b7824 */ /* 0x000fc600078e02dc */
[----:B------:R-:W-:Y:S01]  /*fc70*/  IADD3.X R43, R13, UR7, R15, P1, !PT ;  /* 0x000000070d2b7c10 */ /* 0x000fe20008ffe40f */
[C---:B---3--:R-:W-:Y:S01]  /*fc80*/  IMAD.IADD R45, R18.reuse, 0x1, R11 ;  /* 0x00000001122d7824 */ /* 0x048fe200078e020b */
[----:B------:R-:W-:Y:S01]  /*fc90*/  ISETP.GE.AND P1, PT, R93, 0x1, PT ;  /* 0x000000015d00780c */ /* 0x000fe20003f26270 */
[----:B------:R0:W1:Y:S01]  /*fca0*/  SHFL.IDX PT, R44, R42, RZ, 0x1e1f ;  /* 0x001e1fff2a2c7589 */ /* 0x00006200000e0000 */
[CC--:B--2---:R-:W-:Y:S02]  /*fcb0*/  IADD3 R46, R18.reuse, R11.reuse, R122 ;  /* 0x0000000b122e7210 */ /* 0x0c4fe40007ffe07a */
[CC--:B------:R-:W-:Y:S02]  /*fcc0*/  IADD3 R47, R18.reuse, R11.reuse, R123 ;  /* 0x0000000b122f7210 */ /* 0x0c0fe40007ffe07b */
[----:B------:R-:W-:Y:S02]  /*fcd0*/  IADD3 R48, R18, R11, R128 ;  /* 0x0000000b12307210 */ /* 0x000fe40007ffe080 */
[----:B------:R0:W2:Y:S05]  /*fce0*/  SHFL.IDX PT, R11, R43, RZ, 0x1e1f ;  /* 0x001e1fff2b0b7589 */ /* 0x0000aa00000e0000 */
[----:B------:R-:W-:Y:S05]  /*fcf0*/  @!P1 BRA `(.L_x_2739) ;  /* 0x0000000000589947 */ /* 0x000fea0003800000 */
[----:B------:R-:W-:Y:S02]  /*fd00*/  ISETP.NE.AND P5, PT, R8, RZ, PT ;  /* 0x000000ff0800720c */ /* 0x000fe40003fa5270 */
[----:B------:R-:W-:-:S11]  /*fd10*/  ISETP.NE.AND P4, PT, R9, RZ, PT ;  /* 0x000000ff0900720c */ /* 0x000fd60003f85270 */
[----:B-1----:R-:W-:Y:S02]  /*fd20*/  @P5 IADD3 R38, P1, R16, R44, RZ ;  /* 0x0000002c10265210 */ /* 0x002fe40007f3e0ff */
[----:B------:R-:W-:-:S03]  /*fd30*/  @P4 SHF.L.U32 R12, R192, 0x4, RZ ;  /* 0x00000004c00c4819 */ /* 0x000fc600000006ff */
[----:B--2---:R-:W-:Y:S01]  /*fd40*/  @P5 IMAD.X R39, R11, 0x1, R17, P1 ;  /* 0x000000010b275824 */ /* 0x004fe200008e0611 */
        /* <DEDUP_REMOVED lines=10> */
[----:B-1----:R-:W-:-:S05]  /*fdf0*/  @P5 IADD3 R38, P6, R189, R44, RZ ;  /* 0x0000002cbd265210 */ /* 0x002fca0007fde0ff */
[----:B------:R-:W-:Y:S01]  /*fe00*/  @P5 IMAD.X R39, R11, 0x1, R197, P6 ;  /* 0x000000010b275824 */ /* 0x000fe200030e06c5 */
[----:B--2---:R-:W-:Y:S04]  /*fe10*/  @P4 ST.E.128 desc[UR52][R40.64], R12 ;  /* 0x0000000c28004985 */ /* 0x004fe8000c101d34 */
[----:B------:R-:W1:Y:S04]  /*fe20*/  @P1 LDS.128 R12, [R47+0xa400] ;  /* 0x00a400002f0c1984 */ /* 0x000e680000000c00 */
[----:B-1----:R-:W-:Y:S04]  /*fe30*/  @P1 ST.E.128 desc[UR52][R36.64], R12 ;  /* 0x0000000c24001985 */ /* 0x002fe8000c101d34 */
[----:B------:R-:W1:Y:S04]  /*fe40*/  @P5 LDS.128 R12, [R48+0xa400] ;  /* 0x00a40000300c5984 */ /* 0x000e680000000c00 */
[----:B-1----:R3:W-:Y:S02]  /*fe50*/  @P5 ST.E.128 desc[UR52][R38.64], R12 ;  /* 0x0000000c26005985 */ /* 0x0027e4000c101d34 */
.L_x_2739:
[----:B------:R-:W-:Y:S05]  /*fe60*/  BSYNC B0 ;  /* 0x0000000000007941 */ /* 0x000fea0003800000 */
.L_x_2738:
[----:B------:R-:W-:Y:S01]  /*fe70*/  ISETP.GE.AND P1, PT, R93, 0x81, PT ;  /* 0x000000815d00780c */ /* 0x000fe20003f26270 */
[----:B0-----:R-:W0:Y:S01]  /*fe80*/  SHFL.IDX PT, R43, R43, 0x1, 0x1e1f ;  /* 0x003e1f002b2b7f89 */ /* 0x001e2200000e0000 */
[----:B------:R-:W-:Y:S03]  /*fe90*/  BSSY B0, `(.L_x_2740) ;  /* 0x0000019000007945 */ /* 0x000fe60003800000 */
[----:B------:R-:W4:Y:S08]  /*fea0*/  SHFL.IDX PT, R42, R42, 0x1, 0x1e1f ;  /* 0x003e1f002a2a7f89 */ /* 0x000f3000000e0000 */
[----:B------:R-:W-:Y:S05]  /*feb0*/  @!P1 BRA `(.L_x_2741) ;  /* 0x0000000000589947 */ /* 0x000fea0003800000 */
[----:B------:R-:W-:Y:S02]  /*fec0*/  ISETP.NE.AND P5, PT, R8, RZ, PT ;  /* 0x000000ff0800720c */ /* 0x000fe40003fa5270 */
[----:B------:R-:W-:-:S11]  /*fed0*/  ISETP.NE.AND P4, PT, R9, RZ, PT ;  /* 0x000000ff0900720c */ /* 0x000fd60003f85270 */
[----:B---3--:R-:W3:Y:S01]  /*fee0*/  @P5 LDS.128 R12, [R45+0xe400] ;  /* 0x00e400002d0c5984 */ /* 0x008ee20000000c00 */
[----:B----4-:R-:W-:Y:S02]  /*fef0*/  @P5 IADD3 R38, P1, R16, R42, RZ ;  /* 0x0000002a10265210 */ /* 0x010fe40007f3e0ff */
[----:B--2---:R-:W-:-:S03]  /*ff00*/  @P4 SHF.L.U32 R11, R192, 0x4, RZ ;  /* 0x00000004c00b4819 */ /* 0x004fc600000006ff */
[----:B0-----:R-:W-:Y:S01]  /*ff10*/  @P5 IMAD.X R39, R43, 0x1, R17, P1 ;  /* 0x000000012b275824 */ /* 0x001fe200008e0611 */
[----:B------:R-:W-:-:S04]  /*ff20*/  @P4 IADD3 R40, P1, R11, R42, RZ ;  /* 0x0000002a0b284210 */ /* 0x000fc80007f3e0ff */
[----:B------:R-:W-:Y:S02]  /*ff30*/  @P4 LEA.HI.X.SX32 R41, R11, R43, 0x1, P1 ;  /* 0x0000002b0b294211 */ /* 0x000fe400008f0eff */
[----:B------:R-:W-:-:S13]  /*ff40*/  ISETP.NE.AND P1, PT, R10, RZ, PT ;  /* 0x000000ff0a00720c */ /* 0x000fda0003f25270 */
[----:B------:R-:W-:-:S05]  /*ff50*/  @P1 IMAD.SHL.U32 R11, R193, 0x10, RZ ;  /* 0x00000010c10b1824 */ /* 0x000fca00078e00ff */
[----:B------:R-:W-:-:S04]  /*ff60*/  @P1 IADD3 R36, P6, R11, R42, RZ ;  /* 0x0000002a0b241210 */ /* 0x000fc80007fde0ff */
[----:B------:R-:W-:Y:S01]  /*ff70*/  @P1 LEA.HI.X.SX32 R37, R11, R43, 0x1, P6 ;  /* 0x0000002b0b251211 */ /* 0x000fe200030f0eff */
[----:B---3--:R0:W-:Y:S01]  /*ff80*/  @P5 ST.E.128 desc[UR52][R38.64], R12 ;  /* 0x0000000c26005985 */ /* 0x0081e2000c101d34 */
[----:B------:R-:W-:-:S03]  /*ff90*/  ISETP.NE.AND P5, PT, R20, RZ, PT ;  /* 0x000000ff1400720c */ /* 0x000fc60003fa5270 */
[----:B------:R-:W2:Y:S10]  /*ffa0*/  @P4 LDS.128 R12, [R46+0xe400] ;  /* 0x00e400002e0c4984 */ /* 0x000eb40000000c00 */
[----:B0-----:R-:W-:-:S05]  /*ffb0*/  @P5 IADD3 R38, P6, R189, R42, RZ ;  /* 0x0000002abd265210 */ /* 0x001fca0007fde0ff */
[----:B------:R-:W-:Y:S01]  /*ffc0*/  @P5 IMAD.X R39, R43, 0x1, R197, P6 ;  /* 0x000000012b275824 */ /* 0x000fe200030e06c5 */
[----:B--2---:R-:W-:Y:S04]  /*ffd0*/  @P4 ST.E.128 desc[UR52][R40.64], R12 ;  /* 0x0000000c28004985 */ /* 0x004fe8000c101d34 */
[----:B------:R-:W0:Y:S04]  /*ffe0*/  @P1 LDS.128 R12, [R47+0xe400] ;  /* 0x00e400002f0c1984 */ /* 0x000e280000000c00 */
[----:B0-----:R-:W-:Y:S04]  /*fff0*/  @P1 ST.E.128 desc[UR52][R36.64], R12 ;  /* 0x0000000c24001985 */ /* 0x001fe8000c101d34 */
[----:B------:R-:W0:Y:S04]  /*10000*/  @P5 LDS.128 R12, [R48+0xe400] ;  /* 0x00e40000300c5984 */ /* 0x000e280000000c00 */
[----:B0-----:R0:W-:Y:S02]  /*10010*/  @P5 ST.E.128 desc[UR52][R38.64], R12 ;  /* 0x0000000c26005985 */ /* 0x0011e4000c101d34 */
.L_x_2741:
[----:B------:R-:W-:Y:S05]  /*10020*/  BSYNC B0 ;  /* 0x0000000000007941 */ /* 0x000fea0003800000 */
.L_x_2740:
[----:B--2---:R-:W2:Y:S01]  /*10030*/  LDL R11, [R1] ;  /* 0x00000000010b7983 */ /* 0x004ea20000100800 */
[----:B------:R-:W-:Y:S01]  /*10040*/  @!P2 VIADD R94, R94, 0x298c0 ;  /* 0x000298c05e5ea836 */ /* 0x000fe20000000000 */
[----:B------:R-:W-:Y:S01]  /*10050*/  IADD3 R19, R19, 0x1, RZ ;  /* 0x0000000113137810 */ /* 0x000fe20007ffe0ff */
        /* <DEDUP_REMOVED lines=9> */
[----:B0--3--:R-:W-:Y:S02]  /*100f0*/  SEL R12, RZ, 0x1, P1 ;  /* 0x00000001ff0c7807 */ /* 0x009fe40000800000 */
[----:B------:R-:W-:Y:S02]  /*10100*/  SEL R19, R19, RZ, P1 ;  /* 0x000000ff13137207 */ /* 0x000fe40000800000 */
[----:B------:R-:W-:Y:S01]  /*10110*/  LOP3.LUT R199, R199, R12, RZ, 0x3c, !PT ;  /* 0x0000000cc7c77212 */ /* 0x000fe200078e3cff */
[----:B------:R0:W-:Y:S01]  /*10120*/  @!P2 SYNCS.ARRIVE.TRANS64.RED.A1T0 RZ, [R94+URZ], RZ ;  /* 0x000000ff5effa9a7 */ /* 0x0001e2000810043f */
[----:B--2---:R-:W-:-:S13]  /*10130*/  LOP3.LUT P4, RZ, R11, 0x2, RZ, 0xc0, !PT ;  /* 0x000000020bff7812 */ /* 0x004fda000788c0ff */
[----:B01----:R-:W-:Y:S05]  /*10140*/  @P4 BRA `(.L_x_2742) ;  /* 0xffffff2800004947 */ /* 0x003fea000383ffff */
[----:B------:R-:W0:Y:S01]  /*10150*/  S2R R11, SR_TID.X ;  /* 0x00000000000b7919 */ /* 0x000e220000002100 */
[----:B------:R-:W-:Y:S02]  /*10160*/  PLOP3.LUT P0, PT, PT, PT, PT, 0x8, 0x0 ;  /* 0x000000000000781c */ /* 0x000fe40003f0e170 */
[----:B0-----:R-:W-:-:S04]  /*10170*/  SHF.R.U32.HI R11, RZ, 0x7, R11 ;  /* 0x00000007ff0b7819 */ /* 0x001fc8000001160b */
[----:B------:R-:W-:-:S13]  /*10180*/  ISETP.NE.AND P4, PT, R11, 0x1, PT ;  /* 0x000000010b00780c */ /* 0x000fda0003f85270 */
[----:B------:R-:W-:Y:S06]  /*10190*/  @!P4 BAR.ARV 0x9, 0x100 ;  /* 0x024400000000cb1d */ /* 0x000fec0000002000 */
.L_x_2632:
[----:B------:R-:W0:Y:S01]  /*101a0*/  LDC R0, c[0x0][0x448] ;  /* 0x00011200ff007b82 */ /* 0x000e220000000800 */
        /* <DEDUP_REMOVED lines=21> */
[----:B------:R-:W-:Y:S02]  /*10300*/  CS2R R30, SRZ ;  /* 0x00000000001e7805 */ /* 0x000fe4000001ff00 */
[----:B------:R-:W-:Y:S02]  /*10310*/  CS2R R46, SRZ ;  /* 0x00000000002e7805 */ /* 0x000fe4000001ff00 */
[----:B0-----:R-:W-:Y:S01]  /*10320*/  ISETP.NE.AND P1, PT, R0, 0x1, PT ;  /* 0x000000010000780c */ /* 0x001fe20003f25270 */
[----:B------:R-:W-:Y:S01]  /*10330*/  VIADD R0, R212, 0x7f ;  /* 0x0000007fd4007836 */ /* 0x000fe20000000000 */
[----:B------:R-:W-:-:S02]  /*10340*/  CS2R R34, SRZ ;  /* 0x0000000000227805 */ /* 0x000fc4000001ff00 */
[----:B------:R-:W-:Y:S02]  /*10350*/  CS2R R44, SRZ ;  /* 0x00000000002c7805 */ /* 0x000fe4000001ff00 */
[----:B------:R-:W-:Y:S02]  /*10360*/  CS2R R36, SRZ ;  /* 0x0000000000247805 */ /* 0x000fe4000001ff00 */
[----:B------:R-:W-:Y:S02]  /*10370*/  CS2R R40, SRZ ;  /* 0x0000000000287805 */ /* 0x000fe4000001ff00 */
[----:B------:R-:W-:Y:S02]  /*10380*/  CS2R R90, SRZ ;  /* 0x00000000005a7805 */ /* 0x000fe4000001ff00 */
[----:B------:R-:W-:Y:S02]  /*10390*/  MOV R38, RZ ;  /* 0x000000ff00267202 */ /* 0x000fe40000000f00 */
[----:B------:R-:W-:-:S02]  /*103a0*/  CS2R R48, SRZ ;  /* 0x0000000000307805 */ /* 0x000fc4000001ff00 */
[----:B------:R-:W-:Y:S01]  /*103b0*/  CS2R R92, SRZ ;  /* 0x00000000005c7805 */ /* 0x000fe2000001ff00 */
[----:B------:R-:W-:Y:S01]  /*103c0*/  IMAD.MOV.U32 R57, RZ, RZ, RZ ;  /* 0x000000ffff397224 */ /* 0x000fe200078e00ff */
[----:B------:R-:W-:Y:S01]  /*103d0*/  CS2R R94, SRZ ;  /* 0x00000000005e7805 */ /* 0x000fe2000001ff00 */
[----:B------:R-:W-:Y:S01]  /*103e0*/  IMAD.MOV.U32 R65, RZ, RZ, RZ ;  /* 0x000000ffff417224 */ /* 0x000fe200078e00ff */
[----:B------:R-:W0:Y:S08]  /*103f0*/  @P1 LDC R3, c[0x0][0x44c] ;  /* 0x00011300ff031b82 */ /* 0x000e300000000800 */
[----:B------:R-:W1:Y:S01]  /*10400*/  @P1 LDC R2, c[0x0][0x450] ;  /* 0x00011400ff021b82 */ /* 0x000e620000000800 */
[----:B0-----:R-:W-:-:S05]  /*10410*/  @P1 IMAD.HI.U32 R3, R0, R3, RZ ;  /* 0x0000000300031227 */ /* 0x001fca00078e00ff */
[----:B-1----:R-:W-:Y:S02]  /*10420*/  @P1 SHF.R.U32.HI R0, RZ, R2, R3 ;  /* 0x00000002ff001219 */ /* 0x002fe40000011603 */
[----:B------:R-:W-:-:S03]  /*10430*/  PLOP3.LUT P1, PT, PT, PT, PT, 0x80, 0x0 ;  /* 0x000000000000781c */ /* 0x000fc60003f2f070 */
[----:B------:R-:W-:-:S04]  /*10440*/  IMAD.IADD R0, R151, 0x1, R0 ;  /* 0x0000000197007824 */ /* 0x000fc800078e0200 */
[----:B------:R-:W-:-:S05]  /*10450*/  IMAD.HI R0, R0, 0x66666667, RZ ;  /* 0x6666666700007827 */ /* 0x000fca00078e02ff */
[----:B------:R-:W-:-:S04]  /*10460*/  SHF.R.U32.HI R3, RZ, 0x1f, R0 ;  /* 0x0000001fff037819 */ /* 0x000fc80000011600 */
[----:B------:R-:W-:-:S04]  /*10470*/  LEA.HI.SX32 R3, R0, R3, 0x1a ;  /* 0x0000000300037211 */ /* 0x000fc800078fd2ff */
[----:B------:R-:W-:-:S04]  /*10480*/  VIMNMX R152, R152, R3, PT ;  /* 0x0000000398987248 */ /* 0x000fc80003fe0100 */
[----:B------:R-:W-:Y:S01]  /*10490*/  ISETP.GE.AND P2, PT, R152, 0x1, PT ;  /* 0x000000019800780c */ /* 0x000fe20003f46270 */
[----:B------:R-:W-:-:S12]  /*104a0*/  @P0 BRA `(.L_x_2743) ;  /* 0x00000000000c0947 */ /* 0x000fd80003800000 */
[----:B------:R-:W0:Y:S01]  /*104b0*/  FENCE.VIEW.ASYNC.G ;  /* 0x00000000000073c6 */ /* 0x000e220000000100 */
[----:B------:R-:W-:Y:S05]  /*104c0*/  WARPSYNC.ALL ;  /* 0x0000000000007948 */ /* 0x000fea0003800000 */
[----:B0-----:R-:W-:Y:S06]  /*104d0*/  BAR.ARV 0xc, 0x180 ;  /* 0x0306000000007b1d */ /* 0x001fec0000002000 */
.L_x_2743:
[----:B------:R-:W-:Y:S01]  /*104e0*/  CS2R R96, SRZ ;  /* 0x0000000000607805 */ /* 0x000fe2000001ff00 */
        /* <DEDUP_REMOVED lines=9> */
.L_x_3011:
[----:B------:R-:W-:Y:S01]  /*10580*/  ULOP3.LUT UP0, URZ, UR39, 0x9f, URZ, 0xc0, !UPT ;  /* 0x0000009f273f7892 */ /* 0x000fe2000f80c03f */
[----:B01----:R-:W-:-:S04]  /*10590*/  LEA.HI R0, R23, R23, RZ, 0x1 ;  /* 0x0000001717007211 */ /* 0x003fc800078f08ff */
[----:B------:R-:W-:Y:S02]  /*105a0*/  LOP3.LUT R0, R0, 0x3e, RZ, 0xc0, !PT ;  /* 0x0000003e00007812 */ /* 0x000fe400078ec0ff */
[----:B------:R-:W-:Y:S02]  /*105b0*/  PLOP3.LUT P0, PT, PT, PT, UP0, 0x80, 0x0 ;  /* 0x000000000000781c */ /* 0x000fe40003f0f008 */
[----:B------:R-:W-:-:S04]  /*105c0*/  IADD3 R0, R23, -R0, RZ ;  /* 0x8000000017007210 */ /* 0x000fc80007ffe0ff */
        /* <DEDUP_REMOVED lines=19> */
[----:B-1--45:R-:W-:Y:S05]  /*10700*/  CALL.ABS.NOINC R2 ;  /* 0x0000000002007343 */ /* 0x032fea0003c00000 */
.L_x_2746:
        /* <DEDUP_REMOVED lines=26> */
[----:B------:R-:W-:Y:S02]  /*108b0*/  @P0 IADD3 R5, R3, R9, RZ ;  /* 0x0000000903050210 */ /* 0x000fe40007ffe0ff */
[----:B------:R-:W-:Y:S01]  /*108c0*/  @P0 LEA R4, P2, R2, UR4, 0x2 ;  /* 0x0000000402040c11 */ /* 0x000fe2000f8410ff */
[----:B------:R-:W-:Y:S01]  /*108d0*/  @P1 IMAD.IADD R3, R7, 0x1, R11 ;  /* 0x0000000107031824 */ /* 0x000fe200078e020b */
[----:B------:R-:W-:Y:S01]  /*108e0*/  @P1 LEA R8, P3, R6, UR6, 0x2 ;  /* 0x0000000606081c11 */ /* 0x000fe2000f8610ff */
[----:B------:R-:W-:Y:S01]  /*108f0*/  IMAD.MOV.U32 R0, RZ, RZ, 0x3f800000 ;  /* 0x3f800000ff007424 */ /* 0x000fe200078e00ff */
[----:B------:R-:W-:Y:S01]  /*10900*/  @P0 LEA.HI.X R5, R2, UR5, R5, 0x2, P2 ;  /* 0x0000000502050c11 */ /* 0x000fe200090f1405 */
[----:B------:R-:W-:Y:S01]  /*10910*/  ULDC UR4, c[0x0][0x3f4] ;  /* 0x0000fd0000047ab9 */ /* 0x000fe20000000800 */
        /* <DEDUP_REMOVED lines=14> */
[----:B------:R0:W1:Y:S03]  /*10a00*/  SYNCS.PHASECHK.TRANS64.TRYWAIT P0, [R18+URZ+0x29800], R3 ;  /* 0x02980003120075a7 */ /* 0x000066000800017f */
[----:B-1----:R-:W-:Y:S05]  /*10a10*/  @!P0 NANOSLEEP.SYNCS 0x989680 ;  /* 0x009896800000895d */ /* 0x002fea0003900000 */
[----:B------:R-:W1:Y:S01]  /*10a20*/  @!P0 SYNCS.PHASECHK.TRANS64 P0, [R18+URZ+0x29800], R3 ;  /* 0x02980003120085a7 */ /* 0x000e62000800007f */
[----:B------:R-:W-:Y:S04]  /*10a30*/  BSSY B0, `(.L_x_2748) ;  /* 0x0000006000007945 */ /* 0x000fe80003800000 */
[----:B-1----:R-:W-:Y:S05]  /*10a40*/  @P0 BRA `(.L_x_2749) ;  /* 0x0000000000100947 */ /* 0x002fea0003800000 */
.L_x_2750:
[----:B-1----:R1:W2:Y:S02]  /*10a50*/  SYNCS.PHASECHK.TRANS64.TRYWAIT P0, [R18+URZ+0x29800], R3 ;  /* 0x02980003120075a7 */ /* 0x0022a4000800017f */
[----:B--2---:R-:W-:Y:S05]  /*10a60*/  @!P0 NANOSLEEP.SYNCS 0x989680 ;  /* 0x009896800000895d */ /* 0x004fea0003900000 */
[----:B------:R-:W2:Y:S02]  /*10a70*/  @!P0 SYNCS.PHASECHK.TRANS64 P0, [R18+URZ+0x29800], R3 ;  /* 0x02980003120085a7 */ /* 0x000ea4000800007f */
[----:B--2---:R-:W-:Y:S05]  /*10a80*/  @!P0 BRA `(.L_x_2750) ;  /* 0xfffffffc00f08947 */ /* 0x004fea000383ffff */
.L_x_2749:
[----:B------:R-:W-:Y:S05]  /*10a90*/  BSYNC B0 ;  /* 0x0000000000007941 */ /* 0x000fea0003800000 */
.L_x_2748:
[----:B------:R-:W-:Y:S05]  /*10aa0*/  BRA `(.L_x_2751) ;  /* 0x0000006c00cc7947 */ /* 0x000fea0003800000 */
.L_x_2747:
        /* <DEDUP_REMOVED lines=29> */
[----:B-1--4-:R-:W-:Y:S05]  /*10c80*/  CALL.ABS.NOINC R14 ;  /* 0x000000000e007343 */ /* 0x012fea0003c00000 */
.L_x_2752:
[----:B------:R-:W-:Y:S01]  /*10c90*/  ULDC.U8 UR4, c[0x0][0x410] ;  /* 0x0001040000047ab9 */ /* 0x000fe20000000000 */
[----:B------:R-:W-:Y:S01]  /*10ca0*/  BSSY B0, `(.L_x_2753) ;  /* 0x00006cb000007945 */ /* 0x000fe20003800000 */
[----:B------:R-:W-:Y:S02]  /*10cb0*/  ISETP.NE.AND P0, PT, RZ, UR4, PT ;  /* 0x00000004ff007c0c */ /* 0x000fe4000bf05270 */
[----:B------:R-:W-:-:S11]  /*10cc0*/  IADD3 R10, R198, R212, RZ ;  /* 0x000000d4c60a7210 */ /* 0x000fd60007ffe0ff */
[----:B------:R-:W-:Y:S05]  /*10cd0*/  @!P0 BRA `(.L_x_2754) ;  /* 0x00000034008c8947 */ /* 0x000fea0003800000 */
[----:B------:R-:W0:Y:S01]  /*10ce0*/  LDC R20, c[0x0][0x448] ;  /* 0x00011200ff147b82 */ /* 0x000e220000000800 */
[----:B------:R-:W-:Y:S01]  /*10cf0*/  IMAD.MOV.U32 R11, RZ, RZ, R10 ;  /* 0x000000ffff0b7224 */ /* 0x000fe200078e000a */
[----:B------:R-:W-:Y:S01]  /*10d00*/  MOV R8, R26 ;  /* 0x0000001a00087202 */ /* 0x000fe20000000f00 */
[----:B------:R-:W-:Y:S01]  /*10d10*/  IMAD.MOV.U32 R9, RZ, RZ, R31 ;  /* 0x000000ffff097224 */ /* 0x000fe200078e001f */
[----:B------:R-:W-:Y:S01]  /*10d20*/  ULDC.64 UR4, c[0x0][0x3f8] ;  /* 0x0000fe0000047ab9 */ /* 0x000fe20000000a00 */
[----:B------:R-:W-:Y:S01]  /*10d30*/  IMAD.MOV.U32 R6, RZ, RZ, R24 ;  /* 0x000000ffff067224 */ /* 0x000fe200078e0018 */
[----:B------:R-:W-:Y:S01]  /*10d40*/  ULDC.64 UR6, c[0x0][0x408] ;  /* 0x0001020000067ab9 */ /* 0x000fe20000000a00 */
[----:B------:R-:W-:Y:S01]  /*10d50*/  IMAD.MOV.U32 R7, RZ, RZ, R29 ;  /* 0x000000ffff077224 */ /* 0x000fe200078e001d */
[----:B------:R-:W-:Y:S01]  /*10d60*/  ULDC.64 UR8, c[0x0][0x400] ;  /* 0x0001000000087ab9 */ /* 0x000fe20000000a00 */
[----:B0-----:R-:W-:-:S13]  /*10d70*/  ISETP.NE.AND P0, PT, R20, 0x1, PT ;  /* 0x000000011400780c */ /* 0x001fda0003f05270 */
[----:B------:R-:W0:Y:S08]  /*10d80*/  @P0 LDC R3, c[0x0][0x44c] ;  /* 0x00011300ff030b82 */ /* 0x000e300000000800 */
[----:B------:R-:W1:Y:S01]  /*10d90*/  @P0 LDC R5, c[0x0][0x450] ;  /* 0x00011400ff050b82 */ /* 0x000e620000000800 */
[----:B0-----:R-:W-:-:S05]  /*10da0*/  @P0 IMAD.HI.U32 R0, R10, R3, RZ ;  /* 0x000000030a000227 */ /* 0x001fca00078e00ff */
[----:B-1----:R-:W-:-:S04]  /*10db0*/  @P0 SHF.R.U32.HI R11, RZ, R5, R0 ;  /* 0x00000005ff0b0219 */ /* 0x002fc80000011600 */
        /* <DEDUP_REMOVED lines=14> */
[----:B------:R0:W1:Y:S04]  /*10ea0*/  SHFL.IDX PT, R0, R13, RZ, 0x1e1f ;  /* 0x001e1fff0d007589 */ /* 0x00006800000e0000 */
[----:B------:R-:W2:Y:S04]  /*10eb0*/  SHFL.IDX PT, R3, R3, RZ, 0x1e1f ;  /* 0x001e1fff03037589 */ /* 0x000ea800000e0000 */
[----:B------:R-:W3:Y:S04]  /*10ec0*/  SHFL.IDX PT, R4, R4, RZ, 0x1e1f ;  /* 0x001e1fff04047589 */ /* 0x000ee800000e0000 */
[----:B------:R0:W0:Y:S02]  /*10ed0*/  SHFL.IDX PT, R14, R5, RZ, 0x1e1f ;  /* 0x001e1fff050e7589 */ /* 0x00002400000e0000 */
.L_x_3017:
[----:B------:R-:W-:Y:S01]  /*10ee0*/  IMAD R45, R213, R20, RZ ;  /* 0x00000014d52d7224 */ /* 0x000fe200078e02ff */
        /* <DEDUP_REMOVED lines=12> */
[----:B0-----:R-:W-:Y:S02]  /*10fb0*/  CS2R R12, SRZ ;  /* 0x00000000000c7805 */ /* 0x001fe4000001ff00 */
[----:B------:R-:W-:Y:S01]  /*10fc0*/  CS2R R10, SRZ ;  /* 0x00000000000a7805 */ /* 0x000fe2000001ff00 */
[----:B------:R-:W-:Y:S06]  /*10fd0*/  @P0 BRA `(.L_x_2757) ;  /* 0x0000000000f40947 */ /* 0x000fec0003800000 */
[----:B------:R-:W3:Y:S01]  /*10fe0*/  LDL R43, [R1+0x1c] ;  /* 0x00001c00012b7983 */ /* 0x000ee20000100800 */
[----:B------:R-:W-:-:S03]  /*10ff0*/  ULDC UR4, c[0x0][0x3f4] ;  /* 0x0000fd0000047ab9 */ /* 0x000fc60000000800 */
[----:B----4-:R-:W4:Y:S04]  /*11000*/  LDL R42, [R1+0x18] ;  /* 0x00001800012a7983 */ /* 0x010f280000100800 */
        /* <DEDUP_REMOVED lines=10> */
[CC--:B--2---:R-:W-:Y:S02]  /*110b0*/  @!P5 IADD3 R6, P0, R190.reuse, R3.reuse, RZ ;  /* 0x00000003be06d210 */ /* 0x0c4fe40007f1e0ff */
[----:B------:R-:W-:Y:S02]  /*110c0*/  @!P5 IADD3 R8, P1, R190, R14, RZ ;  /* 0x0000000ebe08d210 */ /* 0x000fe40007f3e0ff */
[----:B------:R-:W-:Y:S01]  /*110d0*/  @!P2 IADD3 R10, P4, R201, R3, RZ ;  /* 0x00000003c90aa210 */ /* 0x000fe20007f9e0ff */
[--C-:B-1----:R-:W-:Y:S02]  /*110e0*/  @!P5 IMAD.X R7, R0, 0x1, R5.reuse, P0 ;  /* 0x000000010007d824 */ /* 0x102fe400000e0605 */
[----:B---3--:R-:W-:Y:S01]  /*110f0*/  @!P5 IMAD.X R9, R4, 0x1, R5, P1 ;  /* 0x000000010409d824 */ /* 0x008fe200008e0605 */
        /* <DEDUP_REMOVED lines=10> */
[----:B0-----:R-:W-:-:S02]  /*111a0*/  CS2R R8, SRZ ;  /* 0x0000000000087805 */ /* 0x001fc4000001ff00 */
[----:B------:R-:W-:Y:S02]  /*111b0*/  @!P2 IADD3.X R11, R0, R43, RZ, P4, !PT ;  /* 0x0000002b000ba210 */ /* 0x000fe400027fe4ff */
[----:B------:R-:W-:Y:S01]  /*111c0*/  @!P3 IADD3 R20, P4, R200, R3, RZ ;  /* 0x00000003c814b210 */ /* 0x000fe20007f9e0ff */
[C---:B------:R-:W-:Y:S02]  /*111d0*/  @!P2 IMAD.X R13, R4.reuse, 0x1, R43, P0 ;  /* 0x00000001040da824 */ /* 0x040fe400000e062b */
[--C-:B----4-:R-:W-:Y:S01]  /*111e0*/  @!P3 IMAD.X R41, R4, 0x1, R42.reuse, P5 ;  /* 0x000000010429b824 */ /* 0x110fe200028e062a */
[----:B------:R-:W5:Y:S01]  /*111f0*/  @!P2 LD.E.64 R32, desc[UR52][R10.64] ;  /* 0x000000340a20a980 */ /* 0x000f62000c101b00 */
[----:B------:R-:W-:Y:S01]  /*11200*/  @!P3 IMAD.X R21, R0, 0x1, R42, P4 ;  /* 0x000000010015b824 */ /* 0x000fe200020e062a */
[----:B------:R-:W-:Y:S02]  /*11210*/  ISETP.GE.AND P0, PT, R202, UR4, PT ;  /* 0x00000004ca007c0c */ /* 0x000fe4000bf06270 */
[----:B------:R-:W5:Y:S01]  /*11220*/  @!P2 LD.E.64 R34, desc[UR52][R12.64] ;  /* 0x000000340c22a980 */ /* 0x000f62000c101b00 */
[----:B------:R-:W-:-:S02]  /*11230*/  ISETP.GE.AND P2, PT, R204, UR4, PT ;  /* 0x00000004cc007c0c */ /* 0x000fc4000bf46270 */
[C---:B------:R-:W-:Y:S01]  /*11240*/  @!P1 IADD3 R42, P4, R203.reuse, R14, RZ ;  /* 0x0000000ecb2a9210 */ /* 0x040fe20007f9e0ff */
[----:B------:R-:W5:Y:S04]  /*11250*/  @!P3 LD.E.64 R30, desc[UR52][R20.64] ;  /* 0x00000034141eb980 */ /* 0x000f68000c101b00 */
[----:B------:R0:W5:Y:S01]  /*11260*/  @!P3 LD.E.64 R28, desc[UR52][R40.64] ;  /* 0x00000034281cb980 */ /* 0x000162000c101b00 */
[----:B------:R-:W-:Y:S01]  /*11270*/  @!P1 IADD3 R6, P3, R203, R3, RZ ;  /* 0x00000003cb069210 */ /* 0x000fe20007f7e0ff */
[----:B------:R-:W-:-:S03]  /*11280*/  @!P1 IMAD.X R43, R4, 0x1, R15, P4 ;  /* 0x00000001042b9824 */ /* 0x000fc600020e060f */
[----:B------:R-:W-:Y:S02]  /*11290*/  @!P1 IADD3.X R7, R0, R15, RZ, P3, !PT ;  /* 0x0000000f00079210 */ /* 0x000fe40001ffe4ff */
        /* <DEDUP_REMOVED lines=9> */
[C-C-:B------:R-:W-:Y:S01]  /*11330*/  @!P0 IMAD.X R47, R0.reuse, 0x1, R51.reuse, P5 ;  /* 0x00000001002f8824 */ /* 0x140fe200028e0633 */
[----:B------:R-:W-:Y:S01]  /*11340*/  @!P2 IADD3.X R49, R0, R50, RZ, P3, !PT ;  /* 0x000000320031a210 */ /* 0x000fe20001ffe4ff */
[----:B------:R-:W-:-:S02]  /*11350*/  @!P0 IMAD.X R41, R4, 0x1, R51, P1 ;  /* 0x0000000104298824 */ /* 0x000fc400008e0633 */
[----:B------:R-:W-:Y:S01]  /*11360*/  @!P2 IMAD.X R15, R4, 0x1, R50, P4 ;  /* 0x00000001040fa824 */ /* 0x000fe200020e0632 */
[----:B------:R1:W5:Y:S04]  /*11370*/  @!P0 LD.E.64 R12, desc[UR52][R46.64] ;  /* 0x000000342e0c8980 */ /* 0x000368000c101b00 */
[----:B------:R1:W5:Y:S04]  /*11380*/  @!P0 LD.E.64 R20, desc[UR52][R40.64] ;  /* 0x0000003428148980 */ /* 0x000368000c101b00 */
[----:B------:R1:W5:Y:S04]  /*11390*/  @!P2 LD.E.64 R10, desc[UR52][R48.64] ;  /* 0x00000034300aa980 */ /* 0x000368000c101b00 */
[----:B------:R1:W5:Y:S02]  /*113a0*/  @!P2 LD.E.64 R8, desc[UR52][R14.64] ;  /* 0x000000340e08a980 */ /* 0x000364000c101b00 */
.L_x_2757:
[----:B------:R-:W-:Y:S05]  /*113b0*/  BSYNC B1 ;  /* 0x0000000000017941 */ /* 0x000fea0003800000 */
.L_x_2756:
[----:B------:R-:W-:Y:S01]  /*113c0*/  ULEA.HI UR4, UR37, UR37, URZ, 0x1 ;  /* 0x0000002525047291 */ /* 0x000fe2000f8f083f */
[----:B--2---:R-:W-:Y:S01]  /*113d0*/  VIADDMNMX R3, R45, -R212, 0x80, PT ;  /* 0x000000802d037446 */ /* 0x004fe200038009d4 */
[----:B------:R-:W-:Y:S02]  /*113e0*/  BSSY B1, `(.L_x_2758) ;  /* 0x0000008000017945 */ /* 0x000fe40003800000 */
[----:B------:R-:W-:Y:S01]  /*113f0*/  ULOP3.LUT UR4, UR4, 0xfffffffe, URZ, 0xc0, !UPT ;  /* 0xfffffffe04047892 */ /* 0x000fe2000f8ec03f */
[----:B------:R-:W-:-:S03]  /*11400*/  ISETP.GE.AND P1, PT, R198, R3, PT ;  /* 0x00000003c600720c */ /* 0x000fc60003f26270 */
[----:B------:R-:W-:-:S06]  /*11410*/  UIADD3 UR4, UR37, -UR4, URZ ;  /* 0x8000000425047290 */ /* 0x000fcc000fffe03f */
[----:B------:R-:W-:-:S05]  /*11420*/  IMAD.U32 R5, RZ, RZ, UR4 ;  /* 0x00000004ff057e24 */ /* 0x000fca000f8e00ff */
[----:B------:R-:W-:-:S04]  /*11430*/  SHF.L.U32 R5, R5, 0x1f, RZ ;  /* 0x0000001f05057819 */ /* 0x000fc800000006ff */
[----:B------:R-:W0:Y:S02]  /*11440*/  SYNCS.PHASECHK.TRANS64.TRYWAIT P0, [R18+URZ+0x29800], R5 ;  /* 0x02980005120075a7 */ /* 0x000e24000800017f */
[----:B0-----:R-:W-:Y:S05]  /*11450*/  @!P0 BRA `(.L_x_2759) ;  /* 0x000001e8004c8947 */ /* 0x001fea0003800000 */
.L_x_3018:
[----:B------:R-:W-:Y:S05]  /*11460*/  BSYNC B1 ;  /* 0x0000000000017941 */ /* 0x000fea0003800000 */
.L_x_2758:
[----:B------:R-:W-:Y:S05]  /*11470*/  @P1 BRA `(.L_x_2760) ;  /* 0x0000006400341947 */ /* 0x000fea0003800000 */
[----:B------:R-:W2:Y:S01]  /*11480*/  LDC R3, c[0x0][0x3f4] ;  /* 0x0000fd00ff037b82 */ /* 0x000ea20000000800 */
[----:B------:R-:W-:Y:S01]  /*11490*/  BSSY B1, `(.L_x_2761) ;  /* 0x000007f000017945 */ /* 0x000fe20003800000 */
[----:B-1----:R-:W-:Y:S01]  /*114a0*/  IMAD.IADD R0, R18, 0x1, R216 ;  /* 0x0000000112007824 */ /* 0x002fe200078e02d8 */
[-C--:B--2---:R-:W-:Y:S02]  /*114b0*/  ISETP.GE.AND P0, PT, R190, R3.reuse, PT ;  /* 0x00000003be00720c */ /* 0x084fe40003f06270 */
[-C--:B------:R-:W-:Y:S02]  /*114c0*/  ISETP.GE.AND P1, PT, R201, R3.reuse, PT ;  /* 0x00000003c900720c */ /* 0x080fe40003f26270 */
[-C--:B------:R-:W-:Y:S02]  /*114d0*/  ISETP.GE.AND P2, PT, R200, R3.reuse, PT ;  /* 0x00000003c800720c */ /* 0x080fe40003f46270 */
[-C--:B------:R-:W-:Y:S02]  /*114e0*/  ISETP.GE.AND P3, PT, R203, R3.reuse, PT ;  /* 0x00000003cb00720c */ /* 0x080fe40003f66270 */
[----:B------:R-:W-:-:S02]  /*114f0*/  ISETP.GE.AND P4, PT, R202, R3, PT ;  /* 0x00000003ca00720c */ /* 0x000fc40003f86270 */
[----:B------:R-:W-:-:S03]  /*11500*/  ISETP.GE.AND P5, PT, R204, R3, PT ;  /* 0x00000003cc00720c */ /* 0x000fc60003fa6270 */
[----:B------:R-:W-:Y:S10]  /*11510*/  @P0 BRA `(.L_x_2762) ;  /* 0x0000000400d80947 */ /* 0x000ff40003800000 */
[----:B0--3--:R-:W0:Y:S01]  /*11520*/  LDS.128 R4, [R0+0x14400] ;  /* 0x0144000000047984 */ /* 0x009e220000000c00 */
        /* <DEDUP_REMOVED lines=12> */
[----:B----4-:R-:W-:-:S02]  /*115f0*/  LOP3.LUT R42, R37, 0xff, RZ, 0xc0, !PT ;  /* 0x000000ff252a7812 */ /* 0x010fc400078ec0ff */
        /* <DEDUP_REMOVED lines=12> */
[-C--:B0-----:R-:W-:Y:S02]  /*116c0*/  F2FP.F16.E4M3.UNPACK_B R3, R6.reuse.H1 ;  /* 0x00000006ff03723e */ /* 0x081fe400030006ff */
        /* <DEDUP_REMOVED lines=91> */
.L_x_2762:
[----:B------:R-:W-:Y:S05]  /*11c80*/  BSYNC B1 ;  /* 0x0000000000017941 */ /* 0x000fea0003800000 */
.L_x_2761:
        /* <DEDUP_REMOVED lines=45> */
[C---:B----4-:R-:W-:Y:S01]  /*11f60*/  FMUL.FTZ R42, R14.reuse, R40 ;  /* 0x000000280e2a7220 */ /* 0x050fe20000410000 */
        /* <DEDUP_REMOVED lines=78> */
.L_x_2764:
[----:B------:R-:W-:Y:S05]  /*12450*/  BSYNC B1 ;  /* 0x0000000000017941 */ /* 0x000fea0003800000 */
.L_x_2763:
[----:B------:R-:W-:Y:S04]  /*12460*/  BSSY B1, `(.L_x_2765) ;  /* 0x0000078000017945 */ /* 0x000fe80003800000 */
[----:B------:R-:W-:Y:S05]  /*12470*/  @P2 BRA `(.L_x_2766) ;  /* 0x0000000400d82947 */ /* 0x000fea0003800000 */
[----:B0123--:R-:W0:Y:S01]  /*12480*/  LDS.128 R4, [R0+0x16400] ;  /* 0x0164000000047984 */ /* 0x00fe220000000c00 */
        /* <DEDUP_REMOVED lines=71> */
[C---:B----4-:R-:W-:Y:S01]  /*12900*/  FFMA.FTZ R42, R29.reuse, R33, -R34 ;  /* 0x000000211d2a7223 */ /* 0x050fe20000010822 */
        /* <DEDUP_REMOVED lines=45> */
.L_x_2766:
[----:B------:R-:W-:Y:S05]  /*12be0*/  BSYNC B1 ;  /* 0x0000000000017941 */ /* 0x000fea0003800000 */
.L_x_2765:
[----:B------:R-:W-:Y:S04]  /*12bf0*/  BSSY B1, `(.L_x_2767) ;  /* 0x000007c000017945 */ /* 0x000fe80003800000 */
[----:B------:R-:W-:Y:S05]  /*12c00*/  @P3 BRA `(.L_x_2768) ;  /* 0x0000000400e83947 */ /* 0x000fea0003800000 */
[----:B0123--:R-:W0:Y:S01]  /*12c10*/  LDS.128 R4, [R228+0x2000] ;  /* 0x00200000e4047984 */ /* 0x00fe220000000c00 */
        /* <DEDUP_REMOVED lines=16> */
[----:B------:R-:W-:Y:S02]  /*12d20*/  LOP3.LUT R32, R32, 0xff, RZ, 0xc0, !PT ;  /* 0x000000ff20207812 */ /* 0x000fe400078ec0ff */
[----:B------:R-:W-:-:S02]  /*12d30*/  LOP3.LUT R31, R24, 0xff, RZ, 0xc0, !PT ;  /* 0x000000ff181f7812 */ /* 0x000fc400078ec0ff */
[----:B------:R-:W-:Y:S02]  /*12d40*/  PRMT R14, R3, 0x7604, R14 ;  /* 0x00007604030e7816 */ /* 0x000fe4000000000e */
[----:B------:R-:W-:Y:S02]  /*12d50*/  SHF.R.U32.HI R3, RZ, 0x10, R26 ;  /* 0x00000010ff037819 */ /* 0x000fe4000001161a */
[----:B------:R-:W-:Y:S02]  /*12d60*/  SHF.R.U32.HI R15, RZ, 0x10, R24 ;  /* 0x00000010ff0f7819 */ /* 0x000fe40000011618 */
[----:B------:R-:W-:Y:S02]  /*12d70*/  PRMT R29, R28, 0x7054, R29 ;  /* 0x000070541c1d7816 */ /* 0x000fe4000000001d */
        /* <DEDUP_REMOVED lines=12> */
[----:B------:R-:W-:Y:S01]  /*12e40*/  F2FP.F16.E4M3.UNPACK_B R6, R6 ;  /* 0x00000006ff06723e */ /* 0x000fe200020006ff */
[--C-:B------:R-:W-:Y:S01]  /*12e50*/  HADD2.F32 R32, -RZ, R30.reuse.H1_H1 ;  /* 0x3000001eff207230 */ /* 0x100fe20000004100 */
[----:B------:R-:W-:Y:S01]  /*12e60*/  LOP3.LUT R31, R31, 0xff000000, R24, 0xf8, !PT ;  /* 0xff0000001f1f7812 */ /* 0x000fe200078ef818 */
[----:B------:R-:W-:Y:S01]  /*12e70*/  HADD2.F32 R28, -RZ, R27.H1_H1 ;  /* 0x3000001bff1c7230 */ /* 0x000fe20000004100 */
[----:B------:R-:W-:Y:S01]  /*12e80*/  LOP3.LUT R26, R15, 0xff000000, R26, 0xf8, !PT ;  /* 0xff0000000f1a7812 */ /* 0x000fe200078ef81a */
[----:B------:R-:W-:Y:S01]  /*12e90*/  HADD2.F32 R15, -RZ, R3.H0_H0 ;  /* 0x20000003ff0f7230 */ /* 0x000fe20000004100 */
[-C--:B------:R-:W-:Y:S01]  /*12ea0*/  F2FP.F16.E4M3.UNPACK_B R24, R7.reuse ;  /* 0x00000007ff18723e */ /* 0x080fe200020006ff */
[C---:B------:R-:W-:Y:S01]  /*12eb0*/  FMUL.FTZ R34, R14.reuse, R32 ;  /* 0x000000200e227220 */ /* 0x040fe20000410000 */
[----:B------:R-:W-:Y:S01]  /*12ec0*/  F2FP.F16.E4M3.UNPACK_B R25, R7.H1 ;  /* 0x00000007ff19723e */ /* 0x000fe200030006ff */
        /* <DEDUP_REMOVED lines=78> */
.L_x_2768:
[----:B------:R-:W-:Y:S05]  /*133b0*/  BSYNC B1 ;  /* 0x0000000000017941 */ /* 0x000fea0003800000 */
.L_x_2767:
[----:B------:R-:W-:Y:S04]  /*133c0*/  BSSY B1, `(.L_x_2769) ;  /* 0x0000078000017945 */ /* 0x000fe80003800000 */
[----:B------:R-:W-:Y:S05]  /*133d0*/  @P4 BRA `(.L_x_2770) ;  /* 0x0000000400d84947 */ /* 0x000fea0003800000 */
[----:B0123--:R-:W0:Y:S01]  /*133e0*/  LDS.128 R4, [R0+0x18400] ;  /* 0x0184000000047984 */ /* 0x00fe220000000c00 */
        /* <DEDUP_REMOVED lines=117> */
.L_x_2770:
[----:B------:R-:W-:Y:S05]  /*13b40*/  BSYNC B1 ;  /* 0x0000000000017941 */ /* 0x000fea0003800000 */
.L_x_2769:
[----:B------:R-:W-:Y:S05]  /*13b50*/  @P5 BRA `(.L_x_2760) ;  /* 0x0000003c007c5947 */ /* 0x000fea0003800000 */
[----:B0123--:R-:W0:Y:S01]  /*13b60*/  LDS.128 R4, [R228+0x4000] ;  /* 0x00400000e4047984 */ /* 0x00fe220000000c00 */
        /* <DEDUP_REMOVED lines=122> */
.L_x_2754:
[----:B------:R-:W0:Y:S01]  /*14310*/  LDC R20, c[0x0][0x448] ;  /* 0x00011200ff147b82 */ /* 0x000e220000000800 */
        /* <DEDUP_REMOVED lines=9> */
[----:B0-----:R-:W-:-:S04]  /*143b0*/  @P0 IMAD.HI.U32 R0, R10, R3, RZ ;  /* 0x000000030a000227 */ /* 0x001fc800078e00ff */
[----:B------:R-:W-:Y:S01]  /*143c0*/  IMAD.MOV.U32 R3, RZ, RZ, R10 ;  /* 0x000000ffff037224 */ /* 0x000fe200078e000a */
[----:B-1----:R-:W-:Y:S02]  /*143d0*/  @P0 SHF.R.U32.HI R3, RZ, R5, R0 ;  /* 0x00000005ff030219 */ /* 0x002fe40000011600 */
[----:B------:R-:W-:Y:S02]  /*143e0*/  MOV R5, R29 ;  /* 0x0000001d00057202 */ /* 0x000fe40000000f00 */
        /* <DEDUP_REMOVED lines=17> */
[----:B------:R-:W0:Y:S02]  /*14500*/  SHFL.IDX PT, R39, R39, RZ, 0x1e1f ;  /* 0x001e1fff27277589 */ /* 0x000e2400000e0000 */
.L_x_3024:
        /* <DEDUP_REMOVED lines=27> */
[----:B------:R-:W-:Y:S02]  /*146c0*/  CS2R R30, SRZ ;  /* 0x00000000001e7805 */ /* 0x000fe4000001ff00 */
[----:B--2---:R-:W-:Y:S01]  /*146d0*/  @!P2 IADD3 R40, P3, R16, R21, RZ ;  /* 0x000000151028a210 */ /* 0x004fe20007f7e0ff */
[----:B------:R-:W-:-:S04]  /*146e0*/  @!P1 IMAD.SHL.U32 R46, R192, 0x10, RZ ;  /* 0x00000010c02e9824 */ /* 0x000fc800078e00ff */
[----:B------:R-:W-:Y:S02]  /*146f0*/  @!P0 IMAD.SHL.U32 R48, R193, 0x10, RZ ;  /* 0x00000010c1308824 */ /* 0x000fe400078e00ff */
[----:B-1----:R-:W-:Y:S01]  /*14700*/  @!P2 IMAD.X R41, R3, 0x1, R17, P3 ;  /* 0x000000010329a824 */ /* 0x002fe200018e0611 */
[----:B------:R-:W-:Y:S02]  /*14710*/  @!P1 SHF.R.S32.HI R0, RZ, 0x1f, R46 ;  /* 0x0000001fff009819 */ /* 0x000fe4000001142e */
[C---:B----4-:R-:W-:Y:S02]  /*14720*/  @!P1 IADD3 R42, P5, R46.reuse, R21, RZ ;  /* 0x000000152e2a9210 */ /* 0x050fe40007fbe0ff */
[----:B------:R-:W-:Y:S02]  /*14730*/  @!P1 IADD3 R46, P4, R46, R39, RZ ;  /* 0x000000272e2e9210 */ /* 0x000fe40007f9e0ff */
[----:B------:R-:W-:Y:S02]  /*14740*/  CS2R R10, SRZ ;  /* 0x00000000000a7805 */ /* 0x000fe4000001ff00 */
[----:B------:R-:W-:-:S02]  /*14750*/  @!P0 IADD3 R38, P3, R48, R21, RZ ;  /* 0x0000001530268210 */ /* 0x000fc40007f7e0ff */
[----:B------:R-:W-:Y:S02]  /*14760*/  CS2R R32, SRZ ;  /* 0x0000000000207805 */ /* 0x000fe4000001ff00 */
[----:B------:R-:W-:Y:S01]  /*14770*/  @!P0 SHF.R.S32.HI R8, RZ, 0x1f, R48 ;  /* 0x0000001fff088819 */ /* 0x000fe20000011430 */
[----:B---3--:R-:W-:Y:S01]  /*14780*/  @!P1 IMAD.X R47, R37, 0x1, R0, P4 ;  /* 0x00000001252f9824 */ /* 0x008fe200020e0600 */
        /* <DEDUP_REMOVED lines=16> */
.L_x_2773:
[----:B------:R-:W-:Y:S05]  /*14890*/  BSYNC B1 ;  /* 0x0000000000017941 */ /* 0x000fea0003800000 */
.L_x_2772:
[----:B------:R-:W-:Y:S01]  /*148a0*/  ULEA.HI UR4, UR37, UR37, URZ, 0x1 ;  /* 0x0000002525047291 */ /* 0x000fe2000f8f083f */
[----:B-1----:R-:W-:Y:S01]  /*148b0*/  VIADDMNMX R3, R45, -R212, 0x80, PT ;  /* 0x000000802d037446 */ /* 0x002fe200038009d4 */
[----:B------:R-:W-:Y:S02]  /*148c0*/  BSSY B1, `(.L_x_2774) ;  /* 0x0000008000017945 */ /* 0x000fe40003800000 */
[----:B------:R-:W-:Y:S01]  /*148d0*/  ULOP3.LUT UR4, UR4, 0xfffffffe, URZ, 0xc0, !UPT ;  /* 0xfffffffe04047892 */ /* 0x000fe2000f8ec03f */
[----:B------:R-:W-:-:S03]  /*148e0*/  ISETP.GE.AND P1, PT, R198, R3, PT ;  /* 0x00000003c600720c */ /* 0x000fc60003f26270 */
[----:B------:R-:W-:-:S06]  /*148f0*/  UIADD3 UR4, UR37, -UR4, URZ ;  /* 0x8000000425047290 */ /* 0x000fcc000fffe03f */
[----:B0-2---:R-:W-:-:S05]  /*14900*/  IMAD.U32 R21, RZ, RZ, UR4 ;  /* 0x00000004ff157e24 */ /* 0x005fca000f8e00ff */
[----:B------:R-:W-:-:S04]  /*14910*/  SHF.L.U32 R21, R21, 0x1f, RZ ;  /* 0x0000001f15157819 */ /* 0x000fc800000006ff */
[----:B------:R-:W0:Y:S02]  /*14920*/  SYNCS.PHASECHK.TRANS64.TRYWAIT P0, [R18+URZ+0x29800], R21 ;  /* 0x02980015120075a7 */ /* 0x000e24000800017f */
[----:B0-----:R-:W-:Y:S05]  /*14930*/  @!P0 BRA `(.L_x_2775) ;  /* 0x000001b400988947 */ /* 0x001fea0003800000 */
.L_x_3025:
[----:B------:R-:W-:Y:S05]  /*14940*/  BSYNC B1 ;  /* 0x0000000000017941 */ /* 0x000fea0003800000 */
.L_x_2774:
        /* <DEDUP_REMOVED lines=9> */
[----:B------:R-:W2:Y:S01]  /*149e0*/  LDL R67, [R1+0x28] ;  /* 0x0000280001437983 */ /* 0x000ea20000100800 */
[----:B------:R-:W1:Y:S01]  /*149f0*/  S2R R36, SR_TID.X ;  /* 0x0000000000247919 */ /* 0x000e620000002100 */
[----:B-----5:R-:W-:Y:S02]  /*14a00*/  SHF.R.U32.HI R0, RZ, 0x8, R24 ;  /* 0x00000008ff007819 */ /* 0x020fe40000011618 */
[----:B------:R-:W-:Y:S02]  /*14a10*/  LOP3.LUT R20, R24, 0xff, RZ, 0xc0, !PT ;  /* 0x000000ff18147812 */ /* 0x000fe400078ec0ff */
[----:B0-----:R-:W-:-:S04]  /*14a20*/  LOP3.LUT R21, R0, 0xff, RZ, 0xc0, !PT ;  /* 0x000000ff00157812 */ /* 0x001fc800078ec0ff */
[----:B------:R-:W-:Y:S02]  /*14a30*/  PRMT R45, R21, 0x7604, R20 ;  /* 0x00007604152d7816 */ /* 0x000fe40000000014 */
[----:B-1----:R-:W-:-:S04]  /*14a40*/  IADD3 R38, R36, -0x80, RZ ;  /* 0xffffff8024267810 */ /* 0x002fc80007ffe0ff */
[----:B------:R-:W-:-:S04]  /*14a50*/  LEA.HI R40, R38, R38, RZ, 0x1 ;  /* 0x0000002626287211 */ /* 0x000fc800078f08ff */
[----:B------:R-:W-:-:S05]  /*14a60*/  LOP3.LUT R40, R40, 0xfffffffe, RZ, 0xc0, !PT ;  /* 0xfffffffe28287812 */ /* 0x000fca00078ec0ff */
[----:B------:R-:W-:-:S05]  /*14a70*/  IMAD.IADD R40, R38, 0x1, -R40 ;  /* 0x0000000126287824 */ /* 0x000fca00078e0a28 */
[----:B------:R-:W-:-:S04]  /*14a80*/  LEA.HI R0, R3, R40, RZ, 0x1c ;  /* 0x0000002803007211 */ /* 0x000fc800078fe0ff */
[----:B------:R-:W-:-:S04]  /*14a90*/  SHF.R.S32.HI R21, RZ, 0x1f, R0 ;  /* 0x0000001fff157819 */ /* 0x000fc80000011400 */
[----:B------:R-:W-:Y:S01]  /*14aa0*/  LEA.HI R20, R21, R0, RZ, 0x2 ;  /* 0x0000000015147211 */ /* 0x000fe200078f10ff */
[----:B------:R-:W-:Y:S01]  /*14ab0*/  IMAD.SHL.U32 R0, R0, 0x10, RZ ;  /* 0x0000001000007824 */ /* 0x000fe200078e00ff */
[----:B---3--:R-:W-:-:S03]  /*14ac0*/  SHF.R.U32.HI R37, RZ, 0x8, R25 ;  /* 0x00000008ff257819 */ /* 0x008fc60000011619 */
[----:B------:R-:W-:Y:S01]  /*14ad0*/  IMAD.SHL.U32 R20, R20, 0x800, RZ ;  /* 0x0000080014147824 */ /* 0x000fe200078e00ff */
[----:B------:R-:W-:Y:S02]  /*14ae0*/  LOP3.LUT R21, R207, 0x30, R0, 0xf8, !PT ;  /* 0x00000030cf157812 */ /* 0x000fe400078ef800 */
[----:B------:R-:W-:Y:S02]  /*14af0*/  SHF.R.U32.HI R39, RZ, 0x8, R26 ;  /* 0x00000008ff277819 */ /* 0x000fe4000001161a */
[----:B------:R-:W-:Y:S02]  /*14b00*/  LOP3.LUT R21, R21, R208, RZ, 0x3c, !PT ;  /* 0x000000d015157212 */ /* 0x000fe400078e3cff */
[----:B------:R-:W-:Y:S02]  /*14b10*/  LOP3.LUT R20, R20, 0xffffe000, RZ, 0xc0, !PT ;  /* 0xffffe00014147812 */ /* 0x000fe400078ec0ff */
[----:B------:R-:W-:Y:S02]  /*14b20*/  LOP3.LUT R36, R25, 0xff, RZ, 0xc0, !PT ;  /* 0x000000ff19247812 */ /* 0x000fe400078ec0ff */
[----:B------:R-:W-:-:S02]  /*14b30*/  LOP3.LUT R38, R26, 0xff, RZ, 0xc0, !PT ;  /* 0x000000ff1a267812 */ /* 0x000fc400078ec0ff */
[----:B------:R-:W-:Y:S02]  /*14b40*/  LOP3.LUT R37, R37, 0xff, RZ, 0xc0, !PT ;  /* 0x000000ff25257812 */ /* 0x000fe400078ec0ff */
[----:B------:R-:W-:Y:S02]  /*14b50*/  LOP3.LUT R39, R39, 0xff, RZ, 0xc0, !PT ;  /* 0x000000ff27277812 */ /* 0x000fe400078ec0ff */
[----:B------:R-:W-:Y:S02]  /*14b60*/  IADD3 R21, R21, R209, R20 ;  /* 0x000000d115157210 */ /* 0x000fe40007ffe014 */
[----:B------:R-:W-:Y:S02]  /*14b70*/  PRMT R46, R37, 0x7604, R36 ;  /* 0x00007604252e7816 */ /* 0x000fe40000000024 */
[----:B------:R-:W-:Y:S02]  /*14b80*/  PRMT R47, R39, 0x7604, R38 ;  /* 0x00007604272f7816 */ /* 0x000fe40000000026 */
[----:B------:R-:W-:-:S02]  /*14b90*/  SHF.R.U32.HI R37, RZ, 0x8, R27 ;  /* 0x00000008ff257819 */ /* 0x000fc4000001161b */
[----:B------:R-:W-:Y:S02]  /*14ba0*/  SHF.R.U32.HI R39, RZ, 0x8, R4 ;  /* 0x00000008ff277819 */ /* 0x000fe40000011604 */
[----:B------:R-:W-:Y:S02]  /*14bb0*/  SHF.R.U32.HI R40, RZ, 0x8, R5 ;  /* 0x00000008ff287819 */ /* 0x000fe40000011605 */
[----:B------:R-:W-:Y:S02]  /*14bc0*/  IADD3 R0, R18, R21, RZ ;  /* 0x0000001512007210 */ /* 0x000fe40007ffe0ff */
[----:B------:R-:W-:Y:S02]  /*14bd0*/  LOP3.LUT R36, R27, 0xff, RZ, 0xc0, !PT ;  /* 0x000000ff1b247812 */ /* 0x000fe400078ec0ff */
[----:B------:R-:W-:Y:S02]  /*14be0*/  LOP3.LUT R38, R4, 0xff, RZ, 0xc0, !PT ;  /* 0x000000ff04267812 */ /* 0x000fe400078ec0ff */
[----:B------:R-:W-:-:S02]  /*14bf0*/  LOP3.LUT R37, R37, 0xff, RZ, 0xc0, !PT ;  /* 0x000000ff25257812 */ /* 0x000fc400078ec0ff */
[----:B------:R-:W-:Y:S02]  /*14c00*/  LOP3.LUT R39, R39, 0xff, RZ, 0xc0, !PT ;  /* 0x000000ff27277812 */ /* 0x000fe400078ec0ff */
[----:B------:R-:W-:Y:S02]  /*14c10*/  LOP3.LUT R21, R40, 0xff, RZ, 0xc0, !PT ;  /* 0x000000ff28157812 */ /* 0x000fe400078ec0ff */
[----:B----4-:R-:W0:Y:S01]  /*14c20*/  LDS.128 R40, [R0+0x14400] ;  /* 0x0144000000287984 */ /* 0x010e220000000c00 */
        /* <DEDUP_REMOVED lines=9> */
[----:B------:R-:W-:-:S02]  /*14cc0*/  PRMT R52, R52, 0x7604, R51 ;  /* 0x0000760434347816 */ /* 0x000fc40000000033 */
[----:B------:R-:W-:Y:S02]  /*14cd0*/  PRMT R20, R21, 0x7604, R20 ;  /* 0x0000760415147816 */ /* 0x000fe40000000014 */
[----:B------:R-:W-:Y:S02]  /*14ce0*/  SHF.R.U32.HI R51, RZ, 0x10, R5 ;  /* 0x00000010ff337819 */ /* 0x000fe40000011605 */
[----:B------:R-:W-:Y:S02]  /*14cf0*/  SHF.R.U32.HI R21, RZ, 0x10, R25 ;  /* 0x00000010ff157819 */ /* 0x000fe40000011619 */
[----:B------:R-:W-:Y:S02]  /*14d00*/  PRMT R57, R50, 0x7604, R49 ;  /* 0x0000760432397816 */ /* 0x000fe40000000031 */
[----:B------:R-:W-:Y:S01]  /*14d10*/  SHF.R.U32.HI R49, RZ, 0x10, R27 ;  /* 0x00000010ff317819 */ /* 0x000fe2000001161b */
[----:B------:R-:W-:Y:S02]  /*14d20*/  IMAD.U32 R51, R51, 0x10000, RZ ;  /* 0x0001000033337824 */ /* 0x000fe400078e00ff */
[----:B------:R-:W-:-:S02]  /*14d30*/  IMAD.U32 R21, R21, 0x10000, RZ ;  /* 0x0001000015157824 */ /* 0x000fc400078e00ff */
[----:B------:R-:W-:Y:S01]  /*14d40*/  IMAD.U32 R49, R49, 0x10000, RZ ;  /* 0x0001000031317824 */ /* 0x000fe200078e00ff */
[----:B------:R-:W-:Y:S02]  /*14d50*/  LOP3.LUT R55, R20, 0xff0000, R51, 0xf8, !PT ;  /* 0x00ff000014377812 */ /* 0x000fe400078ef833 */
[----:B------:R-:W-:Y:S02]  /*14d60*/  LOP3.LUT R21, R46, 0xff0000, R21, 0xf8, !PT ;  /* 0x00ff00002e157812 */ /* 0x000fe400078ef815 */
[----:B------:R-:W-:Y:S02]  /*14d70*/  LOP3.LUT R49, R48, 0xff0000, R49, 0xf8, !PT ;  /* 0x00ff000030317812 */ /* 0x000fe400078ef831 */
[----:B------:R-:W-:Y:S02]  /*14d80*/  LOP3.LUT R45, R45, 0xff0000, R24, 0xf8, !PT ;  /* 0x00ff00002d2d7812 */ /* 0x000fe400078ef818 */
[----:B------:R-:W-:Y:S02]  /*14d90*/  LOP3.LUT R47, R47, 0xff0000, R26, 0xf8, !PT ;  /* 0x00ff00002f2f7812 */ /* 0x000fe400078ef81a */
[----:B------:R-:W-:-:S02]  /*14da0*/  LOP3.LUT R55, R55, 0xff000000, R5, 0xf8, !PT ;  /* 0xff00000037377812 */ /* 0x000fc400078ef805 */
[----:B------:R-:W-:Y:S02]  /*14db0*/  SHF.R.U32.HI R59, RZ, 0x10, R7 ;  /* 0x00000010ff3b7819 */ /* 0x000fe40000011607 */
[----:B------:R-:W-:Y:S02]  /*14dc0*/  LOP3.LUT R50, R21, 0xff000000, R25, 0xf8, !PT ;  /* 0xff00000015327812 */ /* 0x000fe400078ef819 */
[----:B------:R-:W-:Y:S02]  /*14dd0*/  LOP3.LUT R21, R53, 0xff0000, R4, 0xf8, !PT ;  /* 0x00ff000035157812 */ /* 0x000fe400078ef804 */
[----:B------:R-:W-:Y:S02]  /*14de0*/  LOP3.LUT R51, R45, 0xff000000, R24, 0xf8, !PT ;  /* 0xff0000002d337812 */ /* 0x000fe400078ef818 */
[----:B------:R-:W-:Y:S02]  /*14df0*/  LOP3.LUT R53, R49, 0xff000000, R27, 0xf8, !PT ;  /* 0xff00000031357812 */ /* 0x000fe400078ef81b */
[----:B------:R-:W-:-:S02]  /*14e00*/  LOP3.LUT R20, R47, 0xff000000, R26, 0xf8, !PT ;  /* 0xff0000002f147812 */ /* 0x000fc400078ef81a */
[----:B------:R-:W-:Y:S02]  /*14e10*/  F2FP.F16.E4M3.UNPACK_B R27, R55 ;  /* 0x00000037ff1b723e */ /* 0x000fe400020006ff */
[----:B0-----:R-:W-:Y:S02]  /*14e20*/  F2FP.F16.E4M3.UNPACK_B R24, R41 ;  /* 0x00000029ff18723e */ /* 0x001fe400020006ff */
[----:B------:R-:W-:Y:S02]  /*14e30*/  SHF.L.U32 R59, R59, 0x10, RZ ;  /* 0x000000103b3b7819 */ /* 0x000fe400000006ff */
[----:B------:R-:W-:Y:S02]  /*14e40*/  F2FP.F16.E4M3.UNPACK_B R26, R50 ;  /* 0x00000032ff1a723e */ /* 0x000fe400020006ff */
[----:B------:R-:W-:Y:S01]  /*14e50*/  LOP3.LUT R56, R21, 0xff000000, R4, 0xf8, !PT ;  /* 0xff00000015387812 */ /* 0x000fe200078ef804 */
[----:B------:R-:W-:Y:S01]  /*14e60*/  HADD2.F32 R54, -RZ, R27.H0_H0 ;  /* 0x2000001bff367230 */ /* 0x000fe20000004100 */
[----:B------:R-:W-:Y:S01]  /*14e70*/  LOP3.LUT R59, R52, 0xff0000, R59, 0xf8, !PT ;  /* 0x00ff0000343b7812 */ /* 0x000fe200078ef83b */
[----:B------:R-:W-:Y:S01]  /*14e80*/  HADD2.F32 R5, -RZ, R24.H0_H0 ;  /* 0x20000018ff057230 */ /* 0x000fe20000004100 */
[----:B------:R-:W-:Y:S01]  /*14e90*/  LOP3.LUT R57, R57, 0xff0000, R6, 0xf8, !PT ;  /* 0x00ff000039397812 */ /* 0x000fe200078ef806 */
[----:B------:R-:W-:Y:S01]  /*14ea0*/  HADD2.F32 R52, -RZ, R26.H0_H0 ;  /* 0x2000001aff347230 */ /* 0x000fe20000004100 */
[----:B------:R-:W-:-:S02]  /*14eb0*/  F2FP.F16.E4M3.UNPACK_B R48, R43 ;  /* 0x0000002bff30723e */ /* 0x000fc400020006ff */
[----:B------:R-:W-:Y:S02]  /*14ec0*/  F2FP.F16.E4M3.UNPACK_B R49, R43.H1 ;  /* 0x0000002bff31723e */ /* 0x000fe400030006ff */
[----:B------:R-:W-:Y:S02]  /*14ed0*/  F2FP.F16.E4M3.UNPACK_B R43, R40.H1 ;  /* 0x00000028ff2b723e */ /* 0x000fe400030006ff */
[----:B------:R-:W-:Y:S01]  /*14ee0*/  LOP3.LUT R6, R57, 0xff000000, R6, 0xf8, !PT ;  /* 0xff00000039067812 */ /* 0x000fe200078ef806 */
[----:B------:R-:W-:Y:S01]  /*14ef0*/  FMUL.FTZ R57, R5, R52 ;  /* 0x0000003405397220 */ /* 0x000fe20000410000 */
[----:B------:R-:W-:Y:S02]  /*14f00*/  F2FP.F16.E4M3.UNPACK_B R55, R55.H1 ;  /* 0x00000037ff37723e */ /* 0x000fe400030006ff */
[----:B------:R-:W-:Y:S01]  /*14f10*/  F2FP.F16.E4M3.UNPACK_B R50, R50.H1 ;  /* 0x00000032ff32723e */ /* 0x000fe200030006ff */
[----:B------:R-:W-:Y:S01]  /*14f20*/  HADD2.F32 R24, -RZ, R24.H1_H1 ;  /* 0x30000018ff187230 */ /* 0x000fe20000004100 */
[----:B------:R-:W-:Y:S01]  /*14f30*/  LOP3.LUT R59, R59, 0xff000000, R7, 0xf8, !PT ;  /* 0xff0000003b3b7812 */ /* 0x000fe200078ef807 */
[----:B--2---:R-:W0:Y:S02]  /*14f40*/  LDS.128 R36, [R67+0x14400] ;  /* 0x0144000043247984 */ /* 0x004e240000000c00 */
[----:B0-----:R-:W-:-:S02]  /*14f50*/  F2FP.F16.E4M3.UNPACK_B R21, R37 ;  /* 0x00000025ff15723e */ /* 0x001fc400020006ff */
[----:B------:R-:W-:Y:S02]  /*14f60*/  F2FP.F16.E4M3.UNPACK_B R45, R37.H1 ;  /* 0x00000025ff2d723e */ /* 0x000fe400030006ff */
[-C--:B------:R-:W-:Y:S02]  /*14f70*/  F2FP.F16.E4M3.UNPACK_B R46, R39.reuse ;  /* 0x00000027ff2e723e */ /* 0x080fe400020006ff */
[----:B------:R-:W-:Y:S02]  /*14f80*/  F2FP.F16.E4M3.UNPACK_B R47, R39.H1 ;  /* 0x00000027ff2f723e */ /* 0x000fe400030006ff */
[-C--:B------:R-:W-:Y:S02]  /*14f90*/  F2FP.F16.E4M3.UNPACK_B R37, R36.reuse ;  /* 0x00000024ff25723e */ /* 0x080fe400020006ff */
[----:B------:R-:W-:Y:S01]  /*14fa0*/  F2FP.F16.E4M3.UNPACK_B R39, R36.H1 ;  /* 0x00000024ff27723e */ /* 0x000fe200030006ff */
[----:B------:R-:W-:Y:S01]  /*14fb0*/  HADD2.F32 R25, -RZ, R21.H0_H0 ;  /* 0x20000015ff197230 */ /* 0x000fe20000004100 */
[----:B------:R-:W-:-:S02]  /*14fc0*/  F2FP.F16.E4M3.UNPACK_B R36, R41.H1 ;  /* 0x00000029ff24723e */ /* 0x000fc400030006ff */
[----:B------:R-:W-:Y:S01]  /*14fd0*/  F2FP.F16.E4M3.UNPACK_B R41, R40 ;  /* 0x00000028ff29723e */ /* 0x000fe200020006ff */
[----:B------:R-:W-:-:S04]  /*14fe0*/  FMUL.FTZ R40, R5, R54 ;  /* 0x0000003605287220 */ /* 0x000fc80000410000 */
[C---:B------:R-:W-:Y:S01]  /*14ff0*/  FFMA.FTZ R5, R25.reuse, R52, -R40 ;  /* 0x0000003419057223 */ /* 0x040fe20000010828 */
[----:B------:R-:W-:Y:S01]  /*15000*/  FFMA.FTZ R25, R25, R54, R57 ;  /* 0x0000003619197223 */ /* 0x000fe20000010039 */
[----:B------:R-:W-:Y:S02]  /*15010*/  HADD2.F32 R54, -RZ, R27.H1_H1 ;  /* 0x3000001bff367230 */ /* 0x000fe40000004100 */
[----:B------:R-:W-:Y:S02]  /*15020*/  HADD2.F32 R40, -RZ, R26.H1_H1 ;  /* 0x3000001aff287230 */ /* 0x000fe40000004100 */
[----:B------:R-:W-:Y:S02]  /*15030*/  HADD2.F32 R57, -RZ, R55.H0_H0 ;  /* 0x20000037ff397230 */ /* 0x000fe40000004100 */
[----:B------:R-:W-:Y:S02]  /*15040*/  HADD2.F32 R26, -RZ, R36.H0_H0 ;  /* 0x20000024ff1a7230 */ /* 0x000fe40000004100 */
[----:B------:R-:W-:-:S02]  /*15050*/  HADD2.F32 R52, -RZ, R50.H0_H0 ;  /* 0x20000032ff347230 */ /* 0x000fc40000004100 */
[C---:B------:R-:W-:Y:S01]  /*15060*/  FMUL.FTZ R58, R24.reuse, R54 ;  /* 0x00000036183a7220 */ /* 0x040fe20000410000 */
[----:B------:R-:W-:Y:S02]  /*15070*/  HADD2.F32 R21, -RZ, R21.H1_H1 ;  /* 0x30000015ff157230 */ /* 0x000fe40000004100 */
[----:B------:R-:W-:Y:S01]  /*15080*/  FMUL.FTZ R61, R24, R40 ;  /* 0x00000028183d7220 */ /* 0x000fe20000410000 */
[----:B------:R-:W-:Y:S02]  /*15090*/  HADD2.F32 R27, -RZ, R45.H0_H0 ;  /* 0x2000002dff1b7230 */ /* 0x000fe40000004100 */
[C---:B------:R-:W-:Y:S01]  /*150a0*/  FMUL.FTZ R60, R26.reuse, R57 ;  /* 0x000000391a3c7220 */ /* 0x040fe20000410000 */
[----:B------:R-:W-:Y:S01]  /*150b0*/  FMUL.FTZ R62, R26, R52 ;  /* 0x000000341a3e7220 */ /* 0x000fe20000410000 */
[C---:B------:R-:W-:Y:S01]  /*150c0*/  FFMA.FTZ R24, R21.reuse, R40, -R58 ;  /* 0x0000002815187223 */ /* 0x040fe2000001083a */
[----:B------:R-:W-:Y:S01]  /*150d0*/  FFMA.FTZ R26, R21, R54, R61 ;  /* 0x00000036151a7223 */ /* 0x000fe2000001003d */
[----:B------:R-:W-:Y:S01]  /*150e0*/  F2FP.F16.E4M3.UNPACK_B R58, R59 ;  /* 0x0000003bff3a723e */ /* 0x000fe200020006ff */
[C---:B------:R-:W-:Y:S01]  /*150f0*/  FFMA.FTZ R21, R27.reuse, R52, -R60 ;  /* 0x000000341b157223 */ /* 0x040fe2000001083c */
[----:B------:R-:W-:Y:S01]  /*15100*/  F2FP.F16.E4M3.UNPACK_B R54, R53 ;  /* 0x00000035ff36723e */ /* 0x000fe200020006ff */
[----:B------:R-:W-:Y:S01]  /*15110*/  FFMA.FTZ R27, R27, R57, R62 ;  /* 0x000000391b1b7223 */ /* 0x000fe2000001003e */
[----:B------:R-:W-:-:S02]  /*15120*/  HADD2.F32 R57, -RZ, R55.H1_H1 ;  /* 0x30000037ff397230 */ /* 0x000fc40000004100 */
[----:B------:R-:W-:Y:S02]  /*15130*/  HADD2.F32 R36, -RZ, R36.H1_H1 ;  /* 0x30000024ff247230 */ /* 0x000fe40000004100 */
[----:B------:R-:W-:Y:S02]  /*15140*/  HADD2.F32 R52, -RZ, R50.H1_H1 ;  /* 0x30000032ff347230 */ /* 0x000fe40000004100 */
[----:B------:R-:W-:Y:S02]  /*15150*/  HADD2.F32 R61, -RZ, R58.H0_H0 ;  /* 0x2000003aff3d7230 */ /* 0x000fe40000004100 */
[----:B------:R-:W-:Y:S02]  /*15160*/  HADD2.F32 R50, -RZ, R48.H0_H0 ;  /* 0x20000030ff327230 */ /* 0x000fe40000004100 */
[----:B------:R-:W-:Y:S02]  /*15170*/  HADD2.F32 R55, -RZ, R54.H0_H0 ;  /* 0x20000036ff377230 */ /* 0x000fe40000004100 */
[----:B------:R-:W-:Y:S01]  /*15180*/  FMUL.FTZ R60, R36, R57 ;  /* 0x00000039243c7220 */ /* 0x000fe20000410000 */
[----:B------:R-:W-:-:S02]  /*15190*/  HADD2.F32 R45, -RZ, R45.H1_H1 ;  /* 0x3000002dff2d7230 */ /* 0x000fc40000004100 */
[-C--:B------:R-:W-:Y:S01]  /*151a0*/  FMUL.FTZ R36, R36, R52.reuse ;  /* 0x0000003424247220 */ /* 0x080fe20000410000 */
[----:B------:R-:W-:Y:S02]  /*151b0*/  HADD2.F32 R40, -RZ, R46.H0_H0 ;  /* 0x2000002eff287230 */ /* 0x000fe40000004100 */
[C---:B------:R-:W-:Y:S01]  /*151c0*/  FMUL.FTZ R63, R50.reuse, R61 ;  /* 0x0000003d323f7220 */ /* 0x040fe20000410000 */
[----:B------:R-:W-:Y:S01]  /*151d0*/  F2FP.F16.E4M3.UNPACK_B R59, R59.H1 ;  /* 0x0000003bff3b723e */ /* 0x000fe200030006ff */
[----:B------:R-:W-:Y:S01]  /*151e0*/  FMUL.FTZ R50, R50, R55 ;  /* 0x0000003732327220 */ /* 0x000fe20000410000 */
[----:B------:R-:W-:Y:S01]  /*151f0*/  F2FP.F16.E4M3.UNPACK_B R53, R53.H1 ;  /* 0x00000035ff35723e */ /* 0x000fe200030006ff */
[C---:B------:R-:W-:Y:S01]  /*15200*/  FFMA.FTZ R62, R45.reuse, R57, R36 ;  /* 0x000000392d3e7223 */ /* 0x040fe20000010024 */
[----:B------:R-:W-:Y:S01]  /*15210*/  FFMA.FTZ R60, R45, R52, -R60 ;  /* 0x000000342d3c7223 */ /* 0x000fe2000001083c */
[----:B------:R-:W-:Y:S01]  /*15220*/  FFMA.FTZ R36, R40, R55, -R63 ;  /* 0x0000003728247223 */ /* 0x000fe2000001083f */
[----:B------:R-:W-:-:S02]  /*15230*/  HADD2.F32 R57, -RZ, R58.H1_H1 ;  /* 0x3000003aff397230 */ /* 0x000fc40000004100 */
[----:B------:R-:W-:Y:S01]  /*15240*/  FFMA.FTZ R61, R40, R61, R50 ;  /* 0x0000003d283d7223 */ /* 0x000fe20000010032 */
[----:B------:R-:W-:Y:S02]  /*15250*/  HADD2.F32 R48, -RZ, R48.H1_H1 ;  /* 0x30000030ff307230 */ /* 0x000fe40000004100 */
[----:B------:R-:W-:Y:S02]  /*15260*/  HADD2.F32 R55, -RZ, R54.H1_H1 ;  /* 0x30000036ff377230 */ /* 0x000fe40000004100 */
[----:B------:R-:W-:Y:S02]  /*15270*/  HADD2.F32 R52, -RZ, R59.H0_H0 ;  /* 0x2000003bff347230 */ /* 0x000fe40000004100 */
[----:B------:R-:W-:Y:S02]  /*15280*/  HADD2.F32 R45, -RZ, R49.H0_H0 ;  /* 0x20000031ff2d7230 */ /* 0x000fe40000004100 */
[----:B------:R-:W-:Y:S02]  /*15290*/  HADD2.F32 R50, -RZ, R53.H0_H0 ;  /* 0x20000035ff327230 */ /* 0x000fe40000004100 */
[----:B------:R-:W-:Y:S01]  /*152a0*/  FMUL.FTZ R63, R48, R57 ;  /* 0x00000039303f7220 */ /* 0x000fe20000410000 */
[----:B------:R-:W-:-:S02]  /*152b0*/  HADD2.F32 R46, -RZ, R46.H1_H1 ;  /* 0x3000002eff2e7230 */ /* 0x000fc40000004100 */
[----:B------:R-:W-:Y:S01]  /*152c0*/  FMUL.FTZ R48, R48, R55 ;  /* 0x0000003730307220 */ /* 0x000fe20000410000 */
[----:B------:R-:W-:Y:S02]  /*152d0*/  HADD2.F32 R40, -RZ, R47.H0_H0 ;  /* 0x2000002fff287230 */ /* 0x000fe40000004100 */
[C---:B------:R-:W-:Y:S01]  /*152e0*/  FMUL.FTZ R65, R45.reuse, R52 ;  /* 0x000000342d417220 */ /* 0x040fe20000410000 */
[----:B------:R-:W-:Y:S01]  /*152f0*/  FMUL.FTZ R45, R45, R50 ;  /* 0x000000322d2d7220 */ /* 0x000fe20000410000 */
[----:B------:R-:W-:-:S03]  /*15300*/  FFMA.FTZ R64, R46, R57, R48 ;  /* 0x000000392e407223 */ /* 0x000fc60000010030 */
[----:B------:R-:W-:Y:S01]  /*15310*/  FFMA.FTZ R57, R40, R52, R45 ;  /* 0x0000003428397223 */ /* 0x000fe2000001002d */
[----:B------:R-:W-:Y:S01]  /*15320*/  F2FP.F16.E4M3.UNPACK_B R52, R56.H1 ;  /* 0x00000038ff34723e */ /* 0x000fe200030006ff */
[----:B------:R-:W-:Y:S01]  /*15330*/  FFMA.FTZ R63, R46, R55, -R63 ;  /* 0x000000372e3f7223 */ /* 0x000fe2000001083f */
[----:B------:R-:W-:Y:S01]  /*15340*/  FFMA.FTZ R65, R40, R50, -R65 ;  /* 0x0000003228417223 */ /* 0x000fe20000010841 */
[----:B------:R-:W-:Y:S01]  /*15350*/  HADD2.F32 R50, -RZ, R53.H1_H1 ;  /* 0x30000035ff327230 */ /* 0x000fe20000004100 */
[----:B------:R-:W-:Y:S01]  /*15360*/  F2FP.F16.E4M3.UNPACK_B R46, R51.H1 ;  /* 0x00000033ff2e723e */ /* 0x000fe200030006ff */
[----:B------:R-:W-:Y:S02]  /*15370*/  HADD2.F32 R54, -RZ, R59.H1_H1 ;  /* 0x3000003bff367230 */ /* 0x000fe40000004100 */
[----:B------:R-:W-:Y:S02]  /*15380*/  HADD2.F32 R49, -RZ, R49.H1_H1 ;  /* 0x30000031ff317230 */ /* 0x000fe40000004100 */
[----:B------:R-:W-:-:S02]  /*15390*/  HADD2.F32 R53, -RZ, R52.H0_H0 ;  /* 0x20000034ff357230 */ /* 0x000fc40000004100 */
[----:B------:R-:W-:Y:S02]  /*153a0*/  HADD2.F32 R45, -RZ, R43.H0_H0 ;  /* 0x2000002bff2d7230 */ /* 0x000fe40000004100 */
[C---:B------:R-:W-:Y:S01]  /*153b0*/  FMUL.FTZ R66, R49.reuse, R54 ;  /* 0x0000003631427220 */ /* 0x040fe20000410000 */
[----:B------:R-:W-:Y:S02]  /*153c0*/  HADD2.F32 R48, -RZ, R46.H0_H0 ;  /* 0x2000002eff307230 */ /* 0x000fe40000004100 */
[----:B------:R-:W-:Y:S01]  /*153d0*/  FMUL.FTZ R55, R49, R50 ;  /* 0x0000003231377220 */ /* 0x000fe20000410000 */
[----:B------:R-:W-:Y:S02]  /*153e0*/  HADD2.F32 R40, -RZ, R39.H0_H0 ;  /* 0x20000027ff287230 */ /* 0x000fe40000004100 */
[----:B------:R-:W-:Y:S01]  /*153f0*/  FMUL.FTZ R49, R45, R53 ;  /* 0x000000352d317220 */ /* 0x000fe20000410000 */
[----:B------:R-:W-:Y:S02]  /*15400*/  HADD2.F32 R52, -RZ, R52.H1_H1 ;  /* 0x30000034ff347230 */ /* 0x000fe40000004100 */
[----:B------:R-:W-:-:S02]  /*15410*/  HADD2.F32 R43, -RZ, R43.H1_H1 ;  /* 0x3000002bff2b7230 */ /* 0x000fc40000004100 */
[----:B------:R-:W-:Y:S02]  /*15420*/  HADD2.F32 R46, -RZ, R46.H1_H1 ;  /* 0x3000002eff2e7230 */ /* 0x000fe40000004100 */
[-C--:B------:R-:W-:Y:S01]  /*15430*/  FMUL.FTZ R58, R45, R48.reuse ;  /* 0x000000302d3a7220 */ /* 0x080fe20000410000 */
[----:B------:R-:W-:Y:S01]  /*15440*/  FFMA.FTZ R49, R40, R48, -R49 ;  /* 0x0000003028317223 */ /* 0x000fe20000010831 */
[----:B------:R-:W-:Y:S02]  /*15450*/  HADD2.F32 R39, -RZ, R39.H1_H1 ;  /* 0x30000027ff277230 */ /* 0x000fe40000004100 */
[C---:B------:R-:W-:Y:S01]  /*15460*/  FMUL.FTZ R48, R43.reuse, R52 ;  /* 0x000000342b307220 */ /* 0x040fe20000410000 */
[----:B------:R-:W-:Y:S01]  /*15470*/  F2FP.F16.E4M3.UNPACK_B R56, R56 ;  /* 0x00000038ff38723e */ /* 0x000fe200020006ff */
[----:B------:R-:W-:Y:S01]  /*15480*/  FMUL.FTZ R43, R43, R46 ;  /* 0x0000002e2b2b7220 */ /* 0x000fe20000410000 */
[----:B------:R-:W-:Y:S01]  /*15490*/  F2FP.F16.E4M3.UNPACK_B R51, R51 ;  /* 0x00000033ff33723e */ /* 0x000fe200020006ff */
[----:B------:R-:W-:-:S02]  /*154a0*/  HADD2.F32 R47, -RZ, R47.H1_H1 ;  /* 0x3000002fff2f7230 */ /* 0x000fc40000004100 */
[----:B------:R-:W-:Y:S01]  /*154b0*/  FFMA.FTZ R58, R40, R53, R58 ;  /* 0x00000035283a7223 */ /* 0x000fe2000001003a */
[----:B------:R-:W-:Y:S01]  /*154c0*/  FFMA.FTZ R53, R39, R52, R43 ;  /* 0x0000003427357223 */ /* 0x000fe2000001002b */
[----:B------:R-:W-:Y:S02]  /*154d0*/  HADD2.F32 R45, -RZ, R56.H0_H0 ;  /* 0x20000038ff2d7230 */ /* 0x000fe40000004100 */
[----:B------:R-:W-:Y:S02]  /*154e0*/  HADD2.F32 R40, -RZ, R41.H0_H0 ;  /* 0x20000029ff287230 */ /* 0x000fe40000004100 */
[----:B------:R-:W-:Y:S02]  /*154f0*/  HADD2.F32 R43, -RZ, R51.H0_H0 ;  /* 0x20000033ff2b7230 */ /* 0x000fe40000004100 */
[----:B------:R-:W-:Y:S01]  /*15500*/  FFMA.FTZ R68, R47, R54, R55 ;  /* 0x000000362f447223 */ /* 0x000fe20000010037 */
[----:B------:R-:W-:Y:S01]  /*15510*/  FFMA.FTZ R54, R39, R46, -R48 ;  /* 0x0000002e27367223 */ /* 0x000fe20000010830 */
[----:B------:R-:W-:-:S02]  /*15520*/  HADD2.F32 R39, -RZ, R37.H0_H0 ;  /* 0x20000025ff277230 */ /* 0x000fc40000004100 */
[C---:B------:R-:W-:Y:S01]  /*15530*/  FMUL.FTZ R46, R40.reuse, R45 ;  /* 0x0000002d282e7220 */ /* 0x040fe20000410000 */
[----:B------:R-:W-:Y:S02]  /*15540*/  HADD2.F32 R56, -RZ, R56.H1_H1 ;  /* 0x30000038ff387230 */ /* 0x000fe40000004100 */
[-C--:B------:R-:W-:Y:S01]  /*15550*/  FMUL.FTZ R48, R40, R43.reuse ;  /* 0x0000002b28307220 */ /* 0x080fe20000410000 */
[----:B------:R-:W-:Y:S02]  /*15560*/  HADD2.F32 R41, -RZ, R41.H1_H1 ;  /* 0x30000029ff297230 */ /* 0x000fe40000004100 */
[----:B------:R-:W-:Y:S02]  /*15570*/  HADD2.F32 R40, -RZ, R51.H1_H1 ;  /* 0x30000033ff287230 */ /* 0x000fe40000004100 */
[----:B------:R-:W-:Y:S01]  /*15580*/  FFMA.FTZ R66, R47, R50, -R66 ;  /* 0x000000322f427223 */ /* 0x000fe20000010842 */
[-C--:B------:R-:W-:Y:S01]  /*15590*/  F2FP.F16.E4M3.UNPACK_B R7, R42.reuse ;  /* 0x0000002aff07723e */ /* 0x080fe200020006ff */
        /* <DEDUP_REMOVED lines=8> */
[----:B------:R-:W-:Y:S01]  /*15620*/  F2FP.F16.E4M3.UNPACK_B R4, R38 ;  /* 0x00000026ff04723e */ /* 0x000fe200020006ff */
[----:B------:R-:W-:Y:S01]  /*15630*/  FFMA.FTZ R50, R37, R40, -R50 ;  /* 0x0000002825327223 */ /* 0x000fe20000010832 */
[----:B------:R-:W-:Y:S01]  /*15640*/  F2FP.F16.E4M3.UNPACK_B R38, R38.H1 ;  /* 0x00000026ff26723e */ /* 0x000fe200030006ff */
[----:B------:R-:W-:-:S02]  /*15650*/  HADD2.F32 R48, -RZ, R46.H0_H0 ;  /* 0x2000002eff307230 */ /* 0x000fc40000004100 */
[----:B------:R-:W-:Y:S01]  /*15660*/  FFMA.FTZ R56, R37, R56, R41 ;  /* 0x0000003825387223 */ /* 0x000fe20000010029 */
[----:B------:R-:W-:Y:S02]  /*15670*/  HADD2.F32 R39, -RZ, R42.H0_H0 ;  /* 0x2000002aff277230 */ /* 0x000fe40000004100 */
[--C-:B------:R-:W-:Y:S02]  /*15680*/  HADD2.F32 R40, -RZ, R43.reuse.H0_H0 ;  /* 0x2000002bff287230 */ /* 0x100fe40000004100 */
[----:B------:R-:W-:Y:S02]  /*15690*/  HADD2.F32 R41, -RZ, R46.H1_H1 ;  /* 0x3000002eff297230 */ /* 0x000fe40000004100 */
[----:B------:R-:W-:Y:S02]  /*156a0*/  HADD2.F32 R42, -RZ, R42.H1_H1 ;  /* 0x3000002aff2a7230 */ /* 0x000fe40000004100 */
[----:B------:R-:W-:Y:S02]  /*156b0*/  HADD2.F32 R43, -RZ, R43.H1_H1 ;  /* 0x3000002bff2b7230 */ /* 0x000fe40000004100 */
[----:B------:R-:W-:Y:S01]  /*156c0*/  FMUL.FTZ R52, R39, R48 ;  /* 0x0000003027347220 */ /* 0x000fe20000410000 */
[----:B------:R-:W-:-:S02]  /*156d0*/  HADD2.F32 R37, -RZ, R38.H0_H0 ;  /* 0x20000026ff257230 */ /* 0x000fc40000004100 */
[----:B------:R-:W-:Y:S01]  /*156e0*/  FMUL.FTZ R46, R39, R40 ;  /* 0x00000028272e7220 */ /* 0x000fe20000410000 */
[----:B------:R-:W-:Y:S02]  /*156f0*/  HADD2.F32 R38, -RZ, R38.H1_H1 ;  /* 0x30000026ff267230 */ /* 0x000fe40000004100 */
[C---:B------:R-:W-:Y:S01]  /*15700*/  FMUL.FTZ R39, R42.reuse, R41 ;  /* 0x000000292a277220 */ /* 0x040fe20000410000 */
[----:B------:R-:W-:Y:S01]  /*15710*/  F2FP.F16.E4M3.UNPACK_B R20, R20 ;  /* 0x00000014ff14723e */ /* 0x000fe200020006ff */
[-C--:B------:R-:W-:Y:S01]  /*15720*/  FMUL.FTZ R42, R42, R43.reuse ;  /* 0x0000002b2a2a7220 */ /* 0x080fe20000410000 */
[----:B------:R-:W-:Y:S01]  /*15730*/  F2FP.F16.E4M3.UNPACK_B R6, R6 ;  /* 0x00000006ff06723e */ /* 0x000fe200020006ff */
[C---:B------:R-:W-:Y:S01]  /*15740*/  FFMA.FTZ R52, R37.reuse, R40, -R52 ;  /* 0x0000002825347223 */ /* 0x040fe20000010834 */
[----:B------:R-:W-:Y:S01]  /*15750*/  FFMA.FTZ R46, R37, R48, R46 ;  /* 0x00000030252e7223 */ /* 0x000fe2000001002e */
[C---:B------:R-:W-:Y:S01]  /*15760*/  FFMA.FTZ R51, R38.reuse, R43, -R39 ;  /* 0x0000002b26337223 */ /* 0x040fe20000010827 */
[----:B------:R-:W-:Y:S01]  /*15770*/  FFMA.FTZ R55, R38, R41, R42 ;  /* 0x0000002926377223 */ /* 0x000fe2000001002a */
[----:B------:R-:W-:-:S02]  /*15780*/  HADD2.F32 R37, -RZ, R20.H0_H0 ;  /* 0x20000014ff257230 */ /* 0x000fc40000004100 */
[----:B------:R-:W-:Y:S02]  /*15790*/  HADD2.F32 R38, -RZ, R20.H1_H1 ;  /* 0x30000014ff267230 */ /* 0x000fe40000004100 */
[--C-:B------:R-:W-:Y:S02]  /*157a0*/  HADD2.F32 R39, -RZ, R6.reuse.H0_H0 ;  /* 0x20000006ff277230 */ /* 0x100fe40000004100 */
[--C-:B------:R-:W-:Y:S02]  /*157b0*/  HADD2.F32 R20, -RZ, R7.reuse.H0_H0 ;  /* 0x20000007ff147230 */ /* 0x100fe40000004100 */
[----:B------:R-:W-:Y:S02]  /*157c0*/  HADD2.F32 R40, -RZ, R6.H1_H1 ;  /* 0x30000006ff287230 */ /* 0x000fe40000004100 */
[----:B------:R-:W-:Y:S02]  /*157d0*/  HADD2.F32 R7, -RZ, R7.H1_H1 ;  /* 0x30000007ff077230 */ /* 0x000fe40000004100 */
[----:B------:R-:W-:Y:S01]  /*157e0*/  FMUL.FTZ R41, R20, R39 ;  /* 0x0000002714297220 */ /* 0x000fe20000410000 */
[----:B------:R-:W-:-:S02]  /*157f0*/  HADD2.F32 R6, -RZ, R4.H0_H0 ;  /* 0x20000004ff067230 */ /* 0x000fc40000004100 */
[-C--:B------:R-:W-:Y:S01]  /*15800*/  FMUL.FTZ R20, R20, R37.reuse ;  /* 0x0000002514147220 */ /* 0x080fe20000410000 */
[----:B------:R-:W-:Y:S02]  /*15810*/  HADD2.F32 R4, -RZ, R4.H1_H1 ;  /* 0x30000004ff047230 */ /* 0x000fe40000004100 */
[C---:B------:R-:W-:Y:S01]  /*15820*/  FMUL.FTZ R43, R7.reuse, R40 ;  /* 0x00000028072b7220 */ /* 0x040fe20000410000 */
        /* <DEDUP_REMOVED lines=9> */
[----:B------:R-:W-:Y:S02]  /*158c0*/  F2FP.SATFINITE.E4M3.F32.PACK_AB_MERGE_C R51, R51, R52, RZ ;  /* 0x000000343333723e */ /* 0x000fe400048070ff */
[----:B------:R-:W-:Y:S02]  /*158d0*/  F2FP.SATFINITE.E4M3.F32.PACK_AB_MERGE_C R57, R68, R57, RZ ;  /* 0x000000394439723e */ /* 0x000fe400048070ff */
[----:B------:R-:W-:Y:S02]  /*158e0*/  F2FP.SATFINITE.E4M3.F32.PACK_AB_MERGE_C R53, R53, R58, RZ ;  /* 0x0000003a3535723e */ /* 0x000fe400048070ff */
[----:B------:R-:W-:-:S02]  /*158f0*/  F2FP.SATFINITE.E4M3.F32.PACK_AB_MERGE_C R46, R55, R46, RZ ;  /* 0x0000002e372e723e */ /* 0x000fc400048070ff */
[----:B------:R-:W-:Y:S02]  /*15900*/  F2FP.SATFINITE.E4M3.F32.PACK_AB_MERGE_C R5, R24, R5, R21 ;  /* 0x000000051805723e */ /* 0x000fe40004807015 */
[----:B------:R-:W-:Y:S02]  /*15910*/  F2FP.SATFINITE.E4M3.F32.PACK_AB_MERGE_C R7, R63, R36, R7 ;  /* 0x000000243f07723e */ /* 0x000fe40004807007 */
[----:B------:R-:W-:Y:S02]  /*15920*/  F2FP.SATFINITE.E4M3.F32.PACK_AB_MERGE_C R25, R26, R25, R27 ;  /* 0x000000191a19723e */ /* 0x000fe4000480701b */
[----:B------:R-:W-:Y:S02]  /*15930*/  F2FP.SATFINITE.E4M3.F32.PACK_AB_MERGE_C R4, R50, R47, R4 ;  /* 0x0000002f3204723e */ /* 0x000fe40004807004 */
[----:B------:R-:W-:Y:S02]  /*15940*/  F2FP.SATFINITE.E4M3.F32.PACK_AB_MERGE_C R6, R6, R41, R51 ;  /* 0x000000290606723e */ /* 0x000fe40004807033 */
[----:B------:R-:W-:-:S02]  /*15950*/  F2FP.SATFINITE.E4M3.F32.PACK_AB_MERGE_C R27, R64, R61, R57 ;  /* 0x0000003d401b723e */ /* 0x000fc40004807039 */
[----:B------:R-:W-:Y:S02]  /*15960*/  F2FP.SATFINITE.E4M3.F32.PACK_AB_MERGE_C R24, R56, R45, R53 ;  /* 0x0000002d3818723e */ /* 0x000fe40004807035 */
[----:B------:R-:W-:Y:S01]  /*15970*/  F2FP.SATFINITE.E4M3.F32.PACK_AB_MERGE_C R26, R37, R20, R46 ;  /* 0x00000014251a723e */ /* 0x000fe2000480702e */
[----:B------:R1:W-:Y:S04]  /*15980*/  STS.128 [R67+0x14400], R4 ;  /* 0x0144000443007388 */ /* 0x0003e80000000c00 */
[----:B------:R1:W-:Y:S02]  /*15990*/  STS.128 [R0+0x14400], R24 ;  /* 0x0144001800007388 */ /* 0x0003e40000000c00 */
.L_x_2777:
[----:B------:R-:W-:Y:S05]  /*159a0*/  BSYNC B1 ;  /* 0x0000000000017941 */ /* 0x000fea0003800000 */
.L_x_2776:
[----:B------:R-:W-:Y:S04]  /*159b0*/  BSSY B1, `(.L_x_2778) ;  /* 0x0000101000017945 */ /* 0x000fe80003800000 */
[----:B------:R-:W-:Y:S05]  /*159c0*/  @P1 BRA `(.L_x_2779) ;  /* 0x0000000c00fc1947 */ /* 0x000fea0003800000 */
[----:B------:R-:W2:Y:S01]  /*159d0*/  LDL R62, [R1+0x24] ;  /* 0x00002400013e7983 */ /* 0x000ea20000100800 */
[----:B-1---5:R-:W-:Y:S02]  /*159e0*/  SHF.R.U32.HI R0, RZ, 0x8, R28 ;  /* 0x00000008ff007819 */ /* 0x022fe4000001161c */
[----:B------:R-:W-:Y:S02]  /*159f0*/  LOP3.LUT R5, R28, 0xff, RZ, 0xc0, !PT ;  /* 0x000000ff1c057812 */ /* 0x000fe400078ec0ff */
[----:B------:R-:W-:Y:S02]  /*15a00*/  LOP3.LUT R4, R0, 0xff, RZ, 0xc0, !PT ;  /* 0x000000ff00047812 */ /* 0x000fe400078ec0ff */
[----:B------:R-:W-:Y:S02]  /*15a10*/  LEA.HI R0, R3, R192, RZ, 0x1c ;  /* 0x000000c003007211 */ /* 0x000fe400078fe0ff */
[----:B---3--:R-:W-:Y:S02]  /*15a20*/  PRMT R37, R4, 0x7604, R5 ;  /* 0x0000760404257816 */ /* 0x008fe40000000005 */
[----:B------:R-:W-:-:S02]  /*15a30*/  SHF.R.S32.HI R5, RZ, 0x1f, R0 ;  /* 0x0000001fff057819 */ /* 0x000fc40000011400 */
[----:B------:R-:W-:Y:S02]  /*15a40*/  SHF.R.U32.HI R24, RZ, 0x8, R31 ;  /* 0x00000008ff187819 */ /* 0x000fe4000001161f */
[----:B------:R-:W-:Y:S01]  /*15a50*/  LEA.HI R4, R5, R0, RZ, 0x2 ;  /* 0x0000000005047211 */ /* 0x000fe200078f10ff */
[----:B------:R-:W-:Y:S01]  /*15a60*/  IMAD.SHL.U32 R0, R0, 0x10, RZ ;  /* 0x0000001000007824 */ /* 0x000fe200078e00ff */
[----:B0-----:R-:W-:Y:S02]  /*15a70*/  LOP3.LUT R21, R31, 0xff, RZ, 0xc0, !PT ;  /* 0x000000ff1f157812 */ /* 0x001fe400078ec0ff */
        /* <DEDUP_REMOVED lines=33> */
[----:B------:R-:W-:Y:S02]  /*15c90*/  SHF.R.U32.HI R21, RZ, 0x10, R29 ;  /* 0x00000010ff157819 */ /* 0x000fe4000001161d */
        /* <DEDUP_REMOVED lines=20> */
[----:B------:R-:W-:Y:S02]  /*15de0*/  SHF.R.U32.HI R40, RZ, 0x10, R11 ;  /* 0x00000010ff287819 */ /* 0x000fe4000001160b */
[----:B------:R-:W-:Y:S02]  /*15df0*/  PRMT R51, R38, 0x7054, R51 ;  /* 0x0000705426337816 */ /* 0x000fe40000000033 */
[----:B----4-:R-:W-:Y:S02]  /*15e00*/  LOP3.LUT R42, R21, 0xff000000, R29, 0xf8, !PT ;  /* 0xff000000152a7812 */ /* 0x010fe400078ef81d */
[----:B------:R-:W-:Y:S02]  /*15e10*/  F2FP.F16.E4M3.UNPACK_B R48, R49 ;  /* 0x00000031ff30723e */ /* 0x000fe400020006ff */
[----:B0-----:R-:W-:Y:S02]  /*15e20*/  F2FP.F16.E4M3.UNPACK_B R36, R25 ;  /* 0x00000019ff24723e */ /* 0x001fe400020006ff */
[----:B------:R-:W-:Y:S01]  /*15e30*/  LOP3.LUT R45, R43, 0xff000000, R31, 0xf8, !PT ;  /* 0xff0000002b2d7812 */ /* 0x000fe200078ef81f */
[----:B------:R-:W-:Y:S01]  /*15e40*/  HADD2.F32 R50, -RZ, R48.H0_H0 ;  /* 0x20000030ff327230 */ /* 0x000fe20000004100 */
[----:B------:R-:W-:-:S02]  /*15e50*/  LOP3.LUT R47, R47, 0xff000000, R8, 0xf8, !PT ;  /* 0xff0000002f2f7812 */ /* 0x000fc400078ef808 */
[----:B------:R-:W-:Y:S02]  /*15e60*/  LOP3.LUT R40, R40, 0xff, RZ, 0xc0, !PT ;  /* 0x000000ff28287812 */ /* 0x000fe400078ec0ff */
[----:B------:R-:W-:Y:S02]  /*15e70*/  LOP3.LUT R41, R37, 0xff000000, R28, 0xf8, !PT ;  /* 0xff00000025297812 */ /* 0x000fe400078ef81c */
[----:B------:R-:W-:Y:S01]  /*15e80*/  LOP3.LUT R8, R51, 0xff000000, R10, 0xf8, !PT ;  /* 0xff00000033087812 */ /* 0x000fe200078ef80a */
[----:B------:R-:W-:Y:S01]  /*15e90*/  HADD2.F32 R51, -RZ, R48.H1_H1 ;  /* 0x30000030ff337230 */ /* 0x000fe20000004100 */
[----:B------:R-:W-:Y:S02]  /*15ea0*/  F2FP.F16.E4M3.UNPACK_B R43, R42 ;  /* 0x0000002aff2b723e */ /* 0x000fe400020006ff */
[----:B------:R-:W-:Y:S02]  /*15eb0*/  PRMT R53, R40, 0x7054, R53 ;  /* 0x0000705428357816 */ /* 0x000fe40000000035 */
[----:B------:R-:W-:Y:S01]  /*15ec0*/  LOP3.LUT R20, R39, 0xff000000, R30, 0xf8, !PT ;  /* 0xff00000027147812 */ /* 0x000fe200078ef81e */
[--C-:B------:R-:W-:Y:S01]  /*15ed0*/  HADD2.F32 R46, -RZ, R43.reuse.H0_H0 ;  /* 0x2000002bff2e7230 */ /* 0x100fe20000004100 */
[-C--:B------:R-:W-:Y:S01]  /*15ee0*/  F2FP.F16.E4M3.UNPACK_B R39, R27.reuse ;  /* 0x0000001bff27723e */ /* 0x080fe200020006ff */
[----:B------:R-:W-:Y:S01]  /*15ef0*/  HADD2.F32 R43, -RZ, R43.H1_H1 ;  /* 0x3000002bff2b7230 */ /* 0x000fe20000004100 */
[----:B------:R-:W-:-:S02]  /*15f00*/  F2FP.F16.E4M3.UNPACK_B R40, R27.H1 ;  /* 0x0000001bff28723e */ /* 0x000fc400030006ff */
[-C--:B------:R-:W-:Y:S02]  /*15f10*/  F2FP.F16.E4M3.UNPACK_B R27, R24.reuse ;  /* 0x00000018ff1b723e */ /* 0x080fe400020006ff */
[----:B------:R-:W-:Y:S02]  /*15f20*/  F2FP.F16.E4M3.UNPACK_B R31, R24.H1 ;  /* 0x00000018ff1f723e */ /* 0x000fe400030006ff */
[----:B------:R-:W-:Y:S02]  /*15f30*/  F2FP.F16.E4M3.UNPACK_B R37, R25.H1 ;  /* 0x00000019ff25723e */ /* 0x000fe400030006ff */
[----:B------:R-:W-:Y:S02]  /*15f40*/  F2FP.F16.E4M3.UNPACK_B R49, R49.H1 ;  /* 0x00000031ff31723e */ /* 0x000fe400030006ff */
[----:B------:R-:W-:Y:S02]  /*15f50*/  F2FP.F16.E4M3.UNPACK_B R42, R42.H1 ;  /* 0x0000002aff2a723e */ /* 0x000fe400030006ff */
[----:B------:R-:W-:-:S02]  /*15f60*/  LOP3.LUT R53, R53, 0xff000000, R11, 0xf8, !PT ;  /* 0xff00000035357812 */ /* 0x000fc400078ef80b */
[----:B------:R-:W-:Y:S01]  /*15f70*/  F2FP.F16.E4M3.UNPACK_B R38, R26.H1 ;  /* 0x0000001aff26723e */ /* 0x000fe200030006ff */
[----:B--2---:R-:W0:Y:S02]  /*15f80*/  LDS.128 R4, [R62+0x14400] ;  /* 0x014400003e047984 */ /* 0x004e240000000c00 */
        /* <DEDUP_REMOVED lines=8> */
[----:B------:R-:W-:Y:S01]  /*16010*/  F2FP.F16.E4M3.UNPACK_B R11, R4 ;  /* 0x00000004ff0b723e */ /* 0x000fe200020006ff */
[----:B------:R-:W-:Y:S01]  /*16020*/  FMUL.FTZ R25, R5, R46 ;  /* 0x0000002e05197220 */ /* 0x000fe20000410000 */
[----:B------:R-:W-:Y:S01]  /*16030*/  F2FP.F16.E4M3.UNPACK_B R21, R4.H1 ;  /* 0x00000004ff15723e */ /* 0x000fe200030006ff */
[----:B------:R-:W-:Y:S01]  /*16040*/  FFMA.FTZ R5, R9, R46, -R24 ;  /* 0x0000002e09057223 */ /* 0x000fe20000010818 */
[-C--:B------:R-:W-:Y:S01]  /*16050*/  F2FP.F16.E4M3.UNPACK_B R4, R6.reuse ;  /* 0x00000006ff04723e */ /* 0x080fe200020006ff */
[----:B------:R-:W-:Y:S01]  /*16060*/  HADD2.F32 R24, -RZ, R10.H1_H1 ;  /* 0x3000000aff187230 */ /* 0x000fe20000004100 */
[----:B------:R-:W-:Y:S01]  /*16070*/  F2FP.F16.E4M3.UNPACK_B R7, R6.H1 ;  /* 0x00000006ff07723e */ /* 0x000fe200030006ff */
[----:B------:R-:W-:Y:S01]  /*16080*/  HADD2.F32 R46, -RZ, R49.H0_H0 ;  /* 0x20000031ff2e7230 */ /* 0x000fe20000004100 */
[----:B------:R-:W-:Y:S01]  /*16090*/  F2FP.F16.E4M3.UNPACK_B R6, R26 ;  /* 0x0000001aff06723e */ /* 0x000fe200020006ff */
[----:B------:R-:W-:-:S02]  /*160a0*/  HADD2.F32 R10, -RZ, R37.H0_H0 ;  /* 0x20000025ff0a7230 */ /* 0x000fc40000004100 */
[C---:B------:R-:W-:Y:S01]  /*160b0*/  FMUL.FTZ R55, R36.reuse, R51 ;  /* 0x0000003324377220 */ /* 0x040fe20000410000 */
[----:B------:R-:W-:Y:S02]  /*160c0*/  HADD2.F32 R26, -RZ, R42.H0_H0 ;  /* 0x2000002aff1a7230 */ /* 0x000fe40000004100 */
[-C--:B------:R-:W-:Y:S01]  /*160d0*/  FMUL.FTZ R36, R36, R43.reuse ;  /* 0x0000002b24247220 */ /* 0x080fe20000410000 */
[----:B------:R-:W-:Y:S01]  /*160e0*/  FFMA.FTZ R9, R9, R50, R25 ;  /* 0x0000003209097223 */ /* 0x000fe20000010019 */
[C---:B------:R-:W-:Y:S01]  /*160f0*/  FMUL.FTZ R48, R10.reuse, R46 ;  /* 0x0000002e0a307220 */ /* 0x040fe20000410000 */
[----:B------:R-:W-:Y:S02]  /*16100*/  HADD2.F32 R25, -RZ, R28.H0_H0 ;  /* 0x2000001cff197230 */ /* 0x000fe40000004100 */
[----:B------:R-:W-:Y:S01]  /*16110*/  FMUL.FTZ R57, R10, R26 ;  /* 0x0000001a0a397220 */ /* 0x000fe20000410000 */
[C---:B------:R-:W-:Y:S01]  /*16120*/  FFMA.FTZ R10, R24.reuse, R43, -R55 ;  /* 0x0000002b180a7223 */ /* 0x040fe20000010837 */
[----:B------:R-:W-:Y:S01]  /*16130*/  FFMA.FTZ R24, R24, R51, R36 ;  /* 0x0000003318187223 */ /* 0x000fe20000010024 */
[----:B------:R-:W-:Y:S01]  /*16140*/  F2FP.F16.E4M3.UNPACK_B R36, R45 ;  /* 0x0000002dff24723e */ /* 0x000fe200020006ff */
[C---:B------:R-:W-:Y:S01]  /*16150*/  FFMA.FTZ R57, R25.reuse, R46, R57 ;  /* 0x0000002e19397223 */ /* 0x040fe20000010039 */
[----:B------:R-:W-:Y:S01]  /*16160*/  FFMA.FTZ R50, R25, R26, -R48 ;  /* 0x0000001a19327223 */ /* 0x000fe20000010830 */
[----:B------:R-:W-:Y:S01]  /*16170*/  HADD2.F32 R42, -RZ, R42.H1_H1 ;  /* 0x3000002aff2a7230 */ /* 0x000fe20000004100 */
[-C--:B------:R-:W-:Y:S01]  /*16180*/  F2FP.F16.E4M3.UNPACK_B R46, R53.reuse ;  /* 0x00000035ff2e723e */ /* 0x080fe200020006ff */
[----:B------:R-:W-:Y:S01]  /*16190*/  HADD2.F32 R49, -RZ, R49.H1_H1 ;  /* 0x30000031ff317230 */ /* 0x000fe20000004100 */
[----:B------:R-:W-:Y:S01]  /*161a0*/  F2FP.F16.E4M3.UNPACK_B R53, R53.H1 ;  /* 0x00000035ff35723e */ /* 0x000fe200030006ff */
[----:B------:R-:W-:Y:S01]  /*161b0*/  HADD2.F32 R37, -RZ, R37.H1_H1 ;  /* 0x30000025ff257230 */ /* 0x000fe20000004100 */
[----:B------:R-:W-:Y:S01]  /*161c0*/  F2FP.F16.E4M3.UNPACK_B R45, R45.H1 ;  /* 0x0000002dff2d723e */ /* 0x000fe200030006ff */
[----:B------:R-:W-:-:S02]  /*161d0*/  HADD2.F32 R26, -RZ, R39.H0_H0 ;  /* 0x20000027ff1a7230 */ /* 0x000fc40000004100 */
[----:B------:R-:W-:Y:S02]  /*161e0*/  HADD2.F32 R43, -RZ, R36.H0_H0 ;  /* 0x20000024ff2b7230 */ /* 0x000fe40000004100 */
[C---:B------:R-:W-:Y:S01]  /*161f0*/  FMUL.FTZ R51, R37.reuse, R49 ;  /* 0x0000003125337220 */ /* 0x040fe20000410000 */
[----:B------:R-:W-:Y:S02]  /*16200*/  HADD2.F32 R28, -RZ, R28.H1_H1 ;  /* 0x3000001cff1c7230 */ /* 0x000fe40000004100 */
[----:B------:R-:W-:Y:S01]  /*16210*/  FMUL.FTZ R52, R37, R42 ;  /* 0x0000002a25347220 */ /* 0x000fe20000410000 */
[--C-:B------:R-:W-:Y:S02]  /*16220*/  HADD2.F32 R48, -RZ, R46.reuse.H0_H0 ;  /* 0x2000002eff307230 */ /* 0x100fe40000004100 */
[----:B------:R-:W-:Y:S01]  /*16230*/  FMUL.FTZ R37, R26, R43 ;  /* 0x0000002b1a257220 */ /* 0x000fe20000410000 */
[----:B------:R-:W-:Y:S02]  /*16240*/  HADD2.F32 R25, -RZ, R29.H0_H0 ;  /* 0x2000001dff197230 */ /* 0x000fe40000004100 */
[----:B------:R-:W-:Y:S01]  /*16250*/  FFMA.FTZ R52, R28, R49, R52 ;  /* 0x000000311c347223 */ /* 0x000fe20000010034 */
[----:B------:R-:W-:-:S02]  /*16260*/  HADD2.F32 R46, -RZ, R46.H1_H1 ;  /* 0x3000002eff2e7230 */ /* 0x000fc40000004100 */
[-C--:B------:R-:W-:Y:S01]  /*16270*/  FMUL.FTZ R54, R26, R48.reuse ;  /* 0x000000301a367220 */ /* 0x080fe20000410000 */
[----:B------:R-:W-:Y:S02]  /*16280*/  HADD2.F32 R39, -RZ, R39.H1_H1 ;  /* 0x30000027ff277230 */ /* 0x000fe40000004100 */
[C---:B------:R-:W-:Y:S01]  /*16290*/  FFMA.FTZ R49, R25.reuse, R48, R37 ;  /* 0x0000003019317223 */ /* 0x040fe20000010025 */
[----:B------:R-:W-:Y:S02]  /*162a0*/  HADD2.F32 R37, -RZ, R53.H0_H0 ;  /* 0x20000035ff257230 */ /* 0x000fe40000004100 */
[----:B------:R-:W-:Y:S01]  /*162b0*/  FFMA.FTZ R51, R28, R42, -R51 ;  /* 0x0000002a1c337223 */ /* 0x000fe20000010833 */
[----:B------:R-:W-:Y:S02]  /*162c0*/  HADD2.F32 R26, -RZ, R40.H0_H0 ;  /* 0x20000028ff1a7230 */ /* 0x000fe40000004100 */
[----:B------:R-:W-:Y:S01]  /*162d0*/  FFMA.FTZ R54, R25, R43, -R54 ;  /* 0x0000002b19367223 */ /* 0x000fe20000010836 */
[----:B------:R-:W-:-:S02]  /*162e0*/  HADD2.F32 R36, -RZ, R36.H1_H1 ;  /* 0x30000024ff247230 */ /* 0x000fc40000004100 */
[C---:B------:R-:W-:Y:S01]  /*162f0*/  FMUL.FTZ R42, R39.reuse, R46 ;  /* 0x0000002e272a7220 */ /* 0x040fe20000410000 */
[----:B------:R-:W-:Y:S02]  /*16300*/  HADD2.F32 R29, -RZ, R29.H1_H1 ;  /* 0x3000001dff1d7230 */ /* 0x000fe40000004100 */
[C---:B------:R-:W-:Y:S01]  /*16310*/  FMUL.FTZ R48, R26.reuse, R37 ;  /* 0x000000251a307220 */ /* 0x040fe20000410000 */
[--C-:B------:R-:W-:Y:S02]  /*16320*/  HADD2.F32 R28, -RZ, R45.reuse.H0_H0 ;  /* 0x2000002dff1c7230 */ /* 0x100fe40000004100 */
[-C--:B------:R-:W-:Y:S01]  /*16330*/  FMUL.FTZ R39, R39, R36.reuse ;  /* 0x0000002427277220 */ /* 0x080fe20000410000 */
[----:B------:R-:W-:Y:S02]  /*16340*/  HADD2.F32 R25, -RZ, R30.H0_H0 ;  /* 0x2000001eff197230 */ /* 0x000fe40000004100 */
[----:B------:R-:W-:Y:S01]  /*16350*/  FFMA.FTZ R55, R29, R36, -R42 ;  /* 0x000000241d377223 */ /* 0x000fe2000001082a */
[----:B------:R-:W-:Y:S01]  /*16360*/  F2FP.F16.E4M3.UNPACK_B R36, R47.H1 ;  /* 0x0000002fff24723e */ /* 0x000fe200030006ff */
[----:B------:R-:W-:Y:S01]  /*16370*/  FMUL.FTZ R26, R26, R28 ;  /* 0x0000001c1a1a7220 */ /* 0x000fe20000410000 */
[----:B------:R-:W-:-:S02]  /*16380*/  HADD2.F32 R45, -RZ, R45.H1_H1 ;  /* 0x3000002dff2d7230 */ /* 0x000fc40000004100 */
[C---:B------:R-:W-:Y:S01]  /*16390*/  FFMA.FTZ R58, R25.reuse, R28, -R48 ;  /* 0x0000001c193a7223 */ /* 0x040fe20000010830 */
[----:B------:R-:W-:Y:S01]  /*163a0*/  F2FP.F16.E4M3.UNPACK_B R28, R41.H1 ;  /* 0x00000029ff1c723e */ /* 0x000fe200030006ff */
[----:B------:R-:W-:Y:S01]  /*163b0*/  FFMA.FTZ R59, R25, R37, R26 ;  /* 0x00000025193b7223 */ /* 0x000fe2000001001a */
[----:B------:R-:W-:Y:S02]  /*163c0*/  HADD2.F32 R53, -RZ, R53.H1_H1 ;  /* 0x30000035ff357230 */ /* 0x000fe40000004100 */
[----:B------:R-:W-:Y:S01]  /*163d0*/  FFMA.FTZ R56, R29, R46, R39 ;  /* 0x0000002e1d387223 */ /* 0x000fe20000010027 */
[----:B------:R-:W-:Y:S01]  /*163e0*/  HADD2.F32 R40, -RZ, R40.H1_H1 ;  /* 0x30000028ff287230 */ /* 0x000fe20000004100 */
[----:B------:R-:W-:Y:S01]  /*163f0*/  F2FP.F16.E4M3.UNPACK_B R47, R47 ;  /* 0x0000002fff2f723e */ /* 0x000fe200020006ff */
[----:B------:R-:W-:Y:S01]  /*16400*/  HADD2.F32 R37, -RZ, R36.H0_H0 ;  /* 0x20000024ff257230 */ /* 0x000fe20000004100 */
[----:B------:R-:W-:Y:S01]  /*16410*/  F2FP.F16.E4M3.UNPACK_B R41, R41 ;  /* 0x00000029ff29723e */ /* 0x000fe200020006ff */
        /* <DEDUP_REMOVED lines=8> */
[----:B------:R-:W-:Y:S01]  /*164a0*/  HADD2.F32 R36, -RZ, R36.H1_H1 ;  /* 0x30000024ff247230 */ /* 0x000fe20000004100 */
[----:B------:R-:W-:Y:S01]  /*164b0*/  F2FP.SATFINITE.E4M3.F32.PACK_AB_MERGE_C R50, R51, R50, RZ ;  /* 0x000000323332723e */ /* 0x000fe200048070ff */
[----:B------:R-:W-:-:S02]  /*164c0*/  HADD2.F32 R31, -RZ, R31.H1_H1 ;  /* 0x3000001fff1f7230 */ /* 0x000fc40000004100 */
[----:B------:R-:W-:Y:S01]  /*164d0*/  FFMA.FTZ R37, R25, R37, R26 ;  /* 0x0000002519257223 */ /* 0x000fe2000001001a */
[----:B------:R-:W-:Y:S02]  /*164e0*/  HADD2.F32 R28, -RZ, R28.H1_H1 ;  /* 0x3000001cff1c7230 */ /* 0x000fe40000004100 */
[C---:B------:R-:W-:Y:S01]  /*164f0*/  FFMA.FTZ R61, R30.reuse, R45, -R39 ;  /* 0x0000002d1e3d7223 */ /* 0x040fe20000010827 */
[----:B------:R-:W-:Y:S02]  /*16500*/  HADD2.F32 R21, -RZ, R21.H1_H1 ;  /* 0x30000015ff157230 */ /* 0x000fe40000004100 */
[----:B------:R-:W-:Y:S01]  /*16510*/  FMUL.FTZ R26, R31, R36 ;  /* 0x000000241f1a7220 */ /* 0x000fe20000410000 */
[----:B------:R-:W-:Y:S01]  /*16520*/  FFMA.FTZ R60, R30, R53, R42 ;  /* 0x000000351e3c7223 */ /* 0x000fe2000001002a */
[----:B------:R-:W-:Y:S01]  /*16530*/  FFMA.FTZ R39, R25, R29, -R40 ;  /* 0x0000001d19277223 */ /* 0x000fe20000010828 */
[----:B------:R-:W-:Y:S01]  /*16540*/  FMUL.FTZ R31, R31, R28 ;  /* 0x0000001c1f1f7220 */ /* 0x000fe20000410000 */
[----:B------:R-:W-:-:S02]  /*16550*/  HADD2.F32 R30, -RZ, R47.H0_H0 ;  /* 0x2000002fff1e7230 */ /* 0x000fc40000004100 */
[C---:B------:R-:W-:Y:S01]  /*16560*/  FFMA.FTZ R46, R21.reuse, R28, -R26 ;  /* 0x0000001c152e7223 */ /* 0x040fe2000001081a */
[----:B------:R-:W-:Y:S02]  /*16570*/  HADD2.F32 R25, -RZ, R27.H0_H0 ;  /* 0x2000001bff197230 */ /* 0x000fe40000004100 */
        /* <DEDUP_REMOVED lines=11> */
[----:B------:R-:W-:Y:S02]  /*16630*/  HADD2.F32 R11, -RZ, R11.H1_H1 ;  /* 0x3000000bff0b7230 */ /* 0x000fe40000004100 */
[C---:B------:R-:W-:Y:S01]  /*16640*/  FMUL.FTZ R42, R27.reuse, R28 ;  /* 0x0000001c1b2a7220 */ /* 0x040fe20000410000 */
[----:B------:R-:W-:Y:S01]  /*16650*/  F2FP.F16.E4M3.UNPACK_B R25, R20.H1 ;  /* 0x00000014ff19723e */ /* 0x000fe200030006ff */
[-C--:B------:R-:W-:Y:S01]  /*16660*/  FMUL.FTZ R31, R27, R26.reuse ;  /* 0x0000001a1b1f7220 */ /* 0x080fe20000410000 */
[----:B------:R-:W-:Y:S02]  /*16670*/  HADD2.F32 R30, -RZ, R29.H0_H0 ;  /* 0x2000001dff1e7230 */ /* 0x000fe40000004100 */
        /* <DEDUP_REMOVED lines=11> */
[----:B------:R-:W-:Y:S01]  /*16730*/  HADD2.F32 R25, -RZ, R25.H1_H1 ;  /* 0x30000019ff197230 */ /* 0x000fe20000004100 */
[----:B------:R-:W-:Y:S01]  /*16740*/  F2FP.F16.E4M3.UNPACK_B R8, R8 ;  /* 0x00000008ff08723e */ /* 0x000fe200020006ff */
[----:B------:R-:W-:-:S02]  /*16750*/  HADD2.F32 R7, -RZ, R7.H1_H1 ;  /* 0x30000007ff077230 */ /* 0x000fc40000004100 */
[C---:B------:R-:W-:Y:S01]  /*16760*/  FMUL.FTZ R26, R38.reuse, R29 ;  /* 0x0000001d261a7220 */ /* 0x040fe20000410000 */
[----:B------:R-:W-:Y:S01]  /*16770*/  FFMA.FTZ R42, R11, R30, R42 ;  /* 0x0000001e0b2a7223 */ /* 0x000fe2000001002a */
[-C--:B------:R-:W-:Y:S01]  /*16780*/  FMUL.FTZ R38, R38, R25.reuse ;  /* 0x0000001926267220 */ /* 0x080fe20000410000 */
[--C-:B------:R-:W-:Y:S02]  /*16790*/  HADD2.F32 R11, -RZ, R20.reuse.H0_H0 ;  /* 0x20000014ff0b7230 */ /* 0x100fe40000004100 */
[C---:B------:R-:W-:Y:S01]  /*167a0*/  FFMA.FTZ R43, R7.reuse, R25, -R26 ;  /* 0x00000019072b7223 */ /* 0x040fe2000001081a */
[----:B------:R-:W-:Y:S02]  /*167b0*/  HADD2.F32 R21, -RZ, R20.H1_H1 ;  /* 0x30000014ff157230 */ /* 0x000fe40000004100 */
[----:B------:R-:W-:Y:S01]  /*167c0*/  FFMA.FTZ R45, R7, R29, R38 ;  /* 0x0000001d072d7223 */ /* 0x000fe20000010026 */
[----:B------:R-:W-:Y:S01]  /*167d0*/  HADD2.F32 R20, -RZ, R8.H0_H0 ;  /* 0x20000008ff147230 */ /* 0x000fe20000004100 */
[----:B------:R-:W-:Y:S01]  /*167e0*/  F2FP.SATFINITE.E4M3.F32.PACK_AB_MERGE_C R52, R52, R57, RZ ;  /* 0x000000393434723e */ /* 0x000fe200048070ff */
[----:B------:R-:W-:Y:S01]  /*167f0*/  HADD2.F32 R7, -RZ, R6.H0_H0 ;  /* 0x20000006ff077230 */ /* 0x000fe20000004100 */
[----:B------:R-:W-:Y:S01]  /*16800*/  F2FP.SATFINITE.E4M3.F32.PACK_AB_MERGE_C R28, R43, R28, RZ ;  /* 0x0000001c2b1c723e */ /* 0x000fe200048070ff */
[----:B------:R-:W-:Y:S01]  /*16810*/  HADD2.F32 R25, -RZ, R8.H1_H1 ;  /* 0x30000008ff197230 */ /* 0x000fe20000004100 */
[----:B------:R-:W-:Y:S01]  /*16820*/  F2FP.SATFINITE.E4M3.F32.PACK_AB_MERGE_C R42, R45, R42, RZ ;  /* 0x0000002a2d2a723e */ /* 0x000fe200048070ff */
[----:B------:R-:W-:-:S02]  /*16830*/  HADD2.F32 R8, -RZ, R6.H1_H1 ;  /* 0x30000006ff087230 */ /* 0x000fc40000004100 */
        /* <DEDUP_REMOVED lines=18> */
[----:B------:R-:W-:Y:S02]  /*16960*/  F2FP.SATFINITE.E4M3.F32.PACK_AB_MERGE_C R9, R24, R9, R52 ;  /* 0x000000091809723e */ /* 0x000fe40004807034 */
[----:B------:R-:W-:Y:S01]  /*16970*/  F2FP.SATFINITE.E4M3.F32.PACK_AB_MERGE_C R11, R56, R49, R11 ;  /* 0x00000031380b723e */ /* 0x000fe2000480700b */
[----:B------:R2:W-:Y:S01]  /*16980*/  STS.128 [R62+0x14400], R4 ;  /* 0x014400043e007388 */ /* 0x0005e20000000c00 */
[----:B------:R-:W-:Y:S02]  /*16990*/  F2FP.SATFINITE.E4M3.F32.PACK_AB_MERGE_C R8, R31, R40, R8 ;  /* 0x000000281f08723e */ /* 0x000fe40004807008 */
[----:B------:R-:W-:-:S05]  /*169a0*/  F2FP.SATFINITE.E4M3.F32.PACK_AB_MERGE_C R10, R25, R20, R42 ;  /* 0x00000014190a723e */ /* 0x000fca000480702a */
[----:B------:R2:W-:Y:S02]  /*169b0*/  STS.128 [R0+0x14400], R8 ;  /* 0x0144000800007388 */ /* 0x0005e40000000c00 */
.L_x_2779:
[----:B------:R-:W-:Y:S05]  /*169c0*/  BSYNC B1 ;  /* 0x0000000000017941 */ /* 0x000fea0003800000 */
.L_x_2778:
[----:B------:R-:W-:Y:S05]  /*169d0*/  @P2 BRA `(.L_x_2760) ;  /* 0x0000000c00dc2947 */ /* 0x000fea0003800000 */
[----:B------:R-:W4:Y:S01]  /*169e0*/  LDL R51, [R1+0x20] ;  /* 0x0000200001337983 */ /* 0x000f220000100800 */
[----:B-12--5:R-:W-:Y:S02]  /*169f0*/  SHF.R.U32.HI R4, RZ, 0x8, R32 ;  /* 0x00000008ff047819 */ /* 0x026fe40000011620 */
        /* <DEDUP_REMOVED lines=9> */
[----:B------:R-:W-:Y:S02]  /*16a90*/  LEA.HI R4, R0, R3, RZ, 0x2 ;  /* 0x0000000300047211 */ /* 0x000fe400078f10ff */
[----:B------:R-:W-:-:S02]  /*16aa0*/  SHF.L.U32 R0, R3, 0x4, RZ ;  /* 0x0000000403007819 */ /* 0x000fc400000006ff */
[----:B------:R-:W-:Y:S01]  /*16ab0*/  SHF.R.U32.HI R7, RZ, 0x8, R33 ;  /* 0x00000008ff077819 */ /* 0x000fe20000011621 */
[----:B------:R-:W-:Y:S01]  /*16ac0*/  IMAD.SHL.U32 R4, R4, 0x800, RZ ;  /* 0x0000080004047824 */ /* 0x000fe200078e00ff */
[----:B------:R-:W-:Y:S02]  /*16ad0*/  LOP3.LUT R3, R207, 0x30, R0, 0xf8, !PT ;  /* 0x00000030cf037812 */ /* 0x000fe400078ef800 */
[----:B------:R-:W-:Y:S02]  /*16ae0*/  LOP3.LUT R6, R33, 0xff, RZ, 0xc0, !PT ;  /* 0x000000ff21067812 */ /* 0x000fe400078ec0ff */
[----:B------:R-:W-:Y:S02]  /*16af0*/  LOP3.LUT R7, R7, 0xff, RZ, 0xc0, !PT ;  /* 0x000000ff07077812 */ /* 0x000fe400078ec0ff */
[----:B------:R-:W-:Y:S02]  /*16b00*/  SHF.R.U32.HI R8, RZ, 0x8, R12 ;  /* 0x00000008ff087819 */ /* 0x000fe4000001160c */
[----:B------:R-:W-:-:S02]  /*16b10*/  LOP3.LUT R3, R3, R208, RZ, 0x3c, !PT ;  /* 0x000000d003037212 */ /* 0x000fc400078e3cff */
[----:B------:R-:W-:Y:S02]  /*16b20*/  LOP3.LUT R0, R4, 0xffffe000, RZ, 0xc0, !PT ;  /* 0xffffe00004007812 */ /* 0x000fe400078ec0ff */
[----:B------:R-:W-:Y:S02]  /*16b30*/  PRMT R20, R7, 0x7604, R6 ;  /* 0x0000760407147816 */ /* 0x000fe40000000006 */
[----:B------:R-:W-:Y:S02]  /*16b40*/  LOP3.LUT R7, R12, 0xff, RZ, 0xc0, !PT ;  /* 0x000000ff0c077812 */ /* 0x000fe400078ec0ff */
[----:B------:R-:W-:Y:S02]  /*16b50*/  LOP3.LUT R8, R8, 0xff, RZ, 0xc0, !PT ;  /* 0x000000ff08087812 */ /* 0x000fe400078ec0ff */
[----:B------:R-:W-:Y:S02]  /*16b60*/  IADD3 R3, R3, R209, R0 ;  /* 0x000000d103037210 */ /* 0x000fe40007ffe000 */
[----:B------:R-:W-:-:S02]  /*16b70*/  SHF.R.U32.HI R6, RZ, 0x8, R35 ;  /* 0x00000008ff067819 */ /* 0x000fc40000011623 */
[----:B------:R-:W-:Y:S01]  /*16b80*/  PRMT R29, R8, 0x7604, R7 ;  /* 0x00007604081d7816 */ /* 0x000fe20000000007 */
[----:B------:R-:W-:Y:S01]  /*16b90*/  IMAD.IADD R0, R18, 0x1, R3 ;  /* 0x0000000112007824 */ /* 0x000fe200078e0203 */
[----:B------:R-:W-:Y:S02]  /*16ba0*/  SHF.R.U32.HI R8, RZ, 0x8, R13 ;  /* 0x00000008ff087819 */ /* 0x000fe4000001160d */
[----:B------:R-:W-:Y:S02]  /*16bb0*/  LOP3.LUT R5, R35, 0xff, RZ, 0xc0, !PT ;  /* 0x000000ff23057812 */ /* 0x000fe400078ec0ff */
[----:B------:R-:W-:Y:S02]  /*16bc0*/  LOP3.LUT R6, R6, 0xff, RZ, 0xc0, !PT ;  /* 0x000000ff06067812 */ /* 0x000fe400078ec0ff */
[----:B------:R-:W-:Y:S02]  /*16bd0*/  LOP3.LUT R3, R8, 0xff, RZ, 0xc0, !PT ;  /* 0x000000ff08037812 */ /* 0x000fe400078ec0ff */
[----:B------:R-:W0:Y:S01]  /*16be0*/  LDS.128 R8, [R0+0x14400] ;  /* 0x0144000000087984 */ /* 0x000e220000000c00 */
[----:B------:R-:W-:-:S02]  /*16bf0*/  PRMT R24, R6, 0x7604, R5 ;  /* 0x0000760406187816 */ /* 0x000fc40000000005 */
[----:B------:R-:W-:Y:S02]  /*16c00*/  SHF.R.U32.HI R31, RZ, 0x8, R15 ;  /* 0x00000008ff1f7819 */ /* 0x000fe4000001160f */
[----:B------:R-:W-:Y:S02]  /*16c10*/  SHF.R.U32.HI R28, RZ, 0x8, R14 ;  /* 0x00000008ff1c7819 */ /* 0x000fe4000001160e */
[----:B------:R-:W-:Y:S02]  /*16c20*/  LOP3.LUT R30, R15, 0xff, RZ, 0xc0, !PT ;  /* 0x000000ff0f1e7812 */ /* 0x000fe400078ec0ff */
[----:B------:R-:W-:Y:S02]  /*16c30*/  LOP3.LUT R31, R31, 0xff, RZ, 0xc0, !PT ;  /* 0x000000ff1f1f7812 */ /* 0x000fe400078ec0ff */
[----:B------:R-:W-:Y:S02]  /*16c40*/  LOP3.LUT R26, R13, 0xff, RZ, 0xc0, !PT ;  /* 0x000000ff0d1a7812 */ /* 0x000fe400078ec0ff */
[----:B------:R-:W-:-:S02]  /*16c50*/  LOP3.LUT R27, R14, 0xff, RZ, 0xc0, !PT ;  /* 0x000000ff0e1b7812 */ /* 0x000fc400078ec0ff */
[----:B------:R-:W-:Y:S02]  /*16c60*/  LOP3.LUT R28, R28, 0xff, RZ, 0xc0, !PT ;  /* 0x000000ff1c1c7812 */ /* 0x000fe400078ec0ff */
[----:B------:R-:W-:Y:S02]  /*16c70*/  PRMT R30, R31, 0x7604, R30 ;  /* 0x000076041f1e7816 */ /* 0x000fe4000000001e */
[----:B------:R-:W-:Y:S02]  /*16c80*/  PRMT R26, R3, 0x7604, R26 ;  /* 0x00007604031a7816 */ /* 0x000fe4000000001a */
[----:B---3--:R-:W-:Y:S02]  /*16c90*/  PRMT R37, R28, 0x7604, R27 ;  /* 0x000076041c257816 */ /* 0x008fe4000000001b */
[----:B------:R-:W-:Y:S02]  /*16ca0*/  SHF.R.U32.HI R31, RZ, 0x10, R13 ;  /* 0x00000010ff1f7819 */ /* 0x000fe4000001160d */
[----:B------:R-:W-:-:S02]  /*16cb0*/  SHF.R.U32.HI R3, RZ, 0x10, R33 ;  /* 0x00000010ff037819 */ /* 0x000fc40000011621 */
[----:B------:R-:W-:Y:S01]  /*16cc0*/  SHF.R.U32.HI R27, RZ, 0x10, R35 ;  /* 0x00000010ff1b7819 */ /* 0x000fe20000011623 */
[----:B------:R-:W-:Y:S01]  /*16cd0*/  IMAD.U32 R31, R31, 0x10000, RZ ;  /* 0x000100001f1f7824 */ /* 0x000fe200078e00ff */
[----:B------:R-:W-:Y:S01]  /*16ce0*/  SHF.R.U32.HI R39, RZ, 0x10, R15 ;  /* 0x00000010ff277819 */ /* 0x000fe2000001160f */
[----:B------:R-:W-:Y:S01]  /*16cf0*/  IMAD.U32 R3, R3, 0x10000, RZ ;  /* 0x0001000003037824 */ /* 0x000fe200078e00ff */
[----:B------:R-:W-:Y:S02]  /*16d00*/  SHF.L.U32 R27, R27, 0x10, RZ ;  /* 0x000000101b1b7819 */ /* 0x000fe400000006ff */
[----:B------:R-:W-:Y:S01]  /*16d10*/  LOP3.LUT R31, R26, 0xff0000, R31, 0xf8, !PT ;  /* 0x00ff00001a1f7812 */ /* 0x000fe200078ef81f */
[----:B------:R-:W-:Y:S01]  /*16d20*/  IMAD.U32 R39, R39, 0x10000, RZ ;  /* 0x0001000027277824 */ /* 0x000fe200078e00ff */
        /* <DEDUP_REMOVED lines=10> */
[----:B------:R-:W-:Y:S02]  /*16dd0*/  F2FP.F16.E4M3.UNPACK_B R38, R35 ;  /* 0x00000023ff26723e */ /* 0x000fe400020006ff */
[----:B0-----:R-:W-:Y:S02]  /*16de0*/  F2FP.F16.E4M3.UNPACK_B R27, R9 ;  /* 0x00000009ff1b723e */ /* 0x001fe400020006ff */
[----:B------:R-:W-:Y:S02]  /*16df0*/  F2FP.F16.E4M3.UNPACK_B R34, R33 ;  /* 0x00000021ff22723e */ /* 0x000fe400020006ff */
[----:B------:R-:W-:-:S02]  /*16e00*/  LOP3.LUT R37, R29, 0xff000000, R12, 0xf8, !PT ;  /* 0xff0000001d257812 */ /* 0x000fc400078ef80c */
[----:B------:R-:W-:Y:S02]  /*16e10*/  LOP3.LUT R21, R21, 0xff0000, R32, 0xf8, !PT ;  /* 0x00ff000015157812 */ /* 0x000fe400078ef820 */
[----:B------:R-:W-:Y:S02]  /*16e20*/  LOP3.LUT R12, R3, 0xff000000, R14, 0xf8, !PT ;  /* 0xff000000030c7812 */ /* 0x000fe400078ef80e */
[----:B------:R-:W-:Y:S01]  /*16e30*/  LOP3.LUT R40, R39, 0xff000000, R15, 0xf8, !PT ;  /* 0xff00000027287812 */ /* 0x000fe200078ef80f */
[--C-:B------:R-:W-:Y:S01]  /*16e40*/  HADD2.F32 R39, -RZ, R38.reuse.H0_H0 ;  /* 0x20000026ff277230 */ /* 0x100fe20000004100 */
[----:B------:R-:W-:Y:S01]  /*16e50*/  LOP3.LUT R32, R21, 0xff000000, R32, 0xf8, !PT ;  /* 0xff00000015207812 */ /* 0x000fe200078ef820 */
[----:B------:R-:W-:Y:S01]  /*16e60*/  HADD2.F32 R38, -RZ, R38.H1_H1 ;  /* 0x30000026ff267230 */ /* 0x000fe20000004100 */
[----:B------:R-:W-:Y:S02]  /*16e70*/  F2FP.F16.E4M3.UNPACK_B R28, R9.H1 ;  /* 0x00000009ff1c723e */ /* 0x000fe400030006ff */
[----:B------:R-:W-:-:S02]  /*16e80*/  F2FP.F16.E4M3.UNPACK_B R30, R11 ;  /* 0x0000000bff1e723e */ /* 0x000fc400020006ff */
[----:B------:R-:W-:Y:S02]  /*16e90*/  F2FP.F16.E4M3.UNPACK_B R31, R11.H1 ;  /* 0x0000000bff1f723e */ /* 0x000fe400030006ff */
[-C--:B------:R-:W-:Y:S02]  /*16ea0*/  F2FP.F16.E4M3.UNPACK_B R11, R8.reuse ;  /* 0x00000008ff0b723e */ /* 0x080fe400020006ff */
[----:B------:R-:W-:Y:S02]  /*16eb0*/  F2FP.F16.E4M3.UNPACK_B R26, R8.H1 ;  /* 0x00000008ff1a723e */ /* 0x000fe400030006ff */
[----:B------:R-:W-:Y:S02]  /*16ec0*/  F2FP.F16.E4M3.UNPACK_B R33, R33.H1 ;  /* 0x00000021ff21723e */ /* 0x000fe400030006ff */
[----:B------:R-:W-:Y:S01]  /*16ed0*/  F2FP.F16.E4M3.UNPACK_B R29, R10.H1 ;  /* 0x0000000aff1d723e */ /* 0x000fe200030006ff */
[----:B----4-:R-:W0:Y:S02]  /*16ee0*/  LDS.128 R4, [R51+0x14400] ;  /* 0x0144000033047984 */ /* 0x010e240000000c00 */
[----:B0-----:R-:W-:-:S02]  /*16ef0*/  F2FP.F16.E4M3.UNPACK_B R24, R7 ;  /* 0x00000007ff18723e */ /* 0x001fc400020006ff */
[----:B------:R-:W-:Y:S02]  /*16f00*/  F2FP.F16.E4M3.UNPACK_B R25, R7.H1 ;  /* 0x00000007ff19723e */ /* 0x000fe400030006ff */
[-C--:B------:R-:W-:Y:S02]  /*16f10*/  F2FP.F16.E4M3.UNPACK_B R14, R5.reuse ;  /* 0x00000005ff0e723e */ /* 0x080fe400020006ff */
[-C--:B------:R-:W-:Y:S02]  /*16f20*/  F2FP.F16.E4M3.UNPACK_B R7, R4.reuse ;  /* 0x00000004ff07723e */ /* 0x080fe400020006ff */
[----:B------:R-:W-:Y:S01]  /*16f30*/  F2FP.F16.E4M3.UNPACK_B R13, R4.H1 ;  /* 0x00000004ff0d723e */ /* 0x000fe200030006ff */
[--C-:B------:R-:W-:Y:S01]  /*16f40*/  HADD2.F32 R4, -RZ, R27.reuse.H0_H0 ;  /* 0x2000001bff047230 */ /* 0x100fe20000004100 */
[----:B------:R-:W-:Y:S01]  /*16f50*/  F2FP.F16.E4M3.UNPACK_B R15, R5.H1 ;  /* 0x00000005ff0f723e */ /* 0x000fe200030006ff */
[----:B------:R-:W-:Y:S01]  /*16f60*/  HADD2.F32 R5, -RZ, R34.H0_H0 ;  /* 0x20000022ff057230 */ /* 0x000fe20000004100 */
[-C--:B------:R-:W-:Y:S01]  /*16f70*/  F2FP.F16.E4M3.UNPACK_B R3, R6.reuse ;  /* 0x00000006ff03723e */ /* 0x080fe200020006ff */
[----:B------:R-:W-:Y:S01]  /*16f80*/  HADD2.F32 R27, -RZ, R27.H1_H1 ;  /* 0x3000001bff1b7230 */ /* 0x000fe20000004100 */
[----:B------:R-:W-:Y:S01]  /*16f90*/  F2FP.F16.E4M3.UNPACK_B R21, R6.H1 ;  /* 0x00000006ff15723e */ /* 0x000fe200030006ff */
[----:B------:R-:W-:-:S02]  /*16fa0*/  HADD2.F32 R6, -RZ, R14.H0_H0 ;  /* 0x2000000eff067230 */ /* 0x000fc40000004100 */
[C---:B------:R-:W-:Y:S01]  /*16fb0*/  FMUL.FTZ R9, R4.reuse, R39 ;  /* 0x0000002704097220 */ /* 0x040fe20000410000 */
[-C--:B------:R-:W-:Y:S01]  /*16fc0*/  FMUL.FTZ R8, R4, R5.reuse ;  /* 0x0000000504087220 */ /* 0x080fe20000410000 */
[----:B------:R-:W-:Y:S02]  /*16fd0*/  HADD2.F32 R34, -RZ, R34.H1_H1 ;  /* 0x30000022ff227230 */ /* 0x000fe40000004100 */
[C---:B------:R-:W-:Y:S01]  /*16fe0*/  FMUL.FTZ R43, R27.reuse, R38 ;  /* 0x000000261b2b7220 */ /* 0x040fe20000410000 */
[C---:B------:R-:W-:Y:S01]  /*16ff0*/  FFMA.FTZ R5, R6.reuse, R5, -R9 ;  /* 0x0000000506057223 */ /* 0x040fe20000010809 */
[----:B------:R-:W-:Y:S01]  /*17000*/  FFMA.FTZ R9, R6, R39, R8 ;  /* 0x0000002706097223 */ /* 0x000fe20000010008 */
[----:B------:R-:W-:Y:S01]  /*17010*/  F2FP.F16.E4M3.UNPACK_B R39, R35.H1 ;  /* 0x00000023ff27723e */ /* 0x000fe200030006ff */
[----:B------:R-:W-:Y:S02]  /*17020*/  HADD2.F32 R6, -RZ, R28.H0_H0 ;  /* 0x2000001cff067230 */ /* 0x000fe40000004100 */
[----:B------:R-:W-:Y:S01]  /*17030*/  FMUL.FTZ R27, R27, R34 ;  /* 0x000000221b1b7220 */ /* 0x000fe20000410000 */
[----:B------:R-:W-:Y:S01]  /*17040*/  HADD2.F32 R35, -RZ, R33.H0_H0 ;  /* 0x20000021ff237230 */ /* 0x000fe20000004100 */
[----:B------:R-:W-:Y:S01]  /*17050*/  F2FP.F16.E4M3.UNPACK_B R4, R10 ;  /* 0x0000000aff04723e */ /* 0x000fe200020006ff */
[----:B------:R-:W-:-:S02]  /*17060*/  HADD2.F32 R41, -RZ, R39.H0_H0 ;  /* 0x20000027ff297230 */ /* 0x000fc40000004100 */
[----:B------:R-:W-:Y:S02]  /*17070*/  HADD2.F32 R14, -RZ, R14.H1_H1 ;  /* 0x3000000eff0e7230 */ /* 0x000fe40000004100 */
[C---:B------:R-:W-:Y:S01]  /*17080*/  FMUL.FTZ R42, R6.reuse, R35 ;  /* 0x00000023062a7220 */ /* 0x040fe20000410000 */
[----:B------:R-:W-:Y:S02]  /*17090*/  HADD2.F32 R10, -RZ, R15.H0_H0 ;  /* 0x2000000fff0a7230 */ /* 0x000fe40000004100 */
[-C--:B------:R-:W-:Y:S01]  /*170a0*/  FMUL.FTZ R45, R6, R41.reuse ;  /* 0x00000029062d7220 */ /* 0x080fe20000410000 */
[----:B------:R-:W-:Y:S02]  /*170b0*/  HADD2.F32 R39, -RZ, R39.H1_H1 ;  /* 0x30000027ff277230 */ /* 0x000fe40000004100 */
[C---:B------:R-:W-:Y:S01]  /*170c0*/  FFMA.FTZ R6, R14.reuse, R34, -R43 ;  /* 0x000000220e067223 */ /* 0x040fe2000001082b */
[----:B------:R-:W-:Y:S01]  /*170d0*/  FFMA.FTZ R8, R14, R38, R27 ;  /* 0x000000260e087223 */ /* 0x000fe2000001001b */
[----:B------:R-:W-:Y:S01]  /*170e0*/  F2FP.F16.E4M3.UNPACK_B R34, R40 ;  /* 0x00000028ff22723e */ /* 0x000fe200020006ff */
[----:B------:R-:W-:Y:S01]  /*170f0*/  FFMA.FTZ R42, R10, R41, R42 ;  /* 0x000000290a2a7223 */ /* 0x000fe2000001002a */
[----:B------:R-:W-:Y:S01]  /*17100*/  F2FP.F16.E4M3.UNPACK_B R27, R36 ;  /* 0x00000024ff1b723e */ /* 0x000fe200020006ff */
[----:B------:R-:W-:-:S02]  /*17110*/  HADD2.F32 R28, -RZ, R28.H1_H1 ;  /* 0x3000001cff1c7230 */ /* 0x000fc40000004100 */
[----:B------:R-:W-:Y:S01]  /*17120*/  FFMA.FTZ R45, R10, R35, -R45 ;  /* 0x000000230a2d7223 */ /* 0x000fe2000001082d */
[----:B------:R-:W-:Y:S01]  /*17130*/  HADD2.F32 R41, -RZ, R34.H0_H0 ;  /* 0x20000022ff297230 */ /* 0x000fe20000004100 */
[----:B------:R-:W-:Y:S01]  /*17140*/  F2FP.F16.E4M3.UNPACK_B R40, R40.H1 ;  /* 0x00000028ff28723e */ /* 0x000fe200030006ff */
[----:B------:R-:W-:Y:S02]  /*17150*/  HADD2.F32 R14, -RZ, R30.H0_H0 ;  /* 0x2000001eff0e7230 */ /* 0x000fe40000004100 */
[----:B------:R-:W-:Y:S01]  /*17160*/  FMUL.FTZ R38, R28, R39 ;  /* 0x000000271c267220 */ /* 0x000fe20000410000 */
[----:B------:R-:W-:Y:S01]  /*17170*/  HADD2.F32 R35, -RZ, R27.H0_H0 ;  /* 0x2000001bff237230 */ /* 0x000fe20000004100 */
[----:B------:R-:W-:Y:S01]  /*17180*/  F2FP.F16.E4M3.UNPACK_B R36, R36.H1 ;  /* 0x00000024ff24723e */ /* 0x000fe200030006ff */
[----:B------:R-:W-:Y:S02]  /*17190*/  HADD2.F32 R33, -RZ, R33.H1_H1 ;  /* 0x30000021ff217230 */ /* 0x000fe40000004100 */
[----:B------:R-:W-:Y:S01]  /*171a0*/  FMUL.FTZ R43, R14, R41 ;  /* 0x000000290e2b7220 */ /* 0x000fe20000410000 */
[----:B------:R-:W-:-:S02]  /*171b0*/  HADD2.F32 R15, -RZ, R15.H1_H1 ;  /* 0x3000000fff0f7230 */ /* 0x000fc40000004100 */
[----:B------:R-:W-:Y:S01]  /*171c0*/  FMUL.FTZ R14, R14, R35 ;  /* 0x000000230e0e7220 */ /* 0x000fe20000410000 */
[----:B------:R-:W-:Y:S02]  /*171d0*/  HADD2.F32 R10, -RZ, R24.H0_H0 ;  /* 0x20000018ff0a7230 */ /* 0x000fe40000004100 */
[-C--:B------:R-:W-:Y:S01]  /*171e0*/  FMUL.FTZ R28, R28, R33.reuse ;  /* 0x000000211c1c7220 */ /* 0x080fe20000410000 */
[----:B------:R-:W-:Y:S02]  /*171f0*/  HADD2.F32 R30, -RZ, R30.H1_H1 ;  /* 0x3000001eff1e7230 */ /* 0x000fe40000004100 */
[----:B------:R-:W-:Y:S01]  /*17200*/  FFMA.FTZ R38, R15, R33, -R38 ;  /* 0x000000210f267223 */ /* 0x000fe20000010826 */
[----:B------:R-:W-:Y:S02]  /*17210*/  HADD2.F32 R33, -RZ, R34.H1_H1 ;  /* 0x30000022ff217230 */ /* 0x000fe40000004100 */
[C---:B------:R-:W-:Y:S01]  /*17220*/  FFMA.FTZ R43, R10.reuse, R35, -R43 ;  /* 0x000000230a2b7223 */ /* 0x040fe2000001082b */
[----:B------:R-:W-:Y:S01]  /*17230*/  FFMA.FTZ R41, R10, R41, R14 ;  /* 0x000000290a297223 */ /* 0x000fe2000001000e */
[----:B------:R-:W-:-:S02]  /*17240*/  HADD2.F32 R27, -RZ, R27.H1_H1 ;  /* 0x3000001bff1b7230 */ /* 0x000fc40000004100 */
[----:B------:R-:W-:Y:S01]  /*17250*/  FFMA.FTZ R39, R15, R39, R28 ;  /* 0x000000270f277223 */ /* 0x000fe2000001001c */
[----:B------:R-:W-:Y:S02]  /*17260*/  HADD2.F32 R35, -RZ, R40.H0_H0 ;  /* 0x20000028ff237230 */ /* 0x000fe40000004100 */
[C---:B------:R-:W-:Y:S01]  /*17270*/  FMUL.FTZ R47, R30.reuse, R33 ;  /* 0x000000211e2f7220 */ /* 0x040fe20000410000 */
[----:B------:R-:W-:Y:S02]  /*17280*/  HADD2.F32 R14, -RZ, R31.H0_H0 ;  /* 0x2000001fff0e7230 */ /* 0x000fe40000004100 */
[----:B------:R-:W-:Y:S01]  /*17290*/  FMUL.FTZ R30, R30, R27 ;  /* 0x0000001b1e1e7220 */ /* 0x000fe20000410000 */
[----:B------:R-:W-:Y:S01]  /*172a0*/  HADD2.F32 R24, -RZ, R24.H1_H1 ;  /* 0x30000018ff187230 */ /* 0x000fe20000004100 */
[----:B------:R-:W-:Y:S01]  /*172b0*/  F2FP.SATFINITE.E4M3.F32.PACK_AB_MERGE_C R38, R38, R45, RZ ;  /* 0x0000002d2626723e */ /* 0x000fe200048070ff */
[----:B------:R-:W-:Y:S02]  /*172c0*/  HADD2.F32 R15, -RZ, R36.H0_H0 ;  /* 0x20000024ff0f7230 */ /* 0x000fe40000004100 */
[----:B------:R-:W-:Y:S01]  /*172d0*/  FMUL.FTZ R49, R14, R35 ;  /* 0x000000230e317220 */ /* 0x000fe20000410000 */
[----:B------:R-:W-:-:S02]  /*172e0*/  HADD2.F32 R10, -RZ, R25.H0_H0 ;  /* 0x20000019ff0a7230 */ /* 0x000fc40000004100 */
[C---:B------:R-:W-:Y:S01]  /*172f0*/  FFMA.FTZ R46, R24.reuse, R27, -R47 ;  /* 0x0000001b182e7223 */ /* 0x040fe2000001082f */
[----:B------:R-:W-:Y:S01]  /*17300*/  FFMA.FTZ R48, R24, R33, R30 ;  /* 0x0000002118307223 */ /* 0x000fe2000001001e */
[----:B------:R-:W-:Y:S01]  /*17310*/  FMUL.FTZ R14, R14, R15 ;  /* 0x0000000f0e0e7220 */ /* 0x000fe20000410000 */
[----:B------:R-:W-:Y:S01]  /*17320*/  F2FP.F16.E4M3.UNPACK_B R24, R37.H1 ;  /* 0x00000025ff18723e */ /* 0x000fe200030006ff */
[C---:B------:R-:W-:Y:S01]  /*17330*/  FFMA.FTZ R49, R10.reuse, R15, -R49 ;  /* 0x0000000f0a317223 */ /* 0x040fe20000010831 */
[-C--:B------:R-:W-:Y:S01]  /*17340*/  F2FP.F16.E4M3.UNPACK_B R15, R32.reuse.H1 ;  /* 0x00000020ff0f723e */ /* 0x080fe200030006ff */
[----:B------:R-:W-:Y:S01]  /*17350*/  FFMA.FTZ R47, R10, R35, R14 ;  /* 0x000000230a2f7223 */ /* 0x000fe2000001000e */
[----:B------:R-:W-:Y:S01]  /*17360*/  HADD2.F32 R36, -RZ, R36.H1_H1 ;  /* 0x30000024ff247230 */ /* 0x000fe20000004100 */
[----:B------:R-:W-:Y:S01]  /*17370*/  F2FP.F16.E4M3.UNPACK_B R37, R37 ;  /* 0x00000025ff25723e */ /* 0x000fe200020006ff */
[----:B------:R-:W-:Y:S01]  /*17380*/  HADD2.F32 R40, -RZ, R40.H1_H1 ;  /* 0x30000028ff287230 */ /* 0x000fe20000004100 */
[----:B------:R-:W-:Y:S01]  /*17390*/  F2FP.F16.E4M3.UNPACK_B R32, R32 ;  /* 0x00000020ff20723e */ /* 0x000fe200020006ff */
[----:B------:R-:W-:Y:S01]  /*173a0*/  HADD2.F32 R31, -RZ, R31.H1_H1 ;  /* 0x3000001fff1f7230 */ /* 0x000fe20000004100 */
[----:B------:R-:W-:Y:S01]  /*173b0*/  F2FP.SATFINITE.E4M3.F32.PACK_AB_MERGE_C R39, R39, R42, RZ ;  /* 0x0000002a2727723e */ /* 0x000fe200048070ff */
[----:B------:R-:W-:Y:S01]  /*173c0*/  HADD2.F32 R33, -RZ, R24.H0_H0 ;  /* 0x20000018ff217230 */ /* 0x000fe20000004100 */
[----:B------:R-:W-:Y:S01]  /*173d0*/  F2FP.SATFINITE.E4M3.F32.PACK_AB_MERGE_C R5, R6, R5, R38 ;  /* 0x000000050605723e */ /* 0x000fe20004807026 */
        /* <DEDUP_REMOVED lines=16> */
[C---:B------:R-:W-:Y:S01]  /*174e0*/  FMUL.FTZ R10, R26.reuse, R24 ;  /* 0x000000181a0a7220 */ /* 0x040fe20000410000 */
[----:B------:R-:W-:Y:S01]  /*174f0*/  FMUL.FTZ R27, R26, R15 ;  /* 0x0000000f1a1b7220 */ /* 0x000fe20000410000 */
[----:B------:R-:W-:Y:S01]  /*17500*/  HADD2.F32 R25, -RZ, R37.H0_H0 ;  /* 0x20000025ff197230 */ /* 0x000fe20000004100 */
[----:B------:R-:W-:Y:S01]  /*17510*/  F2FP.SATFINITE.E4M3.F32.PACK_AB_MERGE_C R9, R8, R9, R39 ;  /* 0x000000090809723e */ /* 0x000fe20004807027 */
[----:B------:R-:W-:-:S02]  /*17520*/  HADD2.F32 R14, -RZ, R11.H0_H0 ;  /* 0x2000000bff0e7230 */ /* 0x000fc40000004100 */
[C---:B------:R-:W-:Y:S01]  /*17530*/  FFMA.FTZ R35, R13.reuse, R15, -R10 ;  /* 0x0000000f0d237223 */ /* 0x040fe2000001080a */
[----:B------:R-:W-:Y:S01]  /*17540*/  FFMA.FTZ R34, R13, R24, R27 ;  /* 0x000000180d227223 */ /* 0x000fe2000001001b */
[----:B------:R-:W-:Y:S02]  /*17550*/  HADD2.F32 R13, -RZ, R32.H0_H0 ;  /* 0x20000020ff0d7230 */ /* 0x000fe40000004100 */
        /* <DEDUP_REMOVED lines=28> */
[----:B------:R-:W-:Y:S01]  /*17720*/  FMUL.FTZ R36, R29, R24 ;  /* 0x000000181d247220 */ /* 0x000fe20000410000 */
[----:B------:R-:W-:Y:S01]  /*17730*/  FFMA.FTZ R25, R7, R25, R10 ;  /* 0x0000001907197223 */ /* 0x000fe2000001000a */
[-C--:B------:R-:W-:Y:S01]  /*17740*/  FMUL.FTZ R11, R29, R14.reuse ;  /* 0x0000000e1d0b7220 */ /* 0x080fe20000410000 */
[----:B------:R-:W-:Y:S02]  /*17750*/  HADD2.F32 R13, -RZ, R12.H0_H0 ;  /* 0x2000000cff0d7230 */ /* 0x000fe40000004100 */
[C---:B------:R-:W-:Y:S01]  /*17760*/  FFMA.FTZ R29, R21.reuse, R14, -R36 ;  /* 0x0000000e151d7223 */ /* 0x040fe20000010824 */
[----:B------:R-:W-:Y:S02]  /*17770*/  HADD2.F32 R7, -RZ, R4.H0_H0 ;  /* 0x20000004ff077230 */ /* 0x000fe40000004100 */
[----:B------:R-:W-:Y:S01]  /*17780*/  FFMA.FTZ R36, R21, R24, R11 ;  /* 0x0000001815247223 */ /* 0x000fe2000001000b */
[----:B------:R-:W-:Y:S01]  /*17790*/  HADD2.F32 R11, -RZ, R20.H0_H0 ;  /* 0x20000014ff0b7230 */ /* 0x000fe20000004100 */
[----:B------:R-:W-:Y:S01]  /*177a0*/  F2FP.SATFINITE.E4M3.F32.PACK_AB_MERGE_C R33, R34, R33, RZ ;  /* 0x000000212221723e */ /* 0x000fe200048070ff */
[----:B------:R-:W-:-:S02]  /*177b0*/  HADD2.F32 R12, -RZ, R12.H1_H1 ;  /* 0x3000000cff0c7230 */ /* 0x000fc40000004100 */
[C---:B------:R-:W-:Y:S01]  /*177c0*/  FMUL.FTZ R15, R7.reuse, R13 ;  /* 0x0000000d070f7220 */ /* 0x040fe20000410000 */
[----:B------:R-:W-:Y:S02]  /*177d0*/  HADD2.F32 R10, -RZ, R4.H1_H1 ;  /* 0x30000004ff0a7230 */ /* 0x000fe40000004100 */
[----:B------:R-:W-:Y:S01]  /*177e0*/  FMUL.FTZ R14, R7, R11 ;  /* 0x0000000b070e7220 */ /* 0x000fe20000410000 */
[----:B------:R-:W-:Y:S01]  /*177f0*/  HADD2.F32 R20, -RZ, R20.H1_H1 ;  /* 0x30000014ff147230 */ /* 0x000fe20000004100 */
[----:B------:R-:W-:Y:S01]  /*17800*/  F2FP.SATFINITE.E4M3.F32.PACK_AB_MERGE_C R29, R29, R32, RZ ;  /* 0x000000201d1d723e */ /* 0x000fe200048070ff */
[--C-:B------:R-:W-:Y:S02]  /*17810*/  HADD2.F32 R4, -RZ, R3.reuse.H0_H0 ;  /* 0x20000003ff047230 */ /* 0x100fe40000004100 */
[C---:B------:R-:W-:Y:S01]  /*17820*/  FMUL.FTZ R24, R10.reuse, R12 ;  /* 0x0000000c0a187220 */ /* 0x040fe20000410000 */
[----:B------:R-:W-:Y:S02]  /*17830*/  HADD2.F32 R3, -RZ, R3.H1_H1 ;  /* 0x30000003ff037230 */ /* 0x000fe40000004100 */
[-C--:B------:R-:W-:Y:S01]  /*17840*/  FMUL.FTZ R7, R10, R20.reuse ;  /* 0x000000140a077220 */ /* 0x080fe20000410000 */
[----:B------:R-:W-:Y:S01]  /*17850*/  F2FP.SATFINITE.E4M3.F32.PACK_AB_MERGE_C R25, R36, R25, RZ ;  /* 0x000000192419723e */ /* 0x000fe200048070ff */
[C---:B------:R-:W-:Y:S01]  /*17860*/  FFMA.FTZ R15, R4.reuse, R11, -R15 ;  /* 0x0000000b040f7223 */ /* 0x040fe2000001080f */
[----:B------:R-:W-:Y:S01]  /*17870*/  FFMA.FTZ R10, R4, R13, R14 ;  /* 0x0000000d040a7223 */ /* 0x000fe2000001000e */
[C---:B------:R-:W-:Y:S01]  /*17880*/  FFMA.FTZ R24, R3.reuse, R20, -R24 ;  /* 0x0000001403187223 */ /* 0x040fe20000010818 */
[----:B------:R-:W-:Y:S01]  /*17890*/  FFMA.FTZ R3, R3, R12, R7 ;  /* 0x0000000c03037223 */ /* 0x000fe20000010007 */
[----:B------:R-:W-:-:S02]  /*178a0*/  F2FP.SATFINITE.E4M3.F32.PACK_AB_MERGE_C R7, R50, R49, RZ ;  /* 0x000000313207723e */ /* 0x000fc400048070ff */
[----:B------:R-:W-:Y:S02]  /*178b0*/  F2FP.SATFINITE.E4M3.F32.PACK_AB_MERGE_C R4, R35, R30, RZ ;  /* 0x0000001e2304723e */ /* 0x000fe400048070ff */
[----:B------:R-:W-:Y:S02]  /*178c0*/  F2FP.SATFINITE.E4M3.F32.PACK_AB_MERGE_C R11, R40, R47, RZ ;  /* 0x0000002f280b723e */ /* 0x000fe400048070ff */
[----:B------:R-:W-:Y:S02]  /*178d0*/  F2FP.SATFINITE.E4M3.F32.PACK_AB_MERGE_C R7, R46, R43, R7 ;  /* 0x0000002b2e07723e */ /* 0x000fe40004807007 */
[----:B------:R-:W-:Y:S02]  /*178e0*/  F2FP.SATFINITE.E4M3.F32.PACK_AB_MERGE_C R4, R31, R26, R4 ;  /* 0x0000001a1f04723e */ /* 0x000fe40004807004 */
[----:B------:R-:W-:Y:S02]  /*178f0*/  F2FP.SATFINITE.E4M3.F32.PACK_AB_MERGE_C R6, R24, R15, R29 ;  /* 0x0000000f1806723e */ /* 0x000fe4000480701d */
[----:B------:R-:W-:-:S02]  /*17900*/  F2FP.SATFINITE.E4M3.F32.PACK_AB_MERGE_C R11, R48, R41, R11 ;  /* 0x00000029300b723e */ /* 0x000fc4000480700b */
[----:B------:R-:W-:Y:S01]  /*17910*/  F2FP.SATFINITE.E4M3.F32.PACK_AB_MERGE_C R8, R28, R27, R33 ;  /* 0x0000001b1c08723e */ /* 0x000fe20004807021 */
[----:B------:R0:W-:Y:S01]  /*17920*/  STS.128 [R51+0x14400], R4 ;  /* 0x0144000433007388 */ /* 0x0001e20000000c00 */
[----:B------:R-:W-:-:S05]  /*17930*/  F2FP.SATFINITE.E4M3.F32.PACK_AB_MERGE_C R10, R3, R10, R25 ;  /* 0x0000000a030a723e */ /* 0x000fca0004807019 */
[----:B------:R0:W-:Y:S02]  /*17940*/  STS.128 [R0+0x14400], R8 ;  /* 0x0144000800007388 */ /* 0x0001e40000000c00 */
.L_x_2760:
[----:B------:R-:W-:Y:S05]  /*17950*/  BSYNC B0 ;  /* 0x0000000000007941 */ /* 0x000fea0003800000 */
.L_x_2753:
        /* <DEDUP_REMOVED lines=8> */
.L_x_2751:
[----:B0-2---:R-:W-:-:S05]  /*179e0*/  IMAD.U32 R0, RZ, RZ, UR48 ;  /* 0x00000030ff007e24 */ /* 0x005fca000f8e00ff */
[----:B------:R-:W-:-:S13]  /*179f0*/  ISETP.NE.AND P1, PT, R0, 0x3, PT ;  /* 0x000000030000780c */ /* 0x000fda0003f25270 */
[----:B------:R-:W-:Y:S05]  /*17a00*/  @!P1 BRA `(.L_x_2780) ;  /* 0x0000000000049947 */ /* 0x000fea0003800000 */
[----:B------:R-:W-:Y:S01]  /*17a10*/  BPT.TRAP 0x1 ;  /* 0x000000040000795c */ /* 0x000fe20000300000 */
.L_x_2780:
[----:B------:R-:W-:Y:S02]  /*17a20*/  LEA R0, R188, R18, 0x3 ;  /* 0x00000012bc007211 */ /* 0x000fe400078e18ff */
[----:B-1----:R-:W-:-:S04]  /*17a30*/  SHF.L.U32 R3, R194, 0x1f, RZ ;  /* 0x0000001fc2037819 */ /* 0x002fc800000006ff */
[----:B------:R0:W1:Y:S01]  /*17a40*/  SYNCS.PHASECHK.TRANS64.TRYWAIT P0, [R0+URZ+0x29830], R3 ;  /* 0x02983003000075a7 */ /* 0x000062000800017f */
[----:B------:R-:W-:Y:S05]  /*17a50*/  @!P1 BRA `(.L_x_2781) ;  /* 0x0000000000049947 */ /* 0x000fea0003800000 */
[----:B------:R-:W-:Y:S01]  /*17a60*/  BPT.TRAP 0x1 ;  /* 0x000000040000795c */ /* 0x000fe20000300000 */
.L_x_2781:
[----:B-1----:R-:W-:Y:S05]  /*17a70*/  @P0 BRA `(.L_x_2782) ;  /* 0x0000000000080947 */ /* 0x002fea0003800000 */
[----:B------:R-:W1:Y:S02]  /*17a80*/  SYNCS.PHASECHK.TRANS64.TRYWAIT P0, [R0+URZ+0x29830], R3 ;  /* 0x02983003000075a7 */ /* 0x000e64000800017f */
[----:B-1----:R-:W-:Y:S05]  /*17a90*/  @!P0 BRA `(.L_x_2783) ;  /* 0x0000018400548947 */ /* 0x002fea0003800000 */
.L_x_2782:
[----:B------:R-:W-:Y:S05]  /*17aa0*/  WARPSYNC.ALL ;  /* 0x0000000000007948 */ /* 0x000fea0003800000 */
[----:B01----:R-:W-:Y:S01]  /*17ab0*/  VIADD R3, R18, 0x1a400 ;  /* 0x0001a40012037836 */ /* 0x003fe20000000000 */
[----:B------:R-:W-:Y:S01]  /*17ac0*/  R2UR UR24, R44 ;  /* 0x000000002c1872ca */ /* 0x000fe200000e0000 */
[----:B------:R-:W-:Y:S01]  /*17ad0*/  WARPGROUP.ARRIVE ;  /* 0x00000000000079c5 */ /* 0x000fe20000000000 */
[----:B-----5:R-:W-:Y:S01]  /*17ae0*/  MOV R5, 0x80000020 ;  /* 0x8000002000057802 */ /* 0x020fe20000000f00 */
[----:B------:R-:W-:Y:S01]  /*17af0*/  UMOV UR25, 0x80000020 ;  /* 0x8000002000197882 */ /* 0x000fe20000000000 */
[----:B------:R-:W-:Y:S01]  /*17b00*/  SHF.R.U32.HI R3, RZ, 0x4, R3 ;  /* 0x00000004ff037819 */ /* 0x000fe20000011603 */
[----:B------:R-:W-:Y:S01]  /*17b10*/  IMAD.MOV.U32 R7, RZ, RZ, -0x7fffffe0 ;  /* 0x80000020ff077424 */ /* 0x000fe200078e00ff */
[----:B------:R-:W-:Y:S01]  /*17b20*/  R2UR UR27, R5 ;  /* 0x00000000051b72ca */ /* 0x000fe200000e0000 */
[----:B------:R-:W-:Y:S01]  /*17b30*/  UMOV UR5, UR25 ;  /* 0x0000001900057c82 */ /* 0x000fe20008000000 */
[----:B------:R-:W-:Y:S01]  /*17b40*/  LOP3.LUT R3, R3, 0x3fff, RZ, 0xc0, !PT ;  /* 0x00003fff03037812 */ /* 0x000fe200078ec0ff */
[----:B------:R-:W-:Y:S01]  /*17b50*/  IMAD.MOV.U32 R11, RZ, RZ, -0x7fffffe0 ;  /* 0x80000020ff0b7424 */ /* 0x000fe200078e00ff */
[----:B------:R-:W-:Y:S01]  /*17b60*/  R2UR UR7, R7 ;  /* 0x00000000070772ca */ /* 0x000fe200000e0000 */
[----:B------:R-:W-:Y:S01]  /*17b70*/  UMOV UR9, UR25 ;  /* 0x0000001900097c82 */ /* 0x000fe20008000000 */
[----:B------:R-:W-:Y:S01]  /*17b80*/  LOP3.LUT R9, R3, 0x10000, RZ, 0xfc, !PT ;  /* 0x0001000003097812 */ /* 0x000fe200078efcff */
[----:B------:R-:W-:Y:S01]  /*17b90*/  ULOP3.LUT UR24, UR24, 0x10000, URZ, 0xfc, !UPT ;  /* 0x0001000018187892 */ /* 0x000fe2000f8efc3f */
[----:B------:R-:W-:Y:S01]  /*17ba0*/  R2UR UR11, R11 ;  /* 0x000000000b0b72ca */ /* 0x000fe200000e0000 */
[----:B------:R-:W-:Y:S01]  /*17bb0*/  UMOV UR13, UR25 ;  /* 0x00000019000d7c82 */ /* 0x000fe20008000000 */
[----:B------:R-:W-:Y:S01]  /*17bc0*/  R2UR UR15, R7 ;  /* 0x00000000070f72ca */ /* 0x000fe200000e0000 */
[----:B---3--:R-:W-:Y:S01]  /*17bd0*/  IMAD R4, R188, 0x780, R9 ;  /* 0x00000780bc047824 */ /* 0x008fe200078e0209 */
[----:B------:R-:W-:Y:S01]  /*17be0*/  R2UR UR19, R11 ;  /* 0x000000000b1372ca */ /* 0x000fe200000e0000 */
[----:B------:R-:W-:Y:S01]  /*17bf0*/  UMOV UR17, UR25 ;  /* 0x0000001900117c82 */ /* 0x000fe20008000000 */
[----:B------:R-:W-:Y:S01]  /*17c00*/  UMOV UR4, UR24 ;  /* 0x0000001800047c82 */ /* 0x000fe20008000000 */
[C---:B------:R-:W-:Y:S01]  /*17c10*/  VIADD R6, R4.reuse, 0x80 ;  /* 0x0000008004067836 */ /* 0x040fe20000000000 */
[C---:B------:R-:W-:Y:S01]  /*17c20*/  R2UR UR26, R4.reuse ;  /* 0x00000000041a72ca */ /* 0x040fe200000e0000 */
[----:B------:R-:W-:Y:S01]  /*17c30*/  VIADD R10, R4, 0x100 ;  /* 0x00000100040a7836 */ /* 0x000fe20000000000 */
[----:B------:R-:W-:Y:S01]  /*17c40*/  UMOV UR8, UR24 ;  /* 0x0000001800087c82 */ /* 0x000fe20008000000 */
[----:B------:R-:W-:Y:S01]  /*17c50*/  UMOV UR12, UR24 ;  /* 0x00000018000c7c82 */ /* 0x000fe20008000000 */
[----:B------:R-:W-:Y:S01]  /*17c60*/  R2UR UR6, R6 ;  /* 0x00000000060672ca */ /* 0x000fe200000e0000 */
[----:B------:R-:W-:Y:S01]  /*17c70*/  VIADD R6, R4, 0x180 ;  /* 0x0000018004067836 */ /* 0x000fe20000000000 */
[----:B------:R-:W-:Y:S01]  /*17c80*/  R2UR UR10, R10 ;  /* 0x000000000a0a72ca */ /* 0x000fe200000e0000 */
[----:B------:R-:W-:Y:S01]  /*17c90*/  UMOV UR16, UR24 ;  /* 0x0000001800107c82 */ /* 0x000fe20008000000 */
[----:B------:R-:W-:Y:S01]  /*17ca0*/  IADD3 R10, R4, 0x200, RZ ;  /* 0x00000200040a7810 */ /* 0x000fe20007ffe0ff */
[----:B------:R-:W-:Y:S01]  /*17cb0*/  IMAD.MOV.U32 R11, RZ, RZ, -0x7fffffe0 ;  /* 0x80000020ff0b7424 */ /* 0x000fe200078e00ff */
[----:B------:R-:W-:Y:S01]  /*17cc0*/  R2UR UR14, R6 ;  /* 0x00000000060e72ca */ /* 0x000fe200000e0000 */
[----:B------:R-:W-:Y:S01]  /*17cd0*/  VIADD R6, R4, 0x2 ;  /* 0x0000000204067836 */ /* 0x000fe20000000000 */
[----:B------:R-:W-:Y:S01]  /*17ce0*/  R2UR UR18, R10 ;  /* 0x000000000a1272ca */ /* 0x000fe200000e0000 */
[----:B------:R-:W-:Y:S01]  /*17cf0*/  QGMMA.64x32x32.F32.E4M3.E4M3 R88, gdesc[UR24], RZ, !UPT, gsb0 ;  /* 0x00600000185879f3 */ /* 0x000fe2000c0008ff */
[----:B------:R-:W-:Y:S01]  /*17d00*/  MOV R7, 0x80000020 ;  /* 0x8000002000077802 */ /* 0x000fe20000000f00 */
[----:B------:R-:W-:-:S02]  /*17d10*/  VIADD R10, R4, 0x82 ;  /* 0x00000082040a7836 */ /* 0x000fc40000000000 */
[----:B------:R-:W-:Y:S02]  /*17d20*/  VIADD R12, R4, 0x102 ;  /* 0x00000102040c7836 */ /* 0x000fe40000000000 */
[----:B------:R-:W-:Y:S02]  /*17d30*/  IMAD.MOV.U32 R13, RZ, RZ, -0x7fffffe0 ;  /* 0x80000020ff0d7424 */ /* 0x000fe400078e00ff */
[----:B------:R-:W-:-:S05]  /*17d40*/  IMAD.MOV.U32 R5, RZ, RZ, -0x7fffffe0 ;  /* 0x80000020ff057424 */ /* 0x000fca00078e00ff */
[----:B------:R-:W-:Y:S01]  /*17d50*/  R2UR UR47, R5 ;  /* 0x00000000052f72ca */ /* 0x000fe200000e0000 */
[----:B------:R-:W-:Y:S02]  /*17d60*/  WARPGROUP.DEPBAR.LE gsb0, 0x0 ;  /* 0x00008000000079c5 */ /* 0x000fe40000010000 */
[----:B------:R-:W-:-:S06]  /*17d70*/  WARPGROUP.ARRIVE ;  /* 0x00000000000079c5 */ /* 0x000fcc0000000000 */
[----:B------:R-:W-:Y:S01]  /*17d80*/  QGMMA.64x32x32.F32.E4M3.E4M3 R72, gdesc[UR4], RZ, !UPT, gsb0 ;  /* 0x00600000044879f3 */ /* 0x000fe2000c0008ff */
        /* <DEDUP_REMOVED lines=10> */
[----:B------:R-:W-:Y:S01]  /*17e30*/  QGMMA.64x32x32.F32.E4M3.E4M3 R56, gdesc[UR8], RZ, !UPT, gsb0 ;  /* 0x00600000083879f3 */ /* 0x000fe2000c0008ff */
[----:B------:R-:W-:Y:S01]  /*17e40*/  R2UR UR10, R10 ;  /* 0x000000000a0a72ca */ /* 0x000fe200000e0000 */
[----:B------:R-:W-:Y:S01]  /*17e50*/  UMOV UR8, UR4 ;  /* 0x0000000400087c82 */ /* 0x000fe20008000000 */
[----:B------:R-:W-:Y:S01]  /*17e60*/  R2UR UR11, R11 ;  /* 0x000000000b0b72ca */ /* 0x000fe200000e0000 */
[----:B------:R-:W-:Y:S01]  /*17e70*/  UMOV UR9, UR5 ;  /* 0x0000000500097c82 */ /* 0x000fe20008000000 */
[----:B------:R-:W-:Y:S01]  /*17e80*/  IMAD.MOV.U32 R11, RZ, RZ, -0x7fffffe0 ;  /* 0x80000020ff0b7424 */ /* 0x000fe200078e00ff */
[----:B------:R-:W-:-:S04]  /*17e90*/  IADD3 R10, R4, 0x202, RZ ;  /* 0x00000202040a7810 */ /* 0x000fc80007ffe0ff */
[----:B------:R-:W-:Y:S02]  /*17ea0*/  R2UR UR22, R10 ;  /* 0x000000000a1672ca */ /* 0x000fe400000e0000 */
[----:B------:R-:W-:Y:S01]  /*17eb0*/  R2UR UR23, R11 ;  /* 0x000000000b1772ca */ /* 0x000fe200000e0000 */
[----:B------:R-:W-:Y:S01]  /*17ec0*/  IMAD.MOV.U32 R11, RZ, RZ, -0x7fffffe0 ;  /* 0x80000020ff0b7424 */ /* 0x000fe200078e00ff */
[----:B------:R-:W-:Y:S01]  /*17ed0*/  IADD3 R10, R4, 0x300, RZ ;  /* 0x00000300040a7810 */ /* 0x000fe20007ffe0ff */
[----:B------:R-:W-:Y:S02]  /*17ee0*/  WARPGROUP.DEPBAR.LE gsb0, 0x0 ;  /* 0x00008000000079c5 */ /* 0x000fe40000010000 */
[----:B----4-:R-:W-:-:S06]  /*17ef0*/  WARPGROUP.ARRIVE ;  /* 0x00000000000079c5 */ /* 0x010fcc0000000000 */
        /* <DEDUP_REMOVED lines=26> */
[----:B------:R-:W-:Y:S01]  /*180a0*/  IMAD.MOV.U32 R7, RZ, RZ, -0x7fffffe0 ;  /* 0x80000020ff077424 */ /* 0x000fe200078e00ff */
[----:B------:R-:W-:Y:S01]  /*180b0*/  IADD3 R6, R4, 0x400, RZ ;  /* 0x0000040004067810 */ /* 0x000fe20007ffe0ff */
        /* <DEDUP_REMOVED lines=9> */
[----:B------:R-:W-:Y:S01]  /*18150*/  VIADD R10, R4, 0x480 ;  /* 0x00000480040a7836 */ /* 0x000fe20000000000 */
[----:B------:R-:W-:-:S04]  /*18160*/  MOV R11, 0x80000020 ;  /* 0x80000020000b7802 */ /* 0x000fc80000000f00 */
        /* <DEDUP_REMOVED lines=20> */
[----:B------:R-:W-:Y:S01]  /*182b0*/  VIADD R6, R4, 0x282 ;  /* 0x0000028204067836 */ /* 0x000fe20000000000 */
[----:B------:R-:W-:Y:S01]  /*182c0*/  MOV R7, 0x80000020 ;  /* 0x8000002000077802 */ /* 0x000fe20000000f00 */
        /* <DEDUP_REMOVED lines=101> */
[----:B------:R-:W-:Y:S01]  /*18920*/  IADD3 R4, R4, 0x702, RZ ;  /* 0x0000070204047810 */ /* 0x000fe20007ffe0ff */
[----:B------:R-:W-:Y:S01]  /*18930*/  IMAD.MOV.U32 R7, RZ, RZ, -0x7fffffe0 ;  /* 0x80000020ff077424 */ /* 0x000fe200078e00ff */
[----:B------:R-:W-:Y:S01]  /*18940*/  UMOV UR45, UR21 ;  /* 0x00000015002d7c82 */ /* 0x000fe20008000000 */
[----:B------:R-:W-:Y:S01]  /*18950*/  UMOV UR44, UR20 ;  /* 0x00000014002c7c82 */ /* 0x000fe20008000000 */
[----:B------:R-:W-:Y:S01]  /*18960*/  R2UR UR46, R4 ;  /* 0x00000000042e72ca */ /* 0x000fe200000e0000 */
[----:B------:R-:W-:-:S02]  /*18970*/  WARPGROUP.DEPBAR.LE gsb0, 0x0 ;  /* 0x00008000000079c5 */ /* 0x000fc40000010000 */
        /* <DEDUP_REMOVED lines=38> */
.L_x_2784:
[C---:B------:R-:W-:Y:S01]  /*18be0*/  FMUL.FTZ R15, R2.reuse, R77 ;  /* 0x0000004d020f7220 */ /* 0x040fe20000410000 */
[C---:B------:R-:W-:Y:S01]  /*18bf0*/  FMUL.FTZ R13, R2.reuse, R73 ;  /* 0x00000049020d7220 */ /* 0x040fe20000410000 */
[----:B------:R-:W0:Y:S01]  /*18c00*/  LDC R77, c[0x0][0x448] ;  /* 0x00011200ff4d7b82 */ /* 0x000e220000000800 */
        /* <DEDUP_REMOVED lines=23> */
[----:B0-----:R-:W-:Y:S01]  /*18d80*/  ISETP.NE.AND P0, PT, R77, 0x1, PT ;  /* 0x000000014d00780c */ /* 0x001fe20003f05270 */
[C---:B------:R-:W-:Y:S01]  /*18d90*/  FMUL.FTZ R11, R2.reuse, R100 ;  /* 0x00000064020b7220 */ /* 0x040fe20000410000 */
[----:B------:R-:W-:Y:S01]  /*18da0*/  FMUL.FTZ R60, R2, R65 ;  /* 0x00000041023c7220 */ /* 0x000fe20000410000 */
[----:B------:R-:W-:-:S02]  /*18db0*/  IMAD R65, R152, -0xa0, R214 ;  /* 0xffffff6098417824 */ /* 0x000fc400078e02d6 */
        /* <DEDUP_REMOVED lines=9> */
[----:B------:R-:W1:Y:S01]  /*18e50*/  @P0 LDC R61, c[0x0][0x44c] ;  /* 0x00011300ff3d0b82 */ /* 0x000e620000000800 */
[----:B------:R-:W2:Y:S01]  /*18e60*/  MUFU.TANH R89, R89 ;  /* 0x0000005900597308 */ /* 0x000ea20000002400 */
[C---:B------:R-:W-:Y:S01]  /*18e70*/  FMUL.FTZ R75, R2.reuse, R75 ;  /* 0x0000004b024b7220 */ /* 0x040fe20000410000 */
[C---:B------:R-:W-:Y:S01]  /*18e80*/  FMUL.FTZ R14, R2.reuse, R76 ;  /* 0x0000004c020e7220 */ /* 0x040fe20000410000 */
[C---:B------:R-:W-:Y:S01]  /*18e90*/  FMUL.FTZ R76, R2.reuse, R78 ;  /* 0x0000004e024c7220 */ /* 0x040fe20000410000 */
[C---:B------:R-:W-:Y:S01]  /*18ea0*/  FMUL.FTZ R78, R2.reuse, R79 ;  /* 0x0000004f024e7220 */ /* 0x040fe20000410000 */
[C---:B------:R-:W-:Y:S01]  /*18eb0*/  FMUL.FTZ R79, R2.reuse, R82 ;  /* 0x00000052024f7220 */ /* 0x040fe20000410000 */
[C---:B------:R-:W-:Y:S01]  /*18ec0*/  FMUL.FTZ R21, R2.reuse, R81 ;  /* 0x0000005102157220 */ /* 0x040fe20000410000 */
[----:B------:R-:W3:Y:S01]  /*18ed0*/  @P0 LDC R62, c[0x0][0x450] ;  /* 0x00011400ff3e0b82 */ /* 0x000ee20000000800 */
        /* <DEDUP_REMOVED lines=14> */
[----:B------:R-:W-:Y:S01]  /*18fc0*/  FMUL.FTZ R54, R2, R54 ;  /* 0x0000003602367220 */ /* 0x000fe20000410000 */
[----:B-1----:R-:W-:Y:S01]  /*18fd0*/  @P0 IMAD.HI.U32 R61, R66, R61, RZ ;  /* 0x0000003d423d0227 */ /* 0x002fe200078e00ff */
[----:B------:R-:W1:Y:S03]  /*18fe0*/  MUFU.TANH R92, R92 ;  /* 0x0000005c005c7308 */ /* 0x000e660000002400 */
[C---:B------:R-:W-:Y:S01]  /*18ff0*/  FMUL.FTZ R55, R2.reuse, R55 ;  /* 0x0000003702377220 */ /* 0x040fe20000410000 */
[----:B------:R-:W-:Y:S01]  /*19000*/  ULDC UR51, c[0x0][0x988] ;  /* 0x0002620000337ab9 */ /* 0x000fe20000000800 */
[C---:B------:R-:W-:Y:S01]  /*19010*/  FMUL.FTZ R40, R2.reuse, R40 ;  /* 0x0000002802287220 */ /* 0x040fe20000410000 */
[C---:B------:R-:W-:Y:S01]  /*19020*/  FMUL.FTZ R41, R2.reuse, R41 ;  /* 0x0000002902297220 */ /* 0x040fe20000410000 */
[C---:B------:R-:W-:Y:S01]  /*19030*/  FMUL.FTZ R48, R2.reuse, R48 ;  /* 0x0000003002307220 */ /* 0x040fe20000410000 */
[C---:B------:R-:W-:Y:S01]  /*19040*/  FMUL.FTZ R53, R2.reuse, R53 ;  /* 0x0000003502357220 */ /* 0x040fe20000410000 */
[----:B---3--:R-:W-:Y:S01]  /*19050*/  @P0 SHF.R.U32.HI R66, RZ, R62, R61 ;  /* 0x0000003eff420219 */ /* 0x008fe2000001163d */
[C---:B------:R-:W-:Y:S01]  /*19060*/  FMUL.FTZ R61, R2.reuse, R69 ;  /* 0x00000045023d7220 */ /* 0x040fe20000410000 */
[----:B------:R-:W-:Y:S01]  /*19070*/  MOV R69, 0xffffff60 ;  /* 0xffffff6000457802 */ /* 0x000fe20000000f00 */
[----:B------:R-:W-:Y:S01]  /*19080*/  FMUL.FTZ R62, R2, R68 ;  /* 0x00000044023e7220 */ /* 0x000fe20000410000 */
[----:B------:R-:W-:Y:S01]  /*19090*/  VIADD R68, R65, 0xa0 ;  /* 0x000000a041447836 */ /* 0x000fe20000000000 */
[----:B------:R-:W3:Y:S01]  /*190a0*/  SHFL.IDX PT, R67, R66, 0x1, 0x1c1f ;  /* 0x003c1f0042437f89 */ /* 0x000ee200000e0000 */
[----:B------:R-:W1:Y:S01]  /*190b0*/  MUFU.TANH R93, R93 ;  /* 0x0000005d005d7308 */ /* 0x000e620000002400 */
[----:B------:R-:W-:Y:S01]  /*190c0*/  IMAD R100, R152, R69, 0xa1 ;  /* 0x000000a198647424 */ /* 0x000fe200078e0245 */
[----:B------:R-:W-:Y:S01]  /*190d0*/  IADD3 R0, R0, 0x29840, RZ ;  /* 0x0002984000007810 */ /* 0x000fe20007ffe0ff */
[C---:B------:R-:W-:Y:S01]  /*190e0*/  IMAD R68, R217.reuse, -0x2, R68 ;  /* 0xfffffffed9447824 */ /* 0x040fe200078e0244 */
[----:B------:R-:W-:Y:S01]  /*190f0*/  SHFL.IDX PT, R66, R66, RZ, 0x1c1f ;  /* 0x001c1fff42427589 */ /* 0x000fe200000e0000 */
[----:B------:R-:W-:Y:S01]  /*19100*/  IMAD R77, R217, -0x2, R100 ;  /* 0xfffffffed94d7824 */ /* 0x000fe200078e0264 */
[----:B------:R-:W-:Y:S01]  /*19110*/  ULDC UR49, c[0x0][0x988] ;  /* 0x0002620000317ab9 */ /* 0x000fe20000000800 */
[----:B------:R-:W-:Y:S01]  /*19120*/  ULDC UR50, c[0x0][0x988] ;  /* 0x0002620000327ab9 */ /* 0x000fe20000000800 */
[----:B------:R-:W1:Y:S02]  /*19130*/  MUFU.TANH R94, R94 ;  /* 0x0000005e005e7308 */ /* 0x000e640000002400 */
[----:B------:R-:W-:-:S06]  /*19140*/  IADD3 R77, -R213, R77, R214 ;  /* 0x0000004dd54d7210 */ /* 0x000fcc0007ffe1d6 */
[----:B------:R5:W-:Y:S01]  /*19150*/  MUFU.TANH R102, R70 ;  /* 0x0000004600667308 */ /* 0x000be20000002400 */
[----:B---3--:R-:W-:-:S07]  /*19160*/  VIADDMNMX R65, R67, R77, R68, PT ;  /* 0x0000004d43417246 */ /* 0x008fce0003800144 */
[----:B------:R-:W3:Y:S01]  /*19170*/  MUFU.TANH R95, R95 ;  /* 0x0000005f005f7308 */ /* 0x000ee20000002400 */
[C---:B------:R-:W-:Y:S02]  /*19180*/  ISETP.GT.AND P2, PT, R65.reuse, RZ, PT ;  /* 0x000000ff4100720c */ /* 0x040fe40003f44270 */
[C---:B------:R-:W-:Y:S02]  /*19190*/  ISETP.GT.AND P3, PT, R65.reuse, 0x1, PT ;  /* 0x000000014100780c */ /* 0x040fe40003f64270 */
[----:B------:R-:W-:-:S03]  /*191a0*/  ISETP.GT.AND P4, PT, R65, 0x8, PT ;  /* 0x000000084100780c */ /* 0x000fc60003f84270 */
[----:B------:R-:W3:Y:S01]  /*191b0*/  MUFU.TANH R96, R96 ;  /* 0x0000006000607308 */ /* 0x000ee20000002400 */
[----:B0-----:R-:W-:Y:S02]  /*191c0*/  FSEL R101, R88, -INF , P2 ;  /* 0xff80000058657808 */ /* 0x001fe40001000000 */
[----:B--2---:R-:W-:Y:S02]  /*191d0*/  FSEL R99, R89, -INF , P3 ;  /* 0xff80000059637808 */ /* 0x004fe40001800000 */
[----:B------:R-:W-:Y:S02]  /*191e0*/  ISETP.GT.AND P2, PT, R65, 0x9, PT ;  /* 0x000000094100780c */ /* 0x000fe40003f44270 */
[----:B----4-:R-:W-:Y:S01]  /*191f0*/  FSEL R103, R90, -INF , P4 ;  /* 0xff8000005a677808 */ /* 0x010fe20002000000 */
[----:B------:R-:W0:Y:S01]  /*19200*/  MUFU.TANH R75, R75 ;  /* 0x0000004b004b7308 */ /* 0x000e220000002400 */
[----:B-----5:R-:W-:Y:S02]  /*19210*/  FMNMX.FTZ R70, R101, R99, !PT ;  /* 0x0000006365467209 */ /* 0x020fe40007810000 */
[----:B------:R-:W-:-:S02]  /*19220*/  ISETP.GT.AND P3, PT, R65, 0x10, PT ;  /* 0x000000104100780c */ /* 0x000fc40003f64270 */
[----:B------:R-:W-:Y:S02]  /*19230*/  FSEL R107, R91, -INF , P2 ;  /* 0xff8000005b6b7808 */ /* 0x000fe40001000000 */
[----:B------:R-:W-:Y:S01]  /*19240*/  FMNMX.FTZ R70, R103, R70, !PT ;  /* 0x0000004667467209 */ /* 0x000fe20007810000 */
[----:B------:R-:W2:Y:S01]  /*19250*/  MUFU.TANH R76, R76 ;  /* 0x0000004c004c7308 */ /* 0x000ea20000002400 */
[----:B------:R-:W-:Y:S02]  /*19260*/  ISETP.GT.AND P2, PT, R65, 0x11, PT ;  /* 0x000000114100780c */ /* 0x000fe40003f44270 */
[----:B-1----:R-:W-:Y:S02]  /*19270*/  FSEL R109, R92, -INF , P3 ;  /* 0xff8000005c6d7808 */ /* 0x002fe40001800000 */
[----:B------:R-:W-:Y:S02]  /*19280*/  FMNMX.FTZ R70, R107, R70, !PT ;  /* 0x000000466b467209 */ /* 0x000fe40007810000 */
[----:B------:R-:W-:Y:S01]  /*19290*/  ISETP.GT.AND P3, PT, R65, 0x18, PT ;  /* 0x000000184100780c */ /* 0x000fe20003f64270 */
[----:B------:R-:W1:Y:S01]  /*192a0*/  MUFU.TANH R78, R78 ;  /* 0x0000004e004e7308 */ /* 0x000e620000002400 */
[----:B------:R-:W-:-:S02]  /*192b0*/  FSEL R105, R93, -INF , P2 ;  /* 0xff8000005d697808 */ /* 0x000fc40001000000 */
[----:B------:R-:W-:Y:S02]  /*192c0*/  FMNMX.FTZ R70, R109, R70, !PT ;  /* 0x000000466d467209 */ /* 0x000fe40007810000 */
[----:B------:R-:W-:Y:S02]  /*192d0*/  ISETP.GT.AND P2, PT, R65, 0x19, PT ;  /* 0x000000194100780c */ /* 0x000fe40003f44270 */
[----:B------:R-:W-:Y:S01]  /*192e0*/  FSEL R93, R94, -INF , P3 ;  /* 0xff8000005e5d7808 */ /* 0x000fe20001800000 */
[----:B------:R-:W4:Y:S01]  /*192f0*/  MUFU.TANH R79, R79 ;  /* 0x0000004f004f7308 */ /* 0x000f220000002400 */
[----:B------:R-:W-:Y:S02]  /*19300*/  FMNMX.FTZ R70, R105, R70, !PT ;  /* 0x0000004669467209 */ /* 0x000fe40007810000 */
[----:B------:R-:W-:Y:S02]  /*19310*/  ISETP.GT.AND P3, PT, R65, 0x20, PT ;  /* 0x000000204100780c */ /* 0x000fe40003f64270 */
[----:B---3--:R-:W-:-:S02]  /*19320*/  FSEL R95, R95, -INF , P2 ;  /* 0xff8000005f5f7808 */ /* 0x008fc40001000000 */
[----:B------:R-:W-:Y:S01]  /*19330*/  FMNMX.FTZ R70, R93, R70, !PT ;  /* 0x000000465d467209 */ /* 0x000fe20007810000 */
[----:B------:R-:W3:Y:S01]  /*19340*/  MUFU.TANH R81, R81 ;  /* 0x0000005100517308 */ /* 0x000ee20000002400 */
[----:B------:R-:W-:Y:S02]  /*19350*/  ISETP.GT.AND P2, PT, R65, 0x21, PT ;  /* 0x000000214100780c */ /* 0x000fe40003f44270 */
[----:B------:R-:W-:Y:S01]  /*19360*/  FSEL R91, R96, -INF , P3 ;  /* 0xff800000605b7808 */ /* 0x000fe20001800000 */
[----:B------:R-:W-:Y:S01]  /*19370*/  FMUL.FTZ R96, R2, R36 ;  /* 0x0000002402607220 */ /* 0x000fe20000410000 */
[----:B------:R-:W-:Y:S02]  /*19380*/  FMNMX.FTZ R70, R95, R70, !PT ;  /* 0x000000465f467209 */ /* 0x000fe40007810000 */
[----:B------:R-:W-:Y:S01]  /*19390*/  ISETP.GT.AND P3, PT, R65, 0x28, PT ;  /* 0x000000284100780c */ /* 0x000fe20003f64270 */
[----:B------:R-:W5:Y:S01]  /*193a0*/  MUFU.TANH R80, R80 ;  /* 0x0000005000507308 */ /* 0x000f620000002400 */
[----:B0-----:R-:W-:-:S02]  /*193b0*/  FSEL R89, R75, -INF , P2 ;  /* 0xff8000004b597808 */ /* 0x001fc40001000000 */
[----:B------:R-:W-:Y:S02]  /*193c0*/  FMNMX.FTZ R70, R91, R70, !PT ;  /* 0x000000465b467209 */ /* 0x000fe40007810000 */
[----:B------:R-:W-:Y:S02]  /*193d0*/  ISETP.GT.AND P2, PT, R65, 0x29, PT ;  /* 0x000000294100780c */ /* 0x000fe40003f44270 */
[----:B--2---:R-:W-:Y:S01]  /*193e0*/  FSEL R87, R76, -INF , P3 ;  /* 0xff8000004c577808 */ /* 0x004fe20001800000 */
[----:B------:R-:W0:Y:S01]  /*193f0*/  MUFU.TANH R82, R82 ;  /* 0x0000005200527308 */ /* 0x000e220000002400 */
[----:B------:R-:W-:Y:S02]  /*19400*/  FMNMX.FTZ R70, R89, R70, !PT ;  /* 0x0000004659467209 */ /* 0x000fe40007810000 */
[----:B------:R-:W-:Y:S02]  /*19410*/  ISETP.GT.AND P3, PT, R65, 0x30, PT ;  /* 0x000000304100780c */ /* 0x000fe40003f64270 */
[----:B-1----:R-:W-:-:S02]  /*19420*/  FSEL R85, R78, -INF , P2 ;  /* 0xff8000004e557808 */ /* 0x002fc40001000000 */
[----:B------:R-:W-:Y:S01]  /*19430*/  FMNMX.FTZ R70, R87, R70, !PT ;  /* 0x0000004657467209 */ /* 0x000fe20007810000 */
[----:B------:R-:W-:Y:S01]  /*19440*/  MUFU.TANH R84, R84 ;  /* 0x0000005400547308 */ /* 0x000fe20000002400 */
[----:B------:R-:W-:Y:S02]  /*19450*/  ISETP.GT.AND P2, PT, R65, 0x31, PT ;  /* 0x000000314100780c */ /* 0x000fe40003f44270 */
[----:B----4-:R-:W-:Y:S02]  /*19460*/  FSEL R83, R79, -INF , P3 ;  /* 0xff8000004f537808 */ /* 0x010fe40001800000 */
[----:B------:R-:W-:Y:S02]  /*19470*/  FMNMX.FTZ R70, R85, R70, !PT ;  /* 0x0000004655467209 */ /* 0x000fe40007810000 */
[----:B------:R-:W-:Y:S01]  /*19480*/  ISETP.GT.AND P3, PT, R65, 0x38, PT ;  /* 0x000000384100780c */ /* 0x000fe20003f64270 */
[----:B------:R-:W1:Y:S01]  /*19490*/  MUFU.TANH R86, R86 ;  /* 0x0000005600567308 */ /* 0x000e620000002400 */
[----:B---3--:R-:W-:-:S02]  /*194a0*/  FSEL R81, R81, -INF , P2 ;  /* 0xff80000051517808 */ /* 0x008fc40001000000 */
[----:B------:R-:W-:Y:S02]  /*194b0*/  FMNMX.FTZ R70, R83, R70, !PT ;  /* 0x0000004653467209 */ /* 0x000fe40007810000 */
[----:B------:R-:W-:Y:S02]  /*194c0*/  ISETP.GT.AND P2, PT, R65, 0x39, PT ;  /* 0x000000394100780c */ /* 0x000fe40003f44270 */
[----:B-----5:R-:W-:Y:S01]  /*194d0*/  FSEL R79, R80, -INF , P3 ;  /* 0xff800000504f7808 */ /* 0x020fe20001800000 */
[----:B------:R-:W2:Y:S01]  /*194e0*/  MUFU.TANH R97, R97 ;  /* 0x0000006100617308 */ /* 0x000ea20000002400 */
[----:B------:R-:W-:Y:S02]  /*194f0*/  FMNMX.FTZ R70, R81, R70, !PT ;  /* 0x0000004651467209 */ /* 0x000fe40007810000 */
[----:B------:R-:W-:Y:S02]  /*19500*/  ISETP.GT.AND P3, PT, R65, 0x40, PT ;  /* 0x000000404100780c */ /* 0x000fe40003f64270 */
[----:B0-----:R-:W-:-:S02]  /*19510*/  FSEL R75, R82, -INF , P2 ;  /* 0xff800000524b7808 */ /* 0x001fc40001000000 */
[----:B------:R-:W-:Y:S01]  /*19520*/  FMNMX.FTZ R70, R79, R70, !PT ;  /* 0x000000464f467209 */ /* 0x000fe20007810000 */
[----:B------:R-:W0:Y:S01]  /*19530*/  MUFU.TANH R63, R63 ;  /* 0x0000003f003f7308 */ /* 0x000e220000002400 */
[----:B------:R-:W-:Y:S02]  /*19540*/  ISETP.GT.AND P2, PT, R65, 0x41, PT ;  /* 0x000000414100780c */ /* 0x000fe40003f44270 */
[----:B------:R-:W-:Y:S02]  /*19550*/  FMNMX.FTZ R70, R75, R70, !PT ;  /* 0x000000464b467209 */ /* 0x000fe40007810000 */
[----:B-1----:R-:W-:Y:S02]  /*19560*/  FSEL R69, R86, -INF , P2 ;  /* 0xff80000056457808 */ /* 0x002fe40001000000 */
[----:B------:R-:W-:Y:S01]  /*19570*/  ISETP.GT.AND P2, PT, R65, 0x49, PT ;  /* 0x000000494100780c */ /* 0x000fe20003f44270 */
[----:B------:R-:W1:Y:S08]  /*19580*/  MUFU.TANH R64, R64 ;  /* 0x0000004000407308 */ /* 0x000e700000002400 */
[----:B------:R3:W-:Y:S08]  /*19590*/  MUFU.TANH R100, R71 ;  /* 0x0000004700647308 */ /* 0x0007f00000002400 */
[----:B------:R-:W4:Y:S01]  /*195a0*/  MUFU.TANH R98, R98 ;  /* 0x0000006200627308 */ /* 0x000f220000002400 */
[----:B---3--:R-:W-:-:S02]  /*195b0*/  FSEL R71, R84, -INF , P3 ;  /* 0xff80000054477808 */ /* 0x008fc40001800000 */
[----:B------:R-:W-:Y:S02]  /*195c0*/  ISETP.GT.AND P3, PT, R65, 0x48, PT ;  /* 0x000000484100780c */ /* 0x000fe40003f64270 */
[----:B------:R-:W-:Y:S02]  /*195d0*/  FMNMX.FTZ R70, R71, R70, !PT ;  /* 0x0000004647467209 */ /* 0x000fe40007810000 */
[----:B--2---:R-:W-:Y:S01]  /*195e0*/  FSEL R67, R97, -INF , P3 ;  /* 0xff80000061437808 */ /* 0x004fe20001800000 */
[----:B------:R0:W-:Y:S01]  /*195f0*/  MUFU.TANH R92, R46 ;  /* 0x0000002e005c7308 */ /* 0x0001e20000002400 */
[----:B------:R-:W-:Y:S02]  /*19600*/  FMNMX.FTZ R70, R69, R70, !PT ;  /* 0x0000004645467209 */ /* 0x000fe40007810000 */
[----:B------:R-:W-:-:S05]  /*19610*/  ISETP.GT.AND P3, PT, R65, 0x50, PT ;  /* 0x000000504100780c */ /* 0x000fca0003f64270 */
[----:B------:R2:W-:Y:S01]  /*19620*/  MUFU.TANH R80, R51 ;  /* 0x0000003300507308 */ /* 0x0005e20000002400 */
[----:B0-----:R-:W-:Y:S02]  /*19630*/  FSEL R46, R63, -INF , P2 ;  /* 0xff8000003f2e7808 */ /* 0x001fe40001000000 */
[----:B------:R-:W-:-:S05]  /*19640*/  ISETP.GT.AND P2, PT, R65, 0x51, PT ;  /* 0x000000514100780c */ /* 0x000fca0003f44270 */
[----:B------:R0:W3:Y:S01]  /*19650*/  MUFU.TANH R88, R42 ;  /* 0x0000002a00587308 */ /* 0x0000e20000002400 */
[----:B--2---:R-:W-:Y:S01]  /*19660*/  FMNMX.FTZ R51, R67, R70, !PT ;  /* 0x0000004643337209 */ /* 0x004fe20007810000 */
[----:B------:R-:W-:-:S06]  /*19670*/  FMUL.FTZ R70, R2, R38 ;  /* 0x0000002602467220 */ /* 0x000fcc0000410000 */
[----:B------:R1:W2:Y:S01]  /*19680*/  MUFU.TANH R90, R43 ;  /* 0x0000002b005a7308 */ /* 0x0002a20000002400 */
[----:B0-----:R-:W-:-:S07]  /*19690*/  FMNMX.FTZ R42, R46, R51, !PT ;  /* 0x000000332e2a7209 */ /* 0x001fce0007810000 */
[----:B------:R0:W5:Y:S01]  /*196a0*/  MUFU.TANH R76, R47 ;  /* 0x0000002f004c7308 */ /* 0x0001620000002400 */
[----:B-1----:R-:W-:Y:S02]  /*196b0*/  FSEL R43, R64, -INF , P3 ;  /* 0xff800000402b7808 */ /* 0x002fe40001800000 */
[----:B------:R-:W-:Y:S02]  /*196c0*/  ISETP.GT.AND P3, PT, R65, 0x58, PT ;  /* 0x000000584100780c */ /* 0x000fe40003f64270 */
[----:B------:R-:W-:-:S03]  /*196d0*/  FMNMX.FTZ R51, R43, R42, !PT ;  /* 0x0000002a2b337209 */ /* 0x000fc60007810000 */
[----:B------:R1:W5:Y:S01]  /*196e0*/  MUFU.TANH R78, R50 ;  /* 0x00000032004e7308 */ /* 0x0003620000002400 */
[----:B0-----:R-:W-:Y:S01]  /*196f0*/  FMUL.FTZ R47, R2, R26 ;  /* 0x0000001a022f7220 */ /* 0x001fe20000410000 */
[----:B----4-:R-:W-:Y:S02]  /*19700*/  FSEL R26, R98, -INF , P2 ;  /* 0xff800000621a7808 */ /* 0x010fe40001000000 */
[----:B------:R-:W-:-:S04]  /*19710*/  ISETP.GT.AND P2, PT, R65, 0x59, PT ;  /* 0x000000594100780c */ /* 0x000fc80003f44270 */
[----:B------:R0:W4:Y:S01]  /*19720*/  MUFU.TANH R82, R54 ;  /* 0x0000003600527308 */ /* 0x0001220000002400 */
[----:B-1----:R-:W-:Y:S01]  /*19730*/  FMUL.FTZ R50, R2, R27 ;  /* 0x0000001b02327220 */ /* 0x002fe20000410000 */
[----:B------:R-:W-:Y:S02]  /*19740*/  FSEL R27, R102, -INF , P3 ;  /* 0xff800000661b7808 */ /* 0x000fe40001800000 */
[C---:B------:R-:W-:Y:S02]  /*19750*/  ISETP.GT.AND P3, PT, R65.reuse, 0x60, PT ;  /* 0x000000604100780c */ /* 0x040fe40003f64270 */
[----:B------:R-:W-:Y:S02]  /*19760*/  FSEL R42, R100, -INF , P2 ;  /* 0xff800000642a7808 */ /* 0x000fe40001000000 */
[----:B------:R1:W-:Y:S01]  /*19770*/  MUFU.TANH R86, R47 ;  /* 0x0000002f00567308 */ /* 0x0003e20000002400 */
[----:B0-----:R-:W-:Y:S01]  /*19780*/  FMNMX.FTZ R54, R26, R51, !PT ;  /* 0x000000331a367209 */ /* 0x001fe20007810000 */
[----:B------:R-:W-:Y:S01]  /*19790*/  FMUL.FTZ R51, R2, R30 ;  /* 0x0000001e02337220 */ /* 0x000fe20000410000 */
[----:B------:R-:W-:-:S02]  /*197a0*/  ISETP.GT.AND P2, PT, R65, 0x61, PT ;  /* 0x000000614100780c */ /* 0x000fc40003f44270 */
[----:B---3--:R-:W-:Y:S02]  /*197b0*/  FSEL R30, R88, -INF , P3 ;  /* 0xff800000581e7808 */ /* 0x008fe40001800000 */
[----:B------:R-:W-:Y:S01]  /*197c0*/  ISETP.GT.AND P3, PT, R65, 0x68, PT ;  /* 0x000000684100780c */ /* 0x000fe20003f64270 */
[----:B------:R0:W3:Y:S01]  /*197d0*/  MUFU.TANH R84, R55 ;  /* 0x0000003700547308 */ /* 0x0000e20000002400 */
[----:B-1----:R-:W-:Y:S01]  /*197e0*/  FMNMX.FTZ R47, R27, R54, !PT ;  /* 0x000000361b2f7209 */ /* 0x002fe20007810000 */
[----:B------:R-:W-:-:S06]  /*197f0*/  FMUL.FTZ R54, R2, R31 ;  /* 0x0000001f02367220 */ /* 0x000fcc0000410000 */
[----:B------:R1:W3:Y:S01]  /*19800*/  MUFU.TANH R94, R50 ;  /* 0x00000032005e7308 */ /* 0x0002e20000002400 */
[----:B0-----:R-:W-:Y:S02]  /*19810*/  FMNMX.FTZ R55, R42, R47, !PT ;  /* 0x0000002f2a377209 */ /* 0x001fe40007810000 */
[----:B--2---:R-:W-:Y:S02]  /*19820*/  FSEL R47, R90, -INF , P2 ;  /* 0xff8000005a2f7808 */ /* 0x004fe40001000000 */
[----:B------:R-:W-:Y:S02]  /*19830*/  FMNMX.FTZ R64, R30, R55, !PT ;  /* 0x000000371e407209 */ /* 0x000fe40007810000 */
[----:B------:R-:W-:Y:S01]  /*19840*/  ISETP.GT.AND P2, PT, R65, 0x69, PT ;  /* 0x000000694100780c */ /* 0x000fe20003f44270 */
[----:B------:R0:W2:Y:S01]  /*19850*/  MUFU.TANH R88, R51 ;  /* 0x0000003300587308 */ /* 0x0000a20000002400 */
[----:B-1----:R-:W-:Y:S02]  /*19860*/  FSEL R50, R92, -INF , P3 ;  /* 0xff8000005c327808 */ /* 0x002fe40001800000 */
[----:B------:R-:W-:-:S02]  /*19870*/  FMNMX.FTZ R55, R47, R64, !PT ;  /* 0x000000402f377209 */ /* 0x000fc40007810000 */
[C---:B------:R-:W-:Y:S02]  /*19880*/  ISETP.GT.AND P3, PT, R65.reuse, 0x70, PT ;  /* 0x000000704100780c */ /* 0x040fe40003f64270 */
[----:B-----5:R-:W-:Y:S01]  /*19890*/  FSEL R31, R76, -INF , P2 ;  /* 0xff8000004c1f7808 */ /* 0x020fe20001000000 */
[----:B------:R4:W1:Y:S01]  /*198a0*/  MUFU.TANH R90, R54 ;  /* 0x00000036005a7308 */ /* 0x0008620000002400 */
[----:B------:R-:W-:Y:S01]  /*198b0*/  FMNMX.FTZ R64, R50, R55, !PT ;  /* 0x0000003732407209 */ /* 0x000fe20007810000 */
[C---:B------:R-:W-:Y:S01]  /*198c0*/  FMUL.FTZ R55, R2.reuse, R34 ;  /* 0x0000002202377220 */ /* 0x040fe20000410000 */
[----:B------:R-:W-:Y:S01]  /*198d0*/  ISETP.GT.AND P2, PT, R65, 0x71, PT ;  /* 0x000000714100780c */ /* 0x000fe20003f44270 */
[----:B------:R-:W-:Y:S01]  /*198e0*/  FMUL.FTZ R76, R2, R39 ;  /* 0x00000027024c7220 */ /* 0x000fe20000410000 */
[----:B------:R-:W-:Y:S02]  /*198f0*/  FSEL R34, R78, -INF , P3 ;  /* 0xff8000004e227808 */ /* 0x000fe40001800000 */
[----:B------:R-:W-:Y:S01]  /*19900*/  FMNMX.FTZ R63, R31, R64, !PT ;  /* 0x000000401f3f7209 */ /* 0x000fe20007810000 */
[----:B------:R5:W1:Y:S01]  /*19910*/  MUFU.TANH R92, R55 ;  /* 0x00000037005c7308 */ /* 0x000a620000002400 */
[----:B------:R-:W-:-:S02]  /*19920*/  ISETP.GT.AND P3, PT, R65, 0x78, PT ;  /* 0x000000784100780c */ /* 0x000fc40003f64270 */
[----:B0-----:R-:W-:Y:S02]  /*19930*/  FSEL R51, R80, -INF , P2 ;  /* 0xff80000050337808 */ /* 0x001fe40001000000 */
[----:B------:R-:W-:Y:S01]  /*19940*/  FMNMX.FTZ R64, R34, R63, !PT ;  /* 0x0000003f22407209 */ /* 0x000fe20007810000 */
[----:B------:R-:W-:Y:S01]  /*19950*/  FMUL.FTZ R63, R2, R35 ;  /* 0x00000023023f7220 */ /* 0x000fe20000410000 */
[----:B------:R-:W-:Y:S01]  /*19960*/  ISETP.GT.AND P2, PT, R65, 0x79, PT ;  /* 0x000000794100780c */ /* 0x000fe20003f44270 */
[----:B------:R-:W-:Y:S01]  /*19970*/  MUFU.TANH R4, R4 ;  /* 0x0000000400047308 */ /* 0x000fe20000002400 */
[----:B----4-:R-:W-:Y:S02]  /*19980*/  FSEL R54, R82, -INF , P3 ;  /* 0xff80000052367808 */ /* 0x010fe40001800000 */
[----:B------:R-:W-:Y:S02]  /*19990*/  FMNMX.FTZ R97, R51, R64, !PT ;  /* 0x0000004033617209 */ /* 0x000fe40007810000 */
[----:B------:R-:W-:-:S02]  /*199a0*/  ISETP.GT.AND P3, PT, R65, 0x80, PT ;  /* 0x000000804100780c */ /* 0x000fc40003f64270 */
[----:B---3--:R-:W-:Y:S01]  /*199b0*/  FSEL R35, R84, -INF , P2 ;  /* 0xff80000054237808 */ /* 0x008fe20001000000 */
[----:B------:R2:W0:Y:S01]  /*199c0*/  MUFU.TANH R80, R63 ;  /* 0x0000003f00507308 */ /* 0x0004220000002400 */
[----:B------:R-:W-:Y:S02]  /*199d0*/  FMNMX.FTZ R64, R54, R97, !PT ;  /* 0x0000006136407209 */ /* 0x000fe40007810000 */
[----:B------:R-:W-:Y:S02]  /*199e0*/  ISETP.GT.AND P2, PT, R65, 0x81, PT ;  /* 0x000000814100780c */ /* 0x000fe40003f44270 */
[----:B-----5:R-:W-:Y:S02]  /*199f0*/  FSEL R55, R86, -INF , P3 ;  /* 0xff80000056377808 */ /* 0x020fe40001800000 */
[----:B------:R-:W-:Y:S01]  /*19a00*/  FMNMX.FTZ R64, R35, R64, !PT ;  /* 0x0000004023407209 */ /* 0x000fe20007810000 */
[----:B------:R3:W4:Y:S01]  /*19a10*/  MUFU.TANH R82, R70 ;  /* 0x0000004600527308 */ /* 0x0007220000002400 */
[----:B------:R-:W-:-:S02]  /*19a20*/  ISETP.GT.AND P3, PT, R65, 0x88, PT ;  /* 0x000000884100780c */ /* 0x000fc40003f64270 */
[----:B------:R-:W-:Y:S01]  /*19a30*/  FSEL R38, R94, -INF , P2 ;  /* 0xff8000005e267808 */ /* 0x000fe20001000000 */
[----:B------:R-:W-:Y:S01]  /*19a40*/  FMUL.FTZ R94, R2, R37 ;  /* 0x00000025025e7220 */ /* 0x000fe20000410000 */
[----:B------:R-:W-:Y:S02]  /*19a50*/  FMNMX.FTZ R97, R55, R64, !PT ;  /* 0x0000004037617209 */ /* 0x000fe40007810000 */
[C---:B------:R-:W-:Y:S01]  /*19a60*/  ISETP.GT.AND P2, PT, R65.reuse, 0x89, PT ;  /* 0x000000894100780c */ /* 0x040fe20003f44270 */
[----:B------:R5:W4:Y:S01]  /*19a70*/  MUFU.TANH R84, R76 ;  /* 0x0000004c00547308 */ /* 0x000b220000002400 */
[----:B--2---:R-:W-:Y:S01]  /*19a80*/  FSEL R63, R88, -INF , P3 ;  /* 0xff800000583f7808 */ /* 0x004fe20001800000 */
[----:B---3--:R-:W-:Y:S01]  /*19a90*/  FMUL.FTZ R70, R2, R44 ;  /* 0x0000002c02467220 */ /* 0x008fe20000410000 */
[----:B------:R-:W-:Y:S01]  /*19aa0*/  FMNMX.FTZ R78, R38, R97, !PT ;  /* 0x00000061264e7209 */ /* 0x000fe20007810000 */
[----:B------:R-:W-:Y:S01]  /*19ab0*/  FMUL.FTZ R88, R2, R28 ;  /* 0x0000001c02587220 */ /* 0x000fe20000410000 */
[----:B------:R-:W-:-:S02]  /*19ac0*/  ISETP.GT.AND P3, PT, R65, 0x90, PT ;  /* 0x000000904100780c */ /* 0x000fc40003f64270 */
[----:B-1----:R-:W-:Y:S01]  /*19ad0*/  FSEL R64, R90, -INF , P2 ;  /* 0xff8000005a407808 */ /* 0x002fe20001000000 */
[----:B------:R-:W1:Y:S01]  /*19ae0*/  MUFU.TANH R3, R3 ;  /* 0x0000000300037308 */ /* 0x000e620000002400 */
[----:B------:R-:W-:Y:S01]  /*19af0*/  FMNMX.FTZ R97, R63, R78, !PT ;  /* 0x0000004e3f617209 */ /* 0x000fe20007810000 */
[C---:B-----5:R-:W-:Y:S01]  /*19b00*/  FMUL.FTZ R76, R2.reuse, R45 ;  /* 0x0000002d024c7220 */ /* 0x060fe20000410000 */
[C---:B------:R-:W-:Y:S01]  /*19b10*/  ISETP.GT.AND P2, PT, R65.reuse, 0x91, PT ;  /* 0x000000914100780c */ /* 0x040fe20003f44270 */
[----:B------:R-:W-:Y:S01]  /*19b20*/  FMUL.FTZ R90, R2, R33 ;  /* 0x00000021025a7220 */ /* 0x000fe20000410000 */
[----:B------:R-:W-:Y:S01]  /*19b30*/  FSEL R39, R92, -INF , P3 ;  /* 0xff8000005c277808 */ /* 0x000fe20001800000 */
[----:B------:R-:W-:Y:S01]  /*19b40*/  FMUL.FTZ R92, R2, R32 ;  /* 0x00000020025c7220 */ /* 0x000fe20000410000 */
[----:B------:R-:W-:Y:S01]  /*19b50*/  FMNMX.FTZ R78, R64, R97, !PT ;  /* 0x00000061404e7209 */ /* 0x000fe20007810000 */
[----:B------:R-:W2:Y:S01]  /*19b60*/  MUFU.TANH R6, R6 ;  /* 0x0000000600067308 */ /* 0x000ea20000002400 */
[----:B------:R-:W-:-:S02]  /*19b70*/  ISETP.GT.AND P3, PT, R65, 0x98, PT ;  /* 0x000000984100780c */ /* 0x000fc40003f64270 */
[----:B0-----:R-:W-:Y:S01]  /*19b80*/  FSEL R44, R80, -INF , P2 ;  /* 0xff800000502c7808 */ /* 0x001fe20001000000 */
[----:B------:R-:W-:Y:S01]  /*19b90*/  FMUL.FTZ R80, R2, R52 ;  /* 0x0000003402507220 */ /* 0x000fe20000410000 */
[----:B------:R-:W-:Y:S02]  /*19ba0*/  FMNMX.FTZ R97, R39, R78, !PT ;  /* 0x0000004e27617209 */ /* 0x000fe40007810000 */
[----:B------:R-:W-:Y:S01]  /*19bb0*/  ISETP.GT.AND P2, PT, R65, 0x99, PT ;  /* 0x000000994100780c */ /* 0x000fe20003f44270 */
[----:B------:R-:W0:Y:S01]  /*19bc0*/  MUFU.TANH R5, R5 ;  /* 0x0000000500057308 */ /* 0x000e220000002400 */
[----:B----4-:R-:W-:Y:S01]  /*19bd0*/  FSEL R45, R82, -INF , P3 ;  /* 0xff800000522d7808 */ /* 0x010fe20001800000 */
[----:B------:R-:W-:Y:S01]  /*19be0*/  FMUL.FTZ R82, R2, R25 ;  /* 0x0000001902527220 */ /* 0x000fe20000410000 */
[----:B------:R-:W-:Y:S02]  /*19bf0*/  FMNMX.FTZ R78, R44, R97, !PT ;  /* 0x000000612c4e7209 */ /* 0x000fe40007810000 */
[----:B------:R-:W-:Y:S01]  /*19c00*/  FSEL R65, R84, -INF , P2 ;  /* 0xff80000054417808 */ /* 0x000fe20001000000 */
[C---:B------:R-:W-:Y:S01]  /*19c10*/  FMUL.FTZ R84, R2.reuse, R24 ;  /* 0x0000001802547220 */ /* 0x040fe20000410000 */
[----:B------:R-:W-:Y:S01]  /*19c20*/  FMNMX.FTZ R78, R45, R78, !PT ;  /* 0x0000004e2d4e7209 */ /* 0x000fe20007810000 */
[----:B------:R-:W3:Y:S03]  /*19c30*/  MUFU.TANH R7, R7 ;  /* 0x0000000700077308 */ /* 0x000ee60000002400 */
[----:B------:R-:W-:Y:S01]  /*19c40*/  FMNMX.FTZ R86, R65, R78, !PT ;  /* 0x0000004e41567209 */ /* 0x000fe20007810000 */
[----:B------:R-:W-:-:S04]  /*19c50*/  FMUL.FTZ R78, R2, R49 ;  /* 0x00000031024e7220 */ /* 0x000fc80000410000 */
[----:B------:R-:W4:Y:S01]  /*19c60*/  SHFL.BFLY PT, R97, R86, 0x2, 0x1f ;  /* 0x0c401f0056617f89 */ /* 0x000f2200000e0000 */
[----:B------:R-:W5:Y:S08]  /*19c70*/  MUFU.TANH R8, R8 ;  /* 0x0000000800087308 */ /* 0x000f700000002400 */
[----:B------:R-:W5:Y:S08]  /*19c80*/  MUFU.TANH R11, R11 ;  /* 0x0000000b000b7308 */ /* 0x000f700000002400 */
[----:B------:R-:W5:Y:S01]  /*19c90*/  MUFU.TANH R10, R10 ;  /* 0x0000000a000a7308 */ /* 0x000f620000002400 */
[----:B----4-:R-:W-:-:S07]  /*19ca0*/  FMNMX.FTZ R24, R86, R97, !PT ;  /* 0x0000006156187209 */ /* 0x010fce0007810000 */
[----:B------:R-:W4:Y:S01]  /*19cb0*/  MUFU.TANH R12, R12 ;  /* 0x0000000c000c7308 */ /* 0x000f220000002400 */
[----:B------:R-:W-:Y:S01]  /*19cc0*/  FMUL.FTZ R86, R2, R29 ;  /* 0x0000001d02567220 */ /* 0x000fe20000410000 */
[----:B------:R-:W1:Y:S06]  /*19cd0*/  SHFL.BFLY PT, R97, R24, 0x1, 0x1f ;  /* 0x0c201f0018617f89 */ /* 0x000e6c00000e0000 */
[----:B------:R-:W4:Y:S08]  /*19ce0*/  MUFU.TANH R13, R13 ;  /* 0x0000000d000d7308 */ /* 0x000f300000002400 */
[----:B------:R-:W4:Y:S08]  /*19cf0*/  MUFU.TANH R14, R14 ;  /* 0x0000000e000e7308 */ /* 0x000f300000002400 */
[----:B------:R-:W4:Y:S01]  /*19d00*/  MUFU.TANH R15, R15 ;  /* 0x0000000f000f7308 */ /* 0x000f220000002400 */
[----:B-1----:R-:W-:Y:S01]  /*19d10*/  FMNMX.FTZ R97, R24, R97, !PT ;  /* 0x0000006118617209 */ /* 0x002fe20007810000 */
[----:B------:R-:W-:-:S03]  /*19d20*/  IMAD.U32 R24, RZ, RZ, UR51 ;  /* 0x00000033ff187e24 */ /* 0x000fc6000f8e00ff */
[C---:B------:R-:W-:Y:S01]  /*19d30*/  FSETP.NEU.FTZ.AND P2, PT, R97.reuse, -INF , PT ;  /* 0xff8000006100780b */ /* 0x040fe20003f5d000 */
[----:B------:R-:W-:-:S02]  /*19d40*/  FFMA.FTZ R24, R97, R24, -8 ;  /* 0xc100000061187423 */ /* 0x000fc40000010018 */
[----:B------:R-:W1:Y:S03]  /*19d50*/  MUFU.TANH R20, R20 ;  /* 0x0000001400147308 */ /* 0x000e660000002400 */
[----:B------:R-:W-:-:S05]  /*19d60*/  FSEL R24, R24, RZ, P2 ;  /* 0x000000ff18187208 */ /* 0x000fca0001000000 */
[----:B------:R-:W1:Y:S01]  /*19d70*/  MUFU.TANH R21, R21 ;  /* 0x0000001500157308 */ /* 0x000e620000002400 */
[----:B------:R-:W-:-:S01]  /*19d80*/  FFMA.FTZ R28, R99, UR51, -R24 ;  /* 0x00000033631c7c23 */ /* 0x000fc20008010818 */
[----:B------:R-:W-:Y:S01]  /*19d90*/  VIADDMNMX R99, R66, R77, R68, PT ;  /* 0x0000004d42637246 */ /* 0x000fe20003800144 */
[----:B------:R-:W-:-:S01]  /*19da0*/  FFMA.FTZ R93, R93, UR51, -R24 ;  /* 0x000000335d5d7c23 */ /* 0x000fc20008010818 */
[--C-:B------:R-:W-:Y:S01]  /*19db0*/  FFMA.FTZ R79, R79, UR51, -R24.reuse ;  /* 0x000000334f4f7c23 */ /* 0x100fe20008010818 */
[----:B------:R-:W-:-:S01]  /*19dc0*/  FFMA.FTZ R81, R81, UR51, -R24 ;  /* 0x0000003351517c23 */ /* 0x000fc20008010818 */
[----:B------:R-:W-:Y:S01]  /*19dd0*/  ISETP.GT.AND P2, PT, R99, RZ, PT ;  /* 0x000000ff6300720c */ /* 0x000fe20003f44270 */
[----:B------:R-:W-:-:S01]  /*19de0*/  FFMA.FTZ R25, R101, UR51, -R24 ;  /* 0x0000003365197c23 */ /* 0x000fc20008010818 */
[C---:B------:R-:W-:Y:S01]  /*19df0*/  ISETP.GT.AND P3, PT, R99.reuse, 0x1, PT ;  /* 0x000000016300780c */ /* 0x040fe20003f64270 */
[----:B------:R-:W1:Y:S01]  /*19e00*/  MUFU.TANH R73, R73 ;  /* 0x0000004900497308 */ /* 0x000e620000002400 */
[----:B------:R-:W-:Y:S01]  /*19e10*/  ISETP.GT.AND P4, PT, R99, 0x8, PT ;  /* 0x000000086300780c */ /* 0x000fe20003f84270 */
[--C-:B------:R-:W-:Y:S01]  /*19e20*/  FFMA.FTZ R29, R103, UR51, -R24.reuse ;  /* 0x00000033671d7c23 */ /* 0x100fe20008010818 */
[----:B------:R-:W-:Y:S01]  /*19e30*/  FSEL R4, R4, -INF , P2 ;  /* 0xff80000004047808 */ /* 0x000fe20001000000 */
[--C-:B------:R-:W-:Y:S01]  /*19e40*/  FFMA.FTZ R32, R107, UR51, -R24.reuse ;  /* 0x000000336b207c23 */ /* 0x100fe20008010818 */
[----:B------:R-:W-:Y:S01]  /*19e50*/  FSEL R37, R3, -INF , P3 ;  /* 0xff80000003257808 */ /* 0x000fe20001800000 */
[--C-:B------:R-:W-:Y:S01]  /*19e60*/  FFMA.FTZ R33, R109, UR51, -R24.reuse ;  /* 0x000000336d217c23 */ /* 0x100fe20008010818 */
[----:B------:R-:W-:Y:S01]  /*19e70*/  ISETP.GT.AND P2, PT, R99, 0x9, PT ;  /* 0x000000096300780c */ /* 0x000fe20003f44270 */
[----:B------:R-:W1:Y:S01]  /*19e80*/  MUFU.TANH R72, R72 ;  /* 0x0000004800487308 */ /* 0x000e620000002400 */
[----:B--2---:R-:W-:Y:S01]  /*19e90*/  FSEL R3, R6, -INF , P4 ;  /* 0xff80000006037808 */ /* 0x004fe20002000000 */
[--C-:B------:R-:W-:Y:S01]  /*19ea0*/  FFMA.FTZ R105, R105, UR51, -R24.reuse ;  /* 0x0000003369697c23 */ /* 0x100fe20008010818 */
[----:B------:R-:W-:Y:S01]  /*19eb0*/  FMNMX.FTZ R36, R4, R37, !PT ;  /* 0x0000002504247209 */ /* 0x000fe20007810000 */
[--C-:B------:R-:W-:Y:S01]  /*19ec0*/  FFMA.FTZ R83, R83, UR51, -R24.reuse ;  /* 0x0000003353537c23 */ /* 0x100fe20008010818 */
[----:B------:R-:W-:Y:S01]  /*19ed0*/  ISETP.GT.AND P3, PT, R99, 0x10, PT ;  /* 0x000000106300780c */ /* 0x000fe20003f64270 */
[--C-:B------:R-:W-:Y:S01]  /*19ee0*/  FFMA.FTZ R43, R43, UR51, -R24.reuse ;  /* 0x000000332b2b7c23 */ /* 0x100fe20008010818 */
[----:B0-----:R-:W-:Y:S01]  /*19ef0*/  FSEL R5, R5, -INF , P2 ;  /* 0xff80000005057808 */ /* 0x001fe20001000000 */
[----:B------:R-:W0:Y:S01]  /*19f00*/  MUFU.TANH R74, R74 ;  /* 0x0000004a004a7308 */ /* 0x000e220000002400 */
[----:B------:R-:W-:Y:S01]  /*19f10*/  FMNMX.FTZ R36, R3, R36, !PT ;  /* 0x0000002403247209 */ /* 0x000fe20007810000 */
[--C-:B------:R-:W-:Y:S01]  /*19f20*/  FFMA.FTZ R26, R26, UR51, -R24.reuse ;  /* 0x000000331a1a7c23 */ /* 0x100fe20008010818 */
[----:B------:R-:W-:Y:S01]  /*19f30*/  ISETP.GT.AND P2, PT, R99, 0x11, PT ;  /* 0x000000116300780c */ /* 0x000fe20003f44270 */
[--C-:B------:R-:W-:Y:S01]  /*19f40*/  FFMA.FTZ R27, R27, UR51, -R24.reuse ;  /* 0x000000331b1b7c23 */ /* 0x100fe20008010818 */
[----:B---3--:R-:W-:Y:S01]  /*19f50*/  FSEL R52, R7, -INF , P3 ;  /* 0xff80000007347808 */ /* 0x008fe20001800000 */
[--C-:B------:R-:W-:Y:S01]  /*19f60*/  FFMA.FTZ R42, R42, UR51, -R24.reuse ;  /* 0x000000332a2a7c23 */ /* 0x100fe20008010818 */
[----:B------:R-:W-:Y:S01]  /*19f70*/  FMNMX.FTZ R49, R5, R36, !PT ;  /* 0x0000002405317209 */ /* 0x000fe20007810000 */
[----:B------:R2:W-:Y:S01]  /*19f80*/  MUFU.EX2 R7, R93 ;  /* 0x0000005d00077308 */ /* 0x0005e20000000800 */
[----:B------:R-:W-:Y:S01]  /*19f90*/  ISETP.GT.AND P3, PT, R99, 0x18, PT ;  /* 0x000000186300780c */ /* 0x000fe20003f64270 */
[--C-:B------:R-:W-:Y:S01]  /*19fa0*/  FFMA.FTZ R30, R30, UR51, -R24.reuse ;  /* 0x000000331e1e7c23 */ /* 0x100fe20008010818 */
[----:B-----5:R-:W-:Y:S01]  /*19fb0*/  FSEL R66, R8, -INF , P2 ;  /* 0xff80000008427808 */ /* 0x020fe20001000000 */
[--C-:B------:R-:W-:Y:S01]  /*19fc0*/  FFMA.FTZ R8, R95, UR51, -R24.reuse ;  /* 0x000000335f087c23 */ /* 0x100fe20008010818 */
[----:B------:R-:W-:Y:S01]  /*19fd0*/  FMNMX.FTZ R49, R52, R49, !PT ;  /* 0x0000003134317209 */ /* 0x000fe20007810000 */
[--C-:B------:R-:W-:Y:S01]  /*19fe0*/  FFMA.FTZ R47, R47, UR51, -R24.reuse ;  /* 0x000000332f2f7c23 */ /* 0x100fe20008010818 */
[----:B------:R-:W-:Y:S01]  /*19ff0*/  ISETP.GT.AND P2, PT, R99, 0x19, PT ;  /* 0x000000196300780c */ /* 0x000fe20003f44270 */
[----:B------:R-:W3:Y:S01]  /*1a000*/  MUFU.TANH R56, R56 ;  /* 0x0000003800387308 */ /* 0x000ee20000002400 */
[----:B------:R-:W-:Y:S01]  /*1a010*/  FSEL R68, R11, -INF , P3 ;  /* 0xff8000000b447808 */ /* 0x000fe20001800000 */
[--C-:B------:R-:W-:Y:S01]  /*1a020*/  FFMA.FTZ R11, R89, UR51, -R24.reuse ;  /* 0x00000033590b7c23 */ /* 0x100fe20008010818 */
[----:B------:R-:W-:Y:S01]  /*1a030*/  FMNMX.FTZ R49, R66, R49, !PT ;  /* 0x0000003142317209 */ /* 0x000fe20007810000 */
[--C-:B------:R-:W-:Y:S01]  /*1a040*/  FFMA.FTZ R35, R35, UR51, -R24.reuse ;  /* 0x0000003323237c23 */ /* 0x100fe20008010818 */
[----:B------:R-:W-:Y:S01]  /*1a050*/  ISETP.GT.AND P3, PT, R99, 0x20, PT ;  /* 0x000000206300780c */ /* 0x000fe20003f64270 */
[--C-:B------:R-:W-:Y:S01]  /*1a060*/  FFMA.FTZ R38, R38, UR51, -R24.reuse ;  /* 0x0000003326267c23 */ /* 0x100fe20008010818 */
[----:B------:R-:W-:Y:S01]  /*1a070*/  FSEL R77, R10, -INF , P2 ;  /* 0xff8000000a4d7808 */ /* 0x000fe20001000000 */
[--C-:B------:R-:W-:Y:S01]  /*1a080*/  FFMA.FTZ R10, R91, UR51, -R24.reuse ;  /* 0x000000335b0a7c23 */ /* 0x100fe20008010818 */
[----:B------:R-:W-:Y:S01]  /*1a090*/  FMNMX.FTZ R36, R68, R49, !PT ;  /* 0x0000003144247209 */ /* 0x000fe20007810000 */
[----:B------:R-:W5:Y:S01]  /*1a0a0*/  MUFU.TANH R57, R57 ;  /* 0x0000003900397308 */ /* 0x000f620000002400 */
[----:B------:R-:W-:Y:S01]  /*1a0b0*/  ISETP.GT.AND P2, PT, R99, 0x21, PT ;  /* 0x000000216300780c */ /* 0x000fe20003f44270 */
[--C-:B------:R-:W-:Y:S01]  /*1a0c0*/  FFMA.FTZ R49, R75, UR51, -R24.reuse ;  /* 0x000000334b317c23 */ /* 0x100fe20008010818 */
[----:B----4-:R-:W-:Y:S01]  /*1a0d0*/  FSEL R91, R12, -INF , P3 ;  /* 0xff8000000c5b7808 */ /* 0x010fe20001800000 */
[--C-:B------:R-:W-:Y:S01]  /*1a0e0*/  FFMA.FTZ R12, R87, UR51, -R24.reuse ;  /* 0x00000033570c7c23 */ /* 0x100fe20008010818 */
[----:B------:R-:W-:Y:S01]  /*1a0f0*/  FMNMX.FTZ R36, R77, R36, !PT ;  /* 0x000000244d247209 */ /* 0x000fe20007810000 */
[--C-:B------:R-:W-:Y:S01]  /*1a100*/  FFMA.FTZ R75, R71, UR51, -R24.reuse ;  /* 0x00000033474b7c23 */ /* 0x100fe20008010818 */
[----:B------:R-:W-:Y:S01]  /*1a110*/  ISETP.GT.AND P3, PT, R99, 0x28, PT ;  /* 0x000000286300780c */ /* 0x000fe20003f64270 */
[----:B------:R-:W4:Y:S01]  /*1a120*/  MUFU.TANH R58, R58 ;  /* 0x0000003a003a7308 */ /* 0x000f220000002400 */
[----:B--2---:R-:W-:Y:S01]  /*1a130*/  FSEL R93, R13, -INF , P2 ;  /* 0xff8000000d5d7808 */ /* 0x004fe20001000000 */
[--C-:B------:R-:W-:Y:S01]  /*1a140*/  FFMA.FTZ R13, R85, UR51, -R24.reuse ;  /* 0x00000033550d7c23 */ /* 0x100fe20008010818 */
[----:B------:R-:W-:Y:S01]  /*1a150*/  FMNMX.FTZ R36, R91, R36, !PT ;  /* 0x000000245b247209 */ /* 0x000fe20007810000 */
[--C-:B------:R-:W-:Y:S01]  /*1a160*/  FFMA.FTZ R39, R39, UR51, -R24.reuse ;  /* 0x0000003327277c23 */ /* 0x100fe20008010818 */
[----:B------:R-:W-:Y:S01]  /*1a170*/  ISETP.GT.AND P2, PT, R99, 0x29, PT ;  /* 0x000000296300780c */ /* 0x000fe20003f44270 */
[--C-:B------:R-:W-:Y:S01]  /*1a180*/  FFMA.FTZ R44, R44, UR51, -R24.reuse ;  /* 0x000000332c2c7c23 */ /* 0x100fe20008010818 */
[----:B------:R-:W-:Y:S01]  /*1a190*/  FSEL R89, R14, -INF , P3 ;  /* 0xff8000000e597808 */ /* 0x000fe20001800000 */
[----:B------:R-:W2:Y:S01]  /*1a1a0*/  MUFU.TANH R59, R59 ;  /* 0x0000003b003b7308 */ /* 0x000ea20000002400 */
[----:B------:R-:W-:Y:S01]  /*1a1b0*/  FMNMX.FTZ R36, R93, R36, !PT ;  /* 0x000000245d247209 */ /* 0x000fe20007810000 */
[----:B------:R-:W-:Y:S01]  /*1a1c0*/  FFMA.FTZ R45, R45, UR51, -R24 ;  /* 0x000000332d2d7c23 */ /* 0x000fe20008010818 */
        /* <DEDUP_REMOVED lines=13> */
[----:B------:R-:W1:Y:S01]  /*1a2a0*/  MUFU.TANH R61, R61 ;  /* 0x0000003d003d7308 */ /* 0x000e620000002400 */
[----:B------:R-:W-:Y:S02]  /*1a2b0*/  FMNMX.FTZ R14, R98, R15, !PT ;  /* 0x0000000f620e7209 */ /* 0x000fe40007810000 */
[----:B------:R-:W-:Y:S02]  /*1a2c0*/  ISETP.GT.AND P3, PT, R99, 0x40, PT ;  /* 0x000000406300780c */ /* 0x000fe40003f64270 */
[----:B------:R-:W-:-:S02]  /*1a2d0*/  FSEL R72, R72, -INF , P2 ;  /* 0xff80000048487808 */ /* 0x000fc40001000000 */
[----:B------:R-:W-:Y:S01]  /*1a2e0*/  FMNMX.FTZ R15, R73, R14, !PT ;  /* 0x0000000e490f7209 */ /* 0x000fe20007810000 */
[----:B------:R-:W1:Y:S01]  /*1a2f0*/  MUFU.TANH R40, R40 ;  /* 0x0000002800287308 */ /* 0x000e620000002400 */
[C---:B------:R-:W-:Y:S02]  /*1a300*/  ISETP.GT.AND P2, PT, R99.reuse, 0x41, PT ;  /* 0x000000416300780c */ /* 0x040fe40003f44270 */
[----:B0-----:R-:W-:Y:S02]  /*1a310*/  FSEL R74, R74, -INF , P3 ;  /* 0xff8000004a4a7808 */ /* 0x001fe40001800000 */
[----:B------:R-:W-:Y:S02]  /*1a320*/  FMNMX.FTZ R15, R72, R15, !PT ;  /* 0x0000000f480f7209 */ /* 0x000fe40007810000 */
[----:B------:R-:W-:Y:S01]  /*1a330*/  ISETP.GT.AND P3, PT, R99, 0x48, PT ;  /* 0x000000486300780c */ /* 0x000fe20003f64270 */
[----:B------:R-:W0:Y:S01]  /*1a340*/  MUFU.TANH R41, R41 ;  /* 0x0000002900297308 */ /* 0x000e220000002400 */
[----:B---3--:R-:W-:-:S02]  /*1a350*/  FSEL R56, R56, -INF , P2 ;  /* 0xff80000038387808 */ /* 0x008fc40001000000 */
[----:B------:R-:W-:Y:S02]  /*1a360*/  FMNMX.FTZ R21, R74, R15, !PT ;  /* 0x0000000f4a157209 */ /* 0x000fe40007810000 */
[----:B------:R-:W-:Y:S02]  /*1a370*/  ISETP.GT.AND P2, PT, R99, 0x49, PT ;  /* 0x000000496300780c */ /* 0x000fe40003f44270 */
[----:B-----5:R-:W-:Y:S01]  /*1a380*/  FSEL R57, R57, -INF , P3 ;  /* 0xff80000039397808 */ /* 0x020fe20001800000 */
[----:B------:R-:W3:Y:S01]  /*1a390*/  MUFU.TANH R70, R70 ;  /* 0x0000004600467308 */ /* 0x000ee20000002400 */
[----:B------:R-:W-:Y:S02]  /*1a3a0*/  FMNMX.FTZ R20, R56, R21, !PT ;  /* 0x0000001538147209 */ /* 0x000fe40007810000 */
[----:B------:R-:W-:Y:S02]  /*1a3b0*/  ISETP.GT.AND P3, PT, R99, 0x50, PT ;  /* 0x000000506300780c */ /* 0x000fe40003f64270 */
[----:B----4-:R-:W-:-:S02]  /*1a3c0*/  FSEL R58, R58, -INF , P2 ;  /* 0xff8000003a3a7808 */ /* 0x010fc40001000000 */
[----:B------:R-:W-:Y:S01]  /*1a3d0*/  FMNMX.FTZ R21, R57, R20, !PT ;  /* 0x0000001439157209 */ /* 0x000fe20007810000 */
[----:B------:R-:W4:Y:S01]  /*1a3e0*/  MUFU.TANH R76, R76 ;  /* 0x0000004c004c7308 */ /* 0x000f220000002400 */
[----:B------:R-:W-:Y:S02]  /*1a3f0*/  ISETP.GT.AND P2, PT, R99, 0x51, PT ;  /* 0x000000516300780c */ /* 0x000fe40003f44270 */
[----:B--2---:R-:W-:Y:S02]  /*1a400*/  FSEL R59, R59, -INF , P3 ;  /* 0xff8000003b3b7808 */ /* 0x004fe40001800000 */
[----:B------:R-:W-:Y:S02]  /*1a410*/  FMNMX.FTZ R36, R58, R21, !PT ;  /* 0x000000153a247209 */ /* 0x000fe40007810000 */
[----:B------:R-:W-:Y:S01]  /*1a420*/  ISETP.GT.AND P3, PT, R99, 0x58, PT ;  /* 0x000000586300780c */ /* 0x000fe20003f64270 */
[----:B------:R-:W2:Y:S01]  /*1a430*/  MUFU.TANH R48, R48 ;  /* 0x0000003000307308 */ /* 0x000ea20000002400 */
[----:B------:R-:W-:-:S02]  /*1a440*/  FSEL R60, R60, -INF , P2 ;  /* 0xff8000003c3c7808 */ /* 0x000fc40001000000 */
[----:B------:R-:W-:Y:S02]  /*1a450*/  FMNMX.FTZ R21, R59, R36, !PT ;  /* 0x000000243b157209 */ /* 0x000fe40007810000 */
[C---:B------:R-:W-:Y:S02]  /*1a460*/  ISETP.GT.AND P2, PT, R99.reuse, 0x59, PT ;  /* 0x000000596300780c */ /* 0x040fe40003f44270 */
[----:B-1----:R-:W-:Y:S01]  /*1a470*/  FSEL R62, R62, -INF , P3 ;  /* 0xff8000003e3e7808 */ /* 0x002fe20001800000 */
[----:B------:R-:W1:Y:S01]  /*1a480*/  MUFU.TANH R78, R78 ;  /* 0x0000004e004e7308 */ /* 0x000e620000002400 */
[----:B------:R-:W-:Y:S02]  /*1a490*/  FMNMX.FTZ R21, R60, R21, !PT ;  /* 0x000000153c157209 */ /* 0x000fe40007810000 */
[----:B------:R-:W-:Y:S02]  /*1a4a0*/  ISETP.GT.AND P3, PT, R99, 0x60, PT ;  /* 0x000000606300780c */ /* 0x000fe40003f64270 */
[----:B------:R-:W-:-:S02]  /*1a4b0*/  FSEL R61, R61, -INF , P2 ;  /* 0xff8000003d3d7808 */ /* 0x000fc40001000000 */
[----:B------:R-:W-:Y:S01]  /*1a4c0*/  FMNMX.FTZ R36, R62, R21, !PT ;  /* 0x000000153e247209 */ /* 0x000fe20007810000 */
[----:B------:R5:W-:Y:S01]  /*1a4d0*/  MUFU.EX2 R20, R79 ;  /* 0x0000004f00147308 */ /* 0x000be20000000800 */
[----:B------:R-:W-:Y:S02]  /*1a4e0*/  ISETP.GT.AND P2, PT, R99, 0x61, PT ;  /* 0x000000616300780c */ /* 0x000fe40003f44270 */
[----:B------:R-:W-:Y:S02]  /*1a4f0*/  FSEL R71, R40, -INF , P3 ;  /* 0xff80000028477808 */ /* 0x000fe40001800000 */
[----:B------:R-:W-:Y:S02]  /*1a500*/  FMNMX.FTZ R36, R61, R36, !PT ;  /* 0x000000243d247209 */ /* 0x000fe40007810000 */
[----:B------:R-:W-:Y:S01]  /*1a510*/  ISETP.GT.AND P3, PT, R99, 0x68, PT ;  /* 0x000000686300780c */ /* 0x000fe20003f64270 */
[----:B------:R-:W1:Y:S01]  /*1a520*/  MUFU.TANH R80, R80 ;  /* 0x0000005000507308 */ /* 0x000e620000002400 */
[----:B0-----:R-:W-:Y:S01]  /*1a530*/  FSEL R41, R41, -INF , P2 ;  /* 0xff80000029297808 */ /* 0x001fe20001000000 */
[----:B-----5:R-:W-:Y:S01]  /*1a540*/  FFMA.FTZ R79, R69, UR51, -R24 ;  /* 0x00000033454f7c23 */ /* 0x020fe20008010818 */
[----:B------:R-:W-:-:S02]  /*1a550*/  FMNMX.FTZ R40, R71, R36, !PT ;  /* 0x0000002447287209 */ /* 0x000fc40007810000 */
[----:B------:R-:W-:Y:S02]  /*1a560*/  ISETP.GT.AND P2, PT, R99, 0x69, PT ;  /* 0x000000696300780c */ /* 0x000fe40003f44270 */
[----:B---3--:R-:W-:Y:S01]  /*1a570*/  FSEL R70, R70, -INF , P3 ;  /* 0xff80000046467808 */ /* 0x008fe20001800000 */
[----:B------:R-:W0:Y:S01]  /*1a580*/  MUFU.TANH R53, R53 ;  /* 0x0000003500357308 */ /* 0x000e220000002400 */
[----:B------:R-:W-:Y:S01]  /*1a590*/  FMNMX.FTZ R69, R41, R40, !PT ;  /* 0x0000002829457209 */ /* 0x000fe20007810000 */
[--C-:B------:R-:W-:Y:S01]  /*1a5a0*/  FFMA.FTZ R40, R67, UR51, -R24.reuse ;  /* 0x0000003343287c23 */ /* 0x100fe20008010818 */
[C---:B------:R-:W-:Y:S01]  /*1a5b0*/  ISETP.GT.AND P3, PT, R99.reuse, 0x70, PT ;  /* 0x000000706300780c */ /* 0x040fe20003f64270 */
[----:B------:R-:W-:Y:S01]  /*1a5c0*/  FFMA.FTZ R67, R46, UR51, -R24 ;  /* 0x000000332e437c23 */ /* 0x000fe20008010818 */
[----:B----4-:R-:W-:Y:S02]  /*1a5d0*/  FSEL R76, R76, -INF , P2 ;  /* 0xff8000004c4c7808 */ /* 0x010fe40001000000 */
[----:B------:R-:W-:Y:S01]  /*1a5e0*/  FMNMX.FTZ R69, R70, R69, !PT ;  /* 0x0000004546457209 */ /* 0x000fe20007810000 */
[----:B------:R-:W3:Y:S01]  /*1a5f0*/  MUFU.TANH R84, R84 ;  /* 0x0000005400547308 */ /* 0x000ee20000002400 */
[----:B------:R-:W-:-:S02]  /*1a600*/  ISETP.GT.AND P2, PT, R99, 0x71, PT ;  /* 0x000000716300780c */ /* 0x000fc40003f44270 */
[----:B--2---:R-:W-:Y:S02]  /*1a610*/  FSEL R48, R48, -INF , P3 ;  /* 0xff80000030307808 */ /* 0x004fe40001800000 */
[----:B------:R-:W-:Y:S02]  /*1a620*/  FMNMX.FTZ R69, R76, R69, !PT ;  /* 0x000000454c457209 */ /* 0x000fe40007810000 */
[C---:B------:R-:W-:Y:S01]  /*1a630*/  ISETP.GT.AND P3, PT, R99.reuse, 0x78, PT ;  /* 0x000000786300780c */ /* 0x040fe20003f64270 */
[----:B------:R-:W2:Y:S01]  /*1a640*/  MUFU.TANH R82, R82 ;  /* 0x0000005200527308 */ /* 0x000ea20000002400 */
[----:B-1----:R-:W-:Y:S02]  /*1a650*/  FSEL R78, R78, -INF , P2 ;  /* 0xff8000004e4e7808 */ /* 0x002fe40001000000 */
[----:B------:R-:W-:Y:S02]  /*1a660*/  FMNMX.FTZ R69, R48, R69, !PT ;  /* 0x0000004530457209 */ /* 0x000fe40007810000 */
[----:B------:R-:W-:-:S02]  /*1a670*/  ISETP.GT.AND P2, PT, R99, 0x79, PT ;  /* 0x000000796300780c */ /* 0x000fc40003f44270 */
[----:B------:R-:W-:Y:S01]  /*1a680*/  FSEL R80, R80, -INF , P3 ;  /* 0xff80000050507808 */ /* 0x000fe20001800000 */
[----:B------:R-:W1:Y:S01]  /*1a690*/  MUFU.TANH R88, R88 ;  /* 0x0000005800587308 */ /* 0x000e620000002400 */
[----:B------:R-:W-:Y:S02]  /*1a6a0*/  FMNMX.FTZ R69, R78, R69, !PT ;  /* 0x000000454e457209 */ /* 0x000fe40007810000 */
[----:B------:R-:W-:Y:S02]  /*1a6b0*/  ISETP.GT.AND P3, PT, R99, 0x80, PT ;  /* 0x000000806300780c */ /* 0x000fe40003f64270 */
[----:B0-----:R-:W-:Y:S02]  /*1a6c0*/  FSEL R53, R53, -INF , P2 ;  /* 0xff80000035357808 */ /* 0x001fe40001000000 */
[----:B------:R-:W-:Y:S01]  /*1a6d0*/  FMNMX.FTZ R46, R80, R69, !PT ;  /* 0x00000045502e7209 */ /* 0x000fe20007810000 */
[----:B------:R-:W0:Y:S01]  /*1a6e0*/  MUFU.TANH R86, R86 ;  /* 0x0000005600567308 */ /* 0x000e220000002400 */
[----:B------:R-:W-:-:S02]  /*1a6f0*/  ISETP.GT.AND P2, PT, R99, 0x81, PT ;  /* 0x000000816300780c */ /* 0x000fc40003f44270 */
[----:B---3--:R-:W-:Y:S02]  /*1a700*/  FSEL R84, R84, -INF , P3 ;  /* 0xff80000054547808 */ /* 0x008fe40001800000 */
[----:B------:R-:W-:Y:S02]  /*1a710*/  FMNMX.FTZ R69, R53, R46, !PT ;  /* 0x0000002e35457209 */ /* 0x000fe40007810000 */
[C---:B------:R-:W-:Y:S01]  /*1a720*/  ISETP.GT.AND P3, PT, R99.reuse, 0x88, PT ;  /* 0x000000886300780c */ /* 0x040fe20003f64270 */
[----:B------:R-:W3:Y:S01]  /*1a730*/  MUFU.TANH R92, R92 ;  /* 0x0000005c005c7308 */ /* 0x000ee20000002400 */
[----:B--2---:R-:W-:Y:S02]  /*1a740*/  FSEL R82, R82, -INF , P2 ;  /* 0xff80000052527808 */ /* 0x004fe40001000000 */
[----:B------:R-:W-:Y:S02]  /*1a750*/  FMNMX.FTZ R69, R84, R69, !PT ;  /* 0x0000004554457209 */ /* 0x000fe40007810000 */
[----:B------:R-:W-:-:S02]  /*1a760*/  ISETP.GT.AND P2, PT, R99, 0x89, PT ;  /* 0x000000896300780c */ /* 0x000fc40003f44270 */
[----:B-1----:R-:W-:Y:S01]  /*1a770*/  FSEL R88, R88, -INF , P3 ;  /* 0xff80000058587808 */ /* 0x002fe20001800000 */
[----:B------:R-:W-:Y:S01]  /*1a780*/  MUFU.TANH R90, R90 ;  /* 0x0000005a005a7308 */ /* 0x000fe20000002400 */
[----:B------:R-:W-:Y:S02]  /*1a790*/  FMNMX.FTZ R69, R82, R69, !PT ;  /* 0x0000004552457209 */ /* 0x000fe40007810000 */
[C---:B------:R-:W-:Y:S02]  /*1a7a0*/  ISETP.GT.AND P3, PT, R99.reuse, 0x90, PT ;  /* 0x000000906300780c */ /* 0x040fe40003f64270 */
[----:B0-----:R-:W-:Y:S02]  /*1a7b0*/  FSEL R86, R86, -INF , P2 ;  /* 0xff80000056567808 */ /* 0x001fe40001000000 */
[----:B------:R-:W-:Y:S01]  /*1a7c0*/  FMNMX.FTZ R69, R88, R69, !PT ;  /* 0x0000004558457209 */ /* 0x000fe20007810000 */
[----:B------:R-:W0:Y:S01]  /*1a7d0*/  MUFU.TANH R96, R96 ;  /* 0x0000006000607308 */ /* 0x000e220000002400 */
[----:B------:R-:W-:-:S02]  /*1a7e0*/  ISETP.GT.AND P2, PT, R99, 0x91, PT ;  /* 0x000000916300780c */ /* 0x000fc40003f44270 */
[----:B---3--:R-:W-:Y:S02]  /*1a7f0*/  FSEL R92, R92, -INF , P3 ;  /* 0xff8000005c5c7808 */ /* 0x008fe40001800000 */
[----:B------:R-:W-:Y:S02]  /*1a800*/  FMNMX.FTZ R69, R86, R69, !PT ;  /* 0x0000004556457209 */ /* 0x000fe40007810000 */
[----:B------:R-:W-:Y:S01]  /*1a810*/  ISETP.GT.AND P3, PT, R99, 0x98, PT ;  /* 0x000000986300780c */ /* 0x000fe20003f64270 */
[----:B------:R-:W1:Y:S01]  /*1a820*/  MUFU.TANH R94, R94 ;  /* 0x0000005e005e7308 */ /* 0x000e620000002400 */
[----:B------:R-:W-:-:S07]  /*1a830*/  FMNMX.FTZ R46, R92, R69, !PT ;  /* 0x000000455c2e7209 */ /* 0x000fce0007810000 */
[----:B------:R2:W-:Y:S01]  /*1a840*/  MUFU.EX2 R21, R75 ;  /* 0x0000004b00157308 */ /* 0x0005e20000000800 */
[----:B0-----:R-:W-:-:S07]  /*1a850*/  FSEL R96, R96, -INF , P3 ;  /* 0xff80000060607808 */ /* 0x001fce0001800000 */
[----:B------:R0:W-:Y:S01]  /*1a860*/  MUFU.EX2 R36, R79 ;  /* 0x0000004f00247308 */ /* 0x0001e20000000800 */
[----:B--2---:R-:W-:Y:S02]  /*1a870*/  FSEL R75, R90, -INF , P2 ;  /* 0xff8000005a4b7808 */ /* 0x004fe40001000000 */
[----:B------:R-:W-:Y:S02]  /*1a880*/  ISETP.GT.AND P2, PT, R99, 0x99, PT ;  /* 0x000000996300780c */ /* 0x000fe40003f44270 */
[----:B------:R-:W-:Y:S01]  /*1a890*/  FMNMX.FTZ R69, R75, R46, !PT ;  /* 0x0000002e4b457209 */ /* 0x000fe20007810000 */
[--C-:B------:R-:W-:Y:S01]  /*1a8a0*/  FFMA.FTZ R46, R50, UR51, -R24.reuse ;  /* 0x00000033322e7c23 */ /* 0x100fe20008010818 */
[----:B-1----:R-:W-:Y:S01]  /*1a8b0*/  FSEL R94, R94, -INF , P2 ;  /* 0xff8000005e5e7808 */ /* 0x002fe20001000000 */
[----:B------:R1:W-:Y:S01]  /*1a8c0*/  MUFU.EX2 R15, R81 ;  /* 0x00000051000f7308 */ /* 0x0003e20000000800 */
[----:B------:R-:W-:Y:S01]  /*1a8d0*/  FMNMX.FTZ R69, R96, R69, !PT ;  /* 0x0000004560457209 */ /* 0x000fe20007810000 */
[--C-:B------:R-:W-:Y:S01]  /*1a8e0*/  FFMA.FTZ R50, R54, UR51, -R24.reuse ;  /* 0x0000003336327c23 */ /* 0x100fe20008010818 */
[----:B------:R-:W-:-:S01]  /*1a8f0*/  FFMA.FTZ R54, R63, UR51, -R24 ;  /* 0x000000333f367c23 */ /* 0x000fc20008010818 */
[----:B------:R-:W-:Y:S01]  /*1a900*/  IMAD.U32 R63, RZ, RZ, UR51 ;  /* 0x00000033ff3f7e24 */ /* 0x000fe2000f8e00ff */
[----:B0-----:R-:W-:Y:S01]  /*1a910*/  FMNMX.FTZ R79, R94, R69, !PT ;  /* 0x000000455e4f7209 */ /* 0x001fe20007810000 */
[--C-:B------:R-:W-:Y:S01]  /*1a920*/  FFMA.FTZ R69, R31, UR51, -R24.reuse ;  /* 0x000000331f457c23 */ /* 0x100fe20008010818 */
[----:B------:R-:W-:-:S01]  /*1a930*/  FFMA.FTZ R31, R34, UR51, -R24 ;  /* 0x00000033221f7c23 */ /* 0x000fc20008010818 */
[--C-:B------:R-:W-:Y:S01]  /*1a940*/  FFMA.FTZ R34, R51, UR51, -R24.reuse ;  /* 0x0000003333227c23 */ /* 0x100fe20008010818 */
[----:B------:R-:W-:-:S01]  /*1a950*/  FFMA.FTZ R51, R55, UR51, -R24 ;  /* 0x0000003337337c23 */ /* 0x000fc20008010818 */
[----:B------:R-:W1:Y:S01]  /*1a960*/  SHFL.BFLY PT, R90, R79, 0x2, 0x1f ;  /* 0x0c401f004f5a7f89 */ /* 0x000e6200000e0000 */
[----:B------:R-:W-:-:S01]  /*1a970*/  FFMA.FTZ R55, R64, UR51, -R24 ;  /* 0x0000003340377c23 */ /* 0x000fc20008010818 */
[----:B------:R-:W-:Y:S01]  /*1a980*/  MUFU.EX2 R25, R25 ;  /* 0x0000001900197308 */ /* 0x000fe20000000800 */
[----:B------:R-:W-:-:S07]  /*1a990*/  FFMA.FTZ R24, R65, UR51, -R24 ;  /* 0x0000003341187c23 */ /* 0x000fce0008010818 */
[----:B------:R-:W-:Y:S08]  /*1a9a0*/  MUFU.EX2 R28, R28 ;  /* 0x0000001c001c7308 */ /* 0x000ff00000000800 */
[----:B------:R-:W-:Y:S01]  /*1a9b0*/  MUFU.EX2 R29, R29 ;  /* 0x0000001d001d7308 */ /* 0x000fe20000000800 */
[----:B-1----:R-:W-:-:S07]  /*1a9c0*/  FMNMX.FTZ R81, R79, R90, !PT ;  /* 0x0000005a4f517209 */ /* 0x002fce0007810000 */
[----:B------:R-:W0:Y:S01]  /*1a9d0*/  MUFU.EX2 R32, R32 ;  /* 0x0000002000207308 */ /* 0x000e220000000800 */
[----:B------:R-:W1:Y:S07]  /*1a9e0*/  SHFL.BFLY PT, R90, R81, 0x1, 0x1f ;  /* 0x0c201f00515a7f89 */ /* 0x000e6e00000e0000 */
[----:B------:R-:W-:Y:S08]  /*1a9f0*/  MUFU.EX2 R33, R33 ;  /* 0x0000002100217308 */ /* 0x000ff00000000800 */
[----:B------:R-:W-:Y:S01]  /*1aa00*/  MUFU.EX2 R6, R105 ;  /* 0x0000006900067308 */ /* 0x000fe20000000800 */
[----:B0-----:R-:W-:-:S04]  /*1aa10*/  F2FP.SATFINITE.E4M3.F32.PACK_AB_MERGE_C R185, R32, R29, RZ ;  /* 0x0000001d20b9723e */ /* 0x001fc800048070ff */
[----:B------:R-:W-:-:S03]  /*1aa20*/  F2FP.SATFINITE.E4M3.F32.PACK_AB_MERGE_C R185, R28, R25, R185 ;  /* 0x000000191cb9723e */ /* 0x000fc600048070b9 */
[----:B------:R0:W-:Y:S01]  /*1aa30*/  MUFU.EX2 R14, R83 ;  /* 0x00000053000e7308 */ /* 0x0001e20000000800 */
[----:B-1----:R-:W-:-:S04]  /*1aa40*/  FMNMX.FTZ R90, R81, R90, !PT ;  /* 0x0000005a515a7209 */ /* 0x002fc80007810000 */
        /* <DEDUP_REMOVED lines=14> */
[----:B------:R-:W-:Y:S01]  /*1ab30*/  FFMA.FTZ R3, R52, UR51, -R63 ;  /* 0x0000003334037c23 */ /* 0x000fe2000801083f */
[----:B------:R-:W-:-:S02]  /*1ab40*/  IMAD.U32 R61, RZ, RZ, UR38 ;  /* 0x00000026ff3d7e24 */ /* 0x000fc4000f8e00ff */
[--C-:B------:R-:W-:Y:S01]  /*1ab50*/  FFMA.FTZ R102, R72, UR51, -R63.reuse ;  /* 0x0000003348667c23 */ /* 0x100fe2000801083f */
[----:B------:R-:W-:-:S01]  /*1ab60*/  FFMA.FTZ R72, R74, UR51, -R63 ;  /* 0x000000334a487c23 */ /* 0x000fc2000801083f */
[--C-:B------:R-:W-:Y:S01]  /*1ab70*/  FFMA.FTZ R74, R57, UR51, -R63.reuse ;  /* 0x00000033394a7c23 */ /* 0x100fe2000801083f */
[----:B------:R-:W-:-:S01]  /*1ab80*/  FFMA.FTZ R52, R66, UR51, -R63 ;  /* 0x0000003342347c23 */ /* 0x000fc2000801083f */
[----:B------:R-:W1:Y:S01]  /*1ab90*/  MUFU.EX2 R37, R37 ;  /* 0x0000002500257308 */ /* 0x000e620000000800 */
[----:B------:R-:W-:-:S01]  /*1aba0*/  FFMA.FTZ R57, R60, UR51, -R63 ;  /* 0x000000333c397c23 */ /* 0x000fc2000801083f */
[----:B------:R-:W-:Y:S01]  /*1abb0*/  PRMT R60, R61, 0x654, R0 ;  /* 0x000006543d3c7816 */ /* 0x000fe20000000000 */
[----:B------:R-:W-:-:S01]  /*1abc0*/  FFMA.FTZ R68, R68, UR51, -R63 ;  /* 0x0000003344447c23 */ /* 0x000fc2000801083f */
[--C-:B------:R-:W-:Y:S01]  /*1abd0*/  FFMA.FTZ R79, R87, UR51, -R63.reuse ;  /* 0x00000033574f7c23 */ /* 0x100fe2000801083f */
[----:B------:R-:W-:-:S01]  /*1abe0*/  FFMA.FTZ R81, R77, UR51, -R63 ;  /* 0x000000334d517c23 */ /* 0x000fc2000801083f */
[----:B------:R2:W-:Y:S01]  /*1abf0*/  SYNCS.ARRIVE.TRANS64.RED.A1T0 RZ, [R60+URZ], RZ ;  /* 0x000000ff3cff79a7 */ /* 0x0005e2000810043f */
[----:B------:R-:W-:-:S01]  /*1ac00*/  FFMA.FTZ R87, R58, UR51, -R63 ;  /* 0x000000333a577c23 */ /* 0x000fc2000801083f */
[----:B------:R-:W3:Y:S01]  /*1ac10*/  MUFU.EX2 R64, R64 ;  /* 0x0000004000407308 */ /* 0x000ee20000000800 */
[----:B0-----:R-:W-:-:S01]  /*1ac20*/  FFMA.FTZ R83, R89, UR51, -R63 ;  /* 0x0000003359537c23 */ /* 0x001fc2000801083f */
[--C-:B------:R-:W-:Y:S01]  /*1ac30*/  FFMA.FTZ R58, R62, UR51, -R63.reuse ;  /* 0x000000333e3a7c23 */ /* 0x100fe2000801083f */
[----:B------:R-:W-:-:S01]  /*1ac40*/  FFMA.FTZ R62, R48, UR51, -R63 ;  /* 0x00000033303e7c23 */ /* 0x000fc2000801083f */
[--C-:B------:R-:W-:Y:S01]  /*1ac50*/  FFMA.FTZ R66, R91, UR51, -R63.reuse ;  /* 0x000000335b427c23 */ /* 0x100fe2000801083f */
[----:B------:R-:W-:-:S01]  /*1ac60*/  FFMA.FTZ R71, R71, UR51, -R63 ;  /* 0x0000003347477c23 */ /* 0x000fc2000801083f */
[----:B--2---:R-:W-:Y:S01]  /*1ac70*/  FADD.FTZ R60, R25, R28 ;  /* 0x0000001c193c7221 */ /* 0x004fe20000010000 */
[----:B------:R-:W-:-:S01]  /*1ac80*/  FFMA.FTZ R61, R76, UR51, -R63 ;  /* 0x000000334c3d7c23 */ /* 0x000fc2000801083f */
[----:B------:R-:W0:Y:S01]  /*1ac90*/  MUFU.EX2 R5, R5 ;  /* 0x0000000500057308 */ /* 0x000e220000000800 */
[----:B-1----:R-:W-:-:S01]  /*1aca0*/  FADD.FTZ R65, R4, R37 ;  /* 0x0000002504417221 */ /* 0x002fc20000010000 */
[----:B------:R-:W-:Y:S01]  /*1acb0*/  FADD.FTZ R89, R29, R60 ;  /* 0x0000003c1d597221 */ /* 0x000fe20000010000 */
[----:B------:R-:W-:-:S01]  /*1acc0*/  FFMA.FTZ R60, R78, UR51, -R63 ;  /* 0x000000334e3c7c23 */ /* 0x000fc2000801083f */
[--C-:B------:R-:W-:Y:S01]  /*1acd0*/  FFMA.FTZ R77, R93, UR51, -R63.reuse ;  /* 0x000000335d4d7c23 */ /* 0x100fe2000801083f */
[----:B------:R-:W-:-:S01]  /*1ace0*/  FFMA.FTZ R70, R70, UR51, -R63 ;  /* 0x0000003346467c23 */ /* 0x000fc2000801083f */
[----:B------:R-:W-:Y:S01]  /*1acf0*/  FADD.FTZ R78, R32, R89 ;  /* 0x00000059204e7221 */ /* 0x000fe20000010000 */
[----:B------:R-:W-:-:S01]  /*1ad00*/  FFMA.FTZ R100, R95, UR51, -R63 ;  /* 0x000000335f647c23 */ /* 0x000fc2000801083f */
[----:B------:R-:W1:Y:S01]  /*1ad10*/  MUFU.EX2 R3, R3 ;  /* 0x0000000300037308 */ /* 0x000e620000000800 */
[----:B---3--:R-:W-:-:S01]  /*1ad20*/  FADD.FTZ R48, R64, R65 ;  /* 0x0000004140307221 */ /* 0x008fc20000010000 */
[--C-:B------:R-:W-:Y:S01]  /*1ad30*/  FFMA.FTZ R65, R53, UR51, -R63.reuse ;  /* 0x0000003335417c23 */ /* 0x100fe2000801083f */
[----:B------:R-:W-:-:S01]  /*1ad40*/  FFMA.FTZ R98, R98, UR51, -R63 ;  /* 0x0000003362627c23 */ /* 0x000fc2000801083f */
[----:B------:R-:W-:Y:S01]  /*1ad50*/  F2FP.SATFINITE.E4M3.F32.PACK_AB_MERGE_C R187, R8, R7, RZ ;  /* 0x0000000708bb723e */ /* 0x000fe200048070ff */
[----:B------:R-:W-:-:S01]  /*1ad60*/  FFMA.FTZ R41, R41, UR51, -R63 ;  /* 0x0000003329297c23 */ /* 0x000fc2000801083f */
[--C-:B------:R-:W-:Y:S01]  /*1ad70*/  FFMA.FTZ R80, R80, UR51, -R63.reuse ;  /* 0x0000003350507c23 */ /* 0x100fe2000801083f */
[----:B------:R-:W-:-:S01]  /*1ad80*/  FFMA.FTZ R84, R84, UR51, -R63 ;  /* 0x0000003354547c23 */ /* 0x000fc2000801083f */
[----:B------:R-:W2:Y:S01]  /*1ad90*/  MUFU.EX2 R52, R52 ;  /* 0x0000003400347308 */ /* 0x000ea20000000800 */
[----:B0-----:R-:W-:-:S01]  /*1ada0*/  FADD.FTZ R76, R5, R48 ;  /* 0x00000030054c7221 */ /* 0x001fc20000010000 */
[----:B------:R-:W-:Y:S01]  /*1adb0*/  F2FP.SATFINITE.E4M3.F32.PACK_AB_MERGE_C R184, R5, R64, RZ ;  /* 0x0000004005b8723e */ /* 0x000fe200048070ff */
[----:B------:R-:W-:-:S01]  /*1adc0*/  FFMA.FTZ R82, R82, UR51, -R63 ;  /* 0x0000003352527c23 */ /* 0x000fc2000801083f */
[----:B------:R-:W-:Y:S01]  /*1add0*/  F2FP.SATFINITE.E4M3.F32.PACK_AB_MERGE_C R187, R6, R33, R187 ;  /* 0x0000002106bb723e */ /* 0x000fe200048070bb */
[----:B------:R-:W-:-:S01]  /*1ade0*/  FFMA.FTZ R88, R88, UR51, -R63 ;  /* 0x0000003358587c23 */ /* 0x000fc2000801083f */
[----:B------:R-:W-:Y:S01]  /*1adf0*/  F2FP.SATFINITE.E4M3.F32.PACK_AB_MERGE_C R184, R37, R4, R184 ;  /* 0x0000000425b8723e */ /* 0x000fe200048070b8 */
[----:B------:R-:W-:-:S01]  /*1ae00*/  FFMA.FTZ R86, R86, UR51, -R63 ;  /* 0x0000003356567c23 */ /* 0x000fc2000801083f */
[----:B------:R-:W-:Y:S01]  /*1ae10*/  MUFU.EX2 R68, R68 ;  /* 0x0000004400447308 */ /* 0x000fe20000000800 */
[----:B-1----:R-:W-:-:S01]  /*1ae20*/  FADD.FTZ R53, R3, R76 ;  /* 0x0000004c03357221 */ /* 0x002fc20000010000 */
[--C-:B------:R-:W-:Y:S01]  /*1ae30*/  FFMA.FTZ R92, R92, UR51, -R63.reuse ;  /* 0x000000335c5c7c23 */ /* 0x100fe2000801083f */
[----:B------:R-:W-:-:S01]  /*1ae40*/  FFMA.FTZ R75, R75, UR51, -R63 ;  /* 0x000000334b4b7c23 */ /* 0x000fc2000801083f */
[--C-:B------:R-:W-:Y:S01]  /*1ae50*/  FFMA.FTZ R96, R96, UR51, -R63.reuse ;  /* 0x0000003360607c23 */ /* 0x100fe2000801083f */
[----:B------:R-:W-:-:S03]  /*1ae60*/  FFMA.FTZ R63, R94, UR51, -R63 ;  /* 0x000000335e3f7c23 */ /* 0x000fc6000801083f */
[----:B------:R-:W0:Y:S01]  /*1ae70*/  MUFU.EX2 R81, R81 ;  /* 0x0000005100517308 */ /* 0x000e220000000800 */
[----:B--2---:R-:W-:-:S07]  /*1ae80*/  FADD.FTZ R53, R52, R53 ;  /* 0x0000003534357221 */ /* 0x004fce0000010000 */
[----:B------:R1:W-:Y:S08]  /*1ae90*/  MUFU.EX2 R0, R71 ;  /* 0x0000004700007308 */ /* 0x0003f00000000800 */
[----:B------:R-:W2:Y:S01]  /*1aea0*/  MUFU.EX2 R66, R66 ;  /* 0x0000004200427308 */ /* 0x000ea20000000800 */
[----:B-1----:R-:W-:-:S01]  /*1aeb0*/  FADD.FTZ R71, R33, R78 ;  /* 0x0000004e21477221 */ /* 0x002fc20000010000 */
[----:B0-----:R-:W-:-:S03]  /*1aec0*/  F2FP.SATFINITE.E4M3.F32.PACK_AB_MERGE_C R186, R81, R68, RZ ;  /* 0x0000004451ba723e */ /* 0x001fc600048070ff */
[----:B------:R-:W-:Y:S01]  /*1aed0*/  FADD.FTZ R76, R6, R71 ;  /* 0x00000047064c7221 */ /* 0x000fe20000010000 */
[----:B------:R-:W-:Y:S02]  /*1aee0*/  F2FP.SATFINITE.E4M3.F32.PACK_AB_MERGE_C R186, R52, R3, R186 ;  /* 0x0000000334ba723e */ /* 0x000fe400048070ba */
[----:B------:R-:W0:Y:S01]  /*1aef0*/  MUFU.EX2 R11, R11 ;  /* 0x0000000b000b7308 */ /* 0x000e220000000800 */
[----:B------:R-:W-:-:S04]  /*1af00*/  FADD.FTZ R71, R7, R76 ;  /* 0x0000004c07477221 */ /* 0x000fc80000010000 */
[----:B------:R-:W-:-:S03]  /*1af10*/  FADD.FTZ R89, R8, R71 ;  /* 0x0000004708597221 */ /* 0x000fc60000010000 */
[----:B------:R-:W1:Y:S01]  /*1af20*/  MUFU.EX2 R77, R77 ;  /* 0x0000004d004d7308 */ /* 0x000e620000000800 */
[----:B------:R-:W-:-:S07]  /*1af30*/  FADD.FTZ R76, R10, R89 ;  /* 0x000000590a4c7221 */ /* 0x000fce0000010000 */
[----:B------:R-:W3:Y:S08]  /*1af40*/  MUFU.EX2 R12, R12 ;  /* 0x0000000c000c7308 */ /* 0x000ef00000000800 */
[----:B------:R-:W4:Y:S08]  /*1af50*/  MUFU.EX2 R83, R83 ;  /* 0x0000005300537308 */ /* 0x000f300000000800 */
[----:B------:R5:W-:Y:S08]  /*1af60*/  MUFU.EX2 R48, R70 ;  /* 0x0000004600307308 */ /* 0x000bf00000000800 */
[----:B------:R-:W4:Y:S01]  /*1af70*/  MUFU.EX2 R13, R13 ;  /* 0x0000000d000d7308 */ /* 0x000f220000000800 */
[----:B-----5:R-:W-:-:S04]  /*1af80*/  FADD.FTZ R70, R68, R53 ;  /* 0x0000003544467221 */ /* 0x020fc80000010000 */
[----:B------:R-:W-:-:S03]  /*1af90*/  FADD.FTZ R71, R81, R70 ;  /* 0x0000004651477221 */ /* 0x000fc60000010000 */
[----:B------:R-:W5:Y:S01]  /*1afa0*/  MUFU.EX2 R100, R100 ;  /* 0x0000006400647308 */ /* 0x000f620000000800 */
[----:B--2---:R-:W-:-:S01]  /*1afb0*/  FADD.FTZ R70, R66, R71 ;  /* 0x0000004742467221 */ /* 0x004fc20000010000 */
[----:B0-----:R-:W-:-:S03]  /*1afc0*/  FADD.FTZ R71, R11, R76 ;  /* 0x0000004c0b477221 */ /* 0x001fc60000010000 */
[----:B-1----:R-:W-:Y:S01]  /*1afd0*/  FADD.FTZ R70, R77, R70 ;  /* 0x000000464d467221 */ /* 0x002fe20000010000 */
[----:B---3--:R-:W-:-:S02]  /*1afe0*/  FADD.FTZ R76, R12, R71 ;  /* 0x000000470c4c7221 */ /* 0x008fc40000010000 */
[----:B------:R-:W0:Y:S01]  /*1aff0*/  MUFU.EX2 R79, R79 ;  /* 0x0000004f004f7308 */ /* 0x000e220000000800 */
[----:B----4-:R-:W-:-:S01]  /*1b000*/  FADD.FTZ R29, R83, R70 ;  /* 0x00000046531d7221 */ /* 0x010fc20000010000 */
[C---:B------:R-:W-:Y:S01]  /*1b010*/  FADD.FTZ R7, R13.reuse, R76 ;  /* 0x0000004c0d077221 */ /* 0x040fe20000010000 */
[----:B------:R-:W-:Y:S02]  /*1b020*/  F2FP.SATFINITE.E4M3.F32.PACK_AB_MERGE_C R181, R13, R12, RZ ;  /* 0x0000000c0db5723e */ /* 0x000fe400048070ff */
[----:B------:R-:W-:Y:S01]  /*1b030*/  CS2R R70, SRZ ;  /* 0x0000000000467805 */ /* 0x000fe2000001ff00 */
[----:B------:R-:W1:Y:S01]  /*1b040*/  @P0 LDC R13, c[0x0][0x44c] ;  /* 0x00011300ff0d0b82 */ /* 0x000e620000000800 */
[----:B------:R-:W-:-:S01]  /*1b050*/  FADD.FTZ R32, R14, R7 ;  /* 0x000000070e207221 */ /* 0x000fc20000010000 */
[----:B------:R-:W-:Y:S01]  /*1b060*/  F2FP.SATFINITE.E4M3.F32.PACK_AB_MERGE_C R181, R11, R10, R181 ;  /* 0x0000000a0bb5723e */ /* 0x000fe200048070b5 */
[----:B------:R-:W2:Y:S01]  /*1b070*/  MUFU.EX2 R98, R98 ;  /* 0x0000006200627308 */ /* 0x000ea20000000800 */
[----:B-----5:R-:W-:-:S01]  /*1b080*/  FADD.FTZ R8, R100, R29 ;  /* 0x0000001d64087221 */ /* 0x020fc20000010000 */
[----:B------:R-:W-:Y:S01]  /*1b090*/  FADD.FTZ R7, R15, R32 ;  /* 0x000000200f077221 */ /* 0x000fe20000010000 */
[----:B------:R-:W-:-:S02]  /*1b0a0*/  F2FP.SATFINITE.E4M3.F32.PACK_AB_MERGE_C R180, R100, R83, RZ ;  /* 0x0000005364b4723e */ /* 0x000fc400048070ff */
[----:B------:R-:W-:Y:S02]  /*1b0b0*/  CS2R R32, SRZ ;  /* 0x0000000000207805 */ /* 0x000fe4000001ff00 */
[----:B------:R-:W-:Y:S01]  /*1b0c0*/  CS2R R28, SRZ ;  /* 0x00000000001c7805 */ /* 0x000fe2000001ff00 */
[----:B------:R-:W-:Y:S01]  /*1b0d0*/  FADD.FTZ R12, R20, R7 ;  /* 0x00000007140c7221 */ /* 0x000fe20000010000 */
[----:B------:R-:W-:Y:S01]  /*1b0e0*/  F2FP.SATFINITE.E4M3.F32.PACK_AB_MERGE_C R180, R77, R66, R180 ;  /* 0x000000424db4723e */ /* 0x000fe200048070b4 */
[----:B------:R-:W3:Y:S01]  /*1b0f0*/  MUFU.EX2 R85, R85 ;  /* 0x0000005500557308 */ /* 0x000ee20000000800 */
[----:B0-----:R-:W-:-:S01]  /*1b100*/  FADD.FTZ R5, R79, R8 ;  /* 0x000000084f057221 */ /* 0x001fc20000010000 */
[----:B------:R-:W-:-:S06]  /*1b110*/  CS2R R76, SRZ ;  /* 0x00000000004c7805 */ /* 0x000fcc000001ff00 */
[----:B------:R-:W0:Y:S01]  /*1b120*/  MUFU.EX2 R49, R49 ;  /* 0x0000003100317308 */ /* 0x000e220000000800 */
[----:B--2---:R-:W-:-:S07]  /*1b130*/  FADD.FTZ R8, R98, R5 ;  /* 0x0000000562087221 */ /* 0x004fce0000010000 */
[----:B------:R-:W2:Y:S01]  /*1b140*/  MUFU.EX2 R102, R102 ;  /* 0x0000006600667308 */ /* 0x000ea20000000800 */
[----:B---3--:R-:W-:-:S01]  /*1b150*/  FADD.FTZ R5, R85, R8 ;  /* 0x0000000855057221 */ /* 0x008fc20000010000 */
[----:B-1----:R-:W-:-:S06]  /*1b160*/  @P0 IMAD.HI.U32 R8, R212, R13, RZ ;  /* 0x0000000dd4080227 */ /* 0x002fcc00078e00ff */
[----:B------:R-:W1:Y:S01]  /*1b170*/  MUFU.EX2 R72, R72 ;  /* 0x0000004800487308 */ /* 0x000e620000000800 */
[----:B0-----:R-:W-:-:S01]  /*1b180*/  FADD.FTZ R12, R49, R12 ;  /* 0x0000000c310c7221 */ /* 0x001fc20000010000 */
[----:B------:R-:W-:-:S03]  /*1b190*/  F2FP.SATFINITE.E4M3.F32.PACK_AB_MERGE_C R183, R49, R20, RZ ;  /* 0x0000001431b7723e */ /* 0x000fc600048070ff */
[----:B------:R-:W-:Y:S01]  /*1b1a0*/  FADD.FTZ R7, R21, R12 ;  /* 0x0000000c15077221 */ /* 0x000fe20000010000 */
[----:B------:R-:W-:Y:S02]  /*1b1b0*/  F2FP.SATFINITE.E4M3.F32.PACK_AB_MERGE_C R183, R15, R14, R183 ;  /* 0x0000000e0fb7723e */ /* 0x000fe400048070b7 */
[----:B------:R-:W0:Y:S01]  /*1b1c0*/  MUFU.EX2 R73, R73 ;  /* 0x0000004900497308 */ /* 0x000e220000000800 */
[----:B--2---:R-:W-:-:S01]  /*1b1d0*/  FADD.FTZ R5, R102, R5 ;  /* 0x0000000566057221 */ /* 0x004fc20000010000 */
[----:B------:R-:W-:Y:S01]  /*1b1e0*/  FADD.FTZ R7, R36, R7 ;  /* 0x0000000724077221 */ /* 0x000fe20000010000 */
[----:B------:R-:W2:Y:S01]  /*1b1f0*/  @P0 LDC R15, c[0x0][0x450] ;  /* 0x00011400ff0f0b82 */ /* 0x000ea20000000800 */
[----:B------:R-:W-:-:S04]  /*1b200*/  F2FP.SATFINITE.E4M3.F32.PACK_AB_MERGE_C R182, R102, R85, RZ ;  /* 0x0000005566b6723e */ /* 0x000fc800048070ff */
[----:B------:R-:W3:Y:S01]  /*1b210*/  MUFU.EX2 R40, R40 ;  /* 0x0000002800287308 */ /* 0x000ee20000000800 */
[----:B-1----:R-:W-:-:S01]  /*1b220*/  FADD.FTZ R6, R72, R5 ;  /* 0x0000000548067221 */ /* 0x002fc20000010000 */
[----:B------:R-:W-:Y:S02]  /*1b230*/  F2FP.SATFINITE.E4M3.F32.PACK_AB_MERGE_C R182, R98, R79, R182 ;  /* 0x0000004f62b6723e */ /* 0x000fe400048070b6 */
[----:B------:R-:W-:-:S04]  /*1b240*/  CS2R R78, SRZ ;  /* 0x00000000004e7805 */ /* 0x000fc8000001ff00 */
[----:B------:R-:W1:Y:S01]  /*1b250*/  MUFU.EX2 R74, R74 ;  /* 0x0000004a004a7308 */ /* 0x000e620000000800 */
[----:B0-----:R-:W-:-:S07]  /*1b260*/  FADD.FTZ R5, R73, R6 ;  /* 0x0000000649057221 */ /* 0x001fce0000010000 */
[----:B------:R-:W0:Y:S01]  /*1b270*/  MUFU.EX2 R67, R67 ;  /* 0x0000004300437308 */ /* 0x000e220000000800 */
[----:B---3--:R-:W-:-:S07]  /*1b280*/  FADD.FTZ R6, R40, R7 ;  /* 0x0000000728067221 */ /* 0x008fce0000010000 */
[----:B------:R-:W3:Y:S01]  /*1b290*/  MUFU.EX2 R87, R87 ;  /* 0x0000005700577308 */ /* 0x000ee20000000800 */
[----:B-1----:R-:W-:-:S07]  /*1b2a0*/  FADD.FTZ R4, R74, R5 ;  /* 0x000000054a047221 */ /* 0x002fce0000010000 */
[----:B------:R-:W1:Y:S01]  /*1b2b0*/  MUFU.EX2 R43, R43 ;  /* 0x0000002b002b7308 */ /* 0x000e620000000800 */
[----:B0-----:R-:W-:-:S01]  /*1b2c0*/  FADD.FTZ R6, R67, R6 ;  /* 0x0000000643067221 */ /* 0x001fc20000010000 */
[----:B------:R-:W-:Y:S02]  /*1b2d0*/  F2FP.SATFINITE.E4M3.F32.PACK_AB_MERGE_C R177, R67, R40, RZ ;  /* 0x0000002843b1723e */ /* 0x000fe400048070ff */
[----:B------:R-:W-:Y:S02]  /*1b2e0*/  CS2R R66, SRZ ;  /* 0x0000000000427805 */ /* 0x000fe4000001ff00 */
[----:B------:R-:W-:Y:S02]  /*1b2f0*/  F2FP.SATFINITE.E4M3.F32.PACK_AB_MERGE_C R177, R36, R21, R177 ;  /* 0x0000001524b1723e */ /* 0x000fe400048070b1 */
[----:B------:R-:W-:Y:S01]  /*1b300*/  CS2R R36, SRZ ;  /* 0x0000000000247805 */ /* 0x000fe2000001ff00 */
[----:B------:R-:W0:Y:S01]  /*1b310*/  MUFU.EX2 R56, R56 ;  /* 0x0000003800387308 */ /* 0x000e220000000800 */
[C---:B---3--:R-:W-:Y:S01]  /*1b320*/  F2FP.SATFINITE.E4M3.F32.PACK_AB_MERGE_C R176, R87.reuse, R74, RZ ;  /* 0x0000004a57b0723e */ /* 0x048fe200048070ff */
[----:B------:R-:W-:-:S03]  /*1b330*/  FADD.FTZ R87, R87, R4 ;  /* 0x0000000457577221 */ /* 0x000fc60000010000 */
[----:B------:R-:W-:Y:S02]  /*1b340*/  F2FP.SATFINITE.E4M3.F32.PACK_AB_MERGE_C R176, R73, R72, R176 ;  /* 0x0000004849b0723e */ /* 0x000fe400048070b0 */
[----:B------:R-:W-:Y:S01]  /*1b350*/  CS2R R72, SRZ ;  /* 0x0000000000487805 */ /* 0x000fe2000001ff00 */
[----:B------:R-:W3:Y:S01]  /*1b360*/  MUFU.EX2 R26, R26 ;  /* 0x0000001a001a7308 */ /* 0x000ee20000000800 */
[----:B-1----:R-:W-:-:S07]  /*1b370*/  FADD.FTZ R5, R43, R6 ;  /* 0x000000062b057221 */ /* 0x002fce0000010000 */
[----:B------:R-:W1:Y:S01]  /*1b380*/  MUFU.EX2 R57, R57 ;  /* 0x0000003900397308 */ /* 0x000e620000000800 */
[----:B0-----:R-:W-:-:S07]  /*1b390*/  FADD.FTZ R4, R56, R87 ;  /* 0x0000005738047221 */ /* 0x001fce0000010000 */
[----:B------:R-:W0:Y:S01]  /*1b3a0*/  MUFU.EX2 R27, R27 ;  /* 0x0000001b001b7308 */ /* 0x000e220000000800 */
[----:B---3--:R-:W-:-:S07]  /*1b3b0*/  FADD.FTZ R6, R26, R5 ;  /* 0x000000051a067221 */ /* 0x008fce0000010000 */
[----:B------:R-:W3:Y:S01]  /*1b3c0*/  MUFU.EX2 R58, R58 ;  /* 0x0000003a003a7308 */ /* 0x000ee20000000800 */
[----:B-1----:R-:W-:-:S07]  /*1b3d0*/  FADD.FTZ R7, R57, R4 ;  /* 0x0000000439077221 */ /* 0x002fce0000010000 */
[----:B------:R-:W1:Y:S01]  /*1b3e0*/  MUFU.EX2 R42, R42 ;  /* 0x0000002a002a7308 */ /* 0x000e620000000800 */
[----:B0-----:R-:W-:-:S07]  /*1b3f0*/  FADD.FTZ R11, R27, R6 ;  /* 0x000000061b0b7221 */ /* 0x001fce0000010000 */
[----:B------:R-:W0:Y:S01]  /*1b400*/  MUFU.EX2 R59, R59 ;  /* 0x0000003b003b7308 */ /* 0x000e220000000800 */
[----:B---3--:R-:W-:-:S07]  /*1b410*/  FADD.FTZ R4, R58, R7 ;  /* 0x000000073a047221 */ /* 0x008fce0000010000 */
[----:B------:R-:W3:Y:S01]  /*1b420*/  MUFU.EX2 R30, R30 ;  /* 0x0000001e001e7308 */ /* 0x000ee20000000800 */
[----:B-1----:R-:W-:-:S01]  /*1b430*/  FADD.FTZ R11, R42, R11 ;  /* 0x0000000b2a0b7221 */ /* 0x002fc20000010000 */
[----:B------:R-:W-:-:S04]  /*1b440*/  F2FP.SATFINITE.E4M3.F32.PACK_AB_MERGE_C R179, R42, R27, RZ ;  /* 0x0000001b2ab3723e */ /* 0x000fc800048070ff */
[----:B------:R-:W-:Y:S02]  /*1b450*/  F2FP.SATFINITE.E4M3.F32.PACK_AB_MERGE_C R179, R26, R43, R179 ;  /* 0x0000002b1ab3723e */ /* 0x000fe400048070b3 */
[----:B------:R-:W-:Y:S01]  /*1b460*/  CS2R R42, SRZ ;  /* 0x00000000002a7805 */ /* 0x000fe2000001ff00 */
[----:B------:R-:W1:Y:S01]  /*1b470*/  MUFU.EX2 R47, R47 ;  /* 0x0000002f002f7308 */ /* 0x000e620000000800 */
[C---:B0-----:R-:W-:Y:S01]  /*1b480*/  F2FP.SATFINITE.E4M3.F32.PACK_AB_MERGE_C R178, R59.reuse, R58, RZ ;  /* 0x0000003a3bb2723e */ /* 0x041fe200048070ff */
[----:B------:R-:W-:Y:S01]  /*1b490*/  FADD.FTZ R59, R59, R4 ;  /* 0x000000043b3b7221 */ /* 0x000fe20000010000 */
[----:B------:R-:W-:Y:S02]  /*1b4a0*/  CS2R R26, SRZ ;  /* 0x00000000001a7805 */ /* 0x000fe4000001ff00 */
[----:B------:R-:W-:Y:S01]  /*1b4b0*/  F2FP.SATFINITE.E4M3.F32.PACK_AB_MERGE_C R178, R57, R56, R178 ;  /* 0x0000003839b2723e */ /* 0x000fe200048070b2 */
[----:B------:R-:W-:-:S01]  /*1b4c0*/  FADD.FTZ R4, R0, R59 ;  /* 0x0000003b00047221 */ /* 0x000fc20000010000 */
[----:B------:R-:W-:Y:S01]  /*1b4d0*/  CS2R R58, SRZ ;  /* 0x00000000003a7805 */ /* 0x000fe2000001ff00 */
[----:B------:R-:W0:Y:S01]  /*1b4e0*/  MUFU.EX2 R41, R41 ;  /* 0x0000002900297308 */ /* 0x000e220000000800 */
[----:B---3--:R-:W-:-:S01]  /*1b4f0*/  FADD.FTZ R6, R30, R11 ;  /* 0x0000000b1e067221 */ /* 0x008fc20000010000 */
[----:B------:R-:W-:-:S06]  /*1b500*/  CS2R R56, SRZ ;  /* 0x0000000000387805 */ /* 0x000fcc000001ff00 */
[----:B------:R-:W3:Y:S01]  /*1b510*/  MUFU.EX2 R46, R46 ;  /* 0x0000002e002e7308 */ /* 0x000ee20000000800 */
[----:B-1----:R-:W-:-:S07]  /*1b520*/  FADD.FTZ R11, R47, R6 ;  /* 0x000000062f0b7221 */ /* 0x002fce0000010000 */
[----:B------:R-:W1:Y:S01]  /*1b530*/  MUFU.EX2 R69, R69 ;  /* 0x0000004500457308 */ /* 0x000e620000000800 */
[----:B0-----:R-:W-:-:S04]  /*1b540*/  FADD.FTZ R7, R41, R4 ;  /* 0x0000000429077221 */ /* 0x001fc80000010000 */
[----:B------:R-:W-:-:S03]  /*1b550*/  FADD.FTZ R4, R48, R7 ;  /* 0x0000000730047221 */ /* 0x000fc60000010000 */
[----:B------:R-:W0:Y:S01]  /*1b560*/  MUFU.EX2 R61, R61 ;  /* 0x0000003d003d7308 */ /* 0x000e220000000800 */
[----:B---3--:R-:W-:-:S07]  /*1b570*/  FADD.FTZ R6, R46, R11 ;  /* 0x0000000b2e067221 */ /* 0x008fce0000010000 */
[----:B------:R-:W3:Y:S01]  /*1b580*/  MUFU.EX2 R31, R31 ;  /* 0x0000001f001f7308 */ /* 0x000ee20000000800 */
[----:B-1----:R-:W-:-:S01]  /*1b590*/  FADD.FTZ R6, R69, R6 ;  /* 0x0000000645067221 */ /* 0x002fc20000010000 */
[----:B------:R-:W-:Y:S02]  /*1b5a0*/  F2FP.SATFINITE.E4M3.F32.PACK_AB_MERGE_C R173, R69, R46, RZ ;  /* 0x0000002e45ad723e */ /* 0x000fe400048070ff */
[----:B------:R-:W-:Y:S02]  /*1b5b0*/  CS2R R68, SRZ ;  /* 0x0000000000447805 */ /* 0x000fe4000001ff00 */
[----:B------:R-:W-:Y:S02]  /*1b5c0*/  F2FP.SATFINITE.E4M3.F32.PACK_AB_MERGE_C R173, R47, R30, R173 ;  /* 0x0000001e2fad723e */ /* 0x000fe400048070ad */
[----:B------:R-:W-:Y:S01]  /*1b5d0*/  CS2R R46, SRZ ;  /* 0x00000000002e7805 */ /* 0x000fe2000001ff00 */
[----:B------:R-:W1:Y:S01]  /*1b5e0*/  MUFU.EX2 R53, R62 ;  /* 0x0000003e00357308 */ /* 0x000e620000000800 */
[----:B0-----:R-:W-:-:S01]  /*1b5f0*/  FADD.FTZ R4, R61, R4 ;  /* 0x000000043d047221 */ /* 0x001fc20000010000 */
[----:B------:R-:W-:-:S02]  /*1b600*/  F2FP.SATFINITE.E4M3.F32.PACK_AB_MERGE_C R172, R61, R48, RZ ;  /* 0x000000303dac723e */ /* 0x000fc400048070ff */
[----:B------:R-:W-:Y:S02]  /*1b610*/  CS2R R48, SRZ ;  /* 0x0000000000307805 */ /* 0x000fe4000001ff00 */
[----:B------:R-:W-:Y:S02]  /*1b620*/  F2FP.SATFINITE.E4M3.F32.PACK_AB_MERGE_C R172, R41, R0, R172 ;  /* 0x0000000029ac723e */ /* 0x000fe400048070ac */
[----:B------:R-:W-:Y:S01]  /*1b630*/  CS2R R40, SRZ ;  /* 0x0000000000287805 */ /* 0x000fe2000001ff00 */
[----:B------:R-:W0:Y:S01]  /*1b640*/  MUFU.EX2 R34, R34 ;  /* 0x0000002200227308 */ /* 0x000e220000000800 */
[----:B---3--:R-:W-:-:S01]  /*1b650*/  FADD.FTZ R11, R31, R6 ;  /* 0x000000061f0b7221 */ /* 0x008fc20000010000 */
[----:B------:R-:W-:Y:S01]  /*1b660*/  IMAD.MOV.U32 R6, RZ, RZ, R212 ;  /* 0x000000ffff067224 */ /* 0x000fe200078e00d4 */
[----:B--2---:R-:W-:-:S05]  /*1b670*/  @P0 SHF.R.U32.HI R6, RZ, R15, R8 ;  /* 0x0000000fff060219 */ /* 0x004fca0000011608 */
        /* <DEDUP_REMOVED lines=8> */
[----:B0-----:R-:W-:Y:S01]  /*1b700*/  F2FP.SATFINITE.E4M3.F32.PACK_AB_MERGE_C R4, R35, R50, RZ ;  /* 0x000000322304723e */ /* 0x001fe200048070ff */
[----:B------:R-:W-:-:S03]  /*1b710*/  FADD.FTZ R50, R50, R11 ;  /* 0x0000000b32327221 */ /* 0x000fc60000010000 */
[----:B------:R-:W-:Y:S01]  /*1b720*/  F2FP.SATFINITE.E4M3.F32.PACK_AB_MERGE_C R175, R34, R31, R4 ;  /* 0x0000001f22af723e */ /* 0x000fe20004807004 */
[----:B------:R-:W-:-:S01]  /*1b730*/  FADD.FTZ R50, R35, R50 ;  /* 0x0000003223327221 */ /* 0x000fc20000010000 */
[----:B------:R-:W-:Y:S01]  /*1b740*/  CS2R R34, SRZ ;  /* 0x0000000000227805 */ /* 0x000fe2000001ff00 */
[----:B------:R-:W0:Y:S01]  /*1b750*/  MUFU.EX2 R51, R51 ;  /* 0x0000003300337308 */ /* 0x000e220000000800 */
[----:B------:R-:W-:-:S07]  /*1b760*/  CS2R R30, SRZ ;  /* 0x00000000001e7805 */ /* 0x000fce000001ff00 */
[----:B------:R-:W2:Y:S01]  /*1b770*/  MUFU.EX2 R84, R84 ;  /* 0x0000005400547308 */ /* 0x000ea20000000800 */
[----:B-1----:R-:W-:Y:S01]  /*1b780*/  F2FP.SATFINITE.E4M3.F32.PACK_AB_MERGE_C R0, R65, R80, RZ ;  /* 0x000000504100723e */ /* 0x002fe200048070ff */
[----:B------:R-:W-:-:S03]  /*1b790*/  FADD.FTZ R80, R80, R7 ;  /* 0x0000000750507221 */ /* 0x000fc60000010000 */
[----:B------:R-:W-:Y:S01]  /*1b7a0*/  F2FP.SATFINITE.E4M3.F32.PACK_AB_MERGE_C R174, R60, R53, R0 ;  /* 0x000000353cae723e */ /* 0x000fe20004807000 */
[----:B------:R-:W-:-:S01]  /*1b7b0*/  FADD.FTZ R65, R65, R80 ;  /* 0x0000005041417221 */ /* 0x000fc20000010000 */
[----:B------:R-:W-:Y:S01]  /*1b7c0*/  CS2R R80, SRZ ;  /* 0x0000000000507805 */ /* 0x000fe2000001ff00 */
[----:B------:R-:W1:Y:S01]  /*1b7d0*/  MUFU.EX2 R38, R38 ;  /* 0x0000002600267308 */ /* 0x000e620000000800 */
[----:B0-----:R-:W-:-:S01]  /*1b7e0*/  FADD.FTZ R7, R51, R50 ;  /* 0x0000003233077221 */ /* 0x001fc20000010000 */
[----:B------:R-:W-:Y:S02]  /*1b7f0*/  CS2R R60, SRZ ;  /* 0x00000000003c7805 */ /* 0x000fe4000001ff00 */
[----:B------:R-:W-:-:S04]  /*1b800*/  CS2R R52, SRZ ;  /* 0x0000000000347805 */ /* 0x000fc8000001ff00 */
[----:B------:R0:W3:Y:S01]  /*1b810*/  MUFU.EX2 R3, R82 ;  /* 0x0000005200037308 */ /* 0x0000e20000000800 */
[----:B--2---:R-:W-:-:S01]  /*1b820*/  FADD.FTZ R0, R84, R65 ;  /* 0x0000004154007221 */ /* 0x004fc20000010000 */
[----:B------:R-:W-:-:S06]  /*1b830*/  CS2R R64, SRZ ;  /* 0x0000000000407805 */ /* 0x000fcc000001ff00 */
[----:B------:R-:W2:Y:S01]  /*1b840*/  MUFU.EX2 R54, R54 ;  /* 0x0000003600367308 */ /* 0x000ea20000000800 */
[----:B-1----:R-:W-:-:S01]  /*1b850*/  FADD.FTZ R11, R38, R7 ;  /* 0x00000007260b7221 */ /* 0x002fc20000010000 */
[----:B0-----:R-:W-:-:S06]  /*1b860*/  CS2R R82, SRZ ;  /* 0x0000000000527805 */ /* 0x001fcc000001ff00 */
[----:B------:R-:W-:Y:S01]  /*1b870*/  MUFU.EX2 R88, R88 ;  /* 0x0000005800587308 */ /* 0x000fe20000000800 */
[----:B---3--:R-:W-:-:S07]  /*1b880*/  FADD.FTZ R7, R3, R0 ;  /* 0x0000000003077221 */ /* 0x008fce0000010000 */
[----:B------:R0:W1:Y:S01]  /*1b890*/  MUFU.EX2 R5, R86 ;  /* 0x0000005600057308 */ /* 0x0000620000000800 */
[----:B--2---:R-:W-:-:S07]  /*1b8a0*/  FADD.FTZ R0, R54, R11 ;  /* 0x0000000b36007221 */ /* 0x004fce0000010000 */
[----:B------:R-:W2:Y:S01]  /*1b8b0*/  MUFU.EX2 R55, R55 ;  /* 0x0000003700377308 */ /* 0x000ea20000000800 */
[----:B0-----:R-:W-:-:S07]  /*1b8c0*/  CS2R R86, SRZ ;  /* 0x0000000000567805 */ /* 0x001fce000001ff00 */
[----:B------:R-:W0:Y:S01]  /*1b8d0*/  MUFU.EX2 R39, R39 ;  /* 0x0000002700277308 */ /* 0x000e220000000800 */
[----:B-1----:R-:W-:Y:S01]  /*1b8e0*/  F2FP.SATFINITE.E4M3.F32.PACK_AB_MERGE_C R4, R5, R88, RZ ;  /* 0x000000580504723e */ /* 0x002fe200048070ff */
[----:B------:R-:W-:-:S03]  /*1b8f0*/  FADD.FTZ R88, R88, R7 ;  /* 0x0000000758587221 */ /* 0x000fc60000010000 */
[----:B------:R-:W-:Y:S01]  /*1b900*/  F2FP.SATFINITE.E4M3.F32.PACK_AB_MERGE_C R168, R3, R84, R4 ;  /* 0x0000005403a8723e */ /* 0x000fe20004807004 */
[----:B------:R-:W-:-:S01]  /*1b910*/  FADD.FTZ R5, R5, R88 ;  /* 0x0000005805057221 */ /* 0x000fc20000010000 */
[----:B------:R-:W-:Y:S01]  /*1b920*/  IADD3 R4, R6, R214, -R213 ;  /* 0x000000d606047210 */ /* 0x000fe20007ffe8d5 */
[----:B------:R-:W1:Y:S01]  /*1b930*/  MUFU.EX2 R92, R92 ;  /* 0x0000005c005c7308 */ /* 0x000e620000000800 */
[----:B--2---:R-:W-:-:S01]  /*1b940*/  FADD.FTZ R0, R55, R0 ;  /* 0x0000000037007221 */ /* 0x004fc20000010000 */
[----:B------:R-:W-:Y:S02]  /*1b950*/  F2FP.SATFINITE.E4M3.F32.PACK_AB_MERGE_C R54, R55, R54, RZ ;  /* 0x000000363736723e */ /* 0x000fe400048070ff */
[----:B------:R-:W-:Y:S01]  /*1b960*/  CS2R R84, SRZ ;  /* 0x0000000000547805 */ /* 0x000fe2000001ff00 */
[----:B------:R-:W-:Y:S01]  /*1b970*/  IMAD.HI R6, R4, 0x66666667, RZ ;  /* 0x6666666704067827 */ /* 0x000fe200078e02ff */
[----:B------:R-:W-:Y:S02]  /*1b980*/  F2FP.SATFINITE.E4M3.F32.PACK_AB_MERGE_C R169, R38, R51, R54 ;  /* 0x0000003326a9723e */ /* 0x000fe40004807036 */
[----:B------:R-:W-:Y:S01]  /*1b990*/  CS2R R54, SRZ ;  /* 0x0000000000367805 */ /* 0x000fe2000001ff00 */
[----:B------:R-:W-:Y:S01]  /*1b9a0*/  MUFU.EX2 R96, R96 ;  /* 0x0000006000607308 */ /* 0x000fe20000000800 */
[----:B0-----:R-:W-:-:S01]  /*1b9b0*/  FADD.FTZ R3, R39, R0 ;  /* 0x0000000027037221 */ /* 0x001fc20000010000 */
[----:B------:R-:W-:-:S06]  /*1b9c0*/  CS2R R50, SRZ ;  /* 0x0000000000327805 */ /* 0x000fcc000001ff00 */
[----:B------:R-:W0:Y:S01]  /*1b9d0*/  MUFU.EX2 R63, R63 ;  /* 0x0000003f003f7308 */ /* 0x000e220000000800 */
[----:B-1----:R-:W-:-:S07]  /*1b9e0*/  FADD.FTZ R0, R92, R5 ;  /* 0x000000055c007221 */ /* 0x002fce0000010000 */
[----:B------:R-:W1:Y:S08]  /*1b9f0*/  MUFU.EX2 R75, R75 ;  /* 0x0000004b004b7308 */ /* 0x000e700000000800 */
[----:B------:R-:W2:Y:S01]  /*1ba00*/  MUFU.EX2 R44, R44 ;  /* 0x0000002c002c7308 */ /* 0x000ea20000000800 */
[----:B0-----:R-:W-:-:S07]  /*1ba10*/  F2FP.SATFINITE.E4M3.F32.PACK_AB_MERGE_C R5, R63, R96, RZ ;  /* 0x000000603f05723e */ /* 0x001fce00048070ff */
[----:B------:R-:W-:Y:S01]  /*1ba20*/  MUFU.EX2 R45, R45 ;  /* 0x0000002d002d7308 */ /* 0x000fe20000000800 */
[----:B-1----:R-:W-:Y:S02]  /*1ba30*/  F2FP.SATFINITE.E4M3.F32.PACK_AB_MERGE_C R170, R75, R92, R5 ;  /* 0x0000005c4baa723e */ /* 0x002fe40004807005 */
[----:B------:R-:W-:-:S04]  /*1ba40*/  SHF.R.U32.HI R5, RZ, 0x1f, R6 ;  /* 0x0000001fff057819 */ /* 0x000fc80000011606 */
[----:B------:R-:W-:Y:S01]  /*1ba50*/  LEA.HI.SX32 R5, R6, R5, 0x1a ;  /* 0x0000000506057211 */ /* 0x000fe200078fd2ff */
[----:B------:R-:W0:Y:S01]  /*1ba60*/  MUFU.EX2 R24, R24 ;  /* 0x0000001800187308 */ /* 0x000e220000000800 */
[----:B------:R-:W-:Y:S02]  /*1ba70*/  VIADD R6, R152, 0xfffffffe ;  /* 0xfffffffe98067836 */ /* 0x000fe40000000000 */
[----:B--2---:R-:W-:Y:S01]  /*1ba80*/  FADD.FTZ R4, R44, R3 ;  /* 0x000000032c047221 */ /* 0x004fe20000010000 */
[----:B------:R-:W-:Y:S01]  /*1ba90*/  VIMNMX R14, RZ, R5, !PT ;  /* 0x00000005ff0e7248 */ /* 0x000fe20007fe0100 */
[----:B------:R-:W-:Y:S01]  /*1baa0*/  FADD.FTZ R3, R75, R0 ;  /* 0x000000004b037221 */ /* 0x000fe20000010000 */
[----:B------:R-:W-:Y:S02]  /*1bab0*/  CS2R R74, SRZ ;  /* 0x00000000004a7805 */ /* 0x000fe4000001ff00 */
[----:B------:R-:W-:Y:S01]  /*1bac0*/  ISETP.GE.AND P2, PT, R6, R14, PT ;  /* 0x0000000e0600720c */ /* 0x000fe20003f46270 */
[----:B------:R-:W-:-:S04]  /*1bad0*/  FADD.FTZ R96, R96, R3 ;  /* 0x0000000360607221 */ /* 0x000fc80000010000 */
[----:B------:R-:W-:Y:S01]  /*1bae0*/  FADD.FTZ R3, R63, R96 ;  /* 0x000000603f037221 */ /* 0x000fe20000010000 */
[----:B------:R-:W-:Y:S02]  /*1baf0*/  CS2R R62, SRZ ;  /* 0x00000000003e7805 */ /* 0x000fe4000001ff00 */
[----:B0-----:R-:W-:Y:S01]  /*1bb00*/  F2FP.SATFINITE.E4M3.F32.PACK_AB_MERGE_C R0, R24, R45, RZ ;  /* 0x0000002d1800723e */ /* 0x001fe200048070ff */
[----:B------:R-:W-:-:S03]  /*1bb10*/  FADD.FTZ R45, R45, R4 ;  /* 0x000000042d2d7221 */ /* 0x000fc60000010000 */
[----:B------:R-:W-:Y:S01]  /*1bb20*/  F2FP.SATFINITE.E4M3.F32.PACK_AB_MERGE_C R171, R44, R39, R0 ;  /* 0x000000272cab723e */ /* 0x000fe20004807000 */
[----:B------:R-:W-:-:S01]  /*1bb30*/  FADD.FTZ R0, R24, R45 ;  /* 0x0000002d18007221 */ /* 0x000fc20000010000 */
[----:B------:R-:W-:Y:S02]  /*1bb40*/  CS2R R44, SRZ ;  /* 0x00000000002c7805 */ /* 0x000fe4000001ff00 */
[----:B------:R-:W-:Y:S02]  /*1bb50*/  CS2R R38, SRZ ;  /* 0x0000000000267805 */ /* 0x000fe4000001ff00 */
[----:B------:R-:W-:Y:S01]  /*1bb60*/  CS2R R24, SRZ ;  /* 0x0000000000187805 */ /* 0x000fe2000001ff00 */
[----:B------:R-:W-:Y:S06]  /*1bb70*/  @!P2 BRA `(.L_x_2785) ;  /* 0x0000004400f0a947 */ /* 0x000fec0003800000 */
[----:B------:R-:W-:Y:S01]  /*1bb80*/  MOV R4, R97 ;  /* 0x0000006100047202 */ /* 0x000fe20000000f00 */
[----:B------:R-:W-:Y:S01]  /*1bb90*/  IMAD.MOV.U32 R5, RZ, RZ, R90 ;  /* 0x000000ffff057224 */ /* 0x000fe200078e005a */
[----:B------:R-:W-:Y:S01]  /*1bba0*/  MOV R87, RZ ;  /* 0x000000ff00577202 */ /* 0x000fe20000000f00 */
[----:B------:R-:W-:Y:S02]  /*1bbb0*/  IMAD.MOV.U32 R7, RZ, RZ, R194 ;  /* 0x000000ffff077224 */ /* 0x000fe400078e00c2 */
[----:B------:R-:W-:-:S07]  /*1bbc0*/  IMAD.MOV.U32 R8, RZ, RZ, R188 ;  /* 0x000000ffff087224 */ /* 0x000fce00078e00bc */
.L_x_2797:
        /* <DEDUP_REMOVED lines=8> */
.L_x_2787:
[----:B------:R-:W-:-:S05]  /*1bc50*/  VIADD R10, R8, 0x1 ;  /* 0x00000001080a7836 */ /* 0x000fca0000000000 */
[----:B------:R-:W-:-:S04]  /*1bc60*/  ISETP.NE.AND P3, PT, R10, 0x2, PT ;  /* 0x000000020a00780c */ /* 0x000fc80003f65270 */
[----:B------:R-:W-:Y:S02]  /*1bc70*/  SEL R11, R10, RZ, P3 ;  /* 0x000000ff0a0b7207 */ /* 0x000fe40001800000 */
[----:B------:R-:W-:-:S03]  /*1bc80*/  SHF.L.U32 R10, R194, 0x1f, RZ ;  /* 0x0000001fc20a7819 */ /* 0x000fc600000006ff */
[----:B------:R-:W-:-:S04]  /*1bc90*/  IMAD R11, R11, 0x8, R18 ;  /* 0x000000080b0b7824 */ /* 0x000fc800078e0212 */
[----:B------:R0:W1:Y:S01]  /*1bca0*/  SYNCS.PHASECHK.TRANS64.TRYWAIT P3, [R11+URZ+0x29830], R10 ;  /* 0x0298300a0b0075a7 */ /* 0x000062000806017f */
[----:B------:R-:W-:Y:S05]  /*1bcb0*/  @!P1 BRA `(.L_x_2788) ;  /* 0x0000000000049947 */ /* 0x000fea0003800000 */
[----:B------:R-:W-:Y:S01]  /*1bcc0*/  BPT.TRAP 0x1 ;  /* 0x000000040000795c */ /* 0x000fe20000300000 */
.L_x_2788:
[----:B------:R-:W-:Y:S04]  /*1bcd0*/  BSSY B0, `(.L_x_2786) ;  /* 0x0000004000007945 */ /* 0x000fe80003800000 */
[----:B-1----:R-:W-:Y:S05]  /*1bce0*/  @P3 BRA `(.L_x_2789) ;  /* 0x0000000000083947 */ /* 0x002fea0003800000 */
[----:B------:R-:W1:Y:S02]  /*1bcf0*/  SYNCS.PHASECHK.TRANS64.TRYWAIT P3, [R11+URZ+0x29830], R10 ;  /* 0x0298300a0b0075a7 */ /* 0x000e64000806017f */
[----:B-1----:R-:W-:Y:S05]  /*1bd00*/  @!P3 BRA `(.L_x_2790) ;  /* 0x0000014000ccb947 */ /* 0x002fea0003800000 */
.L_x_2789:
[----:B------:R-:W-:Y:S05]  /*1bd10*/  BSYNC B0 ;  /* 0x0000000000007941 */ /* 0x000fea0003800000 */
.L_x_2786:
[----:B01----:R-:W0:Y:S01]  /*1bd20*/  S2R R10, SR_TID.X ;  /* 0x00000000000a7919 */ /* 0x003e220000002100 */
[----:B------:R-:W-:Y:S01]  /*1bd30*/  VIADD R188, R8, 0x1 ;  /* 0x0000000108bc7836 */ /* 0x000fe20000000000 */
[----:B------:R-:W-:Y:S05]  /*1bd40*/  WARPSYNC.ALL ;  /* 0x0000000000007948 */ /* 0x000fea0003800000 */
[C---:B------:R-:W-:Y:S01]  /*1bd50*/  ISETP.NE.AND P3, PT, R188.reuse, 0x2, PT ;  /* 0x00000002bc00780c */ /* 0x040fe20003f65270 */
[----:B------:R-:W-:Y:S01]  /*1bd60*/  IMAD.MOV.U32 R11, RZ, RZ, -0x7fffffe0 ;  /* 0x80000020ff0b7424 */ /* 0x000fe200078e00ff */
[----:B------:R-:W-:Y:S01]  /*1bd70*/  UMOV UR44, UR24 ;  /* 0x00000018002c7c82 */ /* 0x000fe20008000000 */
[----:B------:R-:W-:Y:S01]  /*1bd80*/  UMOV UR45, UR25 ;  /* 0x00000019002d7c82 */ /* 0x000fe20008000000 */
[----:B------:R-:W-:Y:S01]  /*1bd90*/  SEL R188, R188, RZ, P3 ;  /* 0x000000ffbcbc7207 */ /* 0x000fe20001800000 */
[----:B------:R-:W-:Y:S01]  /*1bda0*/  UMOV UR40, UR24 ;  /* 0x0000001800287c82 */ /* 0x000fe20008000000 */
[----:B------:R-:W-:Y:S01]  /*1bdb0*/  R2UR UR47, R11 ;  /* 0x000000000b2f72ca */ /* 0x000fe200000e0000 */
[----:B------:R-:W-:Y:S01]  /*1bdc0*/  UMOV UR41, UR25 ;  /* 0x0000001900297c82 */ /* 0x000fe20008000000 */
[----:B------:R-:W-:Y:S01]  /*1bdd0*/  MOV R13, 0x80000020 ;  /* 0x80000020000d7802 */ /* 0x000fe20000000f00 */
[----:B------:R-:W-:Y:S01]  /*1bde0*/  IMAD.MOV.U32 R89, RZ, RZ, -0x7fffffe0 ;  /* 0x80000020ff597424 */ /* 0x000fe200078e00ff */
[----:B------:R-:W-:Y:S01]  /*1bdf0*/  UMOV UR28, UR24 ;  /* 0x00000018001c7c82 */ /* 0x000fe20008000000 */
[----:B------:R-:W-:Y:S01]  /*1be00*/  IMAD.MOV.U32 R21, RZ, RZ, -0x7fffffe0 ;  /* 0x80000020ff157424 */ /* 0x000fe200078e00ff */
[----:B------:R-:W-:Y:S01]  /*1be10*/  R2UR UR43, R13 ;  /* 0x000000000d2b72ca */ /* 0x000fe200000e0000 */
        /* <DEDUP_REMOVED lines=10> */
[----:B0-----:R-:W-:-:S04]  /*1bec0*/  SHF.R.U32.HI R10, RZ, 0x7, R10 ;  /* 0x00000007ff0a7819 */ /* 0x001fc8000001160a */
[----:B------:R-:W-:Y:S01]  /*1bed0*/  IADD3 R15, R10, 0x8, RZ ;  /* 0x000000080a0f7810 */ /* 0x000fe20007ffe0ff */
[----:B------:R-:W-:-:S04]  /*1bee0*/  IMAD R10, R188, 0x780, R9 ;  /* 0x00000780bc0a7824 */ /* 0x000fc800078e0209 */
[----:B------:R0:W-:Y:S01]  /*1bef0*/  BAR.SYNC.DEFER_BLOCKING R15, 0x100 ;  /* 0x0004000f0000751d */ /* 0x0001e20000010000 */
[C---:B------:R-:W-:Y:S01]  /*1bf00*/  R2UR UR46, R10.reuse ;  /* 0x000000000a2e72ca */ /* 0x040fe200000e0000 */
[C---:B------:R-:W-:Y:S02]  /*1bf10*/  VIADD R12, R10.reuse, 0x80 ;  /* 0x000000800a0c7836 */ /* 0x040fe40000000000 */
[C---:B------:R-:W-:Y:S02]  /*1bf20*/  VIADD R88, R10.reuse, 0x100 ;  /* 0x000001000a587836 */ /* 0x040fe40000000000 */
[----:B------:R-:W-:Y:S01]  /*1bf30*/  VIADD R20, R10, 0x180 ;  /* 0x000001800a147836 */ /* 0x000fe20000000000 */
[----:B------:R-:W-:Y:S01]  /*1bf40*/  R2UR UR42, R12 ;  /* 0x000000000c2a72ca */ /* 0x000fe200000e0000 */
[----:B------:R-:W-:Y:S01]  /*1bf50*/  VIADD R12, R10, 0x200 ;  /* 0x000002000a0c7836 */ /* 0x000fe20000000000 */
[----:B------:R-:W-:Y:S02]  /*1bf60*/  R2UR UR26, R88 ;  /* 0x00000000581a72ca */ /* 0x000fe400000e0000 */
[----:B------:R-:W-:Y:S01]  /*1bf70*/  R2UR UR30, R20 ;  /* 0x00000000141e72ca */ /* 0x000fe200000e0000 */
[----:B------:R-:W-:Y:S01]  /*1bf80*/  VIADD R20, R10, 0x82 ;  /* 0x000000820a147836 */ /* 0x000fe20000000000 */
[----:B------:R-:W-:Y:S01]  /*1bf90*/  R2UR UR34, R12 ;  /* 0x000000000c2272ca */ /* 0x000fe200000e0000 */
[C---:B------:R-:W-:Y:S01]  /*1bfa0*/  VIADD R12, R10.reuse, 0x102 ;  /* 0x000001020a0c7836 */ /* 0x040fe20000000000 */
[----:B------:R-:W-:-:S04]  /*1bfb0*/  IADD3 R88, R10, 0x2, RZ ;  /* 0x000000020a587810 */ /* 0x000fc80007ffe0ff */
[----:B------:R-:W-:Y:S01]  /*1bfc0*/  R2UR UR6, R88 ;  /* 0x00000000580672ca */ /* 0x000fe200000e0000 */
        /* <DEDUP_REMOVED lines=46> */
[----:B------:R-:W-:Y:S01]  /*1c2b0*/  UMOV UR40, UR8 ;  /* 0x0000000800287c82 */ /* 0x000fe20008000000 */
[----:B------:R-:W-:Y:S01]  /*1c2c0*/  UMOV UR41, UR9 ;  /* 0x0000000900297c82 */ /* 0x000fe20008000000 */
        /* <DEDUP_REMOVED lines=26> */
[----:B------:R-:W-:-:S03]  /*1c470*/  IMAD.MOV.U32 R13, RZ, RZ, -0x7fffffe0 ;  /* 0x80000020ff0d7424 */ /* 0x000fc600078e00ff */
[----:B------:R-:W-:Y:S02]  /*1c480*/  R2UR UR46, R12 ;  /* 0x000000000c2e72ca */ /* 0x000fe400000e0000 */
[----:B------:R-:W-:Y:S01]  /*1c490*/  R2UR UR47, R13 ;  /* 0x000000000d2f72ca */ /* 0x000fe200000e0000 */
        /* <DEDUP_REMOVED lines=111> */
[C---:B------:R-:W-:Y:S01]  /*1cb90*/  VIADD R12, R10.reuse, 0x682 ;  /* 0x000006820a0c7836 */ /* 0x040fe20000000000 */
[----:B------:R-:W-:Y:S01]  /*1cba0*/  IADD3 R10, R10, 0x702, RZ ;  /* 0x000007020a0a7810 */ /* 0x000fe20007ffe0ff */
        /* <DEDUP_REMOVED lines=31> */
[----:B0-----:R-:W-:Y:S05]  /*1cda0*/  @P2 BRA `(.L_x_2791) ;  /* 0x0000000000282947 */ /* 0x001fea0003800000 */
[----:B------:R-:W-:Y:S05]  /*1cdb0*/  @!P1 BRA `(.L_x_2792) ;  /* 0x0000000000049947 */ /* 0x000fea0003800000 */
[----:B------:R-:W-:Y:S01]  /*1cdc0*/  BPT.TRAP 0x1 ;  /* 0x000000040000795c */ /* 0x000fe20000300000 */
.L_x_2792:
[----:B------:R-:W-:Y:S01]  /*1cdd0*/  SHF.L.U32 R7, R7, 0x1f, RZ ;  /* 0x0000001f07077819 */ /* 0x000fe200000006ff */
[----:B------:R-:W-:-:S04]  /*1cde0*/  IMAD R10, R8, 0x8, R18 ;  /* 0x00000008080a7824 */ /* 0x000fc800078e0212 */
[----:B------:R0:W1:Y:S01]  /*1cdf0*/  SYNCS.PHASECHK.TRANS64.TRYWAIT P2, [R10+URZ+0x29850], R7 ;  /* 0x029850070a0075a7 */ /* 0x000062000804017f */
[----:B------:R-:W-:Y:S05]  /*1ce00*/  @!P1 BRA `(.L_x_2793) ;  /* 0x0000000000049947 */ /* 0x000fea0003800000 */
[----:B------:R-:W-:Y:S01]  /*1ce10*/  BPT.TRAP 0x1 ;  /* 0x000000040000795c */ /* 0x000fe20000300000 */
.L_x_2793:
[----:B-1----:R-:W-:Y:S05]  /*1ce20*/  @P2 BRA `(.L_x_2791) ;  /* 0x0000000000082947 */ /* 0x002fea0003800000 */
[----:B------:R-:W1:Y:S02]  /*1ce30*/  SYNCS.PHASECHK.TRANS64.TRYWAIT P2, [R10+URZ+0x29850], R7 ;  /* 0x029850070a0075a7 */ /* 0x000e64000804017f */
[----:B-1----:R-:W-:Y:S05]  /*1ce40*/  @!P2 BRA `(.L_x_2794) ;  /* 0x000001300090a947 */ /* 0x002fea0003800000 */
.L_x_2791:
[----:B01----:R-:W-:Y:S01]  /*1ce50*/  VIADD R7, R18, 0x400 ;  /* 0x0000040012077836 */ /* 0x003fe20000000000 */
[----:B------:R-:W-:Y:S01]  /*1ce60*/  MOV R11, 0xc0000010 ;  /* 0xc0000010000b7802 */ /* 0x000fe20000000f00 */
[----:B------:R-:W-:Y:S05]  /*1ce70*/  WARPSYNC.ALL ;  /* 0x0000000000007948 */ /* 0x000fea0003800000 */
[----:B------:R-:W-:Y:S01]  /*1ce80*/  SHF.R.U32.HI R7, RZ, 0x4, R7 ;  /* 0x00000004ff077819 */ /* 0x000fe20000011607 */
[----:B------:R-:W-:Y:S01]  /*1ce90*/  WARPGROUP.ARRIVE ;  /* 0x00000000000079c5 */ /* 0x000fe20000000000 */
[----:B------:R-:W-:Y:S01]  /*1cea0*/  R2UR UR7, R11 ;  /* 0x000000000b0772ca */ /* 0x000fe200000e0000 */
[----:B------:R-:W-:Y:S01]  /*1ceb0*/  IMAD.MOV.U32 R13, RZ, RZ, -0x3ffffff0 ;  /* 0xc0000010ff0d7424 */ /* 0x000fe200078e00ff */
[----:B------:R-:W-:-:S03]  /*1cec0*/  LOP3.LUT R7, R7, 0x3fff, RZ, 0xc0, !PT ;  /* 0x00003fff07077812 */ /* 0x000fc600078ec0ff */
[----:B------:R-:W0:Y:S01]  /*1ced0*/  S2R R15, SR_TID.X ;  /* 0x00000000000f7919 */ /* 0x000e220000002100 */
[----:B------:R-:W-:Y:S02]  /*1cee0*/  MOV R11, 0xc0000010 ;  /* 0xc0000010000b7802 */ /* 0x000fe40000000f00 */
[----:B------:R-:W-:-:S05]  /*1cef0*/  LOP3.LUT R7, R7, 0x10000, RZ, 0xfc, !PT ;  /* 0x0001000007077812 */ /* 0x000fca00078efcff */
[----:B------:R-:W-:-:S04]  /*1cf00*/  IMAD R10, R8, 0x500, R7 ;  /* 0x00000500080a7824 */ /* 0x000fc800078e0207 */
[C---:B------:R-:W-:Y:S01]  /*1cf10*/  VIADD R12, R10.reuse, 0x100 ;  /* 0x000001000a0c7836 */ /* 0x040fe20000000000 */
[----:B------:R-:W-:-:S13]  /*1cf20*/  R2UR UR6, R10 ;  /* 0x000000000a0672ca */ /* 0x000fda00000e0000 */
[----:B------:R-:W-:Y:S01]  /*1cf30*/  QGMMA.64x128x32.F32.E4M3.E4M3 R24, R184, gdesc[UR4], R24, gsb0 ;  /* 0x01e00004b8187df3 */ /* 0x000fe20008000818 */
[----:B------:R-:W-:Y:S01]  /*1cf40*/  R2UR UR6, R12 ;  /* 0x000000000c0672ca */ /* 0x000fe200000e0000 */
[----:B------:R-:W-:Y:S01]  /*1cf50*/  VIADD R12, R10, 0x200 ;  /* 0x000002000a0c7836 */ /* 0x000fe20000000000 */
[----:B------:R-:W-:Y:S02]  /*1cf60*/  R2UR UR7, R13 ;  /* 0x000000000d0772ca */ /* 0x000fe400000e0000 */
[----:B------:R-:W-:Y:S02]  /*1cf70*/  MOV R13, 0xc0000010 ;  /* 0xc0000010000d7802 */ /* 0x000fe40000000f00 */
        /* <DEDUP_REMOVED lines=8> */
[----:B------:R-:W-:Y:S02]  /*1d000*/  IMAD.MOV.U32 R13, RZ, RZ, -0x3ffffff0 ;  /* 0xc0000010ff0d7424 */ /* 0x000fe400078e00ff */
        /* <DEDUP_REMOVED lines=18> */
.L_x_2795:
[----:B------:R-:W1:Y:S01]  /*1d130*/  @P0 LDC R10, c[0x0][0x44c] ;  /* 0x00011300ff0a0b82 */ /* 0x000e620000000800 */
[----:B0-----:R-:W-:Y:S02]  /*1d140*/  IMAD.IADD R7, R218, 0x1, R212 ;  /* 0x00000001da077824 */ /* 0x001fe400078e02d4 */
[C---:B------:R-:W-:Y:S01]  /*1d150*/  FMUL.FTZ R15, R2.reuse, R156 ;  /* 0x0000009c020f7220 */ /* 0x040fe20000410000 */
[C---:B------:R-:W-:Y:S01]  /*1d160*/  FMUL.FTZ R156, R2.reuse, R163 ;  /* 0x000000a3029c7220 */ /* 0x040fe20000410000 */
[C---:B------:R-:W-:Y:S01]  /*1d170*/  FMUL.FTZ R12, R2.reuse, R154 ;  /* 0x0000009a020c7220 */ /* 0x040fe20000410000 */
[C---:B------:R-:W-:Y:S01]  /*1d180*/  FMUL.FTZ R154, R2.reuse, R161 ;  /* 0x000000a1029a7220 */ /* 0x040fe20000410000 */
[----:B------:R-:W-:Y:S02]  /*1d190*/  IMAD.MOV.U32 R161, RZ, RZ, -0xa0 ;  /* 0xffffff60ffa17424 */ /* 0x000fe400078e00ff */
[C---:B------:R-:W-:Y:S01]  /*1d1a0*/  FMUL.FTZ R13, R2.reuse, R155 ;  /* 0x0000009b020d7220 */ /* 0x040fe20000410000 */
[----:B------:R-:W0:Y:S01]  /*1d1b0*/  @P0 LDC R11, c[0x0][0x450] ;  /* 0x00011400ff0b0b82 */ /* 0x000e220000000800 */
[C---:B------:R-:W-:Y:S01]  /*1d1c0*/  FMUL.FTZ R155, R2.reuse, R162 ;  /* 0x000000a2029b7220 */ /* 0x040fe20000410000 */
[----:B------:R-:W-:Y:S01]  /*1d1d0*/  FMUL.FTZ R20, R2, R157 ;  /* 0x0000009d02147220 */ /* 0x000fe20000410000 */
[----:B------:R-:W-:-:S02]  /*1d1e0*/  IMAD R162, R6, R161, 0x1 ;  /* 0x0000000106a27424 */ /* 0x000fc400078e02a1 */
[C---:B------:R-:W-:Y:S01]  /*1d1f0*/  FMUL.FTZ R161, R2.reuse, R92 ;  /* 0x0000005c02a17220 */ /* 0x040fe20000410000 */
[C---:B------:R-:W-:Y:S01]  /*1d200*/  FMUL.FTZ R21, R2.reuse, R158 ;  /* 0x0000009e02157220 */ /* 0x040fe20000410000 */
[C---:B------:R-:W-:Y:S01]  /*1d210*/  FMUL.FTZ R157, R2.reuse, R164 ;  /* 0x000000a4029d7220 */ /* 0x040fe20000410000 */
[----:B------:R-:W-:Y:S02]  /*1d220*/  IMAD R92, R217, -0x2, R162 ;  /* 0xfffffffed95c7824 */ /* 0x000fe400078e02a2 */
[C---:B------:R-:W-:Y:S01]  /*1d230*/  FMUL.FTZ R158, R2.reuse, R165 ;  /* 0x000000a5029e7220 */ /* 0x040fe20000410000 */
[----:B------:R-:W-:Y:S01]  /*1d240*/  MUFU.TANH R15, R15 ;  /* 0x0000000f000f7308 */ /* 0x000fe20000002400 */
[C---:B------:R-:W-:Y:S01]  /*1d250*/  FMUL.FTZ R136, R2.reuse, R136 ;  /* 0x0000008802887220 */ /* 0x040fe20000410000 */
[C---:B------:R-:W-:Y:S01]  /*1d260*/  FMUL.FTZ R137, R2.reuse, R137 ;  /* 0x0000008902897220 */ /* 0x040fe20000410000 */
[----:B------:R-:W-:Y:S01]  /*1d270*/  IADD3 R92, -R213, R92, R214 ;  /* 0x0000005cd55c7210 */ /* 0x000fe20007ffe1d6 */
[C---:B------:R-:W-:Y:S01]  /*1d280*/  FMUL.FTZ R140, R2.reuse, R140 ;  /* 0x0000008c028c7220 */ /* 0x040fe20000410000 */
[C---:B------:R-:W-:Y:S01]  /*1d290*/  FMUL.FTZ R141, R2.reuse, R141 ;  /* 0x0000008d028d7220 */ /* 0x040fe20000410000 */
[C---:B------:R-:W-:Y:S01]  /*1d2a0*/  FMUL.FTZ R164, R2.reuse, R93 ;  /* 0x0000005d02a47220 */ /* 0x040fe20000410000 */
[----:B-1----:R-:W-:Y:S01]  /*1d2b0*/  @P0 IMAD.HI.U32 R10, R7, R10, RZ ;  /* 0x0000000a070a0227 */ /* 0x002fe200078e00ff */
[----:B------:R-:W-:Y:S03]  /*1d2c0*/  MUFU.TANH R20, R20 ;  /* 0x0000001400147308 */ /* 0x000fe60000002400 */
[C---:B------:R-:W-:Y:S01]  /*1d2d0*/  FMUL.FTZ R144, R2.reuse, R144 ;  /* 0x0000009002907220 */ /* 0x040fe20000410000 */
[C---:B------:R-:W-:Y:S01]  /*1d2e0*/  FMUL.FTZ R145, R2.reuse, R145 ;  /* 0x0000009102917220 */ /* 0x040fe20000410000 */
[C---:B------:R-:W-:Y:S01]  /*1d2f0*/  FMUL.FTZ R148, R2.reuse, R148 ;  /* 0x0000009402947220 */ /* 0x040fe20000410000 */
[C---:B------:R-:W-:Y:S01]  /*1d300*/  FMUL.FTZ R149, R2.reuse, R149 ;  /* 0x0000009502957220 */ /* 0x040fe20000410000 */
[C---:B------:R-:W-:Y:S01]  /*1d310*/  FMUL.FTZ R120, R2.reuse, R120 ;  /* 0x0000007802787220 */ /* 0x040fe20000410000 */
[C---:B------:R-:W-:Y:S01]  /*1d320*/  FMUL.FTZ R121, R2.reuse, R121 ;  /* 0x0000007902797220 */ /* 0x040fe20000410000 */
[----:B0-----:R-:W-:Y:S01]  /*1d330*/  @P0 SHF.R.U32.HI R7, RZ, R11, R10 ;  /* 0x0000000bff070219 */ /* 0x001fe2000001160a */
[C---:B------:R-:W-:Y:S01]  /*1d340*/  FMUL.FTZ R10, R2.reuse, R152 ;  /* 0x00000098020a7220 */ /* 0x040fe20000410000 */
[C---:B------:R-:W-:Y:S01]  /*1d350*/  FMUL.FTZ R11, R2.reuse, R153 ;  /* 0x00000099020b7220 */ /* 0x040fe20000410000 */
[C---:B------:R-:W-:Y:S01]  /*1d360*/  FMUL.FTZ R153, R2.reuse, R160 ;  /* 0x000000a002997220 */ /* 0x040fe20000410000 */
[----:B------:R-:W-:Y:S01]  /*1d370*/  MUFU.TANH R154, R154 ;  /* 0x0000009a009a7308 */ /* 0x000fe20000002400 */
[----:B------:R-:W0:Y:S01]  /*1d380*/  SHFL.IDX PT, R163, R7, RZ, 0x1c1f ;  /* 0x001c1fff07a37589 */ /* 0x000e2200000e0000 */
        /* <DEDUP_REMOVED lines=23> */
[----:B0-----:R-:W-:-:S02]  /*1d500*/  IMAD.IADD R93, R92, 0x1, R163 ;  /* 0x000000015c5d7824 */ /* 0x001fc400078e02a3 */
[C---:B------:R-:W-:Y:S01]  /*1d510*/  FMUL.FTZ R165, R2.reuse, R111 ;  /* 0x0000006f02a57220 */ /* 0x040fe20000410000 */
[----:B------:R-:W0:Y:S01]  /*1d520*/  SHFL.IDX PT, R7, R7, 0x1, 0x1c1f ;  /* 0x003c1f0007077f89 */ /* 0x000e2200000e0000 */
[C---:B------:R-:W-:Y:S01]  /*1d530*/  FMUL.FTZ R138, R2.reuse, R138 ;  /* 0x0000008a028a7220 */ /* 0x040fe20000410000 */
[C---:B------:R-:W-:Y:S01]  /*1d540*/  FMUL.FTZ R139, R2.reuse, R139 ;  /* 0x0000008b028b7220 */ /* 0x040fe20000410000 */
[C---:B------:R-:W-:Y:S01]  /*1d550*/  ISETP.GT.AND P4, PT, R93.reuse, RZ, PT ;  /* 0x000000ff5d00720c */ /* 0x040fe20003f84270 */
[C---:B------:R-:W-:Y:S01]  /*1d560*/  FMUL.FTZ R142, R2.reuse, R142 ;  /* 0x0000008e028e7220 */ /* 0x040fe20000410000 */
[----:B------:R-:W4:Y:S01]  /*1d570*/  MUFU.TANH R157, R157 ;  /* 0x0000009d009d7308 */ /* 0x000f220000002400 */
[C---:B------:R-:W-:Y:S01]  /*1d580*/  ISETP.GT.AND P5, PT, R93.reuse, 0x1, PT ;  /* 0x000000015d00780c */ /* 0x040fe20003fa4270 */
[C---:B------:R-:W-:Y:S01]  /*1d590*/  FMUL.FTZ R146, R2.reuse, R146 ;  /* 0x0000009202927220 */ /* 0x040fe20000410000 */
[C---:B------:R-:W-:Y:S01]  /*1d5a0*/  ISETP.GT.AND P2, PT, R93.reuse, 0x8, PT ;  /* 0x000000085d00780c */ /* 0x040fe20003f44270 */
[C---:B------:R-:W-:Y:S01]  /*1d5b0*/  FMUL.FTZ R122, R2.reuse, R122 ;  /* 0x0000007a027a7220 */ /* 0x040fe20000410000 */
[----:B------:R-:W-:Y:S01]  /*1d5c0*/  ISETP.GT.AND P3, PT, R93, 0x9, PT ;  /* 0x000000095d00780c */ /* 0x000fe20003f64270 */
[----:B------:R-:W-:Y:S01]  /*1d5d0*/  FMUL.FTZ R123, R2, R123 ;  /* 0x0000007b027b7220 */ /* 0x000fe20000410000 */
[----:B-1----:R-:W-:Y:S01]  /*1d5e0*/  FSEL R10, R10, -INF , P4 ;  /* 0xff8000000a0a7808 */ /* 0x002fe20002000000 */
[----:B------:R-:W1:Y:S01]  /*1d5f0*/  MUFU.TANH R158, R158 ;  /* 0x0000009e009e7308 */ /* 0x000e620000002400 */
[----:B--2---:R-:W-:Y:S01]  /*1d600*/  FSEL R11, R11, -INF , P5 ;  /* 0xff8000000b0b7808 */ /* 0x004fe20002800000 */
[C---:B------:R-:W-:Y:S01]  /*1d610*/  FMUL.FTZ R126, R2.reuse, R126 ;  /* 0x0000007e027e7220 */ /* 0x040fe20000410000 */
[----:B------:R-:W-:Y:S01]  /*1d620*/  FSEL R15, R15, -INF , P2 ;  /* 0xff8000000f0f7808 */ /* 0x000fe20001000000 */
[----:B------:R-:W-:Y:S01]  /*1d630*/  FMUL.FTZ R160, R2, R167 ;  /* 0x000000a702a07220 */ /* 0x000fe20000410000 */
[----:B------:R-:W-:Y:S01]  /*1d640*/  FSEL R20, R20, -INF , P3 ;  /* 0xff80000014147808 */ /* 0x000fe20001800000 */
[C---:B------:R-:W-:Y:S01]  /*1d650*/  FMUL.FTZ R127, R2.reuse, R127 ;  /* 0x0000007f027f7220 */ /* 0x040fe20000410000 */
[C---:B------:R-:W-:Y:S01]  /*1d660*/  ISETP.GT.AND P4, PT, R93.reuse, 0x10, PT ;  /* 0x000000105d00780c */ /* 0x040fe20003f84270 */
[----:B------:R-:W2:Y:S01]  /*1d670*/  MUFU.TANH R136, R136 ;  /* 0x0000008800887308 */ /* 0x000ea20000002400 */
[C---:B------:R-:W-:Y:S01]  /*1d680*/  ISETP.GT.AND P5, PT, R93.reuse, 0x11, PT ;  /* 0x000000115d00780c */ /* 0x040fe20003fa4270 */
[C---:B------:R-:W-:Y:S01]  /*1d690*/  FMUL.FTZ R130, R2.reuse, R130 ;  /* 0x0000008202827220 */ /* 0x040fe20000410000 */
[C---:B------:R-:W-:Y:S01]  /*1d6a0*/  ISETP.GT.AND P2, PT, R93.reuse, 0x18, PT ;  /* 0x000000185d00780c */ /* 0x040fe20003f44270 */
[C---:B------:R-:W-:Y:S01]  /*1d6b0*/  FMUL.FTZ R131, R2.reuse, R131 ;  /* 0x0000008302837220 */ /* 0x040fe20000410000 */
[----:B------:R-:W-:Y:S01]  /*1d6c0*/  ISETP.GT.AND P3, PT, R93, 0x19, PT ;  /* 0x000000195d00780c */ /* 0x000fe20003f64270 */
[----:B------:R-:W-:Y:S01]  /*1d6d0*/  FMUL.FTZ R143, R2, R143 ;  /* 0x0000008f028f7220 */ /* 0x000fe20000410000 */
[----:B---3--:R-:W-:Y:S01]  /*1d6e0*/  FSEL R153, R153, -INF , P4 ;  /* 0xff80000099997808 */ /* 0x008fe20002000000 */
[----:B------:R-:W3:Y:S01]  /*1d6f0*/  MUFU.TANH R137, R137 ;  /* 0x0000008900897308 */ /* 0x000ee20000002400 */
[----:B------:R-:W-:Y:S01]  /*1d700*/  FSEL R154, R154, -INF , P5 ;  /* 0xff8000009a9a7808 */ /* 0x000fe20002800000 */
[C---:B------:R-:W-:Y:S01]  /*1d710*/  FMUL.FTZ R134, R2.reuse, R134 ;  /* 0x0000008602867220 */ /* 0x040fe20000410000 */
[----:B----4-:R-:W-:Y:S01]  /*1d720*/  FSEL R157, R157, -INF , P2 ;  /* 0xff8000009d9d7808 */ /* 0x010fe20001000000 */
[----:B------:R-:W-:Y:S01]  /*1d730*/  FMUL.FTZ R135, R2, R135 ;  /* 0x0000008702877220 */ /* 0x000fe20000410000 */
[----:B-1----:R-:W-:Y:S01]  /*1d740*/  FSEL R158, R158, -INF , P3 ;  /* 0xff8000009e9e7808 */ /* 0x002fe20001800000 */
[C---:B------:R-:W-:Y:S01]  /*1d750*/  FMUL.FTZ R106, R2.reuse, R106 ;  /* 0x0000006a026a7220 */ /* 0x040fe20000410000 */
[C---:B------:R-:W-:Y:S01]  /*1d760*/  ISETP.GT.AND P4, PT, R93.reuse, 0x20, PT ;  /* 0x000000205d00780c */ /* 0x040fe20003f84270 */
[----:B------:R-:W1:Y:S01]  /*1d770*/  MUFU.TANH R140, R140 ;  /* 0x0000008c008c7308 */ /* 0x000e620000002400 */
[C---:B------:R-:W-:Y:S01]  /*1d780*/  ISETP.GT.AND P5, PT, R93.reuse, 0x21, PT ;  /* 0x000000215d00780c */ /* 0x040fe20003fa4270 */
[C---:B------:R-:W-:Y:S01]  /*1d790*/  FMUL.FTZ R107, R2.reuse, R107 ;  /* 0x0000006b026b7220 */ /* 0x040fe20000410000 */
[C---:B------:R-:W-:Y:S01]  /*1d7a0*/  ISETP.GT.AND P2, PT, R93.reuse, 0x28, PT ;  /* 0x000000285d00780c */ /* 0x040fe20003f44270 */
[C---:B------:R-:W-:Y:S01]  /*1d7b0*/  FMUL.FTZ R110, R2.reuse, R110 ;  /* 0x0000006e026e7220 */ /* 0x040fe20000410000 */
[----:B------:R-:W-:Y:S01]  /*1d7c0*/  ISETP.GT.AND P3, PT, R93, 0x29, PT ;  /* 0x000000295d00780c */ /* 0x000fe20003f64270 */
[----:B------:R-:W-:Y:S01]  /*1d7d0*/  FMUL.FTZ R114, R2, R114 ;  /* 0x0000007202727220 */ /* 0x000fe20000410000 */
[----:B--2---:R-:W-:Y:S01]  /*1d7e0*/  FSEL R136, R136, -INF , P4 ;  /* 0xff80000088887808 */ /* 0x004fe20002000000 */
[----:B------:R-:W2:Y:S01]  /*1d7f0*/  MUFU.TANH R141, R141 ;  /* 0x0000008d008d7308 */ /* 0x000ea20000002400 */
[----:B---3--:R-:W-:Y:S01]  /*1d800*/  FSEL R137, R137, -INF , P5 ;  /* 0xff80000089897808 */ /* 0x008fe20002800000 */
[C---:B------:R-:W-:Y:S01]  /*1d810*/  FMUL.FTZ R115, R2.reuse, R115 ;  /* 0x0000007302737220 */ /* 0x040fe20000410000 */
[C---:B------:R-:W-:Y:S01]  /*1d820*/  ISETP.GT.AND P4, PT, R93.reuse, 0x30, PT ;  /* 0x000000305d00780c */ /* 0x040fe20003f84270 */
[C---:B------:R-:W-:Y:S01]  /*1d830*/  FMUL.FTZ R118, R2.reuse, R118 ;  /* 0x0000007602767220 */ /* 0x040fe20000410000 */
[C---:B------:R-:W-:Y:S01]  /*1d840*/  ISETP.GT.AND P5, PT, R93.reuse, 0x31, PT ;  /* 0x000000315d00780c */ /* 0x040fe20003fa4270 */
[----:B------:R-:W-:Y:S01]  /*1d850*/  FMUL.FTZ R119, R2, R119 ;  /* 0x0000007702777220 */ /* 0x000fe20000410000 */
[----:B0-----:R-:W-:Y:S01]  /*1d860*/  IADD3 R92, R92, R7, RZ ;  /* 0x000000075c5c7210 */ /* 0x001fe20007ffe0ff */
[----:B------:R-:W0:Y:S01]  /*1d870*/  MUFU.TANH R144, R144 ;  /* 0x0000009000907308 */ /* 0x000e220000002400 */
[----:B-1----:R-:W-:Y:S01]  /*1d880*/  FSEL R140, R140, -INF , P2 ;  /* 0xff8000008c8c7808 */ /* 0x002fe20001000000 */
[C---:B------:R-:W-:Y:S01]  /*1d890*/  FMUL.FTZ R7, R2.reuse, R103 ;  /* 0x0000006702077220 */ /* 0x040fe20000410000 */
[----:B------:R-:W-:Y:S01]  /*1d8a0*/  ISETP.GT.AND P2, PT, R93, 0x38, PT ;  /* 0x000000385d00780c */ /* 0x000fe20003f44270 */
[C---:B------:R-:W-:Y:S01]  /*1d8b0*/  FMUL.FTZ R91, R2.reuse, R91 ;  /* 0x0000005b025b7220 */ /* 0x040fe20000410000 */
[----:B------:R-:W-:Y:S01]  /*1d8c0*/  UMOV UR51, UR50 ;  /* 0x0000003200337c82 */ /* 0x000fe20008000000 */
[C---:B------:R-:W-:Y:S01]  /*1d8d0*/  FMUL.FTZ R94, R2.reuse, R94 ;  /* 0x0000005e025e7220 */ /* 0x040fe20000410000 */
[C---:B------:R-:W-:Y:S01]  /*1d8e0*/  FMUL.FTZ R95, R2.reuse, R95 ;  /* 0x0000005f025f7220 */ /* 0x040fe20000410000 */
[----:B------:R-:W1:Y:S01]  /*1d8f0*/  MUFU.TANH R145, R145 ;  /* 0x0000009100917308 */ /* 0x000e620000002400 */
[----:B--2---:R-:W-:Y:S01]  /*1d900*/  FSEL R141, R141, -INF , P3 ;  /* 0xff8000008d8d7808 */ /* 0x004fe20001800000 */
[C---:B------:R-:W-:Y:S01]  /*1d910*/  FMUL.FTZ R98, R2.reuse, R98 ;  /* 0x0000006202627220 */ /* 0x040fe20000410000 */
[----:B------:R-:W-:Y:S01]  /*1d920*/  ISETP.GT.AND P3, PT, R93, 0x39, PT ;  /* 0x000000395d00780c */ /* 0x000fe20003f64270 */
[C---:B------:R-:W-:Y:S01]  /*1d930*/  FMUL.FTZ R99, R2.reuse, R99 ;  /* 0x0000006302637220 */ /* 0x040fe20000410000 */
[----:B------:R-:W-:-:S03]  /*1d940*/  FMUL.FTZ R102, R2, R102 ;  /* 0x0000006602667220 */ /* 0x000fc60000410000 */
[----:B------:R-:W2:Y:S01]  /*1d950*/  MUFU.TANH R148, R148 ;  /* 0x0000009400947308 */ /* 0x000ea20000002400 */
[----:B0-----:R-:W-:Y:S02]  /*1d960*/  FSEL R144, R144, -INF , P4 ;  /* 0xff80000090907808 */ /* 0x001fe40002000000 */
[----:B------:R-:W-:-:S05]  /*1d970*/  ISETP.GT.AND P4, PT, R93, 0x40, PT ;  /* 0x000000405d00780c */ /* 0x000fca0003f84270 */
[----:B------:R-:W0:Y:S01]  /*1d980*/  MUFU.TANH R149, R149 ;  /* 0x0000009500957308 */ /* 0x000e220000002400 */
[----:B-1----:R-:W-:Y:S02]  /*1d990*/  FSEL R145, R145, -INF , P5 ;  /* 0xff80000091917808 */ /* 0x002fe40002800000 */
[----:B------:R-:W-:-:S05]  /*1d9a0*/  ISETP.GT.AND P5, PT, R93, 0x41, PT ;  /* 0x000000415d00780c */ /* 0x000fca0003fa4270 */
[----:B------:R-:W1:Y:S01]  /*1d9b0*/  MUFU.TANH R120, R120 ;  /* 0x0000007800787308 */ /* 0x000e620000002400 */
[----:B--2---:R-:W-:Y:S02]  /*1d9c0*/  FSEL R148, R148, -INF , P2 ;  /* 0xff80000094947808 */ /* 0x004fe40001000000 */
[----:B------:R-:W-:-:S05]  /*1d9d0*/  ISETP.GT.AND P2, PT, R93, 0x48, PT ;  /* 0x000000485d00780c */ /* 0x000fca0003f44270 */
        /* <DEDUP_REMOVED lines=54> */
[----:B------:R2:W3:Y:S01]  /*1dd40*/  MUFU.TANH R147, R164 ;  /* 0x000000a400937308 */ /* 0x0004e20000002400 */
[----:B0-----:R-:W-:Y:S02]  /*1dd50*/  FSEL R89, R89, -INF , P5 ;  /* 0xff80000059597808 */ /* 0x001fe40002800000 */
[----:B------:R-:W-:-:S05]  /*1dd60*/  ISETP.GT.AND P5, PT, R93, 0x91, PT ;  /* 0x000000915d00780c */ /* 0x000fca0003fa4270 */
[----:B------:R-:W-:Y:S01]  /*1dd70*/  MUFU.TANH R96, R96 ;  /* 0x0000006000607308 */ /* 0x000fe20000002400 */
[----:B--2---:R-:W-:Y:S02]  /*1dd80*/  FMNMX.FTZ R164, R10, R5, !PT ;  /* 0x000000050aa47209 */ /* 0x004fe40007810000 */
[----:B-1----:R-:W-:Y:S02]  /*1dd90*/  FSEL R161, R161, -INF , P2 ;  /* 0xff800000a1a17808 */ /* 0x002fe40001000000 */
[----:B------:R-:W-:Y:S02]  /*1dda0*/  FMNMX.FTZ R164, R11, R164, !PT ;  /* 0x000000a40ba47209 */ /* 0x000fe40007810000 */
[----:B------:R-:W-:Y:S01]  /*1ddb0*/  ISETP.GT.AND P2, PT, R93, 0x98, PT ;  /* 0x000000985d00780c */ /* 0x000fe20003f44270 */
[----:B------:R-:W-:Y:S01]  /*1ddc0*/  MUFU.TANH R12, R12 ;  /* 0x0000000c000c7308 */ /* 0x000fe20000002400 */
[----:B------:R-:W-:Y:S02]  /*1ddd0*/  FMNMX.FTZ R163, R15, R164, !PT ;  /* 0x000000a40fa37209 */ /* 0x000fe40007810000 */
[----:B---3--:R-:W-:-:S02]  /*1dde0*/  FSEL R147, R147, -INF , P3 ;  /* 0xff80000093937808 */ /* 0x008fc40001800000 */
[----:B------:R-:W-:Y:S01]  /*1ddf0*/  FMNMX.FTZ R164, R20, R163, !PT ;  /* 0x000000a314a47209 */ /* 0x000fe20007810000 */
[C---:B------:R-:W-:Y:S01]  /*1de00*/  FMUL.FTZ R163, R2.reuse, R100 ;  /* 0x0000006402a37220 */ /* 0x040fe20000410000 */
[----:B------:R-:W-:Y:S01]  /*1de10*/  ISETP.GT.AND P3, PT, R93, 0x99, PT ;  /* 0x000000995d00780c */ /* 0x000fe20003f64270 */
[C---:B------:R-:W-:Y:S01]  /*1de20*/  FMUL.FTZ R93, R2.reuse, R150 ;  /* 0x00000096025d7220 */ /* 0x040fe20000410000 */
[----:B------:R-:W-:Y:S01]  /*1de30*/  FMUL.FTZ R150, R2, R151 ;  /* 0x0000009702967220 */ /* 0x000fe20000410000 */
[----:B------:R-:W-:Y:S01]  /*1de40*/  FMNMX.FTZ R151, R153, R164, !PT ;  /* 0x000000a499977209 */ /* 0x000fe20007810000 */
[----:B------:R-:W-:Y:S03]  /*1de50*/  MUFU.TANH R13, R13 ;  /* 0x0000000d000d7308 */ /* 0x000fe60000002400 */
[----:B------:R-:W-:-:S04]  /*1de60*/  FMNMX.FTZ R164, R154, R151, !PT ;  /* 0x000000979aa47209 */ /* 0x000fc80007810000 */
[----:B------:R-:W-:Y:S01]  /*1de70*/  FMNMX.FTZ R151, R157, R164, !PT ;  /* 0x000000a49d977209 */ /* 0x000fe20007810000 */
[----:B------:R-:W0:Y:S03]  /*1de80*/  MUFU.TANH R163, R163 ;  /* 0x000000a300a37308 */ /* 0x000e260000002400 */
[----:B------:R-:W-:-:S04]  /*1de90*/  FMNMX.FTZ R151, R158, R151, !PT ;  /* 0x000000979e977209 */ /* 0x000fc80007810000 */
[----:B------:R-:W-:Y:S01]  /*1dea0*/  FMNMX.FTZ R164, R136, R151, !PT ;  /* 0x0000009788a47209 */ /* 0x000fe20007810000 */
[----:B------:R-:W1:Y:S03]  /*1deb0*/  MUFU.TANH R21, R21 ;  /* 0x0000001500157308 */ /* 0x000e660000002400 */
[----:B------:R-:W-:-:S04]  /*1dec0*/  FMNMX.FTZ R151, R137, R164, !PT ;  /* 0x000000a489977209 */ /* 0x000fc80007810000 */
[----:B------:R-:W-:Y:S01]  /*1ded0*/  FMNMX.FTZ R164, R140, R151, !PT ;  /* 0x000000978ca47209 */ /* 0x000fe20007810000 */
[----:B------:R-:W-:Y:S03]  /*1dee0*/  MUFU.TANH R155, R155 ;  /* 0x0000009b009b7308 */ /* 0x000fe60000002400 */
        /* <DEDUP_REMOVED lines=24> */
[----:B------:R-:W-:Y:S01]  /*1e070*/  FMNMX.FTZ R151, R109, R164, !PT ;  /* 0x000000a46d977209 */ /* 0x000fe20007810000 */
[----:B------:R-:W-:-:S03]  /*1e080*/  FMUL.FTZ R164, R2, R97 ;  /* 0x0000006102a47220 */ /* 0x000fc60000410000 */
[----:B------:R-:W-:Y:S01]  /*1e090*/  FMNMX.FTZ R166, R112, R151, !PT ;  /* 0x0000009770a67209 */ /* 0x000fe20007810000 */
[----:B------:R-:W-:Y:S01]  /*1e0a0*/  FMUL.FTZ R151, R2, R101 ;  /* 0x0000006502977220 */ /* 0x000fe20000410000 */
[----:B0-----:R-:W-:Y:S01]  /*1e0b0*/  FSEL R101, R163, -INF , P2 ;  /* 0xff800000a3657808 */ /* 0x001fe20001000000 */
[----:B------:R-:W0:Y:S01]  /*1e0c0*/  MUFU.TANH R164, R164 ;  /* 0x000000a400a47308 */ /* 0x000e220000002400 */
[----:B------:R-:W-:Y:S02]  /*1e0d0*/  FMNMX.FTZ R97, R113, R166, !PT ;  /* 0x000000a671617209 */ /* 0x000fe40007810000 */
[----:B------:R-:W-:Y:S02]  /*1e0e0*/  ISETP.GT.AND P2, PT, R92, 0x9, PT ;  /* 0x000000095c00780c */ /* 0x000fe40003f44270 */
[----:B------:R-:W-:-:S03]  /*1e0f0*/  FMNMX.FTZ R166, R116, R97, !PT ;  /* 0x0000006174a67209 */ /* 0x000fc60007810000 */
[----:B------:R-:W2:Y:S01]  /*1e100*/  MUFU.TANH R151, R151 ;  /* 0x0000009700977308 */ /* 0x000ea20000002400 */
[----:B------:R-:W-:-:S04]  /*1e110*/  FMNMX.FTZ R97, R117, R166, !PT ;  /* 0x000000a675617209 */ /* 0x000fc80007810000 */
[----:B------:R-:W-:Y:S02]  /*1e120*/  FMNMX.FTZ R100, R88, R97, !PT ;  /* 0x0000006158647209 */ /* 0x000fe40007810000 */
[----:B------:R-:W-:Y:S01]  /*1e130*/  FSEL R97, R96, -INF , P4 ;  /* 0xff80000060617808 */ /* 0x000fe20002000000 */
[----:B------:R-:W3:Y:S01]  /*1e140*/  MUFU.TANH R150, R150 ;  /* 0x0000009600967308 */ /* 0x000ee20000002400 */
[----:B------:R-:W-:Y:S02]  /*1e150*/  FMNMX.FTZ R100, R89, R100, !PT ;  /* 0x0000006459647209 */ /* 0x000fe40007810000 */
[----:B------:R-:W-:Y:S02]  /*1e160*/  ISETP.GT.AND P4, PT, R92, 0x8, PT ;  /* 0x000000085c00780c */ /* 0x000fe40003f84270 */
[----:B------:R-:W-:Y:S02]  /*1e170*/  FMNMX.FTZ R100, R161, R100, !PT ;  /* 0x00000064a1647209 */ /* 0x000fe40007810000 */
[----:B-1----:R-:W-:Y:S01]  /*1e180*/  FSEL R21, R21, -INF , P4 ;  /* 0xff80000015157808 */ /* 0x002fe20002000000 */
[----:B------:R-:W1:Y:S01]  /*1e190*/  MUFU.TANH R152, R152 ;  /* 0x0000009800987308 */ /* 0x000e620000002400 */
[----:B------:R-:W-:-:S02]  /*1e1a0*/  FMNMX.FTZ R166, R147, R100, !PT ;  /* 0x0000006493a67209 */ /* 0x000fc40007810000 */
[----:B0-----:R-:W-:Y:S02]  /*1e1b0*/  FSEL R100, R164, -INF , P5 ;  /* 0xff800000a4647808 */ /* 0x001fe40002800000 */
[----:B------:R-:W-:Y:S02]  /*1e1c0*/  FMNMX.FTZ R111, R97, R166, !PT ;  /* 0x000000a6616f7209 */ /* 0x000fe40007810000 */
[----:B------:R-:W-:Y:S01]  /*1e1d0*/  ISETP.GT.AND P5, PT, R92, RZ, PT ;  /* 0x000000ff5c00720c */ /* 0x000fe20003fa4270 */
[----:B------:R-:W0:Y:S01]  /*1e1e0*/  MUFU.TANH R122, R122 ;  /* 0x0000007a007a7308 */ /* 0x000e220000002400 */
[----:B------:R-:W-:Y:S02]  /*1e1f0*/  FMNMX.FTZ R164, R100, R111, !PT ;  /* 0x0000006f64a47209 */ /* 0x000fe40007810000 */
[----:B--2---:R-:W-:Y:S01]  /*1e200*/  FSEL R111, R151, -INF , P3 ;  /* 0xff800000976f7808 */ /* 0x004fe20001800000 */
[----:B------:R-:W-:Y:S01]  /*1e210*/  FMUL.FTZ R151, R2, R90 ;  /* 0x0000005a02977220 */ /* 0x000fe20000410000 */
[----:B------:R-:W-:-:S02]  /*1e220*/  FMNMX.FTZ R164, R101, R164, !PT ;  /* 0x000000a465a47209 */ /* 0x000fc40007810000 */
[----:B------:R-:W-:Y:S01]  /*1e230*/  FSEL R103, R12, -INF , P5 ;  /* 0xff8000000c677808 */ /* 0x000fe20002800000 */
[----:B------:R-:W2:Y:S01]  /*1e240*/  MUFU.TANH R123, R123 ;  /* 0x0000007b007b7308 */ /* 0x000ea20000002400 */
[----:B------:R-:W-:Y:S02]  /*1e250*/  FMNMX.FTZ R164, R111, R164, !PT ;  /* 0x000000a46fa47209 */ /* 0x000fe40007810000 */
[C---:B------:R-:W-:Y:S02]  /*1e260*/  ISETP.GT.AND P3, PT, R92.reuse, 0x1, PT ;  /* 0x000000015c00780c */ /* 0x040fe40003f64270 */
[----:B------:R-:W-:Y:S01]  /*1e270*/  ISETP.GT.AND P5, PT, R92, 0x10, PT ;  /* 0x000000105c00780c */ /* 0x000fe20003fa4270 */
[----:B------:R-:W4:Y:S01]  /*1e280*/  SHFL.BFLY PT, R163, R164, 0x2, 0x1f ;  /* 0x0c401f00a4a37f89 */ /* 0x000f2200000e0000 */
[----:B------:R-:W-:Y:S01]  /*1e290*/  FSEL R13, R13, -INF , P3 ;  /* 0xff8000000d0d7808 */ /* 0x000fe20001800000 */
[----:B------:R-:W5:Y:S01]  /*1e2a0*/  MUFU.TANH R126, R126 ;  /* 0x0000007e007e7308 */ /* 0x000f620000002400 */
[----:B------:R-:W-:-:S02]  /*1e2b0*/  FSEL R155, R155, -INF , P5 ;  /* 0xff8000009b9b7808 */ /* 0x000fc40002800000 */
[C---:B------:R-:W-:Y:S02]  /*1e2c0*/  ISETP.GT.AND P3, PT, R92.reuse, 0x11, PT ;  /* 0x000000115c00780c */ /* 0x040fe40003f64270 */
[C---:B------:R-:W-:Y:S02]  /*1e2d0*/  ISETP.GT.AND P4, PT, R92.reuse, 0x18, PT ;  /* 0x000000185c00780c */ /* 0x040fe40003f84270 */
[----:B------:R-:W-:Y:S01]  /*1e2e0*/  ISETP.GT.AND P5, PT, R92, 0x20, PT ;  /* 0x000000205c00780c */ /* 0x000fe20003fa4270 */
[----:B------:R-:W5:Y:S01]  /*1e2f0*/  MUFU.TANH R160, R160 ;  /* 0x000000a000a07308 */ /* 0x000f620000002400 */
[----:B------:R-:W-:Y:S02]  /*1e300*/  FSEL R156, R156, -INF , P3 ;  /* 0xff8000009c9c7808 */ /* 0x000fe40001800000 */
[----:B------:R-:W-:Y:S02]  /*1e310*/  FSEL R159, R159, -INF , P4 ;  /* 0xff8000009f9f7808 */ /* 0x000fe40002000000 */
[----:B------:R-:W-:-:S02]  /*1e320*/  FSEL R138, R138, -INF , P5 ;  /* 0xff8000008a8a7808 */ /* 0x000fc40002800000 */
[C---:B------:R-:W-:Y:S01]  /*1e330*/  ISETP.GT.AND P3, PT, R92.reuse, 0x21, PT ;  /* 0x000000215c00780c */ /* 0x040fe20003f64270 */
[----:B------:R-:W5:Y:S01]  /*1e340*/  MUFU.TANH R127, R127 ;  /* 0x0000007f007f7308 */ /* 0x000f620000002400 */
[C---:B------:R-:W-:Y:S02]  /*1e350*/  ISETP.GT.AND P4, PT, R92.reuse, 0x28, PT ;  /* 0x000000285c00780c */ /* 0x040fe40003f84270 */
[----:B------:R-:W-:Y:S02]  /*1e360*/  ISETP.GT.AND P5, PT, R92, 0x30, PT ;  /* 0x000000305c00780c */ /* 0x000fe40003fa4270 */
[----:B------:R-:W-:Y:S02]  /*1e370*/  FSEL R139, R139, -INF , P3 ;  /* 0xff8000008b8b7808 */ /* 0x000fe40001800000 */
[----:B----4-:R-:W-:Y:S01]  /*1e380*/  FMNMX.FTZ R163, R164, R163, !PT ;  /* 0x000000a3a4a37209 */ /* 0x010fe20007810000 */
[----:B------:R-:W4:Y:S01]  /*1e390*/  MUFU.TANH R130, R130 ;  /* 0x0000008200827308 */ /* 0x000f220000002400 */
[----:B------:R-:W-:-:S02]  /*1e3a0*/  FSEL R142, R142, -INF , P4 ;  /* 0xff8000008e8e7808 */ /* 0x000fc40002000000 */
[----:B------:R-:W-:Y:S01]  /*1e3b0*/  FSEL R146, R146, -INF , P5 ;  /* 0xff80000092927808 */ /* 0x000fe20002800000 */
[----:B------:R-:W4:Y:S01]  /*1e3c0*/  SHFL.BFLY PT, R90, R163, 0x1, 0x1f ;  /* 0x0c201f00a35a7f89 */ /* 0x000f2200000e0000 */
[C---:B------:R-:W-:Y:S02]  /*1e3d0*/  ISETP.GT.AND P3, PT, R92.reuse, 0x31, PT ;  /* 0x000000315c00780c */ /* 0x040fe40003f64270 */
[C---:B------:R-:W-:Y:S01]  /*1e3e0*/  ISETP.GT.AND P4, PT, R92.reuse, 0x38, PT ;  /* 0x000000385c00780c */ /* 0x040fe20003f84270 */
[----:B------:R-:W4:Y:S01]  /*1e3f0*/  MUFU.TANH R131, R131 ;  /* 0x0000008300837308 */ /* 0x000f220000002400 */
[----:B------:R-:W-:Y:S02]  /*1e400*/  ISETP.GT.AND P5, PT, R92, 0x39, PT ;  /* 0x000000395c00780c */ /* 0x000fe40003fa4270 */
[----:B------:R-:W-:Y:S02]  /*1e410*/  FSEL R162, R162, -INF , P3 ;  /* 0xff800000a2a27808 */ /* 0x000fe40001800000 */
[----:B------:R-:W-:-:S02]  /*1e420*/  FSEL R93, R93, -INF , P4 ;  /* 0xff8000005d5d7808 */ /* 0x000fc40002000000 */
[----:B---3--:R-:W-:Y:S01]  /*1e430*/  FSEL R150, R150, -INF , P5 ;  /* 0xff80000096967808 */ /* 0x008fe20002800000 */
[----:B------:R-:W3:Y:S01]  /*1e440*/  MUFU.TANH R143, R143 ;  /* 0x0000008f008f7308 */ /* 0x000ee20000002400 */
[C---:B------:R-:W-:Y:S02]  /*1e450*/  ISETP.GT.AND P3, PT, R92.reuse, 0x40, PT ;  /* 0x000000405c00780c */ /* 0x040fe40003f64270 */
[C---:B------:R-:W-:Y:S02]  /*1e460*/  ISETP.GT.AND P4, PT, R92.reuse, 0x41, PT ;  /* 0x000000415c00780c */ /* 0x040fe40003f84270 */
[----:B------:R-:W-:Y:S02]  /*1e470*/  ISETP.GT.AND P5, PT, R92, 0x48, PT ;  /* 0x000000485c00780c */ /* 0x000fe40003fa4270 */
[----:B-1----:R-:W-:Y:S01]  /*1e480*/  FSEL R152, R152, -INF , P2 ;  /* 0xff80000098987808 */ /* 0x002fe20001000000 */
[----:B------:R-:W1:Y:S01]  /*1e490*/  MUFU.TANH R134, R134 ;  /* 0x0000008600867308 */ /* 0x000e620000002400 */
[----:B------:R-:W-:-:S02]  /*1e4a0*/  ISETP.GT.AND P2, PT, R92, 0x19, PT ;  /* 0x000000195c00780c */ /* 0x000fc40003f44270 */
[----:B0-----:R-:W-:Y:S02]  /*1e4b0*/  FSEL R122, R122, -INF , P3 ;  /* 0xff8000007a7a7808 */ /* 0x001fe40001800000 */
[----:B--2---:R-:W-:Y:S02]  /*1e4c0*/  FSEL R123, R123, -INF , P4 ;  /* 0xff8000007b7b7808 */ /* 0x004fe40002000000 */
[----:B-----5:R-:W-:Y:S01]  /*1e4d0*/  FSEL R126, R126, -INF , P5 ;  /* 0xff8000007e7e7808 */ /* 0x020fe20002800000 */
[----:B------:R-:W0:Y:S01]  /*1e4e0*/  MUFU.TANH R135, R135 ;  /* 0x0000008700877308 */ /* 0x000e220000002400 */
[C---:B------:R-:W-:Y:S02]  /*1e4f0*/  ISETP.GT.AND P3, PT, R92.reuse, 0x49, PT ;  /* 0x000000495c00780c */ /* 0x040fe40003f64270 */
[C---:B------:R-:W-:Y:S02]  /*1e500*/  ISETP.GT.AND P4, PT, R92.reuse, 0x50, PT ;  /* 0x000000505c00780c */ /* 0x040fe40003f84270 */
[----:B------:R-:W-:-:S02]  /*1e510*/  ISETP.GT.AND P5, PT, R92, 0x51, PT ;  /* 0x000000515c00780c */ /* 0x000fc40003fa4270 */
[----:B----4-:R-:W-:Y:S01]  /*1e520*/  FMNMX.FTZ R90, R163, R90, !PT ;  /* 0x0000005aa35a7209 */ /* 0x010fe20007810000 */
[----:B------:R-:W2:Y:S01]  /*1e530*/  MUFU.TANH R106, R106 ;  /* 0x0000006a006a7308 */ /* 0x000ea20000002400 */
[----:B------:R-:W-:Y:S01]  /*1e540*/  FSEL R160, R160, -INF , P2 ;  /* 0xff800000a0a07808 */ /* 0x000fe20001000000 */
[----:B------:R-:W-:Y:S01]  /*1e550*/  IMAD.U32 R163, RZ, RZ, UR51 ;  /* 0x00000033ffa37e24 */ /* 0x000fe2000f8e00ff */
[----:B------:R-:W-:Y:S02]  /*1e560*/  ISETP.GT.AND P2, PT, R92, 0x29, PT ;  /* 0x000000295c00780c */ /* 0x000fe40003f44270 */
[----:B------:R-:W-:Y:S01]  /*1e570*/  FSEL R127, R127, -INF , P3 ;  /* 0xff8000007f7f7808 */ /* 0x000fe20001800000 */
[----:B------:R-:W-:-:S01]  /*1e580*/  FFMA.FTZ R12, R90, R163, -8 ;  /* 0xc10000005a0c7423 */ /* 0x000fc200000100a3 */
[----:B------:R-:W-:Y:S01]  /*1e590*/  FSEL R130, R130, -INF , P4 ;  /* 0xff80000082827808 */ /* 0x000fe20002000000 */
[----:B------:R-:W4:Y:S01]  /*1e5a0*/  MUFU.TANH R107, R107 ;  /* 0x0000006b006b7308 */ /* 0x000f220000002400 */
[----:B------:R-:W-:-:S02]  /*1e5b0*/  FSEL R131, R131, -INF , P5 ;  /* 0xff80000083837808 */ /* 0x000fc40002800000 */
[C---:B------:R-:W-:Y:S02]  /*1e5c0*/  ISETP.GT.AND P3, PT, R92.reuse, 0x58, PT ;  /* 0x000000585c00780c */ /* 0x040fe40003f64270 */
[C---:B------:R-:W-:Y:S02]  /*1e5d0*/  ISETP.GT.AND P4, PT, R92.reuse, 0x59, PT ;  /* 0x000000595c00780c */ /* 0x040fe40003f84270 */
[----:B------:R-:W-:Y:S01]  /*1e5e0*/  ISETP.GT.AND P5, PT, R92, 0x60, PT ;  /* 0x000000605c00780c */ /* 0x000fe20003fa4270 */
[----:B------:R-:W5:Y:S01]  /*1e5f0*/  MUFU.TANH R110, R110 ;  /* 0x0000006e006e7308 */ /* 0x000f620000002400 */
[----:B---3--:R-:W-:Y:S02]  /*1e600*/  FSEL R143, R143, -INF , P2 ;  /* 0xff8000008f8f7808 */ /* 0x008fe40001000000 */
[----:B------:R-:W-:Y:S02]  /*1e610*/  FSETP.NEU.FTZ.AND P2, PT, R90, -INF , PT ;  /* 0xff8000005a00780b */ /* 0x000fe40003f5d000 */
[----:B-1----:R-:W-:-:S02]  /*1e620*/  FSEL R134, R134, -INF , P3 ;  /* 0xff80000086867808 */ /* 0x002fc40001800000 */
[----:B0-----:R-:W-:Y:S01]  /*1e630*/  FSEL R135, R135, -INF , P4 ;  /* 0xff80000087877808 */ /* 0x001fe20002000000 */
[----:B------:R0:W1:Y:S01]  /*1e640*/  MUFU.TANH R96, R165 ;  /* 0x000000a500607308 */ /* 0x0000620000002400 */
[----:B--2---:R-:W-:Y:S02]  /*1e650*/  FSEL R106, R106, -INF , P5 ;  /* 0xff8000006a6a7808 */ /* 0x004fe40002800000 */
[C---:B------:R-:W-:Y:S02]  /*1e660*/  ISETP.GT.AND P3, PT, R92.reuse, 0x61, PT ;  /* 0x000000615c00780c */ /* 0x040fe40003f64270 */
[C---:B------:R-:W-:Y:S02]  /*1e670*/  ISETP.GT.AND P4, PT, R92.reuse, 0x68, PT ;  /* 0x000000685c00780c */ /* 0x040fe40003f84270 */
[----:B------:R-:W-:Y:S01]  /*1e680*/  ISETP.GT.AND P5, PT, R92, 0x69, PT ;  /* 0x000000695c00780c */ /* 0x000fe20003fa4270 */
[----:B------:R-:W2:Y:S01]  /*1e690*/  MUFU.TANH R114, R114 ;  /* 0x0000007200727308 */ /* 0x000ea20000002400 */
[----:B------:R-:W-:Y:S01]  /*1e6a0*/  FSEL R12, R12, RZ, P2 ;  /* 0x000000ff0c0c7208 */ /* 0x000fe20001000000 */
[----:B0-----:R-:W-:Y:S01]  /*1e6b0*/  IMAD.U32 R165, RZ, RZ, UR38 ;  /* 0x00000026ffa57e24 */ /* 0x001fe2000f8e00ff */
[----:B----4-:R-:W-:-:S02]  /*1e6c0*/  FSEL R107, R107, -INF , P3 ;  /* 0xff8000006b6b7808 */ /* 0x010fc40001800000 */
[----:B-----5:R-:W-:Y:S01]  /*1e6d0*/  FSEL R110, R110, -INF , P4 ;  /* 0xff8000006e6e7808 */ /* 0x020fe20002000000 */
[----:B------:R-:W-:-:S01]  /*1e6e0*/  FFMA.FTZ R163, R153, UR51, -R12 ;  /* 0x0000003399a37c23 */ /* 0x000fc2000801080c */
[----:B------:R-:W-:Y:S01]  /*1e6f0*/  ISETP.GT.AND P3, PT, R92, 0x70, PT ;  /* 0x000000705c00780c */ /* 0x000fe20003f64270 */
[----:B------:R-:W0:Y:S01]  /*1e700*/  MUFU.TANH R115, R115 ;  /* 0x0000007300737308 */ /* 0x000e220000002400 */
[----:B-1----:R-:W-:Y:S01]  /*1e710*/  FSEL R96, R96, -INF , P5 ;  /* 0xff80000060607808 */ /* 0x002fe20002800000 */
[--C-:B------:R-:W-:Y:S01]  /*1e720*/  FFMA.FTZ R164, R157, UR51, -R12.reuse ;  /* 0x000000339da47c23 */ /* 0x100fe2000801080c */
[----:B------:R-:W-:Y:S01]  /*1e730*/  ISETP.GT.AND P4, PT, R92, 0x71, PT ;  /* 0x000000715c00780c */ /* 0x000fe20003f84270 */
[--C-:B------:R-:W-:Y:S01]  /*1e740*/  FFMA.FTZ R10, R10, UR51, -R12.reuse ;  /* 0x000000330a0a7c23 */ /* 0x100fe2000801080c */
[----:B------:R-:W-:Y:S01]  /*1e750*/  ISETP.GT.AND P5, PT, R92, 0x78, PT ;  /* 0x000000785c00780c */ /* 0x000fe20003fa4270 */
[--C-:B------:R-:W-:Y:S01]  /*1e760*/  FFMA.FTZ R11, R11, UR51, -R12.reuse ;  /* 0x000000330b0b7c23 */ /* 0x100fe2000801080c */
[----:B------:R-:W-:-:S01]  /*1e770*/  FFMA.FTZ R15, R15, UR51, -R12 ;  /* 0x000000330f0f7c23 */ /* 0x000fc2000801080c */
[----:B------:R-:W1:Y:S01]  /*1e780*/  MUFU.TANH R118, R118 ;  /* 0x0000007600767308 */ /* 0x000e620000002400 */
[----:B--2---:R-:W-:Y:S01]  /*1e790*/  FSEL R114, R114, -INF , P3 ;  /* 0xff80000072727808 */ /* 0x004fe20001800000 */
[--C-:B------:R-:W-:Y:S01]  /*1e7a0*/  FFMA.FTZ R20, R20, UR51, -R12.reuse ;  /* 0x0000003314147c23 */ /* 0x100fe2000801080c */
[----:B------:R-:W-:Y:S01]  /*1e7b0*/  ISETP.GT.AND P3, PT, R92, 0x79, PT ;  /* 0x000000795c00780c */ /* 0x000fe20003f64270 */
[--C-:B------:R-:W-:Y:S01]  /*1e7c0*/  FFMA.FTZ R154, R154, UR51, -R12.reuse ;  /* 0x000000339a9a7c23 */ /* 0x100fe2000801080c */
[----:B------:R-:W-:-:S01]  /*1e7d0*/  FFMA.FTZ R136, R136, UR51, -R12 ;  /* 0x0000003388887c23 */ /* 0x000fc2000801080c */
[--C-:B------:R-:W-:Y:S01]  /*1e7e0*/  FFMA.FTZ R137, R137, UR51, -R12.reuse ;  /* 0x0000003389897c23 */ /* 0x100fe2000801080c */
[----:B------:R-:W-:-:S01]  /*1e7f0*/  FFMA.FTZ R140, R140, UR51, -R12 ;  /* 0x000000338c8c7c23 */ /* 0x000fc2000801080c */
[----:B------:R-:W2:Y:S01]  /*1e800*/  MUFU.TANH R119, R119 ;  /* 0x0000007700777308 */ /* 0x000ea20000002400 */
[----:B0-----:R-:W-:Y:S01]  /*1e810*/  FSEL R153, R115, -INF , P4 ;  /* 0xff80000073997808 */ /* 0x001fe20002000000 */
[--C-:B------:R-:W-:Y:S01]  /*1e820*/  FFMA.FTZ R141, R141, UR51, -R12.reuse ;  /* 0x000000338d8d7c23 */ /* 0x100fe2000801080c */
[----:B------:R-:W-:Y:S01]  /*1e830*/  ISETP.GT.AND P4, PT, R92, 0x80, PT ;  /* 0x000000805c00780c */ /* 0x000fe20003f84270 */
[--C-:B------:R-:W-:Y:S01]  /*1e840*/  FFMA.FTZ R144, R144, UR51, -R12.reuse ;  /* 0x0000003390907c23 */ /* 0x100fe2000801080c */
[----:B------:R-:W-:-:S01]  /*1e850*/  FFMA.FTZ R145, R145, UR51, -R12 ;  /* 0x0000003391917c23 */ /* 0x000fc2000801080c */
[--C-:B------:R-:W-:Y:S01]  /*1e860*/  FFMA.FTZ R148, R148, UR51, -R12.reuse ;  /* 0x0000003394947c23 */ /* 0x100fe2000801080c */
[----:B------:R-:W-:-:S01]  /*1e870*/  FFMA.FTZ R149, R149, UR51, -R12 ;  /* 0x0000003395957c23 */ /* 0x000fc2000801080c */
[----:B------:R-:W0:Y:S01]  /*1e880*/  MUFU.TANH R151, R151 ;  /* 0x0000009700977308 */ /* 0x000e220000002400 */
[----:B-1----:R-:W-:Y:S01]  /*1e890*/  FSEL R118, R118, -INF , P5 ;  /* 0xff80000076767808 */ /* 0x002fe20002800000 */
[--C-:B------:R-:W-:Y:S01]  /*1e8a0*/  FFMA.FTZ R120, R120, UR51, -R12.reuse ;  /* 0x0000003378787c23 */ /* 0x100fe2000801080c */
[----:B------:R-:W-:Y:S01]  /*1e8b0*/  ISETP.GT.AND P5, PT, R92, 0x81, PT ;  /* 0x000000815c00780c */ /* 0x000fe20003fa4270 */
[--C-:B------:R-:W-:Y:S01]  /*1e8c0*/  FFMA.FTZ R121, R121, UR51, -R12.reuse ;  /* 0x0000003379797c23 */ /* 0x100fe2000801080c */
[----:B------:R-:W-:-:S01]  /*1e8d0*/  FFMA.FTZ R124, R124, UR51, -R12 ;  /* 0x000000337c7c7c23 */ /* 0x000fc2000801080c */
        /* <DEDUP_REMOVED lines=28> */
[----:B------:R-:W-:Y:S01]  /*1eaa0*/  FFMA.FTZ R101, R101, UR51, -R12 ;  /* 0x0000003365657c23 */ /* 0x000fe2000801080c */
[----:B------:R-:W-:-:S02]  /*1eab0*/  ISETP.GT.AND P3, PT, R92, 0x91, PT ;  /* 0x000000915c00780c */ /* 0x000fc40003f64270 */
[----:B------:R-:W-:-:S03]  /*1eac0*/  FSEL R166, R90, RZ, P2 ;  /* 0x000000ff5aa67208 */ /* 0x000fc60001000000 */
[----:B------:R2:W-:Y:S01]  /*1ead0*/  MUFU.EX2 R115, R163 ;  /* 0x000000a300737308 */ /* 0x0005e20000000800 */
[----:B0-----:R-:W-:Y:S01]  /*1eae0*/  FSEL R157, R95, -INF , P4 ;  /* 0xff8000005f9d7808 */ /* 0x001fe20002000000 */
[----:B------:R-:W-:Y:S01]  /*1eaf0*/  FADD.FTZ R166, -R166, R5 ;  /* 0x00000005a6a67221 */ /* 0x000fe20000010100 */
[----:B------:R-:W-:-:S05]  /*1eb00*/  ISETP.GT.AND P4, PT, R92, 0x98, PT ;  /* 0x000000985c00780c */ /* 0x000fca0003f84270 */
[----:B------:R-:W0:Y:S01]  /*1eb10*/  MUFU.TANH R99, R99 ;  /* 0x0000006300637308 */ /* 0x000e220000002400 */
[----:B-1----:R-:W-:Y:S02]  /*1eb20*/  FSEL R98, R98, -INF , P5 ;  /* 0xff80000062627808 */ /* 0x002fe40002800000 */
[----:B------:R-:W-:Y:S01]  /*1eb30*/  ISETP.GT.AND P5, PT, R92, 0x99, PT ;  /* 0x000000995c00780c */ /* 0x000fe20003fa4270 */
[----:B------:R-:W-:-:S01]  /*1eb40*/  FFMA.FTZ R92, R158, UR51, -R12 ;  /* 0x000000339e5c7c23 */ /* 0x000fc2000801080c */
[----:B------:R-:W-:-:S03]  /*1eb50*/  FMNMX.FTZ R158, R103, R4, !PT ;  /* 0x00000004679e7209 */ /* 0x000fc60007810000 */
[----:B------:R-:W1:Y:S01]  /*1eb60*/  MUFU.TANH R102, R102 ;  /* 0x0000006600667308 */ /* 0x000e620000002400 */
[----:B------:R-:W-:-:S04]  /*1eb70*/  FMNMX.FTZ R158, R13, R158, !PT ;  /* 0x0000009e0d9e7209 */ /* 0x000fc80007810000 */
[----:B--2---:R-:W-:-:S03]  /*1eb80*/  FMNMX.FTZ R163, R21, R158, !PT ;  /* 0x0000009e15a37209 */ /* 0x004fc60007810000 */
[----:B------:R-:W2:Y:S01]  /*1eb90*/  MUFU.TANH R7, R7 ;  /* 0x0000000700077308 */ /* 0x000ea20000002400 */
[----:B------:R-:W-:Y:S02]  /*1eba0*/  FMNMX.FTZ R158, R152, R163, !PT ;  /* 0x000000a3989e7209 */ /* 0x000fe40007810000 */
[----:B0-----:R-:W-:Y:S02]  /*1ebb0*/  FSEL R99, R99, -INF , P3 ;  /* 0xff80000063637808 */ /* 0x001fe40001800000 */
[----:B------:R-:W-:-:S03]  /*1ebc0*/  FMNMX.FTZ R163, R155, R158, !PT ;  /* 0x0000009e9ba37209 */ /* 0x000fc60007810000 */
[----:B------:R0:W-:Y:S01]  /*1ebd0*/  MUFU.EX2 R95, R164 ;  /* 0x000000a4005f7308 */ /* 0x0001e20000000800 */
[----:B------:R-:W-:Y:S02]  /*1ebe0*/  FMNMX.FTZ R158, R156, R163, !PT ;  /* 0x000000a39c9e7209 */ /* 0x000fe40007810000 */
[----:B-1----:R-:W-:Y:S02]  /*1ebf0*/  FSEL R102, R102, -INF , P4 ;  /* 0xff80000066667808 */ /* 0x002fe40002000000 */
[----:B------:R-:W-:-:S03]  /*1ec00*/  FMNMX.FTZ R163, R159, R158, !PT ;  /* 0x0000009e9fa37209 */ /* 0x000fc60007810000 */
[----:B------:R-:W-:Y:S01]  /*1ec10*/  MUFU.EX2 R10, R10 ;  /* 0x0000000a000a7308 */ /* 0x000fe20000000800 */
[----:B------:R-:W-:Y:S02]  /*1ec20*/  FMNMX.FTZ R163, R160, R163, !PT ;  /* 0x000000a3a0a37209 */ /* 0x000fe40007810000 */
[----:B--2---:R-:W-:Y:S02]  /*1ec30*/  FSEL R7, R7, -INF , P5 ;  /* 0xff80000007077808 */ /* 0x004fe40002800000 */
        /* <DEDUP_REMOVED lines=47> */
[----:B------:R-:W-:-:S05]  /*1ef30*/  FMNMX.FTZ R158, R7, R158, !PT ;  /* 0x0000009e079e7209 */ /* 0x000fca0007810000 */
[----:B------:R-:W1:Y:S02]  /*1ef40*/  SHFL.BFLY PT, R163, R158, 0x2, 0x1f ;  /* 0x0c401f009ea37f89 */ /* 0x000e6400000e0000 */
[----:B------:R-:W-:Y:S08]  /*1ef50*/  MUFU.EX2 R125, R125 ;  /* 0x0000007d007d7308 */ /* 0x000ff00000000800 */
[----:B------:R-:W-:Y:S08]  /*1ef60*/  MUFU.EX2 R128, R128 ;  /* 0x0000008000807308 */ /* 0x000ff00000000800 */
[----:B------:R-:W-:Y:S01]  /*1ef70*/  MUFU.EX2 R129, R129 ;  /* 0x0000008100817308 */ /* 0x000fe20000000800 */
[----:B-1----:R-:W-:Y:S01]  /*1ef80*/  FMNMX.FTZ R163, R158, R163, !PT ;  /* 0x000000a39ea37209 */ /* 0x002fe20007810000 */
[--C-:B------:R-:W-:Y:S01]  /*1ef90*/  FFMA.FTZ R158, R161, UR51, -R12.reuse ;  /* 0x00000033a19e7c23 */ /* 0x100fe2000801080c */
[----:B------:R-:W-:-:S01]  /*1efa0*/  FFMA.FTZ R161, R97, UR51, -R12 ;  /* 0x0000003361a17c23 */ /* 0x000fc2000801080c */
[----:B------:R-:W-:-:S04]  /*1efb0*/  FFMA.FTZ R12, R111, UR51, -R12 ;  /* 0x000000336f0c7c23 */ /* 0x000fc8000801080c */
[----:B------:R-:W-:Y:S01]  /*1efc0*/  MUFU.EX2 R132, R132 ;  /* 0x0000008400847308 */ /* 0x000fe20000000800 */
[----:B0-----:R-:W0:Y:S07]  /*1efd0*/  SHFL.BFLY PT, R164, R163, 0x1, 0x1f ;  /* 0x0c201f00a3a47f89 */ /* 0x001e2e00000e0000 */
[----:B------:R-:W-:Y:S08]  /*1efe0*/  MUFU.EX2 R133, R133 ;  /* 0x0000008500857308 */ /* 0x000ff00000000800 */
[----:B------:R-:W-:Y:S08]  /*1eff0*/  MUFU.EX2 R104, R104 ;  /* 0x0000006800687308 */ /* 0x000ff00000000800 */
        /* <DEDUP_REMOVED lines=12> */
[----:B------:R-:W-:Y:S02]  /*1f0c0*/  IMAD R162, R188, 0x8, R18 ;  /* 0x00000008bca27824 */ /* 0x000fe400078e0212 */
[--C-:B------:R-:W-:Y:S01]  /*1f0d0*/  FFMA.FTZ R163, R127, UR51, -R111.reuse ;  /* 0x000000337fa37c23 */ /* 0x100fe2000801086f */
[----:B------:R-:W-:Y:S01]  /*1f0e0*/  FMUL.FTZ R127, R166, UR51 ;  /* 0x00000033a67f7c20 */ /* 0x000fe20008410000 */
[--C-:B------:R-:W-:Y:S01]  /*1f0f0*/  FFMA.FTZ R103, R103, UR51, -R111.reuse ;  /* 0x0000003367677c23 */ /* 0x100fe2000801086f */
[----:B------:R-:W-:Y:S01]  /*1f100*/  MUFU.EX2 R164, R164 ;  /* 0x000000a400a47308 */ /* 0x000fe20000000800 */
[----:B------:R-:W-:Y:S01]  /*1f110*/  IADD3 R162, R162, 0x29840, RZ ;  /* 0x00029840a2a27810 */ /* 0x000fe20007ffe0ff */
[--C-:B------:R-:W-:Y:S01]  /*1f120*/  FFMA.FTZ R152, R152, UR51, -R111.reuse ;  /* 0x0000003398987c23 */ /* 0x100fe2000801086f */
[----:B------:R-:W-:-:S01]  /*1f130*/  FFMA.FTZ R156, R156, UR51, -R111 ;  /* 0x000000339c9c7c23 */ /* 0x000fc2000801086f */
[--C-:B------:R-:W-:Y:S01]  /*1f140*/  FFMA.FTZ R160, R160, UR51, -R111.reuse ;  /* 0x00000033a0a07c23 */ /* 0x100fe2000801086f */
[----:B------:R-:W-:Y:S01]  /*1f150*/  PRMT R162, R165, 0x654, R162 ;  /* 0x00000654a5a27816 */ /* 0x000fe200000000a2 */
[--C-:B------:R-:W-:Y:S01]  /*1f160*/  FFMA.FTZ R138, R138, UR51, -R111.reuse ;  /* 0x000000338a8a7c23 */ /* 0x100fe2000801086f */
[----:B------:R-:W-:Y:S01]  /*1f170*/  FSEL R165, R97, RZ, P3 ;  /* 0x000000ff61a57208 */ /* 0x000fe20001800000 */
[----:B------:R-:W0:Y:S01]  /*1f180*/  MUFU.EX2 R127, R127 ;  /* 0x0000007f007f7308 */ /* 0x000e220000000800 */
[----:B------:R0:W-:Y:S01]  /*1f190*/  SYNCS.ARRIVE.TRANS64.RED.A1T0 RZ, [R162+URZ], RZ ;  /* 0x000000ffa2ff79a7 */ /* 0x0001e2000810043f */
        /* <DEDUP_REMOVED lines=15> */
[----:B------:R-:W1:Y:S01]  /*1f290*/  MUFU.EX2 R4, R4 ;  /* 0x0000000400047308 */ /* 0x000e620000000800 */
[----:B0-----:R-:W-:-:S01]  /*1f2a0*/  FFMA.FTZ R162, R127, R3, R10 ;  /* 0x000000037fa27223 */ /* 0x001fc2000001000a */
[--C-:B------:R-:W-:Y:S01]  /*1f2b0*/  FFMA.FTZ R135, R135, UR51, -R111.reuse ;  /* 0x0000003387877c23 */ /* 0x100fe2000801086f */
[----:B------:R-:W-:-:S01]  /*1f2c0*/  FFMA.FTZ R106, R106, UR51, -R111 ;  /* 0x000000336a6a7c23 */ /* 0x000fc2000801086f */
[----:B------:R-:W-:Y:S01]  /*1f2d0*/  FFMA.FTZ R107, R107, UR51, -R111 ;  /* 0x000000336b6b7c23 */ /* 0x000fe2000801086f */
[----:B------:R-:W-:-:S01]  /*1f2e0*/  FADD.FTZ R162, R11, R162 ;  /* 0x000000a20ba27221 */ /* 0x000fc20000010000 */
        /* <DEDUP_REMOVED lines=14> */
[----:B------:R-:W-:Y:S01]  /*1f3d0*/  FFMA.FTZ R99, R99, UR51, -R111 ;  /* 0x0000003363637c23 */ /* 0x000fe2000801086f */
[----:B------:R-:W-:-:S01]  /*1f3e0*/  FADD.FTZ R0, R164, R3 ;  /* 0x00000003a4007221 */ /* 0x000fc20000010000 */
[--C-:B------:R-:W-:Y:S01]  /*1f3f0*/  FFMA.FTZ R102, R102, UR51, -R111.reuse ;  /* 0x0000003366667c23 */ /* 0x100fe2000801086f */
[----:B------:R-:W-:-:S01]  /*1f400*/  FFMA.FTZ R7, R7, UR51, -R111 ;  /* 0x0000003307077c23 */ /* 0x000fc2000801086f */
[----:B------:R-:W1:Y:S01]  /*1f410*/  MUFU.EX2 R21, R21 ;  /* 0x0000001500157308 */ /* 0x000e620000000800 */
[----:B------:R-:W-:-:S01]  /*1f420*/  FADD.FTZ R3, R15, R162 ;  /* 0x000000a20f037221 */ /* 0x000fc20000010000 */
[----:B0-----:R-:W-:-:S03]  /*1f430*/  FADD.FTZ R111, R13, R0 ;  /* 0x000000000d6f7221 */ /* 0x001fc60000010000 */
[----:B------:R-:W-:-:S03]  /*1f440*/  FADD.FTZ R0, R20, R3 ;  /* 0x0000000314007221 */ /* 0x000fc60000010000 */
[----:B------:R-:W0:Y:S01]  /*1f450*/  MUFU.EX2 R156, R156 ;  /* 0x0000009c009c7308 */ /* 0x000e220000000800 */
[----:B--2---:R-:W-:-:S01]  /*1f460*/  FADD.FTZ R162, R152, R111 ;  /* 0x0000006f98a27221 */ /* 0x004fc20000010000 */
[----:B------:R-:W-:-:S04]  /*1f470*/  FADD.FTZ R3, R115, R0 ;  /* 0x0000000073037221 */ /* 0x000fc80000010000 */
[----:B------:R-:W-:Y:S02]  /*1f480*/  FADD.FTZ R0, R154, R3 ;  /* 0x000000039a007221 */ /* 0x000fe40000010000 */
[----:B------:R-:W2:Y:S01]  /*1f490*/  MUFU.EX2 R155, R155 ;  /* 0x0000009b009b7308 */ /* 0x000ea20000000800 */
[----:B-1----:R-:W-:-:S01]  /*1f4a0*/  FADD.FTZ R111, R21, R162 ;  /* 0x000000a2156f7221 */ /* 0x002fc20000010000 */
[----:B------:R-:W-:-:S04]  /*1f4b0*/  FADD.FTZ R3, R95, R0 ;  /* 0x000000005f037221 */ /* 0x000fc80000010000 */
[----:B------:R-:W-:Y:S02]  /*1f4c0*/  FADD.FTZ R3, R92, R3 ;  /* 0x000000035c037221 */ /* 0x000fe40000010000 */
[----:B------:R-:W1:Y:S01]  /*1f4d0*/  MUFU.EX2 R160, R160 ;  /* 0x000000a000a07308 */ /* 0x000e620000000800 */
[----:B0-----:R-:W-:-:S01]  /*1f4e0*/  FADD.FTZ R162, R156, R111 ;  /* 0x0000006f9ca27221 */ /* 0x001fc20000010000 */
[----:B------:R-:W-:-:S04]  /*1f4f0*/  FADD.FTZ R0, R136, R3 ;  /* 0x0000000388007221 */ /* 0x000fc80000010000 */
[----:B------:R-:W-:Y:S02]  /*1f500*/  FADD.FTZ R3, R137, R0 ;  /* 0x0000000089037221 */ /* 0x000fe40000010000 */
        /* <DEDUP_REMOVED lines=10> */
[----:B------:R-:W-:-:S06]  /*1f5b0*/  FADD.FTZ R0, R148, R3 ;  /* 0x0000000394007221 */ /* 0x000fcc0000010000 */
[----:B------:R-:W0:Y:S01]  /*1f5c0*/  MUFU.EX2 R143, R143 ;  /* 0x0000008f008f7308 */ /* 0x000e220000000800 */
[----:B--2---:R-:W-:-:S07]  /*1f5d0*/  FADD.FTZ R111, R139, R162 ;  /* 0x000000a28b6f7221 */ /* 0x004fce0000010000 */
[----:B------:R-:W2:Y:S01]  /*1f5e0*/  MUFU.EX2 R146, R146 ;  /* 0x0000009200927308 */ /* 0x000ea20000000800 */
[----:B-1----:R-:W-:-:S07]  /*1f5f0*/  FADD.FTZ R162, R142, R111 ;  /* 0x0000006f8ea27221 */ /* 0x002fce0000010000 */
[----:B------:R-:W1:Y:S08]  /*1f600*/  MUFU.EX2 R159, R159 ;  /* 0x0000009f009f7308 */ /* 0x000e700000000800 */
[----:B------:R-:W3:Y:S08]  /*1f610*/  MUFU.EX2 R93, R93 ;  /* 0x0000005d005d7308 */ /* 0x000ef00000000800 */
[----:B------:R-:W4:Y:S08]  /*1f620*/  MUFU.EX2 R150, R150 ;  /* 0x0000009600967308 */ /* 0x000f300000000800 */
[----:B------:R0:W-:Y:S08]  /*1f630*/  MUFU.EX2 R5, R163 ;  /* 0x000000a300057308 */ /* 0x0001f00000000800 */
[----:B------:R-:W5:Y:S01]  /*1f640*/  MUFU.EX2 R122, R122 ;  /* 0x0000007a007a7308 */ /* 0x000f620000000800 */
[----:B0-----:R-:W-:-:S04]  /*1f650*/  FADD.FTZ R163, R143, R162 ;  /* 0x000000a28fa37221 */ /* 0x001fc80000010000 */
[----:B--2---:R-:W-:Y:S01]  /*1f660*/  FADD.FTZ R162, R146, R163 ;  /* 0x000000a392a27221 */ /* 0x004fe20000010000 */
[----:B------:R-:W-:-:S02]  /*1f670*/  FADD.FTZ R163, R149, R0 ;  /* 0x0000000095a37221 */ /* 0x000fc40000010000 */
[----:B------:R-:W0:Y:S01]  /*1f680*/  MUFU.EX2 R123, R123 ;  /* 0x0000007b007b7308 */ /* 0x000e220000000800 */
[----:B-1----:R-:W-:-:S01]  /*1f690*/  FADD.FTZ R162, R159, R162 ;  /* 0x000000a29fa27221 */ /* 0x002fc20000010000 */
[----:B------:R-:W-:-:S03]  /*1f6a0*/  FADD.FTZ R0, R120, R163 ;  /* 0x000000a378007221 */ /* 0x000fc60000010000 */
[----:B---3--:R-:W-:-:S03]  /*1f6b0*/  FADD.FTZ R3, R93, R162 ;  /* 0x000000a25d037221 */ /* 0x008fc60000010000 */
[----:B------:R-:W1:Y:S01]  /*1f6c0*/  MUFU.EX2 R126, R126 ;  /* 0x0000007e007e7308 */ /* 0x000e620000000800 */
[----:B----4-:R-:W-:-:S07]  /*1f6d0*/  FADD.FTZ R3, R150, R3 ;  /* 0x0000000396037221 */ /* 0x010fce0000010000 */
[----:B------:R-:W2:Y:S08]  /*1f6e0*/  MUFU.EX2 R130, R130 ;  /* 0x0000008200827308 */ /* 0x000eb00000000800 */
[----:B------:R5:W-:Y:S08]  /*1f6f0*/  MUFU.EX2 R111, R96 ;  /* 0x00000060006f7308 */ /* 0x000bf00000000800 */
[----:B------:R-:W3:Y:S01]  /*1f700*/  MUFU.EX2 R131, R131 ;  /* 0x0000008300837308 */ /* 0x000ee20000000800 */
[----:B-----5:R-:W-:-:S01]  /*1f710*/  FADD.FTZ R96, R122, R3 ;  /* 0x000000037a607221 */ /* 0x020fc20000010000 */
[----:B------:R-:W-:-:S03]  /*1f720*/  FADD.FTZ R3, R121, R0 ;  /* 0x0000000079037221 */ /* 0x000fc60000010000 */
[----:B0-----:R-:W-:Y:S01]  /*1f730*/  FADD.FTZ R163, R123, R96 ;  /* 0x000000607ba37221 */ /* 0x001fe20000010000 */
[----:B------:R-:W-:-:S02]  /*1f740*/  FADD.FTZ R0, R124, R3 ;  /* 0x000000037c007221 */ /* 0x000fc40000010000 */
[----:B------:R-:W0:Y:S01]  /*1f750*/  MUFU.EX2 R134, R134 ;  /* 0x0000008600867308 */ /* 0x000e220000000800 */
[----:B-1----:R-:W-:-:S01]  /*1f760*/  FADD.FTZ R96, R126, R163 ;  /* 0x000000a37e607221 */ /* 0x002fc20000010000 */
[----:B------:R-:W-:-:S03]  /*1f770*/  FADD.FTZ R3, R125, R0 ;  /* 0x000000007d037221 */ /* 0x000fc60000010000 */
[----:B------:R-:W-:Y:S01]  /*1f780*/  FADD.FTZ R163, R5, R96 ;  /* 0x0000006005a37221 */ /* 0x000fe20000010000 */
[----:B------:R-:W-:-:S02]  /*1f790*/  FADD.FTZ R0, R128, R3 ;  /* 0x0000000380007221 */ /* 0x000fc40000010000 */
[----:B------:R-:W1:Y:S01]  /*1f7a0*/  MUFU.EX2 R135, R135 ;  /* 0x0000008700877308 */ /* 0x000e620000000800 */
[----:B--2---:R-:W-:-:S01]  /*1f7b0*/  FADD.FTZ R96, R130, R163 ;  /* 0x000000a382607221 */ /* 0x004fc20000010000 */
[----:B------:R-:W-:-:S03]  /*1f7c0*/  FADD.FTZ R3, R129, R0 ;  /* 0x0000000081037221 */ /* 0x000fc60000010000 */
[----:B---3--:R-:W-:Y:S01]  /*1f7d0*/  FADD.FTZ R163, R131, R96 ;  /* 0x0000006083a37221 */ /* 0x008fe20000010000 */
[----:B------:R-:W-:-:S02]  /*1f7e0*/  FADD.FTZ R0, R132, R3 ;  /* 0x0000000384007221 */ /* 0x000fc40000010000 */
        /* <DEDUP_REMOVED lines=35> */
[----:B-1----:R-:W-:-:S06]  /*1fa20*/  FADD.FTZ R0, R88, R3 ;  /* 0x0000000358007221 */ /* 0x002fcc0000010000 */
[----:B------:R-:W0:Y:S01]  /*1fa30*/  MUFU.EX2 R158, R158 ;  /* 0x0000009e009e7308 */ /* 0x000e220000000800 */
[----:B--2---:R-:W-:-:S04]  /*1fa40*/  FADD.FTZ R3, R151, R162 ;  /* 0x000000a297037221 */ /* 0x004fc80000010000 */
[----:B------:R-:W-:-:S03]  /*1fa50*/  FADD.FTZ R3, R96, R3 ;  /* 0x0000000360037221 */ /* 0x000fc60000010000 */
        /* <DEDUP_REMOVED lines=26> */
.L_x_2796:
        /* <DEDUP_REMOVED lines=9> */
[-C--:B------:R-:W-:Y:S01]  /*1fc90*/  FMUL.FTZ R30, R30, R4.reuse ;  /* 0x000000041e1e7220 */ /* 0x080fe20000410000 */
[----:B------:R-:W-:Y:S01]  /*1fca0*/  IADD3 R5, R5, 0x29860, RZ ;  /* 0x0002986005057810 */ /* 0x000fe20007ffe0ff */
[-C--:B------:R-:W-:Y:S01]  /*1fcb0*/  FMUL.FTZ R31, R31, R4.reuse ;  /* 0x000000041f1f7220 */ /* 0x080fe20000410000 */
        /* <DEDUP_REMOVED lines=98> */
[----:B------:R-:W-:Y:S01]  /*202e0*/  VIADD R6, R6, 0xffffffff ;  /* 0xffffffff06067836 */ /* 0x000fe20000000000 */
[----:B------:R-:W-:Y:S01]  /*202f0*/  MOV R7, R194 ;  /* 0x000000c200077202 */ /* 0x000fe20000000f00 */
[----:B------:R-:W-:-:S02]  /*20300*/  IMAD.MOV.U32 R4, RZ, RZ, R97 ;  /* 0x000000ffff047224 */ /* 0x000fc400078e0061 */
[----:B0-----:R-:W-:Y:S02]  /*20310*/  IMAD.MOV.U32 R5, RZ, RZ, R90 ;  /* 0x000000ffff057224 */ /* 0x001fe400078e005a */
[----:B------:R-:W-:Y:S01]  /*20320*/  IMAD.MOV.U32 R8, RZ, RZ, R188 ;  /* 0x000000ffff087224 */ /* 0x000fe200078e00bc */
[----:B------:R-:W-:Y:S06]  /*20330*/  @P2 BRA `(.L_x_2797) ;  /* 0xffffffb800242947 */ /* 0x000fec000383ffff */
.L_x_2785:
[----:B------:R-:W-:-:S13]  /*20340*/  ISETP.GE.AND P0, PT, R6, RZ, PT ;  /* 0x000000ff0600720c */ /* 0x000fda0003f06270 */
[----:B------:R-:W-:Y:S05]  /*20350*/  @!P0 BRA `(.L_x_2798) ;  /* 0x0000003c00108947 */ /* 0x000fea0003800000 */
[----:B------:R-:W-:Y:S01]  /*20360*/  IMAD.MOV.U32 R4, RZ, RZ, R97 ;  /* 0x000000ffff047224 */ /* 0x000fe200078e0061 */
[----:B------:R-:W-:Y:S01]  /*20370*/  MOV R7, R194 ;  /* 0x000000c200077202 */ /* 0x000fe20000000f00 */
[----:B------:R-:W-:Y:S02]  /*20380*/  IMAD.MOV.U32 R5, RZ, RZ, R90 ;  /* 0x000000ffff057224 */ /* 0x000fe400078e005a */
[----:B------:R-:W-:-:S07]  /*20390*/  IMAD.MOV.U32 R8, RZ, RZ, R188 ;  /* 0x000000ffff087224 */ /* 0x000fce00078e00bc */
.L_x_2810:
        /* <DEDUP_REMOVED lines=10> */
.L_x_2800:
[----:B------:R-:W-:Y:S01]  /*20440*/  IMAD R10, R188, 0x8, R18 ;  /* 0x00000008bc0a7824 */ /* 0x000fe200078e0212 */
[----:B------:R-:W-:-:S04]  /*20450*/  SHF.L.U32 R11, R194, 0x1f, RZ ;  /* 0x0000001fc20b7819 */ /* 0x000fc800000006ff */
[----:B------:R0:W1:Y:S01]  /*20460*/  SYNCS.PHASECHK.TRANS64.TRYWAIT P0, [R10+URZ+0x29830], R11 ;  /* 0x0298300b0a0075a7 */ /* 0x000062000800017f */
[----:B------:R-:W-:Y:S05]  /*20470*/  @!P1 BRA `(.L_x_2801) ;  /* 0x0000000000049947 */ /* 0x000fea0003800000 */
[----:B------:R-:W-:Y:S01]  /*20480*/  BPT.TRAP 0x1 ;  /* 0x000000040000795c */ /* 0x000fe20000300000 */
.L_x_2801:
[----:B------:R-:W-:Y:S04]  /*20490*/  BSSY B0, `(.L_x_2799) ;  /* 0x0000004000007945 */ /* 0x000fe80003800000 */
[----:B-1----:R-:W-:Y:S05]  /*204a0*/  @P0 BRA `(.L_x_2802) ;  /* 0x0000000000080947 */ /* 0x002fea0003800000 */
[----:B------:R-:W1:Y:S02]  /*204b0*/  SYNCS.PHASECHK.TRANS64.TRYWAIT P0, [R10+URZ+0x29830], R11 ;  /* 0x0298300b0a0075a7 */ /* 0x000e64000800017f */
[----:B-1----:R-:W-:Y:S05]  /*204c0*/  @!P0 BRA `(.L_x_2803) ;  /* 0x000000fc00048947 */ /* 0x002fea0003800000 */
.L_x_2802:
[----:B------:R-:W-:Y:S05]  /*204d0*/  BSYNC B0 ;  /* 0x0000000000007941 */ /* 0x000fea0003800000 */
.L_x_2799:
[----:B01----:R-:W0:Y:S01]  /*204e0*/  S2R R10, SR_TID.X ;  /* 0x00000000000a7919 */ /* 0x003e220000002100 */
[----:B------:R-:W-:Y:S05]  /*204f0*/  WARPSYNC.ALL ;  /* 0x0000000000007948 */ /* 0x000fea0003800000 */
[----:B------:R-:W-:Y:S01]  /*20500*/  IMAD.MOV.U32 R11, RZ, RZ, -0x7fffffe0 ;  /* 0x80000020ff0b7424 */ /* 0x000fe200078e00ff */
[----:B------:R-:W-:Y:S01]  /*20510*/  UMOV UR44, UR24 ;  /* 0x00000018002c7c82 */ /* 0x000fe20008000000 */
[----:B------:R-:W-:Y:S01]  /*20520*/  UMOV UR45, UR25 ;  /* 0x00000019002d7c82 */ /* 0x000fe20008000000 */
[----:B------:R-:W-:Y:S01]  /*20530*/  MOV R13, 0x80000020 ;  /* 0x80000020000d7802 */ /* 0x000fe20000000f00 */
[----:B------:R-:W-:Y:S01]  /*20540*/  UMOV UR40, UR24 ;  /* 0x0000001800287c82 */ /* 0x000fe20008000000 */
[----:B------:R-:W-:Y:S01]  /*20550*/  R2UR UR47, R11 ;  /* 0x000000000b2f72ca */ /* 0x000fe200000e0000 */
[----:B------:R-:W-:Y:S01]  /*20560*/  UMOV UR41, UR25 ;  /* 0x0000001900297c82 */ /* 0x000fe20008000000 */
[C---:B------:R-:W-:Y:S01]  /*20570*/  R2UR UR43, R13.reuse ;  /* 0x000000000d2b72ca */ /* 0x040fe200000e0000 */
[----:B------:R-:W-:Y:S01]  /*20580*/  IMAD.MOV.U32 R21, RZ, RZ, -0x7fffffe0 ;  /* 0x80000020ff157424 */ /* 0x000fe200078e00ff */
[----:B------:R-:W-:Y:S01]  /*20590*/  UMOV UR28, UR24 ;  /* 0x00000018001c7c82 */ /* 0x000fe20008000000 */
[----:B------:R-:W-:Y:S01]  /*205a0*/  IMAD.MOV.U32 R15, RZ, RZ, -0x7fffffe0 ;  /* 0x80000020ff0f7424 */ /* 0x000fe200078e00ff */
        /* <DEDUP_REMOVED lines=55> */
[----:B0-----:R-:W-:-:S06]  /*20920*/  WARPGROUP.ARRIVE ;  /* 0x00000000000079c5 */ /* 0x001fcc0000000000 */
        /* <DEDUP_REMOVED lines=195> */
.L_x_2805:
[----:B------:R-:W-:Y:S01]  /*21560*/  SHF.L.U32 R7, R7, 0x1f, RZ ;  /* 0x0000001f07077819 */ /* 0x000fe200000006ff */
[----:B------:R-:W-:-:S04]  /*21570*/  IMAD R10, R8, 0x8, R18 ;  /* 0x00000008080a7824 */ /* 0x000fc800078e0212 */
[----:B------:R0:W1:Y:S01]  /*21580*/  SYNCS.PHASECHK.TRANS64.TRYWAIT P0, [R10+URZ+0x29850], R7 ;  /* 0x029850070a0075a7 */ /* 0x000062000800017f */
[----:B------:R-:W-:Y:S05]  /*21590*/  @!P1 BRA `(.L_x_2806) ;  /* 0x0000000000049947 */ /* 0x000fea0003800000 */
[----:B------:R-:W-:Y:S01]  /*215a0*/  BPT.TRAP 0x1 ;  /* 0x000000040000795c */ /* 0x000fe20000300000 */
.L_x_2806:
[----:B-1----:R-:W-:Y:S05]  /*215b0*/  @P0 BRA `(.L_x_2804) ;  /* 0x0000000000080947 */ /* 0x002fea0003800000 */
[----:B------:R-:W1:Y:S02]  /*215c0*/  SYNCS.PHASECHK.TRANS64.TRYWAIT P0, [R10+URZ+0x29850], R7 ;  /* 0x029850070a0075a7 */ /* 0x000e64000800017f */
[----:B-1----:R-:W-:Y:S05]  /*215d0*/  @!P0 BRA `(.L_x_2807) ;  /* 0x000000e800d48947 */ /* 0x002fea0003800000 */
.L_x_2804:
        /* <DEDUP_REMOVED lines=46> */
.L_x_2808:
        /* <DEDUP_REMOVED lines=243> */
[----:B0-----:R-:W-:Y:S01]  /*227f0*/  FMNMX.FTZ R163, R161, R90, !PT ;  /* 0x0000005aa1a37209 */ /* 0x001fe20007810000 */
[----:B------:R-:W-:-:S04]  /*22800*/  IMAD.U32 R161, RZ, RZ, UR51 ;  /* 0x00000033ffa17e24 */ /* 0x000fc8000f8e00ff */
[----:B------:R-:W0:Y:S01]  /*22810*/  SHFL.BFLY PT, R90, R163, 0x1, 0x1f ;  /* 0x0c201f00a35a7f89 */ /* 0x000e2200000e0000 */
[----:B-1----:R-:W-:-:S05]  /*22820*/  FMNMX.FTZ R164, R162, R97, !PT ;  /* 0x00000061a2a47209 */ /* 0x002fca0007810000 */
        /* <DEDUP_REMOVED lines=16> */
[--C-:B------:R-:W-:Y:S01]  /*22930*/  FFMA.FTZ R14, R14, UR51, -R161.reuse ;  /* 0x000000330e0e7c23 */ /* 0x100fe200080108a1 */
[----:B------:R-:W-:Y:S01]  /*22940*/  FMUL.FTZ R5, R5, UR51 ;  /* 0x0000003305057c20 */ /* 0x000fe20008410000 */
[----:B------:R-:W-:Y:S01]  /*22950*/  FFMA.FTZ R164, R100, UR51, -R161 ;  /* 0x0000003364a47c23 */ /* 0x000fe200080108a1 */
        /* <DEDUP_REMOVED lines=9> */
[----:B------:R-:W-:-:S02]  /*229f0*/  IMAD R158, R188, 0x8, R18 ;  /* 0x00000008bc9e7824 */ /* 0x000fc400078e0212 */
        /* <DEDUP_REMOVED lines=26> */
[----:B------:R-:W-:-:S01]  /*22ba0*/  FFMA.FTZ R112, R112, UR51, -R161 ;  /* 0x0000003370707c23 */ /* 0x000fc200080108a1 */
[--C-:B------:R-:W-:Y:S01]  /*22bb0*/  FFMA.FTZ R113, R113, UR51, -R161.reuse ;  /* 0x0000003371717c23 */ /* 0x100fe200080108a1 */
[----:B------:R-:W-:-:S01]  /*22bc0*/  FFMA.FTZ R116, R116, UR51, -R161 ;  /* 0x0000003374747c23 */ /* 0x000fc200080108a1 */
[--C-:B------:R-:W-:Y:S01]  /*22bd0*/  FFMA.FTZ R117, R117, UR51, -R161.reuse ;  /* 0x0000003375757c23 */ /* 0x100fe200080108a1 */
[----:B------:R-:W-:-:S01]  /*22be0*/  FFMA.FTZ R88, R88, UR51, -R161 ;  /* 0x0000003358587c23 */ /* 0x000fc200080108a1 */
[--C-:B------:R-:W-:Y:S01]  /*22bf0*/  FFMA.FTZ R89, R89, UR51, -R161.reuse ;  /* 0x0000003359597c23 */ /* 0x100fe200080108a1 */
[----:B------:R-:W-:-:S01]  /*22c00*/  FFMA.FTZ R92, R92, UR51, -R161 ;  /* 0x000000335c5c7c23 */ /* 0x000fc200080108a1 */
[----:B------:R-:W4:Y:S01]  /*22c10*/  MUFU.EX2 R7, R7 ;  /* 0x0000000700077308 */ /* 0x000f220000000800 */
[----:B------:R-:W-:-:S01]  /*22c20*/  FFMA.FTZ R93, R93, UR51, -R161 ;  /* 0x000000335d5d7c23 */ /* 0x000fc200080108a1 */
[--C-:B------:R-:W-:Y:S01]  /*22c30*/  FFMA.FTZ R96, R96, UR51, -R161.reuse ;  /* 0x0000003360607c23 */ /* 0x100fe200080108a1 */
[----:B------:R-:W-:-:S01]  /*22c40*/  FFMA.FTZ R100, R101, UR51, -R161 ;  /* 0x0000003365647c23 */ /* 0x000fc200080108a1 */
[----:B------:R-:W-:Y:S01]  /*22c50*/  IMAD.U32 R161, RZ, RZ, UR38 ;  /* 0x00000026ffa17e24 */ /* 0x000fe2000f8e00ff */
[----:B------:R-:W-:Y:S01]  /*22c60*/  IADD3 R158, R158, 0x29840, RZ ;  /* 0x000298409e9e7810 */ /* 0x000fe20007ffe0ff */
[----:B0-----:R-:W-:Y:S01]  /*22c70*/  FFMA.FTZ R3, R4, R3, R163 ;  /* 0x0000000304037223 */ /* 0x001fe200000100a3 */
[----:B-1----:R-:W-:-:S01]  /*22c80*/  FFMA.FTZ R0, R5, R0, R162 ;  /* 0x0000000005007223 */ /* 0x002fc200000100a2 */
[----:B------:R-:W0:Y:S01]  /*22c90*/  MUFU.EX2 R12, R12 ;  /* 0x0000000c000c7308 */ /* 0x000e220000000800 */
[----:B------:R-:W-:Y:S01]  /*22ca0*/  PRMT R158, R161, 0x654, R158 ;  /* 0x00000654a19e7816 */ /* 0x000fe2000000009e */
[--C-:B------:R-:W-:Y:S01]  /*22cb0*/  FFMA.FTZ R138, R138, UR51, -R160.reuse ;  /* 0x000000338a8a7c23 */ /* 0x100fe200080108a0 */
[----:B------:R-:W-:-:S01]  /*22cc0*/  FFMA.FTZ R139, R139, UR51, -R160 ;  /* 0x000000338b8b7c23 */ /* 0x000fc200080108a0 */
[--C-:B------:R-:W-:Y:S01]  /*22cd0*/  FFMA.FTZ R142, R142, UR51, -R160.reuse ;  /* 0x000000338e8e7c23 */ /* 0x100fe200080108a0 */
[----:B------:R2:W-:Y:S01]  /*22ce0*/  SYNCS.ARRIVE.TRANS64.RED.A1T0 RZ, [R158+URZ], RZ ;  /* 0x000000ff9eff79a7 */ /* 0x0005e2000810043f */
[----:B------:R-:W-:-:S01]  /*22cf0*/  FFMA.FTZ R143, R143, UR51, -R160 ;  /* 0x000000338f8f7c23 */ /* 0x000fc200080108a0 */
[--C-:B------:R-:W-:Y:S01]  /*22d00*/  FFMA.FTZ R146, R146, UR51, -R160.reuse ;  /* 0x0000003392927c23 */ /* 0x100fe200080108a0 */
[----:B------:R-:W1:Y:S01]  /*22d10*/  MUFU.EX2 R14, R14 ;  /* 0x0000000e000e7308 */ /* 0x000e620000000800 */
[----:B------:R-:W-:-:S01]  /*22d20*/  FFMA.FTZ R147, R147, UR51, -R160 ;  /* 0x0000003393937c23 */ /* 0x000fc200080108a0 */
[--C-:B------:R-:W-:Y:S01]  /*22d30*/  FFMA.FTZ R150, R150, UR51, -R160.reuse ;  /* 0x0000003396967c23 */ /* 0x100fe200080108a0 */
[----:B------:R-:W-:-:S01]  /*22d40*/  FFMA.FTZ R151, R151, UR51, -R160 ;  /* 0x0000003397977c23 */ /* 0x000fc200080108a0 */
[----:B------:R-:W-:Y:S01]  /*22d50*/  FFMA.FTZ R122, R122, UR51, -R160 ;  /* 0x000000337a7a7c23 */ /* 0x000fe200080108a0 */
[----:B--2---:R-:W-:-:S01]  /*22d60*/  FADD.FTZ R158, R10, R3 ;  /* 0x000000030a9e7221 */ /* 0x004fc20000010000 */
[----:B---3--:R-:W-:Y:S01]  /*22d70*/  FADD.FTZ R3, R11, R0 ;  /* 0x000000000b037221 */ /* 0x008fe20000010000 */
[----:B------:R-:W-:-:S01]  /*22d80*/  FFMA.FTZ R123, R123, UR51, -R160 ;  /* 0x000000337b7b7c23 */ /* 0x000fc200080108a0 */
[----:B------:R-:W2:Y:S01]  /*22d90*/  MUFU.EX2 R15, R15 ;  /* 0x0000000f000f7308 */ /* 0x000ea20000000800 */
[----:B----4-:R-:W-:-:S01]  /*22da0*/  FADD.FTZ R161, R7, R158 ;  /* 0x0000009e07a17221 */ /* 0x010fc20000010000 */
[----:B0-----:R-:W-:Y:S01]  /*22db0*/  FADD.FTZ R0, R12, R3 ;  /* 0x000000030c007221 */ /* 0x001fe20000010000 */
[----:B------:R-:W-:-:S01]  /*22dc0*/  FFMA.FTZ R126, R126, UR51, -R160 ;  /* 0x000000337e7e7c23 */ /* 0x000fc200080108a0 */
[--C-:B------:R-:W-:Y:S01]  /*22dd0*/  FFMA.FTZ R127, R127, UR51, -R160.reuse ;  /* 0x000000337f7f7c23 */ /* 0x100fe200080108a0 */
[----:B------:R-:W-:-:S01]  /*22de0*/  FFMA.FTZ R130, R130, UR51, -R160 ;  /* 0x0000003382827c23 */ /* 0x000fc200080108a0 */
[--C-:B------:R-:W-:Y:S01]  /*22df0*/  FFMA.FTZ R131, R131, UR51, -R160.reuse ;  /* 0x0000003383837c23 */ /* 0x100fe200080108a0 */
[----:B------:R-:W-:-:S01]  /*22e00*/  FFMA.FTZ R134, R134, UR51, -R160 ;  /* 0x0000003386867c23 */ /* 0x000fc200080108a0 */
[----:B------:R-:W0:Y:S01]  /*22e10*/  MUFU.EX2 R13, R13 ;  /* 0x0000000d000d7308 */ /* 0x000e220000000800 */
[----:B-1----:R-:W-:-:S01]  /*22e20*/  FADD.FTZ R158, R14, R161 ;  /* 0x000000a10e9e7221 */ /* 0x002fc20000010000 */
[--C-:B------:R-:W-:Y:S01]  /*22e30*/  FFMA.FTZ R135, R135, UR51, -R160.reuse ;  /* 0x0000003387877c23 */ /* 0x100fe200080108a0 */
[----:B------:R-:W-:-:S01]  /*22e40*/  FFMA.FTZ R106, R106, UR51, -R160 ;  /* 0x000000336a6a7c23 */ /* 0x000fc200080108a0 */
[--C-:B------:R-:W-:Y:S01]  /*22e50*/  FFMA.FTZ R107, R107, UR51, -R160.reuse ;  /* 0x000000336b6b7c23 */ /* 0x100fe200080108a0 */
[----:B------:R-:W-:-:S01]  /*22e60*/  FFMA.FTZ R110, R110, UR51, -R160 ;  /* 0x000000336e6e7c23 */ /* 0x000fc200080108a0 */
[--C-:B------:R-:W-:Y:S01]  /*22e70*/  FFMA.FTZ R111, R111, UR51, -R160.reuse ;  /* 0x000000336f6f7c23 */ /* 0x100fe200080108a0 */
[----:B------:R-:W-:-:S01]  /*22e80*/  FFMA.FTZ R114, R114, UR51, -R160 ;  /* 0x0000003372727c23 */ /* 0x000fc200080108a0 */
[----:B------:R-:W1:Y:S01]  /*22e90*/  MUFU.EX2 R20, R20 ;  /* 0x0000001400147308 */ /* 0x000e620000000800 */
[----:B--2---:R-:W-:-:S01]  /*22ea0*/  FADD.FTZ R3, R15, R0 ;  /* 0x000000000f037221 */ /* 0x004fc20000010000 */
[--C-:B------:R-:W-:Y:S01]  /*22eb0*/  FFMA.FTZ R115, R115, UR51, -R160.reuse ;  /* 0x0000003373737c23 */ /* 0x100fe200080108a0 */
[----:B------:R-:W-:-:S01]  /*22ec0*/  FFMA.FTZ R118, R118, UR51, -R160 ;  /* 0x0000003376767c23 */ /* 0x000fc200080108a0 */
[--C-:B------:R-:W-:Y:S01]  /*22ed0*/  FFMA.FTZ R119, R119, UR51, -R160.reuse ;  /* 0x0000003377777c23 */ /* 0x100fe200080108a0 */
[----:B------:R-:W-:-:S01]  /*22ee0*/  FFMA.FTZ R159, R159, UR51, -R160 ;  /* 0x000000339f9f7c23 */ /* 0x000fc200080108a0 */
[--C-:B------:R-:W-:Y:S01]  /*22ef0*/  FFMA.FTZ R91, R91, UR51, -R160.reuse ;  /* 0x000000335b5b7c23 */ /* 0x100fe200080108a0 */
[----:B------:R-:W-:-:S01]  /*22f00*/  FFMA.FTZ R94, R94, UR51, -R160 ;  /* 0x000000335e5e7c23 */ /* 0x000fc200080108a0 */
[----:B------:R-:W2:Y:S01]  /*22f10*/  MUFU.EX2 R152, R152 ;  /* 0x0000009800987308 */ /* 0x000ea20000000800 */
[----:B0-----:R-:W-:-:S01]  /*22f20*/  FADD.FTZ R161, R13, R158 ;  /* 0x0000009e0da17221 */ /* 0x001fc20000010000 */
[--C-:B------:R-:W-:Y:S01]  /*22f30*/  FFMA.FTZ R95, R95, UR51, -R160.reuse ;  /* 0x000000335f5f7c23 */ /* 0x100fe200080108a0 */
[----:B------:R-:W-:-:S01]  /*22f40*/  FFMA.FTZ R98, R98, UR51, -R160 ;  /* 0x0000003362627c23 */ /* 0x000fc200080108a0 */
[--C-:B------:R-:W-:Y:S01]  /*22f50*/  FFMA.FTZ R99, R99, UR51, -R160.reuse ;  /* 0x0000003363637c23 */ /* 0x100fe200080108a0 */
[----:B------:R-:W-:-:S01]  /*22f60*/  FFMA.FTZ R102, R102, UR51, -R160 ;  /* 0x0000003366667c23 */ /* 0x000fc200080108a0 */
[----:B------:R-:W-:-:S02]  /*22f70*/  FFMA.FTZ R103, R103, UR51, -R160 ;  /* 0x0000003367677c23 */ /* 0x000fc400080108a0 */
        /* <DEDUP_REMOVED lines=90> */
[----:B------:R-:W0:Y:S01]  /*23520*/  MUFU.EX2 R112, R112 ;  /* 0x0000007000707308 */ /* 0x000e220000000800 */
[----:B-1----:R-:W-:-:S07]  /*23530*/  FADD.FTZ R3, R109, R0 ;  /* 0x000000006d037221 */ /* 0x002fce0000010000 */
        /* <DEDUP_REMOVED lines=50> */
.L_x_2809:
[----:B------:R-:W-:Y:S01]  /*23860*/  F2FP.SATFINITE.E4M3.F32.PACK_AB_MERGE_C R7, R14, R7, RZ ;  /* 0x000000070e07723e */ /* 0x000fe200048070ff */
[-C--:B------:R-:W-:Y:S01]  /*23870*/  FMUL.FTZ R24, R24, R4.reuse ;  /* 0x0000000418187220 */ /* 0x080fe20000410000 */
[----:B------:R-:W-:Y:S01]  /*23880*/  ISETP.GT.AND P0, PT, R6, RZ, PT ;  /* 0x000000ff0600720c */ /* 0x000fe20003f04270 */
        /* <DEDUP_REMOVED lines=111> */
[----:B0-----:R-:W-:Y:S01]  /*23f80*/  MOV R7, R194 ;  /* 0x000000c200077202 */ /* 0x001fe20000000f00 */
[----:B------:R-:W-:Y:S06]  /*23f90*/  @P0 BRA `(.L_x_2810) ;  /* 0xffffffc400000947 */ /* 0x000fec000383ffff */
.L_x_2798:
[----:B------:R-:W-:Y:S05]  /*23fa0*/  WARPSYNC.ALL ;  /* 0x0000000000007948 */ /* 0x000fea0003800000 */
[----:B------:R-:W-:Y:S06]  /*23fb0*/  BAR.ARV 0x8, 0x180 ;  /* 0x0206000000007b1d */ /* 0x000fec0000002000 */
[----:B------:R-:W-:Y:S05]  /*23fc0*/  @!P1 BRA `(.L_x_2811) ;  /* 0x0000000000049947 */ /* 0x000fea0003800000 */
[----:B------:R-:W-:Y:S01]  /*23fd0*/  BPT.TRAP 0x1 ;  /* 0x000000040000795c */ /* 0x000fe20000300000 */
.L_x_2811:
[----:B------:R-:W-:Y:S01]  /*23fe0*/  IMAD R11, R188, 0x8, R18 ;  /* 0x00000008bc0b7824 */ /* 0x000fe200078e0212 */
[----:B------:R-:W-:-:S04]  /*23ff0*/  SHF.L.U32 R2, R194, 0x1f, RZ ;  /* 0x0000001fc2027819 */ /* 0x000fc800000006ff */
[----:B------:R0:W1:Y:S01]  /*24000*/  SYNCS.PHASECHK.TRANS64.TRYWAIT P0, [R11+URZ+0x29850], R2 ;  /* 0x029850020b0075a7 */ /* 0x000062000800017f */
[----:B------:R-:W-:Y:S05]  /*24010*/  @!P1 BRA `(.L_x_2812) ;  /* 0x0000000000049947 */ /* 0x000fea0003800000 */
[----:B------:R-:W-:Y:S01]  /*24020*/  BPT.TRAP 0x1 ;  /* 0x000000040000795c */ /* 0x000fe20000300000 */
.L_x_2812:
[----:B------:R-:W-:-:S05]  /*24030*/  VIADD R18, R18, 0x400 ;  /* 0x0000040012127836 */ /* 0x000fca0000000000 */
[----:B------:R-:W-:-:S04]  /*24040*/  SHF.R.U32.HI R18, RZ, 0x4, R18 ;  /* 0x00000004ff127819 */ /* 0x000fc80000011612 */
[----:B------:R-:W-:-:S04]  /*24050*/  LOP3.LUT R18, R18, 0x3fff, RZ, 0xc0, !PT ;  /* 0x00003fff12127812 */ /* 0x000fc800078ec0ff */
[----:B------:R-:W-:Y:S01]  /*24060*/  LOP3.LUT R5, R18, 0x10000, RZ, 0xfc, !PT ;  /* 0x0001000012057812 */ /* 0x000fe200078efcff */
[----:B-1----:R-:W-:Y:S06]  /*24070*/  @P0 BRA `(.L_x_2813) ;  /* 0x0000000000080947 */ /* 0x002fec0003800000 */
[----:B------:R-:W1:Y:S02]  /*24080*/  SYNCS.PHASECHK.TRANS64.TRYWAIT P0, [R11+URZ+0x29850], R2 ;  /* 0x029850020b0075a7 */ /* 0x000e64000800017f */
[----:B-1----:R-:W-:Y:S05]  /*24090*/  @!P0 BRA `(.L_x_2814) ;  /* 0x000000c000388947 */ /* 0x002fea0003800000 */
.L_x_2813:
        /* <DEDUP_REMOVED lines=20> */
[-C--:B--2---:R-:W-:Y:S02]  /*241e0*/  @P0 IMAD R2, R13, R6.reuse, RZ ;  /* 0x000000060d020224 */ /* 0x084fe400078e02ff */
[----:B------:R-:W-:Y:S02]  /*241f0*/  @P0 IMAD.IADD R9, R9, 0x1, R5 ;  /* 0x0000000109090824 */ /* 0x000fe400078e0205 */
[C---:B------:R-:W-:Y:S02]  /*24200*/  @P0 IMAD R5, R22.reuse, R7, R2 ;  /* 0x0000000716050224 */ /* 0x040fe400078e0202 */
[----:B------:R-:W-:-:S04]  /*24210*/  @P0 IMAD.WIDE.U32 R6, R22, R6, R8 ;  /* 0x0000000616060225 */ /* 0x000fc800078e0008 */
[----:B------:R-:W-:Y:S01]  /*24220*/  IMAD.MOV.U32 R2, RZ, RZ, 0x3f800000 ;  /* 0x3f800000ff027424 */ /* 0x000fe200078e00ff */
[----:B------:R-:W-:Y:S02]  /*24230*/  @P0 IADD3 R5, R7, R5, RZ ;  /* 0x0000000507050210 */ /* 0x000fe40007ffe0ff */
[C---:B------:R-:W-:Y:S01]  /*24240*/  @P0 LEA R8, P2, R6.reuse, UR4, 0x2 ;  /* 0x0000000406080c11 */ /* 0x040fe2000f8410ff */
[----:B------:R-:W-:Y:S02]  /*24250*/  WARPGROUP.DEPBAR.LE gsb0, 0x0 ;  /* 0x00008000000079c5 */ /* 0x000fe40000010000 */
[----:B------:R-:W-:Y:S01]  /*24260*/  WARPGROUP.ARRIVE ;  /* 0x00000000000079c5 */ /* 0x000fe20000000000 */
[----:B------:R-:W-:Y:S01]  /*24270*/  @P0 LEA.HI.X R9, R6, UR5, R5, 0x2, P2 ;  /* 0x0000000506090c11 */ /* 0x000fe200090f1405 */
[----:B------:R-:W-:-:S04]  /*24280*/  VIADD R6, R4, 0x200 ;  /* 0x0000020004067836 */ /* 0x000fc80000000000 */
[----:B------:R-:W-:Y:S01]  /*24290*/  QGMMA.64x128x32.F32.E4M3.E4M3 R24, R180, gdesc[UR4], R24, gsb0 ;  /* 0x01e00004b4187df3 */ /* 0x000fe20008000818 */
[----:B------:R-:W-:Y:S01]  /*242a0*/  IMAD.MOV.U32 R7, RZ, RZ, -0x3ffffff0 ;  /* 0xc0000010ff077424 */ /* 0x000fe200078e00ff */
[----:B------:R-:W-:Y:S01]  /*242b0*/  R2UR UR6, R6 ;  /* 0x00000000060672ca */ /* 0x000fe200000e0000 */
[----:B------:R0:W2:Y:S03]  /*242c0*/  @P0 LDG.E R2, desc[UR52][R8.64] ;  /* 0x0000003408020981 */ /* 0x0000a6000c1e1900 */
[----:B------:R-:W-:Y:S01]  /*242d0*/  R2UR UR7, R7 ;  /* 0x00000000070772ca */ /* 0x000fe200000e0000 */
[----:B------:R-:W-:Y:S01]  /*242e0*/  IMAD.MOV.U32 R7, RZ, RZ, -0x3ffffff0 ;  /* 0xc0000010ff077424 */ /* 0x000fe200078e00ff */
[----:B------:R-:W-:Y:S01]  /*242f0*/  IADD3 R6, R4, 0x300, RZ ;  /* 0x0000030004067810 */ /* 0x000fe20007ffe0ff */
[----:B------:R-:W-:Y:S02]  /*24300*/  WARPGROUP.DEPBAR.LE gsb0, 0x0 ;  /* 0x00008000000079c5 */ /* 0x000fe40000010000 */
[----:B------:R-:W-:-:S08]  /*24310*/  WARPGROUP.ARRIVE ;  /* 0x00000000000079c5 */ /* 0x000fd00000000000 */
        /* <DEDUP_REMOVED lines=14> */
[----:B------:R-:W1:Y:S04]  /*24400*/  SHFL.BFLY PT, R5, R6, 0x1, 0x1f ;  /* 0x0c201f0006057f89 */ /* 0x000e6800000e0000 */
[----:B------:R-:W0:Y:S01]  /*24410*/  SHFL.BFLY PT, R4, R7, 0x1, 0x1f ;  /* 0x0c201f0007047f89 */ /* 0x000e2200000e0000 */
[----:B------:R-:W-:Y:S01]  /*24420*/  MOV R3, RZ ;  /* 0x000000ff00037202 */ /* 0x000fe20000000f00 */
        /* <DEDUP_REMOVED lines=16> */
[----:B------:R-:W-:-:S02]  /*24530*/  IMAD.U32 R6, RZ, RZ, UR51 ;  /* 0x00000033ff067e24 */ /* 0x000fc4000f8e00ff */
[----:B------:R-:W-:Y:S02]  /*24540*/  IMAD.U32 R13, RZ, RZ, UR51 ;  /* 0x00000033ff0d7e24 */ /* 0x000fe4000f8e00ff */
[----:B0-----:R-:W-:Y:S01]  /*24550*/  @P2 FMUL.FTZ R0, R0, 0.69314718246459960938 ;  /* 0x3f31721800002820 */ /* 0x001fe20000410000 */
[----:B------:R-:W-:Y:S01]  /*24560*/  @P2 FMUL.FTZ R5, R6, 0.69314718246459960938 ;  /* 0x3f31721806052820 */ /* 0x000fe20000410000 */
[----:B------:R-:W-:Y:S01]  /*24570*/  @P3 FMUL.FTZ R13, R13, 0.69314718246459960938 ;  /* 0x3f3172180d0d3820 */ /* 0x000fe20000410000 */
[----:B-1----:R-:W-:Y:S01]  /*24580*/  @P3 FMUL.FTZ R4, R4, 0.69314718246459960938 ;  /* 0x3f31721804043820 */ /* 0x002fe20000410000 */
[----:B------:R-:W-:Y:S01]  /*24590*/  MOV R89, 0xff800000 ;  /* 0xff80000000597802 */ /* 0x000fe20000000f00 */
[----:B------:R-:W-:Y:S02]  /*245a0*/  IMAD.MOV.U32 R88, RZ, RZ, -0x800000 ;  /* 0xff800000ff587424 */ /* 0x000fe400078e00ff */
[----:B--2---:R-:W-:Y:S01]  /*245b0*/  FMUL.FTZ R3, R3, R2 ;  /* 0x0000000203037220 */ /* 0x004fe20000410000 */
[----:B------:R-:W-:Y:S01]  /*245c0*/  @P2 FFMA.FTZ R89, R5, R90, R0 ;  /* 0x0000005a05592223 */ /* 0x000fe20000010000 */
[----:B------:R-:W-:-:S01]  /*245d0*/  @P3 FFMA.FTZ R88, R13, R97, R4 ;  /* 0x000000610d583223 */ /* 0x000fc20000010004 */
[----:B---3--:R-:W-:Y:S01]  /*245e0*/  FMUL.FTZ R2, R7, R2 ;  /* 0x0000000207027220 */ /* 0x008fe20000410000 */
[----:B------:R-:W-:-:S02]  /*245f0*/  WARPGROUP.DEPBAR.LE gsb0, 0x0 ;  /* 0x00008000000079c5 */ /* 0x000fc40000010000 */
[----:B------:R-:W-:Y:S05]  /*24600*/  @!P1 BRA `(.L_x_2815) ;  /* 0x0000000000049947 */ /* 0x000fea0003800000 */
[----:B------:R-:W-:Y:S01]  /*24610*/  BPT.TRAP 0x1 ;  /* 0x000000040000795c */ /* 0x000fe20000300000 */
.L_x_2815:
[----:B------:R-:W-:Y:S01]  /*24620*/  VIADD R0, R11, 0x29860 ;  /* 0x000298600b007836 */ /* 0x000fe20000000000 */
[----:B------:R-:W-:Y:S01]  /*24630*/  IADD3 R188, R188, 0x1, RZ ;  /* 0x00000001bcbc7810 */ /* 0x000fe20007ffe0ff */
[----:B------:R-:W-:Y:S02]  /*24640*/  IMAD.U32 R5, RZ, RZ, UR38 ;  /* 0x00000026ff057e24 */ /* 0x000fe4000f8e00ff */
[-C--:B------:R-:W-:Y:S01]  /*24650*/  FMUL.FTZ R96, R28, R3.reuse ;  /* 0x000000031c607220 */ /* 0x080fe20000410000 */
[-C--:B------:R-:W-:Y:S01]  /*24660*/  FMUL.FTZ R94, R29, R3.reuse ;  /* 0x000000031d5e7220 */ /* 0x080fe20000410000 */
[----:B------:R-:W-:Y:S01]  /*24670*/  ISETP.NE.AND P0, PT, R188, 0x2, PT ;  /* 0x00000002bc00780c */ /* 0x000fe20003f05270 */
[-C--:B------:R-:W-:Y:S01]  /*24680*/  FMUL.FTZ R93, R32, R3.reuse ;  /* 0x00000003205d7220 */ /* 0x080fe20000410000 */
[----:B------:R-:W-:Y:S01]  /*24690*/  PRMT R0, R5, 0x654, R0 ;  /* 0x0000065405007816 */ /* 0x000fe20000000000 */
[-C--:B------:R-:W-:Y:S01]  /*246a0*/  FMUL.FTZ R91, R33, R3.reuse ;  /* 0x00000003215b7220 */ /* 0x080fe20000410000 */
[-C--:B------:R-:W-:Y:S01]  /*246b0*/  FMUL.FTZ R92, R36, R3.reuse ;  /* 0x00000003245c7220 */ /* 0x080fe20000410000 */
        /* <DEDUP_REMOVED lines=28> */
[----:B------:R-:W-:Y:S01]  /*24880*/  SEL R3, RZ, 0x1, P0 ;  /* 0x00000001ff037807 */ /* 0x000fe20000000000 */
        /* <DEDUP_REMOVED lines=35> */
[----:B0-----:R-:W-:-:S11]  /*24ac0*/  SEL R188, R188, RZ, P0 ;  /* 0x000000ffbcbc7207 */ /* 0x001fd60000000000 */
.L_x_2744:
[----:B------:R-:W-:Y:S05]  /*24ad0*/  WARPSYNC.ALL ;  /* 0x0000000000007948 */ /* 0x000fea0003800000 */
[----:B------:R-:W0:Y:S08]  /*24ae0*/  S2UR UR38, SR_CgaCtaId ;  /* 0x00000000002679c3 */ /* 0x000e300000008800 */
[----:B------:R-:W-:Y:S06]  /*24af0*/  BAR.SYNC.DEFER_BLOCKING 0x5, 0x180 ;  /* 0x0146000000007b1d */ /* 0x000fec0000010000 */
[----:B------:R-:W-:Y:S01]  /*24b00*/  UMOV UR4, 0x400 ;  /* 0x0000040000047882 */ /* 0x000fe20000000000 */
[----:B------:R-:W-:Y:S01]  /*24b10*/  BSSY B0, `(.L_x_2816) ;  /* 0x0000279000007945 */ /* 0x000fe20003800000 */
[----:B0-----:R-:W-:-:S06]  /*24b20*/  ULEA UR4, UR38, UR4, 0x18 ;  /* 0x0000000426047291 */ /* 0x001fcc000f8ec03f */
[----:B------:R-:W-:-:S05]  /*24b30*/  IMAD.U32 R18, RZ, RZ, UR4 ;  /* 0x00000004ff127e24 */ /* 0x000fca000f8e00ff */
[----:B------:R0:W1:Y:S01]  /*24b40*/  LDS.128 R20, [R18+0x298d0] ;  /* 0x0298d00012147984 */ /* 0x0000620000000c00 */
[----:B------:R-:W-:Y:S06]  /*24b50*/  BAR.ARV 0x4, 0x180 ;  /* 0x0106000000007b1d */ /* 0x000fec0000002000 */
[----:B------:R-:W-:Y:S05]  /*24b60*/  @P1 BRA `(.L_x_2817) ;  /* 0x0000001800d81947 */ /* 0x000fea0003800000 */
[----:B------:R-:W2:Y:S01]  /*24b70*/  S2R R43, SR_TID.X ;  /* 0x00000000002b7919 */ /* 0x000ea20000002100 */
[----:B------:R-:W-:Y:S01]  /*24b80*/  ULDC.64 UR4, c[0x4][0x40] ;  /* 0x0100100000047ab9 */ /* 0x000fe20000000a00 */
[----:B----4-:R-:W3:Y:S01]  /*24b90*/  LDL R42, [R1+0x38] ;  /* 0x00003800012a7983 */ /* 0x010ee20000100800 */
        /* <DEDUP_REMOVED lines=24> */
[----:B-1----:R-:W-:-:S02]  /*24d20*/  F2FP.BF16.F32.PACK_AB R20, R40, R57 ;  /* 0x000000392814723e */ /* 0x002fc400000010ff */
[----:B------:R-:W-:Y:S02]  /*24d30*/  MOV R44, R18 ;  /* 0x00000012002c7202 */ /* 0x000fe40000000f00 */
[----:B0-----:R-:W-:Y:S02]  /*24d40*/  MOV R45, R39 ;  /* 0x00000027002d7202 */ /* 0x001fe40000000f00 */
[----:B------:R-:W-:Y:S02]  /*24d50*/  F2FP.BF16.F32.PACK_AB R67, R63, R24 ;  /* 0x000000183f43723e */ /* 0x000fe400000010ff */
[----:B------:R-:W-:Y:S02]  /*24d60*/  F2FP.BF16.F32.PACK_AB R34, R77, R10 ;  /* 0x0000000a4d22723e */ /* 0x000fe400000010ff */
[----:B------:R-:W-:Y:S02]  /*24d70*/  F2FP.BF16.F32.PACK_AB R40, R85, R8 ;  /* 0x000000085528723e */ /* 0x000fe400000010ff */
[----:B--2---:R-:W-:-:S02]  /*24d80*/  LOP3.LUT P0, R2, R43, 0x3, RZ, 0xc0, !PT ;  /* 0x000000032b027812 */ /* 0x004fc4000780c0ff */
[----:B------:R-:W-:Y:S02]  /*24d90*/  F2FP.BF16.F32.PACK_AB R96, R96, R97 ;  /* 0x000000616060723e */ /* 0x000fe400000010ff */
[----:B------:R-:W-:Y:S02]  /*24da0*/  F2FP.BF16.F32.PACK_AB R95, R94, R95 ;  /* 0x0000005f5e5f723e */ /* 0x000fe400000010ff */
[----:B------:R-:W-:Y:S02]  /*24db0*/  ISETP.EQ.OR P0, PT, R2, 0x3, !P0 ;  /* 0x000000030200780c */ /* 0x000fe40004702670 */
        /* <DEDUP_REMOVED lines=8> */
[----:B------:R-:W-:-:S02]  /*24e40*/  SEL R13, R96, R95, P0 ;  /* 0x0000005f600d7207 */ /* 0x000fc40000000000 */
[----:B------:R-:W-:Y:S01]  /*24e50*/  SEL R3, R95, R96, P0 ;  /* 0x000000605f037207 */ /* 0x000fe20000000000 */
[----:B---3--:R-:W-:Y:S01]  /*24e60*/  IMAD.WIDE R4, R42, 0x2, R44 ;  /* 0x000000022a047825 */ /* 0x008fe200078e022c */
[----:B------:R-:W-:Y:S02]  /*24e70*/  F2FP.BF16.F32.PACK_AB R42, R87, R6 ;  /* 0x00000006572a723e */ /* 0x000fe400000010ff */
[C---:B------:R-:W-:Y:S02]  /*24e80*/  IADD3 R27, P1, R4.reuse, 0x4040, RZ ;  /* 0x00004040041b7810 */ /* 0x040fe40007f3e0ff */
[----:B------:R-:W-:Y:S02]  /*24e90*/  IADD3 R29, P5, R4, 0x4060, RZ ;  /* 0x00004060041d7810 */ /* 0x000fe40007fbe0ff */
[----:B------:R-:W-:Y:S02]  /*24ea0*/  LOP3.LUT R26, R27, 0x380, RZ, 0xc0, !PT ;  /* 0x000003801b1a7812 */ /* 0x000fe400078ec0ff */
[----:B------:R-:W-:-:S02]  /*24eb0*/  LOP3.LUT R28, R29, 0x380, RZ, 0xc0, !PT ;  /* 0x000003801d1c7812 */ /* 0x000fc400078ec0ff */
[----:B------:R-:W-:Y:S02]  /*24ec0*/  IADD3 R7, P3, R4, 0x4000, RZ ;  /* 0x0000400004077810 */ /* 0x000fe40007f7e0ff */
[----:B------:R-:W-:Y:S02]  /*24ed0*/  SHF.R.U64 R26, R26, 0x3, RZ ;  /* 0x000000031a1a7819 */ /* 0x000fe400000012ff */
[----:B------:R-:W-:Y:S02]  /*24ee0*/  SHF.R.U64 R28, R28, 0x3, RZ ;  /* 0x000000031c1c7819 */ /* 0x000fe400000012ff */
[----:B------:R-:W-:Y:S02]  /*24ef0*/  LOP3.LUT R14, R7, 0x380, RZ, 0xc0, !PT ;  /* 0x00000380070e7812 */ /* 0x000fe400078ec0ff */
[----:B------:R-:W-:Y:S01]  /*24f00*/  LOP3.LUT R26, R26, R27, RZ, 0x3c, !PT ;  /* 0x0000001b1a1a7212 */ /* 0x000fe200078e3cff */
[----:B------:R-:W-:Y:S01]  /*24f10*/  IMAD.X R27, RZ, RZ, R5, P1 ;  /* 0x000000ffff1b7224 */ /* 0x000fe200008e0605 */
[----:B------:R-:W-:-:S02]  /*24f20*/  LOP3.LUT R28, R28, R29, RZ, 0x3c, !PT ;  /* 0x0000001d1c1c7212 */ /* 0x000fc400078e3cff */
[----:B------:R-:W-:Y:S02]  /*24f30*/  SHF.R.U64 R14, R14, 0x3, RZ ;  /* 0x000000030e0e7819 */ /* 0x000fe400000012ff */
[C---:B------:R-:W-:Y:S02]  /*24f40*/  IADD3 R25, P2, R4.reuse, 0x4020, RZ ;  /* 0x0000402004197810 */ /* 0x040fe40007f5e0ff */
[C---:B------:R-:W-:Y:S02]  /*24f50*/  IADD3 R15, P4, R4.reuse, 0x60, RZ ;  /* 0x00000060040f7810 */ /* 0x040fe40007f9e0ff */
[----:B------:R-:W-:Y:S02]  /*24f60*/  IADD3.X R29, RZ, R5, RZ, P5, !PT ;  /* 0x00000005ff1d7210 */ /* 0x000fe40002ffe4ff */
[C---:B------:R-:W-:Y:S02]  /*24f70*/  IADD3 R9, P1, R4.reuse, 0x20, RZ ;  /* 0x0000002004097810 */ /* 0x040fe40007f3e0ff */
[----:B------:R-:W-:-:S02]  /*24f80*/  IADD3 R11, P5, R4, 0x40, RZ ;  /* 0x00000040040b7810 */ /* 0x000fc40007fbe0ff */
[----:B------:R-:W-:Y:S02]  /*24f90*/  LOP3.LUT R14, R14, R7, RZ, 0x3c, !PT ;  /* 0x000000070e0e7212 */ /* 0x000fe400078e3cff */
[----:B------:R-:W-:Y:S02]  /*24fa0*/  LOP3.LUT R24, R25, 0x380, RZ, 0xc0, !PT ;  /* 0x0000038019187812 */ /* 0x000fe400078ec0ff */
[----:B------:R-:W-:Y:S02]  /*24fb0*/  LOP3.LUT R10, R15, 0x380, RZ, 0xc0, !PT ;  /* 0x000003800f0a7812 */ /* 0x000fe400078ec0ff */
[----:B------:R-:W-:Y:S02]  /*24fc0*/  LOP3.LUT R8, R9, 0x380, RZ, 0xc0, !PT ;  /* 0x0000038009087812 */ /* 0x000fe400078ec0ff */
[----:B------:R-:W-:Y:S02]  /*24fd0*/  LOP3.LUT R7, R4, 0x380, RZ, 0xc0, !PT ;  /* 0x0000038004077812 */ /* 0x000fe400078ec0ff */
[----:B------:R-:W-:-:S02]  /*24fe0*/  LOP3.LUT R6, R11, 0x380, RZ, 0xc0, !PT ;  /* 0x000003800b067812 */ /* 0x000fc400078ec0ff */
[----:B------:R-:W-:Y:S02]  /*24ff0*/  SHF.R.U64 R24, R24, 0x3, RZ ;  /* 0x0000000318187819 */ /* 0x000fe400000012ff */
[----:B------:R-:W-:Y:S02]  /*25000*/  SHF.R.U64 R10, R10, 0x3, RZ ;  /* 0x000000030a0a7819 */ /* 0x000fe400000012ff */
        /* <DEDUP_REMOVED lines=12> */
[-C--:B------:R-:W-:Y:S02]  /*250d0*/  IADD3.X R11, RZ, R5.reuse, RZ, P4, !PT ;  /* 0x00000005ff0b7210 */ /* 0x080fe400027fe4ff */
[----:B------:R-:W-:Y:S02]  /*250e0*/  MOV R81, R4 ;  /* 0x0000000400517202 */ /* 0x000fe40000000f00 */
[----:B------:R-:W-:Y:S02]  /*250f0*/  MOV R64, R28 ;  /* 0x0000001c00407202 */ /* 0x000fe40000000f00 */
[----:B------:R-:W-:Y:S02]  /*25100*/  MOV R66, R26 ;  /* 0x0000001a00427202 */ /* 0x000fe40000000f00 */
[----:B------:R-:W-:Y:S02]  /*25110*/  MOV R72, R24 ;  /* 0x0000001800487202 */ /* 0x000fe40000000f00 */
[----:B------:R-:W-:-:S02]  /*25120*/  MOV R74, R14 ;  /* 0x0000000e004a7202 */ /* 0x000fc40000000f00 */
        /* <DEDUP_REMOVED lines=30> */
[----:B------:R-:W1:Y:S01]  /*25310*/  SHFL.IDX PT, R10, R5, R0, 0x1c1f ;  /* 0x001c1f00050a7589 */ /* 0x000e6200000e0000 */
        /* <DEDUP_REMOVED lines=14> */
[----:B------:R-:W3:Y:S01]  /*25400*/  SHFL.IDX PT, R30, R31, R0, 0x1c1f ;  /* 0x001c1f001f1e7589 */ /* 0x000ee200000e0000 */
[----:B------:R-:W-:Y:S02]  /*25410*/  SEL R75, R38, R75, P0 ;  /* 0x0000004b264b7207 */ /* 0x000fe40000000000 */
[----:B------:R-:W-:Y:S01]  /*25420*/  SEL R77, R79, R42, P0 ;  /* 0x0000002a4f4d7207 */ /* 0x000fe20000000000 */
[----:B------:R-:W4:Y:S01]  /*25430*/  SHFL.IDX PT, R20, R25, R2, 0x1c1f ;  /* 0x001c1f0219147589 */ /* 0x000f2200000e0000 */
[----:B------:R-:W-:-:S02]  /*25440*/  SEL R79, R42, R79, P0 ;  /* 0x0000004f2a4f7207 */ /* 0x000fc40000000000 */
[----:B0-----:R-:W-:Y:S01]  /*25450*/  SEL R24, R26, R29, P0 ;  /* 0x0000001d1a187207 */ /* 0x001fe20000000000 */
[----:B------:R-:W0:Y:S01]  /*25460*/  SHFL.IDX PT, R38, R39, R0, 0x1c1f ;  /* 0x001c1f0027267589 */ /* 0x000e2200000e0000 */
[----:B-1----:R-:W-:Y:S02]  /*25470*/  SEL R8, R10, R7, P0 ;  /* 0x000000070a087207 */ /* 0x002fe40000000000 */
[----:B------:R-:W-:Y:S01]  /*25480*/  SEL R26, R29, R26, P0 ;  /* 0x0000001a1d1a7207 */ /* 0x000fe20000000000 */
[----:B------:R-:W1:Y:S01]  /*25490*/  SHFL.IDX PT, R42, R43, R0, 0x1c1f ;  /* 0x001c1f002b2a7589 */ /* 0x000e6200000e0000 */
[----:B--2---:R-:W-:Y:S02]  /*254a0*/  SEL R32, R34, R37, P0 ;  /* 0x0000002522207207 */ /* 0x004fe40000000000 */
[----:B------:R-:W-:Y:S01]  /*254b0*/  SEL R4, R6, R3, P0 ;  /* 0x0000000306047207 */ /* 0x000fe20000000000 */
[----:B------:R-:W-:Y:S01]  /*254c0*/  SHFL.IDX PT, R31, R65, R0, 0x1c1f ;  /* 0x001c1f00411f7589 */ /* 0x000fe200000e0000 */
[----:B------:R-:W-:-:S02]  /*254d0*/  SEL R10, R7, R10, P0 ;  /* 0x0000000a070a7207 */ /* 0x000fc40000000000 */
[----:B------:R-:W-:Y:S01]  /*254e0*/  SEL R34, R37, R34, P0 ;  /* 0x0000002225227207 */ /* 0x000fe20000000000 */
[----:B------:R-:W-:Y:S01]  /*254f0*/  SHFL.IDX PT, R35, R69, R0, 0x1c1f ;  /* 0x001c1f0045237589 */ /* 0x000fe200000e0000 */
[----:B------:R-:W-:-:S03]  /*25500*/  SEL R6, R3, R6, P0 ;  /* 0x0000000603067207 */ /* 0x000fc60000000000 */
[----:B------:R-:W2:Y:S01]  /*25510*/  SHFL.IDX PT, R52, R63, R2, 0x1c1f ;  /* 0x001c1f023f347589 */ /* 0x000ea200000e0000 */
[----:B---3--:R-:W-:Y:S02]  /*25520*/  SEL R28, R30, R33, P0 ;  /* 0x000000211e1c7207 */ /* 0x008fe40000000000 */
[----:B------:R-:W-:Y:S01]  /*25530*/  SEL R30, R33, R30, P0 ;  /* 0x0000001e211e7207 */ /* 0x000fe20000000000 */
[----:B------:R-:W3:Y:S01]  /*25540*/  SHFL.IDX PT, R54, R67, R2, 0x1c1f ;  /* 0x001c1f0243367589 */ /* 0x000ee200000e0000 */
[----:B----4-:R-:W-:Y:S02]  /*25550*/  SEL R12, R9, R20, P0 ;  /* 0x00000014090c7207 */ /* 0x010fe40000000000 */
[----:B------:R-:W-:Y:S01]  /*25560*/  SEL R14, R20, R9, P0 ;  /* 0x00000009140e7207 */ /* 0x000fe20000000000 */
[----:B------:R-:W4:Y:S01]  /*25570*/  SHFL.IDX PT, R56, R71, R2, 0x1c1f ;  /* 0x001c1f0247387589 */ /* 0x000f2200000e0000 */
[----:B0-----:R-:W-:Y:S02]  /*25580*/  SEL R36, R38, R41, P0 ;  /* 0x0000002926247207 */ /* 0x001fe40000000000 */
[----:B------:R-:W-:Y:S01]  /*25590*/  SEL R38, R41, R38, P0 ;  /* 0x0000002629267207 */ /* 0x000fe20000000000 */
[----:B------:R-:W-:Y:S01]  /*255a0*/  SHFL.IDX PT, R49, R49, R0, 0x1c1f ;  /* 0x001c1f0031317589 */ /* 0x000fe200000e0000 */
[----:B-1----:R-:W-:-:S02]  /*255b0*/  SEL R40, R42, R47, P0 ;  /* 0x0000002f2a287207 */ /* 0x002fc40000000000 */
[----:B------:R-:W-:Y:S01]  /*255c0*/  SEL R42, R47, R42, P0 ;  /* 0x0000002a2f2a7207 */ /* 0x000fe20000000000 */
[----:B------:R-:W-:Y:S04]  /*255d0*/  SHFL.IDX PT, R53, R53, R0, 0x1c1f ;  /* 0x001c1f0035357589 */ /* 0x000fe800000e0000 */
[----:B------:R-:W-:Y:S04]  /*255e0*/  SHFL.IDX PT, R57, R57, R0, 0x1c1f ;  /* 0x001c1f0039397589 */ /* 0x000fe800000e0000 */
[----:B------:R-:W-:Y:S01]  /*255f0*/  SHFL.IDX PT, R73, R73, R0, 0x1c1f ;  /* 0x001c1f0049497589 */ /* 0x000fe200000e0000 */
[----:B--2---:R-:W-:-:S02]  /*25600*/  SEL R25, R27, R52, P0 ;  /* 0x000000341b197207 */ /* 0x004fc40000000000 */
[----:B------:R-:W-:Y:S01]  /*25610*/  SEL R27, R52, R27, P0 ;  /* 0x0000001b341b7207 */ /* 0x000fe20000000000 */
[----:B------:R-:W0:Y:S01]  /*25620*/  SHFL.IDX PT, R46, R51, R2, 0x1c1f ;  /* 0x001c1f02332e7589 */ /* 0x000e2200000e0000 */
[----:B---3--:R-:W-:Y:S02]  /*25630*/  SEL R29, R31, R54, P0 ;  /* 0x000000361f1d7207 */ /* 0x008fe40000000000 */
[----:B------:R-:W-:Y:S01]  /*25640*/  SEL R31, R54, R31, P0 ;  /* 0x0000001f361f7207 */ /* 0x000fe20000000000 */
[----:B------:R-:W1:Y:S01]  /*25650*/  SHFL.IDX PT, R48, R55, R2, 0x1c1f ;  /* 0x001c1f0237307589 */ /* 0x000e6200000e0000 */
[----:B----4-:R-:W-:Y:S02]  /*25660*/  SEL R33, R35, R56, P0 ;  /* 0x0000003823217207 */ /* 0x010fe40000000000 */
[----:B------:R-:W-:Y:S01]  /*25670*/  SEL R35, R56, R35, P0 ;  /* 0x0000002338237207 */ /* 0x000fe20000000000 */
[----:B------:R-:W2:Y:S04]  /*25680*/  SHFL.IDX PT, R50, R59, R2, 0x1c1f ;  /* 0x001c1f023b327589 */ /* 0x000ea800000e0000 */
[----:B------:R-:W3:Y:S04]  /*25690*/  SHFL.IDX PT, R58, R75, R2, 0x1c1f ;  /* 0x001c1f024b3a7589 */ /* 0x000ee800000e0000 */
[----:B------:R-:W4:Y:S04]  /*256a0*/  SHFL.IDX PT, R77, R77, R0, 0x1c1f ;  /* 0x001c1f004d4d7589 */ /* 0x000f2800000e0000 */
[----:B------:R2:W4:Y:S01]  /*256b0*/  SHFL.IDX PT, R60, R79, R2, 0x1c1f ;  /* 0x001c1f024f3c7589 */ /* 0x00052200000e0000 */
[----:B0-----:R-:W-:-:S02]  /*256c0*/  SEL R5, R49, R46, P0 ;  /* 0x0000002e31057207 */ /* 0x001fc40000000000 */
[----:B------:R-:W-:Y:S02]  /*256d0*/  SEL R7, R46, R49, P0 ;  /* 0x000000312e077207 */ /* 0x000fe40000000000 */
[----:B-1----:R-:W-:Y:S02]  /*256e0*/  SEL R9, R53, R48, P0 ;  /* 0x0000003035097207 */ /* 0x002fe40000000000 */
[----:B------:R-:W-:Y:S01]  /*256f0*/  SEL R11, R48, R53, P0 ;  /* 0x00000035300b7207 */ /* 0x000fe20000000000 */
[----:B--2---:R-:W-:Y:S01]  /*25700*/  IMAD.MOV.U32 R2, RZ, RZ, RZ ;  /* 0x000000ffff027224 */ /* 0x004fe200078e00ff */
[----:B------:R-:W-:Y:S02]  /*25710*/  SEL R13, R57, R50, P0 ;  /* 0x00000032390d7207 */ /* 0x000fe40000000000 */
[----:B------:R-:W-:Y:S02]  /*25720*/  SEL R15, R50, R57, P0 ;  /* 0x00000039320f7207 */ /* 0x000fe40000000000 */
[----:B---3--:R-:W-:-:S02]  /*25730*/  SEL R37, R73, R58, P0 ;  /* 0x0000003a49257207 */ /* 0x008fc40000000000 */
[----:B------:R-:W-:-:S07]  /*25740*/  SEL R39, R58, R73, P0 ;  /* 0x000000493a277207 */ /* 0x000fce0000000000 */
.L_x_3058:
[----:B------:R-:W-:Y:S05]  /*25750*/  WARPSYNC.ALL ;  /* 0x0000000000007948 */ /* 0x000fea0003800000 */
[----:B------:R-:W-:Y:S01]  /*25760*/  BAR.SYNC.DEFER_BLOCKING 0x1, 0x100 ;  /* 0x0044000000007b1d */ /* 0x000fe20000010000 */
[----:B----4-:R-:W-:Y:S02]  /*25770*/  SEL R41, R77, R60, P0 ;  /* 0x0000003c4d297207 */ /* 0x010fe40000000000 */
[----:B------:R-:W-:-:S03]  /*25780*/  SEL R43, R60, R77, P0 ;  /* 0x0000004d3c2b7207 */ /* 0x000fc60000000000 */
[----:B------:R-:W-:Y:S02]  /*25790*/  ULDC.64 UR4, c[0x0][0xc00] ;  /* 0x0003000000047ab9 */ /* 0x000fe40000000a00 */
[----:B------:R-:W0:Y:S01]  /*257a0*/  LDC R51, c[0x0][0xbe8] ;  /* 0x0002fa00ff337b82 */ /* 0x000e220000000800 */
[----:B------:R-:W-:Y:S02]  /*257b0*/  ISETP.NE.U32.AND P1, PT, RZ, UR4, PT ;  /* 0x00000004ff007c0c */ /* 0x000fe4000bf25070 */
[----:B------:R-:W-:Y:S02]  /*257c0*/  IADD3 R46, P2, R225, UR4, RZ ;  /* 0x00000004e12e7c10 */ /* 0x000fe4000ff5e0ff */
[----:B------:R-:W-:Y:S02]  /*257d0*/  ISETP.NE.AND.EX P1, PT, RZ, UR5, PT, P1 ;  /* 0x00000005ff007c0c */ /* 0x000fe4000bf25310 */
[----:B------:R-:W-:Y:S01]  /*257e0*/  IADD3.X R47, R226, UR5, RZ, P2, !PT ;  /* 0x00000005e22f7c10 */ /* 0x000fe200097fe4ff */
[----:B------:R-:W-:-:S02]  /*257f0*/  ULDC.64 UR4, c[0x0][0xc08] ;  /* 0x0003020000047ab9 */ /* 0x000fc40000000a00 */
[----:B------:R-:W-:Y:S01]  /*25800*/  ISETP.NE.U32.AND P0, PT, RZ, UR4, PT ;  /* 0x00000004ff007c0c */ /* 0x000fe2000bf05070 */
[----:B------:R1:W-:Y:S04]  /*25810*/  STSM.16.M88.4 [R81], R4 ;  /* 0x0000000451007844 */ /* 0x0003e80000000200 */
[----:B------:R2:W-:Y:S04]  /*25820*/  STSM.16.M88.4 [R80], R8 ;  /* 0x0000000850007844 */ /* 0x0005e80000000200 */
        /* <DEDUP_REMOVED lines=8> */
[----:B-1----:R-:W-:Y:S01]  /*258b0*/  @P0 IADD3 R4, P3, R225, UR4, RZ ;  /* 0x00000004e1040c10 */ /* 0x002fe2000ff7e0ff */
[----:B------:R-:W-:-:S02]  /*258c0*/  ULDC UR4, c[0x0][0xa88] ;  /* 0x0002a20000047ab9 */ /* 0x000fc40000000800 */
[----:B------:R-:W-:Y:S02]  /*258d0*/  MOV R0, UR4 ;  /* 0x0000000400007c02 */ /* 0x000fe40008000f00 */
[----:B------:R-:W-:Y:S01]  /*258e0*/  @P0 IADD3.X R5, R226, UR5, RZ, P3, !PT ;  /* 0x00000005e2050c10 */ /* 0x000fe20009ffe4ff */
[----:B------:R3:W5:Y:S01]  /*258f0*/  @P1 LDG.E R2, desc[UR52][R46.64] ;  /* 0x000000342e021981 */ /* 0x000762000c1e1900 */
[----:B0-----:R-:W-:Y:S01]  /*25900*/  ISETP.NE.AND P2, PT, R51, 0x1, PT ;  /* 0x000000013300780c */ /* 0x001fe20003f45270 */
[----:B--2---:R-:W-:Y:S02]  /*25910*/  IMAD.IADD R8, R218, 0x1, R212 ;  /* 0x00000001da087824 */ /* 0x004fe400078e02d4 */
[----:B------:R3:W5:Y:S10]  /*25920*/  @P0 LDG.E R0, desc[UR52][R4.64] ;  /* 0x0000003404000981 */ /* 0x000774000c1e1900 */
[----:B------:R-:W0:Y:S08]  /*25930*/  @P2 LDC R3, c[0x0][0xbec] ;  /* 0x0002fb00ff032b82 */ /* 0x000e300000000800 */
[----:B------:R-:W1:Y:S01]  /*25940*/  @P2 LDC R11, c[0x0][0xbf0] ;  /* 0x0002fc00ff0b2b82 */ /* 0x000e620000000800 */
[----:B---3--:R-:W-:Y:S05]  /*25950*/  @P0 BRA `(.L_x_2819) ;  /* 0x0000000000100947 */ /* 0x008fea0003800000 */
[----:B------:R-:W-:Y:S05]  /*25960*/  @!P1 BRA `(.L_x_2819) ;  /* 0x00000000000c9947 */ /* 0x000fea0003800000 */
[----:B------:R-:W2:Y:S04]  /*25970*/  LDG.E R5, desc[UR52][R46.64] ;  /* 0x000000342e057981 */ /* 0x000ea8000c1e1900 */
[----:B-----5:R-:W2:Y:S02]  /*25980*/  LDG.E R0, desc[UR52][R46.64+0x4] ;  /* 0x000004342e007981 */ /* 0x020ea4000c1e1900 */
[----:B--2---:R-:W-:-:S07]  /*25990*/  IMAD.IADD R0, R0, 0x1, -R5 ;  /* 0x0000000100007824 */ /* 0x004fce00078e0a05 */
.L_x_2819:
[----:B------:R-:W2:Y:S01]  /*259a0*/  LDL R10, [R1+0x30] ;  /* 0x00003000010a7983 */ /* 0x000ea20000100800 */
[----:B------:R-:W-:Y:S01]  /*259b0*/  SHF.R.S32.HI R50, RZ, 0x1f, R224 ;  /* 0x0000001fff327819 */ /* 0x000fe200000114e0 */
[----:B0-----:R-:W-:Y:S01]  /*259c0*/  @P2 IMAD.HI.U32 R4, R8, R3, RZ ;  /* 0x0000000308042227 */ /* 0x001fe200078e00ff */
[----:B------:R-:W-:Y:S01]  /*259d0*/  ULDC.64 UR4, c[0x0][0xb90] ;  /* 0x0002e40000047ab9 */ /* 0x000fe20000000a00 */
[----:B------:R-:W0:Y:S01]  /*259e0*/  S2R R14, SR_TID.X ;  /* 0x00000000000e7919 */ /* 0x000e220000002100 */
[----:B-----5:R-:W-:Y:S01]  /*259f0*/  SHF.R.S32.HI R3, RZ, 0x1f, R2 ;  /* 0x0000001fff037819 */ /* 0x020fe20000011402 */
[----:B------:R-:W-:Y:S01]  /*25a00*/  IMAD R9, R50, UR4, RZ ;  /* 0x0000000432097c24 */ /* 0x000fe2000f8e02ff */
[----:B------:R-:W-:Y:S01]  /*25a10*/  SEL R20, R227, RZ, !P1 ;  /* 0x000000ffe3147207 */ /* 0x000fe20004800000 */
[----:B------:R-:W-:Y:S01]  /*25a20*/  IMAD.MOV.U32 R7, RZ, RZ, R8 ;  /* 0x000000ffff077224 */ /* 0x000fe200078e0008 */
[----:B-1----:R-:W-:Y:S01]  /*25a30*/  @P2 SHF.R.U32.HI R7, RZ, R11, R4 ;  /* 0x0000000bff072219 */ /* 0x002fe20000011604 */
[C---:B------:R-:W-:Y:S01]  /*25a40*/  IMAD.WIDE.U32 R4, R224.reuse, UR4, R2 ;  /* 0x00000004e0047c25 */ /* 0x040fe2000f8e0002 */
[----:B------:R-:W-:Y:S01]  /*25a50*/  SEL R221, R221, RZ, !P1 ;  /* 0x000000ffdddd7207 */ /* 0x000fe20004800000 */
[----:B------:R-:W1:Y:S01]  /*25a60*/  @P2 LDC R55, c[0x0][0xbec] ;  /* 0x0002fb00ff372b82 */ /* 0x000e620000000800 */
[----:B------:R-:W-:Y:S01]  /*25a70*/  LEA R11, R229, R215, 0x6 ;  /* 0x000000d7e50b7211 */ /* 0x000fe200078e30ff */
[----:B------:R-:W-:Y:S01]  /*25a80*/  IMAD R9, R224, UR5, R9 ;  /* 0x00000005e0097c24 */ /* 0x000fe2000f8e0209 */
[----:B------:R-:W-:Y:S01]  /*25a90*/  ULDC.64 UR4, c[0x0][0xb98] ;  /* 0x0002e60000047ab9 */ /* 0x000fe20000000a00 */
[----:B------:R-:W-:-:S02]  /*25aa0*/  IMAD.MOV R6, RZ, RZ, -R7 ;  /* 0x000000ffff067224 */ /* 0x000fc400078e0a07 */
        /* <DEDUP_REMOVED lines=14> */
[----:B0-----:R-:W-:-:S02]  /*25b90*/  IADD3 R15, R14, -0x80, RZ ;  /* 0xffffff800e0f7810 */ /* 0x001fc40007ffe0ff */
[C---:B------:R-:W-:Y:S01]  /*25ba0*/  IADD3 R13, P4, R44.reuse, 0x2000, RZ ;  /* 0x000020002c0d7810 */ /* 0x040fe20007f9e0ff */
[C---:B------:R-:W-:Y:S01]  /*25bb0*/  IMAD R11, R9.reuse, UR5, R6 ;  /* 0x00000005090b7c24 */ /* 0x040fe2000f8e0206 */
[----:B------:R-:W-:Y:S01]  /*25bc0*/  SHF.R.S32.HI R14, RZ, 0x1f, R15 ;  /* 0x0000001fff0e7819 */ /* 0x000fe2000001140f */
[----:B------:R-:W-:Y:S01]  /*25bd0*/  IMAD.WIDE.U32 R4, R9, UR4, R4 ;  /* 0x0000000409047c25 */ /* 0x000fe2000f8e0004 */
[----:B------:R-:W-:Y:S01]  /*25be0*/  ULDC.64 UR4, c[0x0][0xb50] ;  /* 0x0002d40000047ab9 */ /* 0x000fe20000000a00 */
[----:B------:R-:W-:Y:S02]  /*25bf0*/  IADD3 R29, P3, R44, 0x4000, RZ ;  /* 0x000040002c1d7810 */ /* 0x000fe40007f7e0ff */
[----:B------:R-:W-:Y:S01]  /*25c00*/  IMAD.IADD R5, R5, 0x1, R11 ;  /* 0x0000000105057824 */ /* 0x000fe200078e020b */
[----:B------:R-:W-:Y:S01]  /*25c10*/  LEA R6, P1, R4, UR4, 0x2 ;  /* 0x0000000404067c11 */ /* 0x000fe2000f8210ff */
[----:B------:R-:W-:Y:S01]  /*25c20*/  IMAD.X R9, RZ, RZ, R45, P0 ;  /* 0x000000ffff097224 */ /* 0x000fe200000e062d */
[----:B------:R-:W-:-:S02]  /*25c30*/  LEA.HI R14, R14, R15, RZ, 0x7 ;  /* 0x0000000f0e0e7211 */ /* 0x000fc400078f38ff */
[----:B------:R-:W-:Y:S01]  /*25c40*/  LEA.HI.X R4, R4, UR5, R5, 0x2, P1 ;  /* 0x0000000504047c11 */ /* 0x000fe200088f1405 */
[----:B------:R-:W-:Y:S01]  /*25c50*/  SHFL.IDX PT, R46, R6, RZ, 0x1c1f ;  /* 0x001c1fff062e7589 */ /* 0x000fe200000e0000 */
[----:B------:R-:W-:Y:S01]  /*25c60*/  IADD3 R25, P1, R44, 0x3000, RZ ;  /* 0x000030002c197810 */ /* 0x000fe20007f3e0ff */
[----:B------:R-:W-:Y:S01]  /*25c70*/  ULDC.64 UR4, c[0x0][0xaa0] ;  /* 0x0002a80000047ab9 */ /* 0x000fe20000000a00 */
[----:B------:R-:W-:Y:S01]  /*25c80*/  LOP3.LUT R14, R14, 0xffffff80, RZ, 0xc0, !PT ;  /* 0xffffff800e0e7812 */ /* 0x000fe200078ec0ff */
[----:B------:R-:W0:Y:S01]  /*25c90*/  SHFL.IDX PT, R47, R4, RZ, 0x1c1f ;  /* 0x001c1fff042f7589 */ /* 0x000e2200000e0000 */
[----:B------:R-:W-:Y:S02]  /*25ca0*/  LOP3.LUT R24, R25, 0x380, RZ, 0xc0, !PT ;  /* 0x0000038019187812 */ /* 0x000fe400078ec0ff */
[----:B------:R-:W-:Y:S01]  /*25cb0*/  LOP3.LUT R12, R13, 0x380, RZ, 0xc0, !PT ;  /* 0x000003800d0c7812 */ /* 0x000fe200078ec0ff */
[----:B------:R-:W-:Y:S01]  /*25cc0*/  SHFL.IDX PT, R48, R6, 0x1, 0x1c1f ;  /* 0x003c1f0006307f89 */ /* 0x000fe200000e0000 */
[----:B------:R-:W-:Y:S01]  /*25cd0*/  IMAD.IADD R14, R15, 0x1, -R14 ;  /* 0x000000010f0e7824 */ /* 0x000fe200078e0a0e */
[----:B------:R-:W-:-:S02]  /*25ce0*/  SHF.R.U64 R24, R24, 0x3, RZ ;  /* 0x0000000318187819 */ /* 0x000fc400000012ff */
[----:B------:R-:W3:Y:S01]  /*25cf0*/  SHFL.IDX PT, R49, R4, 0x1, 0x1c1f ;  /* 0x003c1f0004317f89 */ /* 0x000ee200000e0000 */
[----:B------:R-:W-:Y:S02]  /*25d00*/  LOP3.LUT R28, R29, 0x380, RZ, 0xc0, !PT ;  /* 0x000003801d1c7812 */ /* 0x000fe400078ec0ff */
[----:B------:R-:W-:Y:S02]  /*25d10*/  LOP3.LUT R8, R7, 0x380, RZ, 0xc0, !PT ;  /* 0x0000038007087812 */ /* 0x000fe400078ec0ff */
[----:B------:R-:W-:Y:S02]  /*25d20*/  LOP3.LUT P0, RZ, R14, 0x3, RZ, 0xc0, !PT ;  /* 0x000000030eff7812 */ /* 0x000fe4000780c0ff */
[----:B------:R-:W-:Y:S01]  /*25d30*/  LOP3.LUT R24, R24, R25, RZ, 0x3c, !PT ;  /* 0x0000001918187212 */ /* 0x000fe200078e3cff */
[----:B------:R-:W-:Y:S01]  /*25d40*/  IMAD.X R25, RZ, RZ, R45, P1 ;  /* 0x000000ffff197224 */ /* 0x000fe200008e062d */
[----:B------:R-:W-:Y:S02]  /*25d50*/  SHF.R.U64 R12, R12, 0x3, RZ ;  /* 0x000000030c0c7819 */ /* 0x000fe400000012ff */
[----:B------:R-:W-:-:S02]  /*25d60*/  SHF.R.U64 R28, R28, 0x3, RZ ;  /* 0x000000031c1c7819 */ /* 0x000fc400000012ff */
[----:B------:R-:W-:Y:S02]  /*25d70*/  SHF.R.U64 R8, R8, 0x3, RZ ;  /* 0x0000000308087819 */ /* 0x000fe400000012ff */
[----:B------:R-:W-:Y:S02]  /*25d80*/  LOP3.LUT R12, R12, R13, RZ, 0x3c, !PT ;  /* 0x0000000d0c0c7212 */ /* 0x000fe400078e3cff */
[----:B------:R-:W-:Y:S01]  /*25d90*/  LOP3.LUT R28, R28, R29, RZ, 0x3c, !PT ;  /* 0x0000001d1c1c7212 */ /* 0x000fe200078e3cff */
[----:B------:R-:W-:Y:S01]  /*25da0*/  IMAD.X R29, RZ, RZ, R45, P3 ;  /* 0x000000ffff1d7224 */ /* 0x000fe200018e062d */
[----:B------:R-:W-:Y:S02]  /*25db0*/  LOP3.LUT R8, R8, R7, RZ, 0x3c, !PT ;  /* 0x0000000708087212 */ /* 0x000fe400078e3cff */
[----:B------:R-:W-:Y:S02]  /*25dc0*/  IADD3.X R13, RZ, R45, RZ, P4, !PT ;  /* 0x0000002dff0d7210 */ /* 0x000fe400027fe4ff */
[----:B------:R-:W-:-:S02]  /*25dd0*/  IADD3 R33, P5, R44, 0x5000, RZ ;  /* 0x000050002c217810 */ /* 0x000fc40007fbe0ff */
[C---:B------:R-:W-:Y:S02]  /*25de0*/  IADD3 R37, P4, R44.reuse, 0x6000, RZ ;  /* 0x000060002c257810 */ /* 0x040fe40007f9e0ff */
[C---:B------:R-:W-:Y:S02]  /*25df0*/  LOP3.LUT R7, R44.reuse, 0x380, RZ, 0xc0, !PT ;  /* 0x000003802c077812 */ /* 0x040fe400078ec0ff */
[----:B------:R-:W-:Y:S02]  /*25e00*/  IADD3 R5, P3, R44, 0x7000, RZ ;  /* 0x000070002c057810 */ /* 0x000fe40007f7e0ff */
[----:B------:R-:W-:Y:S02]  /*25e10*/  LOP3.LUT R32, R33, 0x380, RZ, 0xc0, !PT ;  /* 0x0000038021207812 */ /* 0x000fe400078ec0ff */
[----:B------:R-:W-:Y:S01]  /*25e20*/  LOP3.LUT R36, R37, 0x380, RZ, 0xc0, !PT ;  /* 0x0000038025247812 */ /* 0x000fe200078ec0ff */
[----:B------:R-:W-:Y:S01]  /*25e30*/  IMAD R3, R3, UR4, RZ ;  /* 0x0000000403037c24 */ /* 0x000fe2000f8e02ff */
[----:B------:R-:W-:Y:S01]  /*25e40*/  SHF.R.U64 R7, R7, 0x3, RZ ;  /* 0x0000000307077819 */ /* 0x000fe200000012ff */
[----:B------:R-:W-:Y:S01]  /*25e50*/  IMAD.X R41, RZ, RZ, R45, P3 ;  /* 0x000000ffff297224 */ /* 0x000fe200018e062d */
[----:B------:R-:W-:-:S02]  /*25e60*/  SHF.R.U64 R32, R32, 0x3, RZ ;  /* 0x0000000320207819 */ /* 0x000fc400000012ff */
[----:B------:R-:W-:Y:S02]  /*25e70*/  SHF.R.U64 R36, R36, 0x3, RZ ;  /* 0x0000000324247819 */ /* 0x000fe400000012ff */
[----:B------:R-:W-:Y:S02]  /*25e80*/  LOP3.LUT R44, R7, R44, RZ, 0x3c, !PT ;  /* 0x0000002c072c7212 */ /* 0x000fe400078e3cff */
[----:B------:R-:W-:Y:S02]  /*25e90*/  LOP3.LUT R32, R32, R33, RZ, 0x3c, !PT ;  /* 0x0000002120207212 */ /* 0x000fe400078e3cff */
[----:B------:R-:W-:Y:S01]  /*25ea0*/  LOP3.LUT R36, R36, R37, RZ, 0x3c, !PT ;  /* 0x0000002524247212 */ /* 0x000fe200078e3cff */
[----:B------:R-:W-:Y:S01]  /*25eb0*/  IMAD.X R37, RZ, RZ, R45, P4 ;  /* 0x000000ffff257224 */ /* 0x000fe200020e062d */
[----:B------:R-:W-:Y:S01]  /*25ec0*/  IADD3.X R33, RZ, R45, RZ, P5, !PT ;  /* 0x0000002dff217210 */ /* 0x000fe20002ffe4ff */
[----:B------:R-:W-:Y:S01]  /*25ed0*/  BSSY B1, `(.L_x_2820) ;  /* 0x0000053000017945 */ /* 0x000fe20003800000 */
[----:B------:R-:W-:-:S02]  /*25ee0*/  SHF.R.S32.HI R52, RZ, 0x1f, R222 ;  /* 0x0000001fff347819 */ /* 0x000fc400000114de */
[----:B------:R-:W-:Y:S01]  /*25ef0*/  SHF.R.S32.HI R54, RZ, 0x1f, R215 ;  /* 0x0000001fff367819 */ /* 0x000fe200000114d7 */
[----:B--2---:R-:W-:-:S04]  /*25f00*/  IMAD.IADD R10, R10, 0x1, R212 ;  /* 0x000000010a0a7824 */ /* 0x004fc800078e02d4 */
[C---:B------:R-:W-:Y:S01]  /*25f10*/  VIADD R0, R10.reuse, 0x8 ;  /* 0x000000080a007836 */ /* 0x040fe20000000000 */
[----:B------:R-:W-:-:S04]  /*25f20*/  ISETP.GE.OR P1, PT, R10, R53, P0 ;  /* 0x000000350a00720c */ /* 0x000fc80000726670 */
[----:B------:R-:W-:Y:S02]  /*25f30*/  ISETP.GE.OR P0, PT, R0, R53, P0 ;  /* 0x000000350000720c */ /* 0x000fe40000706670 */
[----:B------:R-:W-:-:S04]  /*25f40*/  LOP3.LUT R0, R5, 0x380, RZ, 0xc0, !PT ;  /* 0x0000038005007812 */ /* 0x000fc800078ec0ff */
[----:B------:R-:W-:-:S03]  /*25f50*/  SHF.R.U64 R0, R0, 0x3, RZ ;  /* 0x0000000300007819 */ /* 0x000fc600000012ff */
[----:B0-----:R-:W-:Y:S01]  /*25f60*/  @!P1 ST.E desc[UR52][R46.64], R89 ;  /* 0x000000592e009985 */ /* 0x001fe2000c101934 */
[----:B------:R-:W-:-:S03]  /*25f70*/  LOP3.LUT R40, R0, R5, RZ, 0x3c, !PT ;  /* 0x0000000500287212 */ /* 0x000fc600078e3cff */
[----:B---3--:R0:W-:Y:S04]  /*25f80*/  @!P0 ST.E desc[UR52][R48.64], R88 ;  /* 0x0000005830008985 */ /* 0x0081e8000c101934 */
[----:B------:R2:W5:Y:S04]  /*25f90*/  LD.E.128 R4, desc[UR52][R44.64] ;  /* 0x000000342c047980 */ /* 0x000568000c101d00 */
[----:B------:R-:W5:Y:S01]  /*25fa0*/  LD.E.128 R8, desc[UR52][R8.64] ;  /* 0x0000003408087980 */ /* 0x000f62000c101d00 */
[----:B0-----:R-:W0:Y:S03]  /*25fb0*/  @P2 LDC R49, c[0x0][0xbf0] ;  /* 0x0002fc00ff312b82 */ /* 0x001e260000000800 */
[----:B------:R-:W5:Y:S01]  /*25fc0*/  LD.E.128 R12, desc[UR52][R12.64] ;  /* 0x000000340c0c7980 */ /* 0x000f62000c101d00 */
[----:B--2---:R-:W-:-:S02]  /*25fd0*/  IMAD R45, R2, UR5, R3 ;  /* 0x00000005022d7c24 */ /* 0x004fc4000f8e0203 */
[----:B------:R-:W-:Y:S01]  /*25fe0*/  IMAD.WIDE.U32 R2, R2, UR4, RZ ;  /* 0x0000000402027c25 */ /* 0x000fe2000f8e00ff */
[----:B------:R-:W-:Y:S01]  /*25ff0*/  ULDC.64 UR4, c[0x0][0xae8] ;  /* 0x0002ba0000047ab9 */ /* 0x000fe20000000a00 */
[----:B------:R-:W5:Y:S02]  /*26000*/  LD.E.128 R24, desc[UR52][R24.64] ;  /* 0x0000003418187980 */ /* 0x000f64000c101d00 */
[----:B------:R-:W-:Y:S01]  /*26010*/  IMAD.IADD R3, R3, 0x1, R45 ;  /* 0x0000000103037824 */ /* 0x000fe200078e022d */
[----:B------:R-:W-:Y:S01]  /*26020*/  LEA R45, R223, R229, 0x5 ;  /* 0x000000e5df2d7211 */ /* 0x000fe200078e28ff */
[----:B------:R-:W-:Y:S01]  /*26030*/  IMAD R47, R50, UR4, RZ ;  /* 0x00000004322f7c24 */ /* 0x000fe2000f8e02ff */
[----:B------:R-:W5:Y:S03]  /*26040*/  LD.E.128 R28, desc[UR52][R28.64] ;  /* 0x000000341c1c7980 */ /* 0x000f66000c101d00 */
[----:B------:R-:W-:Y:S01]  /*26050*/  IMAD.IADD R44, R212, 0x1, R45 ;  /* 0x00000001d42c7824 */ /* 0x000fe200078e022d */
[----:B------:R-:W5:Y:S01]  /*26060*/  LD.E.128 R32, desc[UR52][R32.64] ;  /* 0x0000003420207980 */ /* 0x000f62000c101d00 */
[----:B------:R-:W-:-:S02]  /*26070*/  IMAD R47, R224, UR5, R47 ;  /* 0x00000005e02f7c24 */ /* 0x000fc4000f8e022f */
[----:B-1----:R-:W-:Y:S01]  /*26080*/  @P2 IMAD.HI.U32 R0, R44, R55, RZ ;  /* 0x000000372c002227 */ /* 0x002fe200078e00ff */
[----:B------:R-:W5:Y:S03]  /*26090*/  LD.E.128 R36, desc[UR52][R36.64] ;  /* 0x0000003424247980 */ /* 0x000f66000c101d00 */
[----:B------:R-:W-:Y:S01]  /*260a0*/  IMAD.WIDE.U32 R2, R224, UR4, R2 ;  /* 0x00000004e0027c25 */ /* 0x000fe2000f8e0002 */
[----:B------:R-:W-:Y:S01]  /*260b0*/  ULDC.64 UR4, c[0x0][0xaf0] ;  /* 0x0002bc0000047ab9 */ /* 0x000fe20000000a00 */
[----:B------:R-:W5:Y:S02]  /*260c0*/  LD.E.128 R40, desc[UR52][R40.64] ;  /* 0x0000003428287980 */ /* 0x000f64000c101d00 */
[----:B------:R-:W-:Y:S01]  /*260d0*/  IMAD.MOV.U32 R45, RZ, RZ, R44 ;  /* 0x000000ffff2d7224 */ /* 0x000fe200078e002c */
[----:B0-----:R-:W-:Y:S01]  /*260e0*/  @P2 SHF.R.U32.HI R45, RZ, R49, R0 ;  /* 0x00000031ff2d2219 */ /* 0x001fe20000011600 */
[----:B------:R-:W-:Y:S01]  /*260f0*/  IMAD R20, R20, UR4, RZ ;  /* 0x0000000414147c24 */ /* 0x000fe2000f8e02ff */
[----:B------:R-:W-:Y:S01]  /*26100*/  @!PT LDS RZ, [RZ] ;  /* 0x00000000fffff984 */ /* 0x000fe20000000800 */
[----:B------:R-:W-:Y:S01]  /*26110*/  @!PT LDS RZ, [RZ] ;  /* 0x00000000fffff984 */ /* 0x000fe20000000800 */
[----:B------:R-:W-:Y:S01]  /*26120*/  @!PT LDS RZ, [RZ] ;  /* 0x00000000fffff984 */ /* 0x000fe20000000800 */
[----:B------:R-:W-:Y:S01]  /*26130*/  @!PT LDS RZ, [RZ] ;  /* 0x00000000fffff984 */ /* 0x000fe20000000800 */
[----:B------:R0:W-:Y:S06]  /*26140*/  MEMBAR.ALL.CTA ;  /* 0x0000000000007992 */ /* 0x0001ec0000008000 */
[----:B0-----:R-:W0:Y:S01]  /*26150*/  FENCE.VIEW.ASYNC.S ;  /* 0x00000000000073c6 */ /* 0x001e220000000000 */
        /* <DEDUP_REMOVED lines=14> */
[----:B------:R-:W-:Y:S02]  /*26240*/  IMAD.IADD R3, R3, 0x1, R49 ;  /* 0x0000000103037824 */ /* 0x000fe400078e0231 */
[----:B------:R-:W-:Y:S01]  /*26250*/  IMAD R20, R0, UR4, RZ ;  /* 0x0000000400147c24 */ /* 0x000fe2000f8e02ff */
[C---:B------:R-:W-:Y:S01]  /*26260*/  IADD3 R0, R212.reuse, 0x20, RZ ;  /* 0x00000020d4007810 */ /* 0x040fe20007ffe0ff */
[C---:B------:R-:W-:Y:S01]  /*26270*/  IMAD.WIDE.U32 R2, R47.reuse, UR4, R2 ;  /* 0x000000042f027c25 */ /* 0x040fe2000f8e0002 */
[-C--:B------:R-:W-:Y:S02]  /*26280*/  ISETP.GE.AND P2, PT, R212, R53.reuse, PT ;  /* 0x00000035d400720c */ /* 0x080fe40003f46270 */
[----:B------:R-:W-:Y:S01]  /*26290*/  ISETP.GE.AND P0, PT, R0, R53, PT ;  /* 0x000000350000720c */ /* 0x000fe20003f06270 */
[----:B------:R-:W-:Y:S01]  /*262a0*/  IMAD R45, R47, UR5, R20 ;  /* 0x000000052f2d7c24 */ /* 0x000fe2000f8e0214 */
[----:B------:R-:W-:Y:S01]  /*262b0*/  ULDC.64 UR4, c[0x0][0xa80] ;  /* 0x0002a00000047ab9 */ /* 0x000fe20000000a00 */
[----:B------:R-:W-:Y:S01]  /*262c0*/  VIADD R0, R18, 0x29820 ;  /* 0x0002982012007836 */ /* 0x000fe20000000000 */
[----:B------:R-:W-:Y:S01]  /*262d0*/  LEA R46, P3, R2, UR4, 0x1 ;  /* 0x00000004022e7c11 */ /* 0x000fe2000f8608ff */
[----:B------:R-:W-:-:S02]  /*262e0*/  VIADD R20, R212, 0x40 ;  /* 0x00000040d4147836 */ /* 0x000fc40000000000 */
[----:B------:R-:W-:Y:S01]  /*262f0*/  IMAD.IADD R3, R3, 0x1, R45 ;  /* 0x0000000103037824 */ /* 0x000fe200078e022d */
[----:B------:R-:W-:Y:S01]  /*26300*/  PRMT R0, RZ, 0x654, R0 ;  /* 0x00000654ff007816 */ /* 0x000fe20000000000 */
[----:B0-----:R0:W1:Y:S01]  /*26310*/  SHFL.IDX PT, R44, R46, RZ, 0x181f ;  /* 0x00181fff2e2c7589 */ /* 0x00106200000e0000 */
[----:B------:R-:W-:Y:S02]  /*26320*/  ISETP.GE.AND P1, PT, R20, R53, PT ;  /* 0x000000351400720c */ /* 0x000fe40003f26270 */
[----:B------:R-:W-:Y:S01]  /*26330*/  LEA.HI.X R20, R2, UR5, R3, 0x1, P3 ;  /* 0x0000000502147c11 */ /* 0x000fe200098f0c03 */
[----:B------:R2:W-:Y:S04]  /*26340*/  SYNCS.ARRIVE.TRANS64.RED.A1T0 RZ, [R0+URZ], RZ ;  /* 0x000000ff00ff79a7 */ /* 0x0005e8000810043f */
        /* <DEDUP_REMOVED lines=11> */
.L_x_2821:
[----:B------:R-:W-:Y:S05]  /*26400*/  BSYNC B1 ;  /* 0x0000000000017941 */ /* 0x000fea0003800000 */
.L_x_2820:
        /* <DEDUP_REMOVED lines=13> */
.L_x_2823:
[----:B------:R-:W-:Y:S05]  /*264e0*/  BSYNC B1 ;  /* 0x0000000000017941 */ /* 0x000fea0003800000 */
.L_x_2822:
        /* <DEDUP_REMOVED lines=13> */
.L_x_2825:
[----:B------:R-:W-:Y:S05]  /*265c0*/  BSYNC B1 ;  /* 0x0000000000017941 */ /* 0x000fea0003800000 */
.L_x_2824:
[----:B0-----:R-:W-:Y:S01]  /*265d0*/  IADD3 R0, R212, 0x60, RZ ;  /* 0x00000060d4007810 */ /* 0x001fe20007ffe0ff */
[----:B--2-4-:R-:W0:Y:S03]  /*265e0*/  SHFL.IDX PT, R20, R20, 0x3, 0x181f ;  /* 0x00781f0014147f89 */ /* 0x014e2600000e0000 */
        /* <DEDUP_REMOVED lines=14> */
.L_x_2817:
[----:B------:R-:W-:Y:S01]  /*266d0*/  ULDC.64 UR4, c[0x0][0xc00] ;  /* 0x0003000000047ab9 */ /* 0x000fe20000000a00 */
[----:B------:R-:W-:Y:S01]  /*266e0*/  IMAD.MOV.U32 R0, RZ, RZ, RZ ;  /* 0x000000ffff007224 */ /* 0x000fe200078e00ff */
[----:B------:R-:W-:Y:S01]  /*266f0*/  ISETP.NE.U32.AND P0, PT, RZ, UR4, PT ;  /* 0x00000004ff007c0c */ /* 0x000fe2000bf05070 */
[----:B------:R-:W2:Y:S01]  /*26700*/  LDC R25, c[0x0][0xbe8] ;  /* 0x0002fa00ff197b82 */ /* 0x000ea20000000800 */
[----:B------:R-:W-:Y:S02]  /*26710*/  IADD3 R2, P1, R225, UR4, RZ ;  /* 0x00000004e1027c10 */ /* 0x000fe4000ff3e0ff */
[----:B------:R-:W-:Y:S02]  /*26720*/  ISETP.NE.AND.EX P0, PT, RZ, UR5, PT, P0 ;  /* 0x00000005ff007c0c */ /* 0x000fe4000bf05300 */
[----:B------:R-:W-:Y:S01]  /*26730*/  IADD3.X R3, R226, UR5, RZ, P1, !PT ;  /* 0x00000005e2037c10 */ /* 0x000fe20008ffe4ff */
[----:B------:R-:W-:Y:S02]  /*26740*/  ULDC.64 UR4, c[0x0][0xc08] ;  /* 0x0003020000047ab9 */ /* 0x000fe40000000a00 */
        /* <DEDUP_REMOVED lines=19> */
.L_x_2827:
        /* <DEDUP_REMOVED lines=8> */
[----:B-----5:R-:W-:Y:S01]  /*26900*/  IMAD R2, R6, R9, RZ ;  /* 0x0000000906027224 */ /* 0x020fe200078e02ff */
[----:B---3--:R-:W-:-:S04]  /*26910*/  IADD3 R8, R212, -0x80, R3 ;  /* 0xffffff80d4087810 */ /* 0x008fc80007ffe003 */
        /* <DEDUP_REMOVED lines=9> */
[----:B------:R-:W3:Y:S01]  /*269b0*/  @P0 LDC R13, c[0x0][0xbec] ;  /* 0x0002fb00ff0d0b82 */ /* 0x000ee20000000800 */
[----:B------:R-:W-:Y:S01]  /*269c0*/  IMAD R7, R224, UR5, R7 ;  /* 0x00000005e0077c24 */ /* 0x000fe2000f8e0207 */
[----:B------:R-:W-:-:S04]  /*269d0*/  ULDC.64 UR4, c[0x0][0xb98] ;  /* 0x0002e60000047ab9 */ /* 0x000fc80000000a00 */
[----:B------:R-:W-:Y:S02]  /*269e0*/  IADD3 R3, R3, R7, RZ ;  /* 0x0000000703037210 */ /* 0x000fe40007ffe0ff */
[----:B------:R-:W5:Y:S01]  /*269f0*/  @P0 LDC R15, c[0x0][0xbf0] ;  /* 0x0002fc00ff0f0b82 */ /* 0x000f620000000800 */
[----:B------:R-:W-:-:S04]  /*26a00*/  IMAD.WIDE.U32 R2, R221, UR4, R2 ;  /* 0x00000004dd027c25 */ /* 0x000fc8000f8e0002 */
[----:B---3--:R-:W-:-:S05]  /*26a10*/  @P0 IMAD.HI.U32 R4, R8, R13, RZ ;  /* 0x0000000d08040227 */ /* 0x008fca00078e00ff */
        /* <DEDUP_REMOVED lines=19> */
.L_x_2829:
[----:B------:R-:W-:Y:S05]  /*26b50*/  BSYNC B1 ;  /* 0x0000000000017941 */ /* 0x000fea0003800000 */
.L_x_2828:
[----:B------:R-:W-:Y:S01]  /*26b60*/  ULDC.64 UR4, c[0x0][0xaa0] ;  /* 0x0002a80000047ab9 */ /* 0x000fe20000000a00 */
[----:B------:R-:W-:Y:S01]  /*26b70*/  LEA R7, R223, R229, 0x5 ;  /* 0x000000e5df077211 */ /* 0x000fe200078e28ff */
[----:B---3--:R-:W-:-:S04]  /*26b80*/  IMAD R3, R11, UR4, RZ ;  /* 0x000000040b037c24 */ /* 0x008fc8000f8e02ff */
[C---:B------:R-:W-:Y:S02]  /*26b90*/  IMAD R5, R0.reuse, UR5, R3 ;  /* 0x0000000500057c24 */ /* 0x040fe4000f8e0203 */
[----:B------:R-:W-:Y:S01]  /*26ba0*/  IMAD.WIDE.U32 R2, R0, UR4, RZ ;  /* 0x0000000400027c25 */ /* 0x000fe2000f8e00ff */
[----:B------:R-:W-:-:S03]  /*26bb0*/  ULDC.64 UR4, c[0x0][0xae8] ;  /* 0x0002ba0000047ab9 */ /* 0x000fc60000000a00 */
[----:B------:R-:W-:Y:S02]  /*26bc0*/  IMAD.IADD R9, R212, 0x1, R7 ;  /* 0x00000001d4097824 */ /* 0x000fe400078e0207 */
[----:B------:R-:W-:Y:S02]  /*26bd0*/  IMAD.IADD R3, R3, 0x1, R5 ;  /* 0x0000000103037824 */ /* 0x000fe400078e0205 */
[----:B------:R-:W-:Y:S02]  /*26be0*/  IMAD R7, R10, UR4, RZ ;  /* 0x000000040a077c24 */ /* 0x000fe4000f8e02ff */
[----:B------:R-:W-:-:S04]  /*26bf0*/  IMAD.WIDE.U32 R2, R224, UR4, R2 ;  /* 0x00000004e0027c25 */ /* 0x000fc8000f8e0002 */
[----:B------:R-:W-:Y:S01]  /*26c00*/  IMAD R7, R224, UR5, R7 ;  /* 0x00000005e0077c24 */ /* 0x000fe2000f8e0207 */
[----:B------:R-:W-:Y:S01]  /*26c10*/  ULDC.64 UR4, c[0x0][0xaf0] ;  /* 0x0002bc0000047ab9 */ /* 0x000fe20000000a00 */
[----:B--2---:R-:W-:-:S03]  /*26c20*/  @P2 IMAD.HI.U32 R0, R9, R12, RZ ;  /* 0x0000000c09002227 */ /* 0x004fc600078e00ff */
[----:B------:R-:W-:Y:S01]  /*26c30*/  IADD3 R3, R3, R7, RZ ;  /* 0x0000000703037210 */ /* 0x000fe20007ffe0ff */
[----:B------:R-:W-:Y:S01]  /*26c40*/  IMAD.MOV.U32 R5, RZ, RZ, R9 ;  /* 0x000000ffff057224 */ /* 0x000fe200078e0009 */
[----:B----4-:R-:W-:Y:S01]  /*26c50*/  @P2 SHF.R.U32.HI R5, RZ, R27, R0 ;  /* 0x0000001bff052219 */ /* 0x010fe20000011600 */
[----:B------:R-:W-:Y:S02]  /*26c60*/  IMAD R4, R227, UR4, RZ ;  /* 0x00000004e3047c24 */ /* 0x000fe4000f8e02ff */
        /* <DEDUP_REMOVED lines=24> */
.L_x_3061:
[----:B------:R-:W-:Y:S01]  /*26df0*/  IMAD R25, R6, R25, RZ ;  /* 0x0000001906197224 */ /* 0x000fe200078e02ff */
[----:B------:R-:W-:Y:S01]  /*26e00*/  BSSY B1, `(.L_x_2831) ;  /* 0x000000f000017945 */ /* 0x000fe20003800000 */
[----:B------:R-:W-:-:S05]  /*26e10*/  IMAD.IADD R212, R229, 0x1, R212 ;  /* 0x00000001e5d47824 */ /* 0x000fca00078e02d4 */
        /* <DEDUP_REMOVED lines=13> */
.L_x_2832:
[----:B------:R-:W-:Y:S05]  /*26ef0*/  BSYNC B1 ;  /* 0x0000000000017941 */ /* 0x000fea0003800000 */
.L_x_2831:
[----:B------:R-:W-:-:S03]  /*26f00*/  UMOV UR4, 0xffffffff ;  /* 0xffffffff00047882 */ /* 0x000fc60000000000 */
[----:B------:R-:W-:Y:S05]  /*26f10*/  BRA.DIV UR4, `(.L_x_2833) ;  /* 0x000000a204dc7947 */ /* 0x000fea000b800000 */
[----:B---3--:R3:W0:Y:S04]  /*26f20*/  SHFL.IDX PT, R0, R3, 0x1, 0x181f ;  /* 0x00381f0003007f89 */ /* 0x00862800000e0000 */
[----:B----4-:R3:W4:Y:S02]  /*26f30*/  SHFL.IDX PT, R14, R2, 0x1, 0x181f ;  /* 0x00381f00020e7f89 */ /* 0x01072400000e0000 */
.L_x_3065:
        /* <DEDUP_REMOVED lines=15> */
.L_x_2835:
[----:B------:R-:W-:Y:S05]  /*27030*/  BSYNC B1 ;  /* 0x0000000000017941 */ /* 0x000fea0003800000 */
.L_x_2834:
[----:B------:R-:W-:-:S03]  /*27040*/  UMOV UR4, 0xffffffff ;  /* 0xffffffff00047882 */ /* 0x000fc60000000000 */
[----:B------:R-:W-:Y:S05]  /*27050*/  BRA.DIV UR4, `(.L_x_2836) ;  /* 0x000000a204d47947 */ /* 0x000fea000b800000 */
[----:B0-----:R0:W0:Y:S04]  /*27060*/  SHFL.IDX PT, R0, R3, 0x2, 0x181f ;  /* 0x00581f0003007f89 */ /* 0x00102800000e0000 */
[----:B----4-:R4:W0:Y:S02]  /*27070*/  SHFL.IDX PT, R14, R2, 0x2, 0x181f ;  /* 0x00581f00020e7f89 */ /* 0x01082400000e0000 */
.L_x_3069:
        /* <DEDUP_REMOVED lines=15> */
.L_x_2838:
[----:B------:R-:W-:Y:S05]  /*27170*/  BSYNC B1 ;  /* 0x0000000000017941 */ /* 0x000fea0003800000 */
.L_x_2837:
[----:B------:R-:W-:-:S03]  /*27180*/  UMOV UR4, 0xffffffff ;  /* 0xffffffff00047882 */ /* 0x000fc60000000000 */
[----:B------:R-:W-:Y:S05]  /*27190*/  BRA.DIV UR4, `(.L_x_2839) ;  /* 0x000000a204cc7947 */ /* 0x000fea000b800000 */
[----:B0-----:R0:W0:Y:S04]  /*271a0*/  SHFL.IDX PT, R0, R3, 0x3, 0x181f ;  /* 0x00781f0003007f89 */ /* 0x00102800000e0000 */
[----:B------:R0:W0:Y:S02]  /*271b0*/  SHFL.IDX PT, R14, R2, 0x3, 0x181f ;  /* 0x00781f00020e7f89 */ /* 0x00002400000e0000 */
.L_x_3073:
[----:B0-234-:R-:W-:-:S04]  /*271c0*/  IADD3 R2, R212, 0x60, RZ ;  /* 0x00000060d4027810 */ /* 0x01dfc80007ffe0ff */
        /* <DEDUP_REMOVED lines=13> */
.L_x_2826:
[----:B------:R-:W-:Y:S05]  /*272a0*/  BSYNC B0 ;  /* 0x0000000000007941 */ /* 0x000fea0003800000 */
.L_x_2816:
[----:B------:R-:W-:Y:S02]  /*272b0*/  ULDC UR4, c[0x0][0xc3c] ;  /* 0x00030f0000047ab9 */ /* 0x000fe40000000800 */
[----:B-1----:R-:W-:-:S13]  /*272c0*/  ISETP.GE.AND P0, PT, R23, UR4, PT ;  /* 0x0000000417007c0c */ /* 0x002fda000bf06270 */
[----:B------:R-:W-:Y:S05]  /*272d0*/  @!P0 BRA `(.L_x_2840) ;  /* 0xfffffda000888947 */ /* 0x000fea000383ffff */
[----:B------:R-:W-:Y:S05]  /*272e0*/  BRA `(.L_x_2628) ;  /* 0x0000007c00dc7947 */ /* 0x000fea0003800000 */
.L_x_2626:
        /* <DEDUP_REMOVED lines=58> */
.L_x_2846:
[----:B------:R-:W-:Y:S01]  /*27690*/  UIADD3 UR4, UR4, 0x1f, URZ ;  /* 0x0000001f04047890 */ /* 0x000fe2000fffe03f */
[----:B------:R-:W-:-:S05]  /*276a0*/  IMAD.U32 R19, RZ, RZ, UR7 ;  /* 0x00000007ff137e24 */ /* 0x000fca000f8e00ff */
[----:B0-----:R-:W-:-:S13]  /*276b0*/  ISETP.LE.AND P6, PT, R10, UR4, PT ;  /* 0x000000040a007c0c */ /* 0x001fda000bfc3270 */
[----:B------:R-:W-:Y:S05]  /*276c0*/  @P6 BRA `(.L_x_2843) ;  /* 0x0000000400b06947 */ /* 0x000fea0003800000 */
[----:B------:R-:W-:Y:S01]  /*276d0*/  VIADD R7, R5, UR4 ;  /* 0x0000000405077c36 */ /* 0x000fe20008000000 */
[----:B------:R-:W-:Y:S01]  /*276e0*/  BSSY B0, `(.L_x_2844) ;  /* 0x0000007000007945 */ /* 0x000fe20003800000 */
[----:B------:R-:W-:-:S03]  /*276f0*/  MOV R0, RZ ;  /* 0x000000ff00007202 */ /* 0x000fc60000000f00 */
[----:B------:R-:W-:-:S13]  /*27700*/  ISETP.GE.OR P6, PT, R7, R10, !P0 ;  /* 0x0000000a0700720c */ /* 0x000fda00047c6670 */
[----:B------:R-:W-:Y:S05]  /*27710*/  @P6 BRA `(.L_x_2845) ;  /* 0x00000000000c6947 */ /* 0x000fea0003800000 */
[----:B------:R-:W0:Y:S02]  /*27720*/  LDC.64 R2, c[0x0][0xc80] ;  /* 0x00032000ff027b82 */ /* 0x000e240000000a00 */
[----:B0-----:R-:W-:-:S05]  /*27730*/  IMAD.WIDE R2, R7, 0x4, R2 ;  /* 0x0000000407027825 */ /* 0x001fca00078e0202 */
[----:B------:R0:W5:Y:S02]  /*27740*/  LDG.E R0, desc[UR52][R2.64] ;  /* 0x0000003402007981 */ /* 0x000164000c1e1900 */
.L_x_2845:
[----:B------:R-:W-:Y:S05]  /*27750*/  BSYNC B0 ;  /* 0x0000000000007941 */ /* 0x000fea0003800000 */
.L_x_2844:
        /* <DEDUP_REMOVED lines=20> */
.L_x_2842:
[----:B------:R-:W-:-:S04]  /*278a0*/  IMAD.IADD R11, R4, 0x1, -R3 ;  /* 0x00000001040b7824 */ /* 0x000fc800078e0a03 */
[----:B------:R-:W-:-:S05]  /*278b0*/  IMAD R2, R6, UR5, R11 ;  /* 0x0000000506027c24 */ /* 0x000fca000f8e020b */
[----:B------:R-:W-:Y:S02]  /*278c0*/  ISETP.GT.AND P0, PT, R2, UR6, PT ;  /* 0x0000000602007c0c */ /* 0x000fe4000bf04270 */
[----:B------:R-:W0:Y:S11]  /*278d0*/  LDC.64 R2, c[0x0][0xc90] ;  /* 0x00032400ff027b82 */ /* 0x000e360000000a00 */
[----:B------:R-:W-:-:S04]  /*278e0*/  VOTE.ANY R8, PT, !P0 ;  /* 0x0000000000087806 */ /* 0x000fc800040e0100 */
[----:B------:R-:W1:Y:S02]  /*278f0*/  POPC R13, R8 ;  /* 0x00000008000d7309 */ /* 0x000e640000000000 */
[----:B-1----:R-:W-:-:S05]  /*27900*/  IADD3 R19, R13, UR4, RZ ;  /* 0x000000040d137c10 */ /* 0x002fca000fffe0ff */
        /* <DEDUP_REMOVED lines=13> */
.L_x_2847:
[----:B-1----:R-:W-:Y:S02]  /*279e0*/  IMAD.MOV R2, RZ, RZ, -R3 ;  /* 0x000000ffff027224 */ /* 0x002fe400078e0a03 */
[----:B---3--:R-:W-:-:S03]  /*279f0*/  IMAD R16, R16, UR5, R11 ;  /* 0x0000000510107c24 */ /* 0x008fc6000f8e020b */
[----:B------:R-:W-:Y:S02]  /*27a00*/  MOV R11, R2 ;  /* 0x00000002000b7202 */ /* 0x000fe40000000f00 */
[----:B------:R-:W-:Y:S02]  /*27a10*/  IABS R2, R4 ;  /* 0x0000000400027213 */ /* 0x000fe40000000000 */
[----:B--2---:R-:W-:Y:S01]  /*27a20*/  IADD3 R9, -R16, UR6, RZ ;  /* 0x0000000610097c10 */ /* 0x004fe2000fffe1ff */
[----:B------:R-:W-:Y:S02]  /*27a30*/  IMAD R11, R11, R12, RZ ;  /* 0x0000000c0b0b7224 */ /* 0x000fe400078e02ff */
[----:B------:R-:W-:Y:S01]  /*27a40*/  IMAD.MOV R8, RZ, RZ, -R2 ;  /* 0x000000ffff087224 */ /* 0x000fe200078e0a02 */
[----:B------:R-:W-:Y:S01]  /*27a50*/  IABS R6, R9 ;  /* 0x0000000900067213 */ /* 0x000fe20000000000 */
[----:B------:R-:W-:-:S04]  /*27a60*/  IMAD.MOV.U32 R2, RZ, RZ, RZ ;  /* 0x000000ffff027224 */ /* 0x000fc800078e00ff */
[----:B------:R-:W-:-:S04]  /*27a70*/  IMAD.HI.U32 R2, R3, R11, R2 ;  /* 0x0000000b03027227 */ /* 0x000fc800078e0002 */
[----:B------:R-:W-:Y:S01]  /*27a80*/  IMAD.MOV.U32 R3, RZ, RZ, R6 ;  /* 0x000000ffff037224 */ /* 0x000fe200078e0006 */
[----:B------:R-:W-:-:S03]  /*27a90*/  MOV R6, R8 ;  /* 0x0000000800067202 */ /* 0x000fc60000000f00 */
        /* <DEDUP_REMOVED lines=10> */
[----:B------:R-:W-:Y:S02]  /*27b40*/  @!P2 IADD3 R2, -R2, RZ, RZ ;  /* 0x000000ff0202a210 */ /* 0x000fe40007ffe1ff */
        /* <DEDUP_REMOVED lines=8> */
[-C--:B------:R-:W-:Y:S02]  /*27bd0*/  IABS R8, R13.reuse ;  /* 0x0000000d00087213 */ /* 0x080fe40000000000 */
[----:B0-----:R-:W-:Y:S02]  /*27be0*/  IABS R10, R13 ;  /* 0x0000000d000a7213 */ /* 0x001fe40000000000 */
[----:B------:R-:W0:Y:S01]  /*27bf0*/  I2F.RP R6, R8 ;  /* 0x0000000800067306 */ /* 0x000e220000209400 */
[----:B------:R-:W-:-:S07]  /*27c00*/  IADD3 R18, -R13, RZ, RZ ;  /* 0x000000ff0d127210 */ /* 0x000fce0007ffe1ff */
[----:B0-----:R-:W0:Y:S02]  /*27c10*/  MUFU.RCP R6, R6 ;  /* 0x0000000600067308 */ /* 0x001e240000001000 */
[----:B0-----:R-:W-:-:S06]  /*27c20*/  VIADD R3, R6, 0xffffffe ;  /* 0x0ffffffe06037836 */ /* 0x001fcc0000000000 */
[----:B------:R-:W0:Y:S02]  /*27c30*/  F2I.FTZ.U32.TRUNC.NTZ R3, R3 ;  /* 0x0000000300037305 */ /* 0x000e24000021f000 */
[----:B0-----:R-:W-:-:S05]  /*27c40*/  IADD3 R7, RZ, -R3, RZ ;  /* 0x80000003ff077210 */ /* 0x001fca0007ffe0ff */
[----:B------:R-:W-:-:S04]  /*27c50*/  IMAD R7, R7, R8, RZ ;  /* 0x0000000807077224 */ /* 0x000fc800078e02ff */
[----:B------:R-:W-:-:S04]  /*27c60*/  IMAD.HI.U32 R2, R3, R7, R2 ;  /* 0x0000000703027227 */ /* 0x000fc800078e0002 */
        /* <DEDUP_REMOVED lines=18> */
.L_x_2843:
[----:B------:R-:W-:Y:S01]  /*27d90*/  IMAD.MOV.U32 R17, RZ, RZ, RZ ;  /* 0x000000ffff117224 */ /* 0x000fe200078e00ff */
[----:B------:R-:W-:Y:S01]  /*27da0*/  MOV R18, RZ ;  /* 0x000000ff00127202 */ /* 0x000fe20000000f00 */
[----:B------:R-:W-:-:S07]  /*27db0*/  IMAD.U32 R16, RZ, RZ, UR6 ;  /* 0x00000006ff107e24 */ /* 0x000fce000f8e00ff */
.L_x_2848:
[----:B------:R-:W-:-:S13]  /*27dc0*/  ISETP.NE.AND P0, PT, R5, RZ, PT ;  /* 0x000000ff0500720c */ /* 0x000fda0003f05270 */
[----:B------:R-:W0:Y:S01]  /*27dd0*/  @!P0 S2R R3, SR_CgaCtaId ;  /* 0x0000000000038919 */ /* 0x000e220000008800 */
[----:B------:R-:W-:-:S04]  /*27de0*/  @!P0 MOV R0, 0x400 ;  /* 0x0000040000008802 */ /* 0x000fc80000000f00 */
[----:B0-----:R-:W-:-:S05]  /*27df0*/  @!P0 LEA R0, R3, R0, 0x18 ;  /* 0x0000000003008211 */ /* 0x001fca00078ec0ff */
[----:B------:R2:W-:Y:S01]  /*27e00*/  @!P0 STS.128 [R0+0x298d0], R16 ;  /* 0x0298d01000008388 */ /* 0x0005e20000000c00 */
[----:B------:R-:W-:Y:S06]  /*27e10*/  BAR.ARV 0x5, 0x180 ;  /* 0x0146000000007b1d */ /* 0x000fec0000002000 */
.L_x_2841:
        /* <DEDUP_REMOVED lines=9> */
[----:B------:R-:W-:Y:S01]  /*27eb0*/  BSSY B7, `(.L_x_2849) ;  /* 0x00006fb000077945 */ /* 0x000fe20003800000 */
[----:B------:R-:W-:Y:S01]  /*27ec0*/  MOV R35, 0x1 ;  /* 0x0000000100237802 */ /* 0x000fe20000000f00 */
[----:B------:R-:W-:Y:S01]  /*27ed0*/  IMAD.MOV.U32 R28, RZ, RZ, RZ ;  /* 0x000000ffff1c7224 */ /* 0x000fe200078e00ff */
[----:B------:R-:W-:Y:S01]  /*27ee0*/  ULDC.64 UR40, c[0x0][0x198] ;  /* 0x0000660000287ab9 */ /* 0x000fe20000000a00 */
[----:B------:R-:W-:Y:S01]  /*27ef0*/  IMAD.MOV.U32 R23, RZ, RZ, RZ ;  /* 0x000000ffff177224 */ /* 0x000fe200078e00ff */
[----:B------:R-:W-:Y:S01]  /*27f00*/  ULOP3.LUT UR39, UR36, 0x2, URZ, 0xfc, !UPT ;  /* 0x0000000224277892 */ /* 0x000fe2000f8efc3f */
[----:B------:R-:W-:Y:S01]  /*27f10*/  IMAD.MOV.U32 R34, RZ, RZ, 0x1 ;  /* 0x00000001ff227424 */ /* 0x000fe200078e00ff */
[----:B------:R-:W-:Y:S01]  /*27f20*/  ULOP3.LUT UR37, UR36, 0x1, URZ, 0xfc, !UPT ;  /* 0x0000000124257892 */ /* 0x000fe2000f8efc3f */
[----:B------:R-:W-:Y:S01]  /*27f30*/  ULDC UR38, c[0x0][0xc] ;  /* 0x0000030000267ab9 */ /* 0x000fe20000000800 */
[C---:B-1----:R-:W-:Y:S01]  /*27f40*/  LOP3.LUT R10, R12.reuse, 0x7f, RZ, 0xc0, !PT ;  /* 0x0000007f0c0a7812 */ /* 0x042fe200078ec0ff */
[C---:B0-----:R-:W-:Y:S01]  /*27f50*/  IMAD.SHL.U32 R2, R12.reuse, 0x10, RZ ;  /* 0x000000100c027824 */ /* 0x041fe200078e00ff */
[C---:B------:R-:W-:Y:S01]  /*27f60*/  SHF.L.U32 R3, R12.reuse, 0x7, RZ ;  /* 0x000000070c037819 */ /* 0x040fe200000006ff */
[----:B------:R-:W-:Y:S01]  /*27f70*/  IMAD.SHL.U32 R11, R12, 0x2, RZ ;  /* 0x000000020c0b7824 */ /* 0x000fe200078e00ff */
[----:B------:R-:W-:-:S02]  /*27f80*/  SHF.R.U32.HI R7, RZ, 0x5, R10 ;  /* 0x00000005ff077819 */ /* 0x000fc4000001160a */
[----:B--2---:R-:W-:Y:S02]  /*27f90*/  LOP3.LUT R0, R2, 0x1b0, RZ, 0xc0, !PT ;  /* 0x000001b002007812 */ /* 0x004fe400078ec0ff */
[----:B------:R-:W-:Y:S01]  /*27fa0*/  SHF.R.U32.HI R5, RZ, 0x1, R12 ;  /* 0x00000001ff057819 */ /* 0x000fe2000001160c */
[----:B------:R-:W-:Y:S01]  /*27fb0*/  IMAD.SHL.U32 R9, R7, 0x200, RZ ;  /* 0x0000020007097824 */ /* 0x000fe200078e00ff */
[----:B------:R-:W-:Y:S01]  /*27fc0*/  LOP3.LUT R11, R0, 0x30, R11, 0x78, !PT ;  /* 0x00000030000b7812 */ /* 0x000fe200078e780b */
[----:B------:R-:W-:Y:S01]  /*27fd0*/  IMAD.SHL.U32 R0, R12, 0x20, RZ ;  /* 0x000000200c007824 */ /* 0x000fe200078e00ff */
[----:B------:R-:W-:Y:S02]  /*27fe0*/  LOP3.LUT R4, R3, 0x380, RZ, 0xc0, !PT ;  /* 0x0000038003047812 */ /* 0x000fe400078ec0ff */
[----:B------:R-:W-:Y:S02]  /*27ff0*/  LOP3.LUT R6, R9, 0x40, R2, 0xf8, !PT ;  /* 0x0000004009067812 */ /* 0x000fe400078ef802 */
[----:B------:R-:W-:-:S02]  /*28000*/  LOP3.LUT R5, R4, 0x30, R5, 0xf8, !PT ;  /* 0x0000003004057812 */ /* 0x000fc400078ef805 */
[----:B------:R-:W-:Y:S02]  /*28010*/  LOP3.LUT R4, R0, 0x80, RZ, 0xc0, !PT ;  /* 0x0000008000047812 */ /* 0x000fe400078ec0ff */
[----:B------:R-:W-:Y:S02]  /*28020*/  LOP3.LUT R8, R6, R11, RZ, 0xfc, !PT ;  /* 0x0000000b06087212 */ /* 0x000fe400078efcff */
[----:B------:R-:W-:Y:S02]  /*28030*/  SHF.L.U32 R37, R12, 0x2, RZ ;  /* 0x000000020c257819 */ /* 0x000fe400000006ff */
[----:B------:R-:W-:Y:S01]  /*28040*/  LOP3.LUT R6, R4, 0x10, R12, 0xf8, !PT ;  /* 0x0000001004067812 */ /* 0x000fe200078ef80c */
[----:B------:R-:W-:Y:S01]  /*28050*/  STL [R1+0x14], R8 ;  /* 0x0000140801007387 */ /* 0x000fe20000100800 */
[----:B------:R-:W-:Y:S02]  /*28060*/  LOP3.LUT R9, R9, 0x60, R0, 0xf8, !PT ;  /* 0x0000006009097812 */ /* 0x000fe400078ef800 */
[----:B------:R-:W-:-:S02]  /*28070*/  LOP3.LUT R4, R5, 0x70, R2, 0x78, !PT ;  /* 0x0000007005047812 */ /* 0x000fc400078e7802 */
[----:B------:R-:W-:Y:S02]  /*28080*/  LOP3.LUT R6, R6, 0x10, R37, 0x78, !PT ;  /* 0x0000001006067812 */ /* 0x000fe400078e7825 */
[----:B------:R-:W-:Y:S02]  /*28090*/  LOP3.LUT R9, R9, 0x100, R0, 0xf8, !PT ;  /* 0x0000010009097812 */ /* 0x000fe400078ef800 */
[----:B------:R-:W-:Y:S02]  /*280a0*/  LOP3.LUT R4, R4, 0xc00, R3, 0xf8, !PT ;  /* 0x00000c0004047812 */ /* 0x000fe400078ef803 */
[----:B------:R-:W-:Y:S01]  /*280b0*/  LOP3.LUT R3, R9, R6, RZ, 0xfc, !PT ;  /* 0x0000000609037212 */ /* 0x000fe200078efcff */
[----:B------:R-:W-:Y:S01]  /*280c0*/  IMAD.SHL.U32 R6, R7, 0x400, RZ ;  /* 0x0000040007067824 */ /* 0x000fe200078e00ff */
[----:B------:R-:W-:Y:S01]  /*280d0*/  R2P PR, R12, 0x14 ;  /* 0x000000140c007804 */ /* 0x000fe20000000000 */
[----:B------:R3:W-:Y:S01]  /*280e0*/  STL [R1+0x20], R4 ;  /* 0x0000200401007387 */ /* 0x0007e20000100800 */
[----:B------:R-:W-:-:S02]  /*280f0*/  LOP3.LUT R11, R0, 0x380, RZ, 0xc0, !PT ;  /* 0x00000380000b7812 */ /* 0x000fc400078ec0ff */
[----:B------:R-:W-:Y:S01]  /*28100*/  SHF.R.U32.HI R5, RZ, 0x2, R10 ;  /* 0x00000002ff057819 */ /* 0x000fe2000001160a */
[----:B------:R0:W-:Y:S01]  /*28110*/  STL [R1+0x1c], R3 ;  /* 0x00001c0301007387 */ /* 0x0001e20000100800 */
[----:B------:R-:W-:Y:S02]  /*28120*/  LOP3.LUT R11, R11, 0x30, R2, 0xf8, !PT ;  /* 0x000000300b0b7812 */ /* 0x000fe400078ef802 */
[----:B------:R-:W-:Y:S02]  /*28130*/  LOP3.LUT R2, R2, 0x30, RZ, 0xc0, !PT ;  /* 0x0000003002027812 */ /* 0x000fe400078ec0ff */
[----:B------:R-:W-:Y:S01]  /*28140*/  LOP3.LUT R0, R5, 0x60, R0, 0xf8, !PT ;  /* 0x0000006005007812 */ /* 0x000fe200078ef800 */
[----:B---3--:R-:W-:Y:S01]  /*28150*/  IMAD.U32 R4, RZ, RZ, UR4 ;  /* 0x00000004ff047e24 */ /* 0x008fe2000f8e00ff */
[----:B------:R-:W-:Y:S01]  /*28160*/  LOP3.LUT R37, R11, 0x70, R37, 0x78, !PT ;  /* 0x000000700b257812 */ /* 0x000fe200078e7825 */
[----:B0-----:R-:W-:-:S03]  /*28170*/  IMAD.MOV.U32 R3, RZ, RZ, 0x40 ;  /* 0x00000040ff037424 */ /* 0x001fc600078e00ff */
[----:B------:R-:W-:Y:S02]  /*28180*/  LEA R22, R4, R22, 0x18 ;  /* 0x0000001604167211 */ /* 0x000fe400078ec0ff */
        /* <DEDUP_REMOVED lines=11> */
.L_x_2965:
[----:B------:R-:W0:Y:S02]  /*28240*/  LDC.64 R24, c[0x0][0xc88] ;  /* 0x00032200ff187b82 */ /* 0x000e240000000a00 */
[----:B0-----:R-:W-:-:S06]  /*28250*/  IMAD.WIDE R24, R19, 0x4, R24 ;  /* 0x0000000413187825 */ /* 0x001fcc00078e0218 */
[----:B--2---:R-:W2:Y:S01]  /*28260*/  LDG.E R24, desc[UR52][R24.64] ;  /* 0x0000003418187981 */ /* 0x004ea2000c1e1900 */
[----:B------:R-:W-:Y:S05]  /*28270*/  YIELD ;  /* 0x0000000000007946 */ /* 0x000fea0003800000 */
[----:B------:R-:W-:Y:S01]  /*28280*/  ULDC.64 UR4, c[0x0][0xa28] ;  /* 0x00028a0000047ab9 */ /* 0x000fe20000000a00 */
[----:B------:R-:W-:Y:S01]  /*28290*/  IMAD.MOV.U32 R8, RZ, RZ, RZ ;  /* 0x000000ffff087224 */ /* 0x000fe200078e00ff */
[----:B------:R-:W-:Y:S01]  /*282a0*/  ISETP.NE.U32.AND P0, PT, RZ, UR4, PT ;  /* 0x00000004ff007c0c */ /* 0x000fe2000bf05070 */
[----:B------:R-:W-:Y:S01]  /*282b0*/  ULDC.64 UR6, c[0x0][0xa10] ;  /* 0x0002840000067ab9 */ /* 0x000fe20000000a00 */
[----:B------:R-:W-:Y:S01]  /*282c0*/  IMAD.MOV.U32 R29, RZ, RZ, RZ ;  /* 0x000000ffff1d7224 */ /* 0x000fe200078e00ff */
[----:B------:R-:W-:Y:S01]  /*282d0*/  ULDC.64 UR8, c[0x0][0xa18] ;  /* 0x0002860000087ab9 */ /* 0x000fe20000000a00 */
[----:B------:R-:W-:-:S02]  /*282e0*/  ISETP.NE.AND.EX P0, PT, RZ, UR5, PT, P0 ;  /* 0x00000005ff007c0c */ /* 0x000fc4000bf05300 */
[----:B-12---:R-:W-:-:S11]  /*282f0*/  SHF.R.S32.HI R0, RZ, 0x1f, R24 ;  /* 0x0000001fff007819 */ /* 0x006fd60000011418 */
[C---:B------:R-:W-:Y:S01]  /*28300*/  @P0 LEA R2, P1, R24.reuse, UR4, 0x2 ;  /* 0x0000000418020c11 */ /* 0x040fe2000f8210ff */
[C---:B------:R-:W-:Y:S01]  /*28310*/  IMAD.SHL.U32 R25, R24.reuse, 0x4, RZ ;  /* 0x0000000418197824 */ /* 0x040fe200078e00ff */
[C-C-:B------:R-:W-:Y:S01]  /*28320*/  SHF.L.U64.HI R26, R24.reuse, 0x2, R0.reuse ;  /* 0x00000002181a7819 */ /* 0x140fe20000010200 */
[----:B------:R0:W-:Y:S01]  /*28330*/  STL [R1+0x38], R0 ;  /* 0x0000380001007387 */ /* 0x0001e20000100800 */
[----:B------:R-:W-:Y:S01]  /*28340*/  @P0 LEA.HI.X R3, R24, UR5, R0, 0x2, P1 ;  /* 0x0000000518030c11 */ /* 0x000fe200088f1400 */
[----:B------:R-:W-:-:S04]  /*28350*/  ULDC.64 UR4, c[0x0][0xa00] ;  /* 0x0002800000047ab9 */ /* 0x000fc80000000a00 */
[----:B------:R1:W2:Y:S01]  /*28360*/  @P0 LDG.E R8, desc[UR52][R2.64] ;  /* 0x0000003402080981 */ /* 0x0002a2000c1e1900 */
[----:B------:R-:W-:Y:S02]  /*28370*/  ISETP.NE.U32.AND P0, PT, RZ, UR4, PT ;  /* 0x00000004ff007c0c */ /* 0x000fe4000bf05070 */
[----:B------:R-:W-:Y:S02]  /*28380*/  ISETP.NE.U32.AND P1, PT, RZ, UR6, PT ;  /* 0x00000006ff007c0c */ /* 0x000fe4000bf25070 */
[----:B------:R-:W-:Y:S02]  /*28390*/  ISETP.NE.AND.EX P0, PT, RZ, UR5, PT, P0 ;  /* 0x00000005ff007c0c */ /* 0x000fe4000bf05300 */
[----:B------:R-:W-:Y:S02]  /*283a0*/  ISETP.NE.AND.EX P1, PT, RZ, UR7, PT, P1 ;  /* 0x00000007ff007c0c */ /* 0x000fe4000bf25310 */
[C---:B------:R-:W-:Y:S02]  /*283b0*/  IADD3 R4, P4, R25.reuse, UR6, RZ ;  /* 0x0000000619047c10 */ /* 0x040fe4000ff9e0ff */
[----:B-1----:R-:W-:-:S02]  /*283c0*/  IADD3 R2, P3, R25, UR4, RZ ;  /* 0x0000000419027c10 */ /* 0x002fc4000ff7e0ff */
[----:B0-----:R-:W-:Y:S02]  /*283d0*/  MOV R0, RZ ;  /* 0x000000ff00007202 */ /* 0x001fe40000000f00 */
[C---:B------:R-:W-:Y:S02]  /*283e0*/  IADD3.X R3, R26.reuse, UR5, RZ, P3, !PT ;  /* 0x000000051a037c10 */ /* 0x040fe40009ffe4ff */
[----:B------:R-:W-:Y:S02]  /*283f0*/  IADD3.X R5, R26, UR7, RZ, P4, !PT ;  /* 0x000000071a057c10 */ /* 0x000fe4000a7fe4ff */
[----:B------:R-:W-:Y:S01]  /*28400*/  ISETP.NE.U32.AND P2, PT, RZ, UR8, PT ;  /* 0x00000008ff007c0c */ /* 0x000fe2000bf45070 */
[----:B------:R-:W5:Y:S01]  /*28410*/  @P0 LDG.E R29, desc[UR52][R2.64] ;  /* 0x00000034021d0981 */ /* 0x000f62000c1e1900 */
[----:B------:R-:W-:Y:S02]  /*28420*/  ULDC UR4, c[0x0][0x288] ;  /* 0x0000a20000047ab9 */ /* 0x000fe40000000800 */
[----:B------:R-:W-:Y:S01]  /*28430*/  ISETP.NE.AND.EX P2, PT, RZ, UR9, PT, P2 ;  /* 0x00000009ff007c0c */ /* 0x000fe2000bf45320 */
[----:B------:R-:W5:Y:S01]  /*28440*/  @P1 LDG.E R0, desc[UR52][R4.64] ;  /* 0x0000003404001981 */ /* 0x000f62000c1e1900 */
[----:B------:R-:W-:Y:S01]  /*28450*/  IMAD.U32 R30, RZ, RZ, UR4 ;  /* 0x00000004ff1e7e24 */ /* 0x000fe2000f8e00ff */
[----:B------:R-:W-:-:S02]  /*28460*/  ULDC.64 UR4, c[0x0][0x418] ;  /* 0x0001060000047ab9 */ /* 0x000fc40000000a00 */
[----:B------:R-:W-:-:S03]  /*28470*/  UISETP.NE.U32.AND UP0, UPT, UR4, URZ, UPT ;  /* 0x0000003f0400728c */ /* 0x000fc6000bf05070 */
[----:B------:R-:W-:Y:S01]  /*28480*/  ULDC UR4, c[0x0][0x424] ;  /* 0x0001090000047ab9 */ /* 0x000fe20000000800 */
[----:B------:R-:W-:-:S03]  /*28490*/  UISETP.NE.AND.EX UP0, UPT, UR5, URZ, UPT, UP0 ;  /* 0x0000003f0500728c */ /* 0x000fc6000bf05300 */
[----:B------:R-:W-:Y:S01]  /*284a0*/  ULDC UR5, c[0x0][0x2f0] ;  /* 0x0000bc0000057ab9 */ /* 0x000fe20000000800 */
[----:B------:R-:W-:Y:S01]  /*284b0*/  @P2 IADD3 R6, P3, R25, UR8, RZ ;  /* 0x0000000819062c10 */ /* 0x000fe2000ff7e0ff */
[----:B------:R-:W-:-:S03]  /*284c0*/  USEL UR4, UR4, 0x1, UP0 ;  /* 0x0000000104047887 */ /* 0x000fc60008000000 */
[----:B------:R-:W-:Y:S01]  /*284d0*/  @P2 IADD3.X R7, R26, UR9, RZ, P3, !PT ;  /* 0x000000091a072c10 */ /* 0x000fe20009ffe4ff */
[----:B------:R-:W-:-:S03]  /*284e0*/  UIMAD UR4, UR4, UR5, URZ ;  /* 0x00000005040472a4 */ /* 0x000fc6000f8e023f */
[----:B------:R-:W-:Y:S01]  /*284f0*/  ULDC UR5, c[0x0][0x348] ;  /* 0x0000d20000057ab9 */ /* 0x000fe20000000800 */
[----:B------:R0:W5:Y:S02]  /*28500*/  @P2 LDG.E R30, desc[UR52][R6.64] ;  /* 0x00000034061e2981 */ /* 0x000164000c1e1900 */
[----:B0-----:R-:W-:Y:S02]  /*28510*/  IMAD.U32 R6, RZ, RZ, UR5 ;  /* 0x00000005ff067e24 */ /* 0x001fe4000f8e00ff */
[----:B------:R-:W-:Y:S01]  /*28520*/  IMAD.U32 R7, RZ, RZ, UR4 ;  /* 0x00000004ff077e24 */ /* 0x000fe2000f8e00ff */
[----:B--2---:R0:W-:Y:S01]  /*28530*/  STL [R1+0x8], R8 ;  /* 0x0000080801007387 */ /* 0x0041e20000100800 */
[----:B------:R-:W-:Y:S05]  /*28540*/  @P2 BRA `(.L_x_2850) ;  /* 0x0000000000102947 */ /* 0x000fea0003800000 */
[----:B------:R-:W-:Y:S05]  /*28550*/  @!P0 BRA `(.L_x_2850) ;  /* 0x00000000000c8947 */ /* 0x000fea0003800000 */
[----:B-----5:R-:W2:Y:S04]  /*28560*/  LDG.E R30, desc[UR52][R2.64] ;  /* 0x00000034021e7981 */ /* 0x020ea8000c1e1900 */
[----:B------:R-:W2:Y:S02]  /*28570*/  LDG.E R2, desc[UR52][R2.64+0x4] ;  /* 0x0000043402027981 */ /* 0x000ea4000c1e1900 */
[----:B--2---:R-:W-:-:S07]  /*28580*/  IADD3 R30, -R30, R2, RZ ;  /* 0x000000021e1e7210 */ /* 0x004fce0007ffe1ff */
.L_x_2850:
        /* <DEDUP_REMOVED lines=9> */
.L_x_2851:
        /* <DEDUP_REMOVED lines=9> */
.L_x_2852:
[----:B-1----:R-:W2:Y:S01]  /*286b0*/  @P1 LDG.E R2, desc[UR52][R4.64] ;  /* 0x0000003404021981 */ /* 0x002ea2000c1e1900 */
[----:B------:R-:W1:Y:S03]  /*286c0*/  LDC R3, c[0x0][0x448] ;  /* 0x00011200ff037b82 */ /* 0x000e660000000800 */
[----:B------:R3:W2:Y:S01]  /*286d0*/  @P1 LDG.E R4, desc[UR52][R4.64+0x4] ;  /* 0x0000043404041981 */ /* 0x0006a2000c1e1900 */
[----:B-----5:R-:W-:Y:S01]  /*286e0*/  IMAD.IADD R7, R7, 0x1, -R8 ;  /* 0x0000000107077824 */ /* 0x020fe200078e0a08 */
[----:B------:R-:W-:Y:S01]  /*286f0*/  BSSY B0, `(.L_x_2853) ;  /* 0x0000125000007945 */ /* 0x000fe20003800000 */
[----:B-1----:R-:W-:-:S13]  /*28700*/  ISETP.NE.AND P0, PT, R3, 0x1, PT ;  /* 0x000000010300780c */ /* 0x002fda0003f05270 */
[----:B------:R-:W1:Y:S08]  /*28710*/  @P0 LDC R3, c[0x0][0x44c] ;  /* 0x00011300ff030b82 */ /* 0x000e700000000800 */
[----:B---3--:R-:W3:Y:S01]  /*28720*/  @P0 LDC R5, c[0x0][0x450] ;  /* 0x00011400ff050b82 */ /* 0x008ee20000000800 */
[----:B--2---:R-:W-:Y:S01]  /*28730*/  @P1 IMAD.IADD R6, R4, 0x1, -R2 ;  /* 0x0000000104061824 */ /* 0x004fe200078e0a02 */
[----:B------:R-:W-:-:S03]  /*28740*/  SHF.L.U32 R2, R17, 0x7, RZ ;  /* 0x0000000711027819 */ /* 0x000fc600000006ff */
[----:B------:R-:W-:Y:S02]  /*28750*/  IMAD.IADD R27, R7, 0x1, R6 ;  /* 0x00000001071b7824 */ /* 0x000fe400078e0206 */
[----:B------:R-:W-:-:S03]  /*28760*/  VIADD R2, R2, 0x7f ;  /* 0x0000007f02027836 */ /* 0x000fc60000000000 */
[C---:B------:R-:W-:Y:S01]  /*28770*/  IADD3 R32, R27.reuse, 0x9f, RZ ;  /* 0x0000009f1b207810 */ /* 0x040fe20007ffe0ff */
[----:B-1----:R-:W-:Y:S01]  /*28780*/  @P0 IMAD.HI.U32 R3, R2, R3, RZ ;  /* 0x0000000302030227 */ /* 0x002fe200078e00ff */
[----:B------:R-:W-:-:S03]  /*28790*/  IADD3 R20, R27, 0xa0, -R30 ;  /* 0x000000a01b147810 */ /* 0x000fc60007ffe81e */
[----:B------:R-:W-:Y:S01]  /*287a0*/  IMAD.HI R32, R32, 0x66666667, RZ ;  /* 0x6666666720207827 */ /* 0x000fe200078e02ff */
[----:B---3--:R-:W-:-:S04]  /*287b0*/  @P0 SHF.R.U32.HI R2, RZ, R5, R3 ;  /* 0x00000005ff020219 */ /* 0x008fc80000011603 */
[----:B------:R-:W-:Y:S01]  /*287c0*/  SHF.R.U32.HI R3, RZ, 0x1f, R32 ;  /* 0x0000001fff037819 */ /* 0x000fe20000011620 */
[----:B------:R-:W-:-:S03]  /*287d0*/  IMAD.IADD R2, R20, 0x1, R2 ;  /* 0x0000000114027824 */ /* 0x000fc600078e0202 */
[----:B------:R-:W-:Y:S01]  /*287e0*/  LEA.HI.SX32 R32, R32, R3, 0x1a ;  /* 0x0000000320207211 */ /* 0x000fe200078fd2ff */
[----:B------:R-:W-:-:S05]  /*287f0*/  IMAD.HI R2, R2, 0x66666667, RZ ;  /* 0x6666666702027827 */ /* 0x000fca00078e02ff */
[----:B------:R-:W-:-:S04]  /*28800*/  SHF.R.U32.HI R3, RZ, 0x1f, R2 ;  /* 0x0000001fff037819 */ /* 0x000fc80000011602 */
[----:B------:R-:W-:-:S04]  /*28810*/  LEA.HI.SX32 R3, R2, R3, 0x1a ;  /* 0x0000000302037211 */ /* 0x000fc800078fd2ff */
[----:B------:R-:W-:-:S05]  /*28820*/  VIMNMX R2, R32, R3, PT ;  /* 0x0000000320027248 */ /* 0x000fca0003fe0100 */
[--C-:B------:R-:W-:Y:S02]  /*28830*/  IMAD R2, R2, 0xa0, -R7.reuse ;  /* 0x000000a002027824 */ /* 0x100fe400078e0a07 */
[----:B------:R-:W-:-:S03]  /*28840*/  IMAD.MOV R7, RZ, RZ, -R7 ;  /* 0x000000ffff077224 */ /* 0x000fc600078e0a07 */
[----:B------:R-:W-:Y:S02]  /*28850*/  VIMNMX R2, R2, R6, PT ;  /* 0x0000000602027248 */ /* 0x000fe40003fe0100 */
[----:B------:R-:W-:-:S04]  /*28860*/  VIMNMX R7, RZ, R7, !PT ;  /* 0x00000007ff077248 */ /* 0x000fc80007fe0100 */
[----:B------:R-:W-:Y:S01]  /*28870*/  ISETP.GT.AND P0, PT, R2, R7, PT ;  /* 0x000000070200720c */ /* 0x000fe20003f04270 */
[----:B------:R-:W-:-:S05]  /*28880*/  IMAD.WIDE.U32 R4, R7, -0x33333333, RZ ;  /* 0xcccccccd07047825 */ /* 0x000fca00078e00ff */
[----:B------:R-:W-:-:S04]  /*28890*/  SHF.R.U32.HI R4, RZ, 0x7, R5 ;  /* 0x00000007ff047819 */ /* 0x000fc80000011605 */
[----:B------:R-:W-:-:S03]  /*288a0*/  MOV R3, R4 ;  /* 0x0000000400037202 */ /* 0x000fc60000000f00 */
        /* <DEDUP_REMOVED lines=14> */
.L_x_3076:
[----:B--2---:R-:W-:Y:S02]  /*28990*/  ISETP.NE.AND P0, PT, R14, RZ, PT ;  /* 0x000000ff0e00720c */ /* 0x004fe40003f05270 */
[----:B------:R-:W-:-:S11]  /*289a0*/  PLOP3.LUT P6, PT, PT, PT, PT, 0x8, 0x0 ;  /* 0x000000000000781c */ /* 0x000fd60003fce170 */
[----:B------:R-:W-:Y:S05]  /*289b0*/  @P0 BRA `(.L_x_2856) ;  /* 0x00000000000c0947 */ /* 0x000fea0003800000 */
[----:B------:R-:W-:-:S03]  /*289c0*/  UMOV UR4, 0xffffffff ;  /* 0xffffffff00047882 */ /* 0x000fc60000000000 */
[----:B------:R-:W-:Y:S05]  /*289d0*/  BRA.DIV UR4, `(.L_x_2857) ;  /* 0x0000008e04387947 */ /* 0x000fea000b800000 */
[----:B------:R-:W-:-:S13]  /*289e0*/  ELECT P6, URZ, PT ;  /* 0x00000000003f782f */ /* 0x000fda00038c0000 */
.L_x_2856:
[----:B-1----:R-:W2:Y:S01]  /*289f0*/  LDL R5, [R1+0x3c] ;  /* 0x00003c0001057983 */ /* 0x002ea20000100800 */
[----:B------:R-:W-:Y:S01]  /*28a00*/  BSSY B1, `(.L_x_2858) ;  /* 0x0000008000017945 */ /* 0x000fe20003800000 */
[----:B--2---:R-:W-:-:S05]  /*28a10*/  VIADD R5, R5, 0x1 ;  /* 0x0000000105057836 */ /* 0x004fca0000000000 */
[----:B------:R-:W-:-:S04]  /*28a20*/  LEA.HI R6, R5, R5, RZ, 0x1 ;  /* 0x0000000505067211 */ /* 0x000fc800078f08ff */
[----:B------:R-:W-:-:S05]  /*28a30*/  LOP3.LUT R6, R6, 0xfffffffe, RZ, 0xc0, !PT ;  /* 0xfffffffe06067812 */ /* 0x000fca00078ec0ff */
[----:B------:R-:W-:-:S05]  /*28a40*/  IMAD.IADD R5, R5, 0x1, -R6 ;  /* 0x0000000105057824 */ /* 0x000fca00078e0a06 */
[----:B------:R-:W-:-:S04]  /*28a50*/  SHF.L.U32 R5, R5, 0x1f, RZ ;  /* 0x0000001f05057819 */ /* 0x000fc800000006ff */
[----:B------:R-:W1:Y:S02]  /*28a60*/  SYNCS.PHASECHK.TRANS64.TRYWAIT P0, [R22+URZ+0x29820], R5 ;  /* 0x02982005160075a7 */ /* 0x000e64000800017f */
[----:B-1----:R-:W-:Y:S05]  /*28a70*/  @!P0 BRA `(.L_x_2859) ;  /* 0x0000008c00308947 */ /* 0x002fea0003800000 */
.L_x_3079:
[----:B------:R-:W-:Y:S05]  /*28a80*/  BSYNC B1 ;  /* 0x0000000000017941 */ /* 0x000fea0003800000 */
.L_x_2858:
[----:B------:R-:W-:Y:S04]  /*28a90*/  BSSY B1, `(.L_x_2860) ;  /* 0x000006c000017945 */ /* 0x000fe80003800000 */
[----:B------:R-:W-:Y:S05]  /*28aa0*/  @!P6 BRA `(.L_x_2861) ;  /* 0x0000000400a8e947 */ /* 0x000fea0003800000 */
[----:B------:R-:W-:Y:S01]  /*28ab0*/  IMAD R9, R28, 0x8, R22 ;  /* 0x000000081c097824 */ /* 0x000fe200078e0216 */
[----:B0-----:R-:W-:Y:S01]  /*28ac0*/  SHF.L.U32 R8, R35, 0x1f, RZ ;  /* 0x0000001f23087819 */ /* 0x001fe200000006ff */
[----:B------:R-:W0:Y:S01]  /*28ad0*/  S2R R6, SR_TID.X ;  /* 0x0000000000067919 */ /* 0x000e220000002100 */
[----:B------:R-:W-:Y:S02]  /*28ae0*/  BSSY B2, `(.L_x_2862) ;  /* 0x0000005000027945 */ /* 0x000fe40003800000 */
[----:B------:R-:W2:Y:S01]  /*28af0*/  SYNCS.PHASECHK.TRANS64.TRYWAIT P0, [R9+URZ+0x298a0], R8 ;  /* 0x0298a008090075a7 */ /* 0x000ea2000800017f */
[----:B0-----:R-:W-:-:S04]  /*28b00*/  LOP3.LUT R6, R6, 0x7f, RZ, 0xc0, !PT ;  /* 0x0000007f06067812 */ /* 0x001fc800078ec0ff */
[----:B------:R-:W-:Y:S01]  /*28b10*/  ISETP.NE.AND P1, PT, R6, RZ, PT ;  /* 0x000000ff0600720c */ /* 0x000fe20003f25270 */
[----:B--2---:R-:W-:-:S12]  /*28b20*/  @!P0 BRA `(.L_x_2863) ;  /* 0x0000008c00188947 */ /* 0x004fd80003800000 */
.L_x_3080:
[----:B------:R-:W-:Y:S05]  /*28b30*/  BSYNC B2 ;  /* 0x0000000000027941 */ /* 0x000fea0003800000 */
.L_x_2862:
        /* <DEDUP_REMOVED lines=9> */
.L_x_2865:
[----:B------:R-:W-:Y:S05]  /*28bd0*/  BSYNC B2 ;  /* 0x0000000000027941 */ /* 0x000fea0003800000 */
.L_x_2864:
[----:B------:R-:W-:Y:S01]  /*28be0*/  IMAD.MOV.U32 R11, RZ, RZ, RZ ;  /* 0x000000ffff0b7224 */ /* 0x000fe200078e00ff */
[----:B------:R-:W-:Y:S01]  /*28bf0*/  UIADD3 UR4, UP0, UR40, 0x570, URZ ;  /* 0x0000057028047890 */ /* 0x000fe2000ff1e03f */
[----:B------:R-:W-:Y:S01]  /*28c00*/  IMAD R7, R28, 0x7800, R22 ;  /* 0x000078001c077824 */ /* 0x000fe200078e0216 */
[----:B------:R-:W-:Y:S01]  /*28c10*/  PLOP3.LUT P0, PT, PT, PT, PT, 0x80, 0x0 ;  /* 0x000000000000781c */ /* 0x000fe20003f0f070 */
[----:B------:R-:W-:Y:S01]  /*28c20*/  IMAD R6, R3, 0xa0, R0 ;  /* 0x000000a003067824 */ /* 0x000fe200078e0200 */
[----:B------:R-:W-:Y:S01]  /*28c30*/  R2UR UR10, R11 ;  /* 0x000000000b0a72ca */ /* 0x000fe200000e0000 */
[----:B-1----:R-:W-:Y:S01]  /*28c40*/  VIADD R5, R9, 0x29890 ;  /* 0x0002989009057836 */ /* 0x002fe20000000000 */
[----:B------:R-:W-:Y:S01]  /*28c50*/  IADD3 R10, R7, 0x1a400, RZ ;  /* 0x0001a400070a7810 */ /* 0x000fe20007ffe0ff */
[----:B------:R-:W-:Y:S01]  /*28c60*/  VIADD R6, R6, 0xffffff60 ;  /* 0xffffff6006067836 */ /* 0x000fe20000000000 */
[----:B------:R-:W-:Y:S01]  /*28c70*/  UIADD3.X UR5, URZ, UR41, URZ, UP0, !UPT ;  /* 0x000000293f057290 */ /* 0x000fe200087fe43f */
[----:B------:R-:W-:Y:S01]  /*28c80*/  UMOV UR6, 0x0 ;  /* 0x0000000000067882 */ /* 0x000fe20000000000 */
[----:B------:R-:W-:-:S10]  /*28c90*/  UMOV UR7, 0x12f00000 ;  /* 0x12f0000000077882 */ /* 0x000fd40000000000 */
.L_x_2866:
        /* <DEDUP_REMOVED lines=15> */
.L_x_2867:
        /* <DEDUP_REMOVED lines=15> */
.L_x_2868:
        /* <DEDUP_REMOVED lines=13> */
.L_x_3081:
[----:B------:R-:W-:Y:S05]  /*28f50*/  BSYNC B2 ;  /* 0x0000000000027941 */ /* 0x000fea0003800000 */
.L_x_2869:
[----:B------:R-:W-:Y:S01]  /*28f60*/  BSSY B2, `(.L_x_2871) ;  /* 0x000000b000027945 */ /* 0x000fe20003800000 */
[----:B------:R-:W-:Y:S01]  /*28f70*/  IMAD.MOV.U32 R12, RZ, RZ, 0x0 ;  /* 0x00000000ff0c7424 */ /* 0x000fe200078e00ff */
[----:B------:R-:W-:Y:S02]  /*28f80*/  MOV R13, 0x12f00000 ;  /* 0x12f00000000d7802 */ /* 0x000fe40000000f00 */
[----:B------:R-:W-:Y:S05]  /*28f90*/  @P1 BRA `(.L_x_2872) ;  /* 0x00000000001c1947 */ /* 0x000fea0003800000 */
[----:B------:R-:W2:Y:S02]  /*28fa0*/  S2R R5, SR_TID.X ;  /* 0x0000000000057919 */ /* 0x000ea40000002100 */
[----:B--2---:R-:W-:Y:S01]  /*28fb0*/  LOP3.LUT R7, R5, 0x1f, RZ, 0xc0, !PT ;  /* 0x0000001f05077812 */ /* 0x004fe200078ec0ff */
[----:B------:R-:W-:-:S03]  /*28fc0*/  IMAD.MOV.U32 R5, RZ, RZ, 0x5000 ;  /* 0x00005000ff057424 */ /* 0x000fc600078e00ff */
[----:B------:R-:W-:Y:S01]  /*28fd0*/  ISETP.NE.AND P0, PT, R7, RZ, PT ;  /* 0x000000ff0700720c */ /* 0x000fe20003f05270 */
[----:B------:R2:W-:-:S12]  /*28fe0*/  SYNCS.ARRIVE.TRANS64 RZ, [R9+URZ+0x298b0], R5 ;  /* 0x0298b00509ff79a7 */ /* 0x0005d8000800003f */
[----:B--2---:R-:W-:Y:S05]  /*28ff0*/  @!P0 BRA `(.L_x_2872) ;  /* 0x0000000000048947 */ /* 0x004fea0003800000 */
[----:B------:R-:W-:Y:S01]  /*29000*/  BPT.TRAP 0x1 ;  /* 0x000000040000795c */ /* 0x000fe20000300000 */
.L_x_2872:
[----:B------:R-:W-:Y:S05]  /*29010*/  BSYNC B2 ;  /* 0x0000000000027941 */ /* 0x000fea0003800000 */
.L_x_2871:
        /* <DEDUP_REMOVED lines=9> */
.L_x_2873:
        /* <DEDUP_REMOVED lines=10> */
.L_x_2861:
[----:B------:R-:W-:Y:S05]  /*29150*/  BSYNC B1 ;  /* 0x0000000000017941 */ /* 0x000fea0003800000 */
.L_x_2860:
[----:B------:R-:W-:Y:S01]  /*29160*/  VIADD R9, R3, 0xfffffffe ;  /* 0xfffffffe03097836 */ /* 0x000fe20000000000 */
        /* <DEDUP_REMOVED lines=8> */
.L_x_2888:
[----:B------:R-:W-:Y:S05]  /*291f0*/  YIELD ;  /* 0x0000000000007946 */ /* 0x000fea0003800000 */
        /* <DEDUP_REMOVED lines=10> */
.L_x_3082:
[----:B------:R-:W-:Y:S05]  /*292a0*/  BSYNC B2 ;  /* 0x0000000000027941 */ /* 0x000fea0003800000 */
.L_x_2876:
[----:B------:R-:W-:Y:S04]  /*292b0*/  BSSY B2, `(.L_x_2878) ;  /* 0x0000009000027945 */ /* 0x000fe80003800000 */
[----:B------:R-:W-:Y:S05]  /*292c0*/  @P2 BRA `(.L_x_2879) ;  /* 0x00000000001c2947 */ /* 0x000fea0003800000 */
[----:B------:R-:W1:Y:S02]  /*292d0*/  S2R R3, SR_TID.X ;  /* 0x0000000000037919 */ /* 0x000e640000002100 */
[----:B-1----:R-:W-:Y:S01]  /*292e0*/  LOP3.LUT R5, R3, 0x1f, RZ, 0xc0, !PT ;  /* 0x0000001f03057812 */ /* 0x002fe200078ec0ff */
[----:B------:R-:W-:-:S03]  /*292f0*/  IMAD.MOV.U32 R3, RZ, RZ, 0x7800 ;  /* 0x00007800ff037424 */ /* 0x000fc600078e00ff */
[----:B------:R-:W-:Y:S01]  /*29300*/  ISETP.NE.AND P1, PT, R5, RZ, PT ;  /* 0x000000ff0500720c */ /* 0x000fe20003f25270 */
[----:B------:R2:W-:-:S12]  /*29310*/  SYNCS.ARRIVE.TRANS64 RZ, [R8+URZ+0x29890], R3 ;  /* 0x0298900308ff79a7 */ /* 0x0005d8000800003f */
[----:B--2---:R-:W-:Y:S05]  /*29320*/  @!P1 BRA `(.L_x_2879) ;  /* 0x0000000000049947 */ /* 0x004fea0003800000 */
[----:B------:R-:W-:Y:S01]  /*29330*/  BPT.TRAP 0x1 ;  /* 0x000000040000795c */ /* 0x000fe20000300000 */
.L_x_2879:
[----:B------:R-:W-:Y:S05]  /*29340*/  BSYNC B2 ;  /* 0x0000000000027941 */ /* 0x000fea0003800000 */
.L_x_2878:
[----:B------:R-:W-:Y:S01]  /*29350*/  MOV R11, RZ ;  /* 0x000000ff000b7202 */ /* 0x000fe20000000f00 */
[----:B------:R-:W-:Y:S01]  /*29360*/  IMAD R6, R28, 0x7800, R22 ;  /* 0x000078001c067824 */ /* 0x000fe200078e0216 */
[----:B------:R-:W-:Y:S01]  /*29370*/  UIADD3 UR4, UP0, UR40, 0x570, URZ ;  /* 0x0000057028047890 */ /* 0x000fe2000ff1e03f */
[----:B------:R-:W-:Y:S01]  /*29380*/  PLOP3.LUT P1, PT, PT, PT, PT, 0x80, 0x0 ;  /* 0x000000000000781c */ /* 0x000fe20003f2f070 */
[----:B-1----:R-:W-:Y:S01]  /*29390*/  IMAD R5, R9, 0xa0, R0 ;  /* 0x000000a009057824 */ /* 0x002fe200078e0200 */
[----:B------:R-:W-:Y:S01]  /*293a0*/  R2UR UR10, R11 ;  /* 0x000000000b0a72ca */ /* 0x000fe200000e0000 */
[----:B------:R-:W-:Y:S01]  /*293b0*/  VIADD R3, R8, 0x29890 ;  /* 0x0002989008037836 */ /* 0x000fe20000000000 */
[----:B------:R-:W-:Y:S01]  /*293c0*/  UIADD3.X UR5, URZ, UR41, URZ, UP0, !UPT ;  /* 0x000000293f057290 */ /* 0x000fe200087fe43f */
[----:B------:R-:W-:Y:S01]  /*293d0*/  VIADD R10, R6, 0x1a400 ;  /* 0x0001a400060a7836 */ /* 0x000fe20000000000 */
[----:B------:R-:W-:Y:S01]  /*293e0*/  UMOV UR6, 0x0 ;  /* 0x0000000000067882 */ /* 0x000fe20000000000 */
[----:B------:R-:W-:-:S10]  /*293f0*/  UMOV UR7, 0x12f00000 ;  /* 0x12f0000000077882 */ /* 0x000fd40000000000 */
.L_x_2880:
        /* <DEDUP_REMOVED lines=15> */
.L_x_2881:
        /* <DEDUP_REMOVED lines=15> */
.L_x_2882:
        /* <DEDUP_REMOVED lines=13> */
.L_x_3083:
[----:B------:R-:W-:Y:S05]  /*296b0*/  BSYNC B2 ;  /* 0x0000000000027941 */ /* 0x000fea0003800000 */
.L_x_2883:
[----:B------:R-:W-:Y:S01]  /*296c0*/  BSSY B2, `(.L_x_2885) ;  /* 0x000000b000027945 */ /* 0x000fe20003800000 */
[----:B------:R-:W-:Y:S02]  /*296d0*/  IMAD.MOV.U32 R6, RZ, RZ, 0x0 ;  /* 0x00000000ff067424 */ /* 0x000fe400078e00ff */
[----:B01----:R-:W-:Y:S01]  /*296e0*/  IMAD.MOV.U32 R7, RZ, RZ, 0x12f00000 ;  /* 0x12f00000ff077424 */ /* 0x003fe200078e00ff */
[----:B------:R-:W-:Y:S06]  /*296f0*/  @P2 BRA `(.L_x_2886) ;  /* 0x00000000001c2947 */ /* 0x000fec0003800000 */
[----:B------:R-:W0:Y:S02]  /*29700*/  S2R R3, SR_TID.X ;  /* 0x0000000000037919 */ /* 0x000e240000002100 */
[----:B0-----:R-:W-:Y:S01]  /*29710*/  LOP3.LUT R10, R3, 0x1f, RZ, 0xc0, !PT ;  /* 0x0000001f030a7812 */ /* 0x001fe200078ec0ff */
[----:B------:R-:W-:-:S03]  /*29720*/  IMAD.MOV.U32 R3, RZ, RZ, 0x5000 ;  /* 0x00005000ff037424 */ /* 0x000fc600078e00ff */
[----:B------:R-:W-:Y:S01]  /*29730*/  ISETP.NE.AND P1, PT, R10, RZ, PT ;  /* 0x000000ff0a00720c */ /* 0x000fe20003f25270 */
[----:B------:R0:W-:-:S12]  /*29740*/  SYNCS.ARRIVE.TRANS64 RZ, [R8+URZ+0x298b0], R3 ;  /* 0x0298b00308ff79a7 */ /* 0x0001d8000800003f */
[----:B0-----:R-:W-:Y:S05]  /*29750*/  @!P1 BRA `(.L_x_2886) ;  /* 0x0000000000049947 */ /* 0x001fea0003800000 */
[----:B------:R-:W-:Y:S01]  /*29760*/  BPT.TRAP 0x1 ;  /* 0x000000040000795c */ /* 0x000fe20000300000 */
.L_x_2886:
[----:B------:R-:W-:Y:S05]  /*29770*/  BSYNC B2 ;  /* 0x0000000000027941 */ /* 0x000fea0003800000 */
.L_x_2885:
        /* <DEDUP_REMOVED lines=9> */
.L_x_2887:
        /* <DEDUP_REMOVED lines=10> */
.L_x_2875:
[----:B------:R-:W-:Y:S05]  /*298b0*/  BSYNC B1 ;  /* 0x0000000000017941 */ /* 0x000fea0003800000 */
.L_x_2874:
        /* <DEDUP_REMOVED lines=8> */
.L_x_2854:
[----:B------:R-:W-:Y:S05]  /*29940*/  BSYNC B0 ;  /* 0x0000000000007941 */ /* 0x000fea0003800000 */
.L_x_2853:
[----:B------:R-:W2:Y:S01]  /*29950*/  LDC R0, c[0x0][0x448] ;  /* 0x00011200ff007b82 */ /* 0x000ea20000000800 */
[----:B------:R-:W-:Y:S01]  /*29960*/  LEA R2, R17, 0x7f, 0x7 ;  /* 0x0000007f11027811 */ /* 0x000fe200078e38ff */
[----:B------:R-:W-:Y:S06]  /*29970*/  @!P0 WARPSYNC.ALL ;  /* 0x0000000000008948 */ /* 0x000fec0003800000 */
[----:B------:R-:W-:Y:S01]  /*29980*/  @!P0 BAR.SYNC.DEFER_BLOCKING 0xc, 0x180 ;  /* 0x0306000000008b1d */ /* 0x000fe20000010000 */
[----:B--2---:R-:W-:-:S13]  /*29990*/  ISETP.NE.AND P1, PT, R0, 0x1, PT ;  /* 0x000000010000780c */ /* 0x004fda0003f25270 */
[----:B------:R-:W2:Y:S08]  /*299a0*/  @P1 LDC R3, c[0x0][0x44c] ;  /* 0x00011300ff031b82 */ /* 0x000eb00000000800 */
[----:B------:R-:W3:Y:S01]  /*299b0*/  @P1 LDC R0, c[0x0][0x450] ;  /* 0x00011400ff001b82 */ /* 0x000ee20000000800 */
[----:B--2---:R-:W-:-:S05]  /*299c0*/  @P1 IMAD.HI.U32 R3, R2, R3, RZ ;  /* 0x0000000302031227 */ /* 0x004fca00078e00ff */
[----:B---3--:R-:W-:-:S04]  /*299d0*/  @P1 SHF.R.U32.HI R2, RZ, R0, R3 ;  /* 0x00000000ff021219 */ /* 0x008fc80000011603 */
[----:B------:R-:W-:-:S05]  /*299e0*/  IADD3 R0, R20, R2, RZ ;  /* 0x0000000214007210 */ /* 0x000fca0007ffe0ff */
[----:B------:R-:W-:-:S05]  /*299f0*/  IMAD.HI R0, R0, 0x66666667, RZ ;  /* 0x6666666700007827 */ /* 0x000fca00078e02ff */
[----:B------:R-:W-:-:S04]  /*29a00*/  SHF.R.U32.HI R2, RZ, 0x1f, R0 ;  /* 0x0000001fff027819 */ /* 0x000fc80000011600 */
[----:B------:R-:W-:-:S04]  /*29a10*/  LEA.HI.SX32 R2, R0, R2, 0x1a ;  /* 0x0000000200027211 */ /* 0x000fc800078fd2ff */
[----:B------:R-:W-:-:S04]  /*29a20*/  VIMNMX R32, R32, R2, PT ;  /* 0x0000000220207248 */ /* 0x000fc80003fe0100 */
[----:B------:R-:W-:-:S13]  /*29a30*/  ISETP.GT.AND P0, PT, R32, RZ, PT ;  /* 0x000000ff2000720c */ /* 0x000fda0003f04270 */
[----:B------:R-:W-:Y:S05]  /*29a40*/  @P0 BRA `(.L_x_2889) ;  /* 0x0000000000440947 */ /* 0x000fea0003800000 */
[----:B-1----:R-:W1:Y:S02]  /*29a50*/  S2R R5, SR_TID.X ;  /* 0x0000000000057919 */ /* 0x002e640000002100 */
[----:B-1----:R-:W-:-:S04]  /*29a60*/  LOP3.LUT R5, R5, 0x7f, RZ, 0xc0, !PT ;  /* 0x0000007f05057812 */ /* 0x002fc800078ec0ff */
[----:B------:R-:W-:-:S13]  /*29a70*/  ISETP.NE.AND P0, PT, R5, RZ, PT ;  /* 0x000000ff0500720c */ /* 0x000fda0003f05270 */
        /* <DEDUP_REMOVED lines=14> */
.L_x_2889:
        /* <DEDUP_REMOVED lines=10> */
[----:B------:R-:W2:Y:S01]  /*29c00*/  LDC.64 R2, c[0x4][R2] ;  /* 0x0100000002027b82 */ /* 0x000ea20000000a00 */
[----:B-1----:R-:W-:Y:S01]  /*29c10*/  IMAD.U32 R5, RZ, RZ, UR7 ;  /* 0x00000007ff057e24 */ /* 0x002fe2000f8e00ff */
[----:B0-----:R-:W-:Y:S01]  /*29c20*/  MOV R8, 0x70 ;  /* 0x0000007000087802 */ /* 0x001fe20000000f00 */
[----:B------:R-:W-:Y:S02]  /*29c30*/  IMAD.U32 R7, RZ, RZ, UR9 ;  /* 0x00000009ff077e24 */ /* 0x000fe4000f8e00ff */
[----:B------:R-:W-:-:S02]  /*29c40*/  IMAD.U32 R10, RZ, RZ, UR4 ;  /* 0x00000004ff0a7e24 */ /* 0x000fc4000f8e00ff */
[----:B------:R-:W-:Y:S02]  /*29c50*/  IMAD.U32 R11, RZ, RZ, UR5 ;  /* 0x00000005ff0b7e24 */ /* 0x000fe4000f8e00ff */
[----:B------:R-:W-:Y:S02]  /*29c60*/  IMAD.MOV.U32 R12, RZ, RZ, 0x1 ;  /* 0x00000001ff0c7424 */ /* 0x000fe400078e00ff */
[----:B------:R-:W-:-:S07]  /*29c70*/  IMAD.MOV.U32 R13, RZ, RZ, RZ ;  /* 0x000000ffff0d7224 */ /* 0x000fce00078e00ff */
[----:B------:R-:W-:-:S07]  /*29c80*/  LEPC R20, `(.L_x_2892) ;  /* 0x000000001014794e */ /* 0x000fce0000000000 */
[----:B--2---:R-:W-:Y:S05]  /*29c90*/  CALL.ABS.NOINC R2 ;  /* 0x0000000002007343 */ /* 0x004fea0003c00000 */
.L_x_2892:
[----:B------:R-:W-:Y:S05]  /*29ca0*/  BSYNC B6 ;  /* 0x0000000000067941 */ /* 0x000fea0003800000 */
.L_x_2891:
        /* <DEDUP_REMOVED lines=18> */
[----:B------:R-:W-:Y:S01]  /*29dd0*/  MOV R13, RZ ;  /* 0x000000ff000d7202 */ /* 0x000fe20000000f00 */
[----:B------:R-:W-:-:S02]  /*29de0*/  IMAD.U32 R11, RZ, RZ, UR5 ;  /* 0x00000005ff0b7e24 */ /* 0x000fc4000f8e00ff */
[----:B0-----:R-:W-:Y:S02]  /*29df0*/  IMAD.MOV.U32 R8, RZ, RZ, 0x70 ;  /* 0x00000070ff087424 */ /* 0x001fe400078e00ff */
[----:B------:R-:W-:-:S07]  /*29e00*/  IMAD.MOV.U32 R12, RZ, RZ, 0x1 ;  /* 0x00000001ff0c7424 */ /* 0x000fce00078e00ff */
[----:B------:R-:W-:-:S07]  /*29e10*/  LEPC R20, `(.L_x_2894) ;  /* 0x000000001014794e */ /* 0x000fce0000000000 */
[----:B-12---:R-:W-:Y:S05]  /*29e20*/  CALL.ABS.NOINC R2 ;  /* 0x0000000002007343 */ /* 0x006fea0003c00000 */
.L_x_2894:
[----:B------:R-:W-:Y:S05]  /*29e30*/  BSYNC B6 ;  /* 0x0000000000067941 */ /* 0x000fea0003800000 */
.L_x_2893:
        /* <DEDUP_REMOVED lines=19> */
[----:B--23--:R-:W-:Y:S05]  /*29f70*/  CALL.ABS.NOINC R2 ;  /* 0x0000000002007343 */ /* 0x00cfea0003c00000 */
.L_x_2896:
[----:B------:R-:W-:Y:S05]  /*29f80*/  BSYNC B6 ;  /* 0x0000000000067941 */ /* 0x000fea0003800000 */
.L_x_2895:
        /* <DEDUP_REMOVED lines=12> */
[----:B------:R-:W-:Y:S02]  /*2a050*/  IMAD.U32 R7, RZ, RZ, UR7 ;  /* 0x00000007ff077e24 */ /* 0x000fe4000f8e00ff */
[----:B------:R-:W-:-:S02]  /*2a060*/  IMAD.U32 R10, RZ, RZ, UR8 ;  /* 0x00000008ff0a7e24 */ /* 0x000fc4000f8e00ff */
[----:B0-----:R-:W-:Y:S02]  /*2a070*/  IMAD.MOV.U32 R8, RZ, RZ, 0x70 ;  /* 0x00000070ff087424 */ /* 0x001fe400078e00ff */
[----:B------:R-:W-:Y:S02]  /*2a080*/  IMAD.MOV.U32 R12, RZ, RZ, 0x1 ;  /* 0x00000001ff0c7424 */ /* 0x000fe400078e00ff */
[----:B------:R-:W-:-:S07]  /*2a090*/  IMAD.MOV.U32 R13, RZ, RZ, RZ ;  /* 0x000000ffff0d7224 */ /* 0x000fce00078e00ff */
[----:B------:R-:W-:-:S07]  /*2a0a0*/  LEPC R20, `(.L_x_2898) ;  /* 0x000000001014794e */ /* 0x000fce0000000000 */
[----:B-12---:R-:W-:Y:S05]  /*2a0b0*/  CALL.ABS.NOINC R2 ;  /* 0x0000000002007343 */ /* 0x006fea0003c00000 */
.L_x_2898:
[----:B------:R-:W-:Y:S05]  /*2a0c0*/  BSYNC B6 ;  /* 0x0000000000067941 */ /* 0x000fea0003800000 */
.L_x_2897:
[----:B------:R-:W-:Y:S01]  /*2a0d0*/  ULDC.64 UR4, c[0x0][0x9f8] ;  /* 0x00027e0000047ab9 */ /* 0x000fe20000000a00 */
[----:B------:R-:W3:Y:S01]  /*2a0e0*/  S2R R20, SR_TID.X ;  /* 0x0000000000147919 */ /* 0x000ee20000002100 */
[----:B------:R-:W-:Y:S01]  /*2a0f0*/  ISETP.NE.U32.AND P0, PT, RZ, UR4, PT ;  /* 0x00000004ff007c0c */ /* 0x000fe2000bf05070 */
[----:B------:R-:W4:Y:S03]  /*2a100*/  LDC R14, c[0x0][0x430] ;  /* 0x00010c00ff0e7b82 */ /* 0x000f260000000800 */
[----:B------:R-:W-:-:S13]  /*2a110*/  ISETP.NE.AND.EX P0, PT, RZ, UR5, PT, P0 ;  /* 0x00000005ff007c0c */ /* 0x000fda000bf05300 */
[----:B------:R-:W-:Y:S01]  /*2a120*/  @P0 IADD3 R2, P1, R25, UR4, RZ ;  /* 0x0000000419020c10 */ /* 0x000fe2000ff3e0ff */
[----:B------:R-:W-:Y:S01]  /*2a130*/  IMAD.MOV.U32 R0, RZ, RZ, 0xa0 ;  /* 0x000000a0ff007424 */ /* 0x000fe200078e00ff */
[----:B------:R-:W4:Y:S01]  /*2a140*/  LDL R25, [R1+0x8] ;  /* 0x0000080001197983 */ /* 0x000f220000100800 */
[----:B------:R-:W-:Y:S01]  /*2a150*/  ULDC UR4, c[0x0][0x2f4] ;  /* 0x0000bd0000047ab9 */ /* 0x000fe20000000800 */
[----:B------:R-:W-:Y:S01]  /*2a160*/  @P0 IADD3.X R3, R26, UR5, RZ, P1, !PT ;  /* 0x000000051a030c10 */ /* 0x000fe20008ffe4ff */
[----:B------:R-:W-:Y:S01]  /*2a170*/  IMAD R0, R32, R0, -0xa0 ;  /* 0xffffff6020007424 */ /* 0x000fe200078e0200 */
[----:B--2---:R-:W-:Y:S01]  /*2a180*/  LOP3.LUT R31, R31, 0xffffffbf, RZ, 0xc0, !PT ;  /* 0xffffffbf1f1f7812 */ /* 0x004fe200078ec0ff */
[----:B------:R-:W-:Y:S02]  /*2a190*/  ULDC UR5, c[0x0][0x320] ;  /* 0x0000c80000057ab9 */ /* 0x000fe40000000800 */
[----:B------:R2:W2:Y:S01]  /*2a1a0*/  @P0 LDG.E R33, desc[UR52][R2.64] ;  /* 0x0000003402210981 */ /* 0x0004a2000c1e1900 */
[----:B---3--:R-:W-:-:S02]  /*2a1b0*/  LOP3.LUT R21, R20, 0x7f, RZ, 0xc0, !PT ;  /* 0x0000007f14157812 */ /* 0x008fc400078ec0ff */
[----:B------:R-:W-:Y:S02]  /*2a1c0*/  SHF.L.U32 R20, R20, 0x5, RZ ;  /* 0x0000000514147819 */ /* 0x000fe400000006ff */
[----:B------:R-:W-:Y:S02]  /*2a1d0*/  SHF.R.U32.HI R21, RZ, 0x2, R21 ;  /* 0x00000002ff157819 */ /* 0x000fe40000011615 */
[----:B----4-:R-:W-:Y:S02]  /*2a1e0*/  ISETP.NE.AND P2, PT, R14, 0x1, PT ;  /* 0x000000010e00780c */ /* 0x010fe40003f45270 */
[----:B------:R-:W-:-:S05]  /*2a1f0*/  LOP3.LUT R20, R21, 0x60, R20, 0xf8, !PT ;  /* 0x0000006015147812 */ /* 0x000fca00078ef814 */
[----:B------:R-:W-:Y:S02]  /*2a200*/  IMAD.IADD R10, R20, 0x1, R0 ;  /* 0x00000001140a7824 */ /* 0x000fe400078e0200 */
[----:B------:R-:W3:Y:S03]  /*2a210*/  S2R R20, SR_TID.X ;  /* 0x0000000000147919 */ /* 0x000ee60000002100 */
[----:B------:R-:W-:Y:S01]  /*2a220*/  ISETP.GE.AND P1, PT, R10, R27, PT ;  /* 0x0000001b0a00720c */ /* 0x000fe20003f26270 */
[----:B------:R-:W4:Y:S01]  /*2a230*/  S2R R21, SR_TID.X ;  /* 0x0000000000157919 */ /* 0x000f220000002100 */
[----:B------:R-:W4:Y:S08]  /*2a240*/  @P2 LDC R7, c[0x0][0x434] ;  /* 0x00010d00ff072b82 */ /* 0x000f300000000800 */
[----:B0-----:R-:W0:Y:S08]  /*2a250*/  @P2 LDC R8, c[0x0][0x438] ;  /* 0x00010e00ff082b82 */ /* 0x001e300000000800 */
[----:B--2---:R-:W2:Y:S08]  /*2a260*/  @!P1 LDC.64 R2, c[0x0][0x428] ;  /* 0x00010a00ff029b82 */ /* 0x004eb00000000a00 */
[----:B-1----:R-:W1:Y:S01]  /*2a270*/  @!P1 LDC.64 R4, c[0x0][0x418] ;  /* 0x00010600ff049b82 */ /* 0x002e620000000a00 */
[----:B---3--:R-:W-:-:S04]  /*2a280*/  LOP3.LUT R20, R20, 0x7f, RZ, 0xc0, !PT ;  /* 0x0000007f14147812 */ /* 0x008fc800078ec0ff */
[----:B------:R-:W-:Y:S01]  /*2a290*/  SHF.R.U32.HI R12, RZ, 0x2, R20 ;  /* 0x00000002ff0c7819 */ /* 0x000fe20000011614 */
[----:B----4-:R-:W-:-:S05]  /*2a2a0*/  IMAD.SHL.U32 R20, R21, 0x20, RZ ;  /* 0x0000002015147824 */ /* 0x010fca00078e00ff */
[----:B------:R-:W-:-:S04]  /*2a2b0*/  LOP3.LUT R20, R12, 0x60, R20, 0xf8, !PT ;  /* 0x000000600c147812 */ /* 0x000fc800078ef814 */
[----:B------:R-:W-:-:S05]  /*2a2c0*/  LOP3.LUT R20, R20, 0x80, RZ, 0xfc, !PT ;  /* 0x0000008014147812 */ /* 0x000fca00078efcff */
[----:B------:R-:W-:Y:S01]  /*2a2d0*/  IMAD.IADD R0, R20, 0x1, R0 ;  /* 0x0000000114007824 */ /* 0x000fe200078e0200 */
[----:B------:R-:W-:Y:S01]  /*2a2e0*/  UMOV UR6, 0xffffffff ;  /* 0xffffffff00067882 */ /* 0x000fe20000000000 */
[----:B------:R-:W-:-:S04]  /*2a2f0*/  IMAD.IADD R10, R10, 0x1, R25 ;  /* 0x000000010a0a7824 */ /* 0x000fc800078e0219 */
[----:B------:R-:W-:Y:S01]  /*2a300*/  @P2 IMAD.HI.U32 R7, R10, R7, RZ ;  /* 0x000000070a072227 */ /* 0x000fe200078e00ff */
[----:B------:R-:W-:Y:S02]  /*2a310*/  MOV R6, R10 ;  /* 0x0000000a00067202 */ /* 0x000fe40000000f00 */
[----:B------:R-:W-:Y:S02]  /*2a320*/  SHF.R.S32.HI R15, RZ, 0x1f, R33 ;  /* 0x0000001fff0f7819 */ /* 0x000fe40000011421 */
[----:B0-----:R-:W-:-:S04]  /*2a330*/  @P2 SHF.R.U32.HI R6, RZ, R8, R7 ;  /* 0x00000008ff062219 */ /* 0x001fc80000011607 */
[--C-:B------:R-:W-:Y:S01]  /*2a340*/  @!P1 SHF.R.S32.HI R7, RZ, 0x1f, R6.reuse ;  /* 0x0000001fff079819 */ /* 0x100fe20000011406 */
[-C--:B--2---:R-:W-:Y:S02]  /*2a350*/  @!P1 IMAD R11, R15, R2.reuse, RZ ;  /* 0x000000020f0b9224 */ /* 0x084fe400078e02ff */
[----:B------:R-:W-:-:S04]  /*2a360*/  @!P1 IMAD.WIDE.U32 R8, R33, R2, R6 ;  /* 0x0000000221089225 */ /* 0x000fc800078e0006 */
[----:B------:R-:W-:Y:S01]  /*2a370*/  @!P1 IMAD R2, R33, R3, R11 ;  /* 0x0000000321029224 */ /* 0x000fe200078e020b */
[----:B-1----:R-:W-:Y:S02]  /*2a380*/  @!P1 LEA R12, P0, R8, R4, 0x2 ;  /* 0x00000004080c9211 */ /* 0x002fe400078010ff */
[----:B------:R-:W0:Y:S01]  /*2a390*/  @P2 LDC R4, c[0x0][0x434] ;  /* 0x00010d00ff042b82 */ /* 0x000e220000000800 */
[----:B------:R-:W-:-:S05]  /*2a3a0*/  @!P1 IMAD.IADD R2, R9, 0x1, R2 ;  /* 0x0000000109029824 */ /* 0x000fca00078e0202 */
[----:B------:R-:W-:Y:S02]  /*2a3b0*/  @!P1 LEA.HI.X R13, R8, R5, R2, 0x2, P0 ;  /* 0x00000005080d9211 */ /* 0x000fe400000f1402 */
[----:B------:R-:W-:Y:S01]  /*2a3c0*/  ISETP.GE.AND P0, PT, R0, R27, PT ;  /* 0x0000001b0000720c */ /* 0x000fe20003f06270 */
[----:B------:R-:W1:Y:S03]  /*2a3d0*/  @P2 LDC R5, c[0x0][0x438] ;  /* 0x00010e00ff052b82 */ /* 0x000e660000000800 */
[----:B------:R-:W-:-:S13]  /*2a3e0*/  ISETP.GT.U32.OR P0, PT, R20, 0x9f, P0 ;  /* 0x0000009f1400780c */ /* 0x000fda0000704470 */
[----:B------:R-:W2:Y:S01]  /*2a3f0*/  @!P0 LDC.64 R2, c[0x0][0x428] ;  /* 0x00010a00ff028b82 */ /* 0x000ea20000000a00 */
[----:B------:R-:W-:Y:S01]  /*2a400*/  IADD3 R8, R0, R25, RZ ;  /* 0x0000001900087210 */ /* 0x000fe20007ffe0ff */
[----:B------:R-:W3:Y:S04]  /*2a410*/  S2R R11, SR_TID.X ;  /* 0x00000000000b7919 */ /* 0x000ee80000002100 */
[----:B0-----:R-:W-:-:S04]  /*2a420*/  @P2 IMAD.HI.U32 R4, R8, R4, RZ ;  /* 0x0000000408042227 */ /* 0x001fc800078e00ff */
[----:B------:R-:W-:Y:S01]  /*2a430*/  IMAD.MOV.U32 R0, RZ, RZ, R8 ;  /* 0x000000ffff007224 */ /* 0x000fe200078e0008 */
[----:B-1----:R-:W-:Y:S01]  /*2a440*/  @P2 SHF.R.U32.HI R0, RZ, R5, R4 ;  /* 0x00000005ff002219 */ /* 0x002fe20000011604 */
[----:B------:R-:W-:-:S03]  /*2a450*/  IMAD.MOV R9, RZ, RZ, -R6 ;  /* 0x000000ffff097224 */ /* 0x000fc600078e0a06 */
[----:B------:R-:W-:Y:S01]  /*2a460*/  @!P0 SHF.R.S32.HI R5, RZ, 0x1f, R0 ;  /* 0x0000001fff058819 */ /* 0x000fe20000011400 */
[----:B--2---:R-:W-:-:S04]  /*2a470*/  @!P0 IMAD R4, R15, R2, RZ ;  /* 0x000000020f048224 */ /* 0x004fc800078e02ff */
[----:B------:R-:W-:Y:S02]  /*2a480*/  @!P0 IMAD R6, R33, R3, R4 ;  /* 0x0000000321068224 */ /* 0x000fe400078e0204 */
[----:B------:R-:W-:-:S04]  /*2a490*/  @!P0 IMAD.MOV.U32 R4, RZ, RZ, R0 ;  /* 0x000000ffff048224 */ /* 0x000fc800078e0000 */
[----:B------:R-:W-:Y:S02]  /*2a4a0*/  @!P0 IMAD.WIDE.U32 R4, R33, R2, R4 ;  /* 0x0000000221048225 */ /* 0x000fe400078e0004 */
[----:B------:R-:W0:Y:S01]  /*2a4b0*/  @!P0 LDC.64 R2, c[0x0][0x418] ;  /* 0x00010600ff028b82 */ /* 0x000e220000000a00 */
[----:B------:R1:W-:Y:S02]  /*2a4c0*/  STL [R1+0xc], R15 ;  /* 0x00000c0f01007387 */ /* 0x0003e40000100800 */
[----:B------:R-:W-:Y:S01]  /*2a4d0*/  @!P0 IADD3 R5, R6, R5, RZ ;  /* 0x0000000506058210 */ /* 0x000fe20007ffe0ff */
[----:B-1----:R-:W-:Y:S01]  /*2a4e0*/  IMAD.U32 R15, RZ, RZ, UR39 ;  /* 0x00000027ff0f7e24 */ /* 0x002fe2000f8e00ff */
[----:B------:R-:W-:-:S04]  /*2a4f0*/  CS2R R6, SRZ ;  /* 0x0000000000067805 */ /* 0x000fc8000001ff00 */
[----:B------:R-:W-:Y:S01]  /*2a500*/  ISETP.NE.AND P3, PT, R15, 0x3, PT ;  /* 0x000000030f00780c */ /* 0x000fe20003f65270 */
[----:B---3--:R-:W-:Y:S01]  /*2a510*/  IMAD.SHL.U32 R15, R11, 0x10, RZ ;  /* 0x000000100b0f7824 */ /* 0x008fe200078e00ff */
[----:B------:R1:W5:Y:S04]  /*2a520*/  @!P1 LDG.E R6, desc[UR52][R12.64] ;  /* 0x000000340c069981 */ /* 0x000368000c1e1900 */
[----:B------:R-:W-:Y:S02]  /*2a530*/  LOP3.LUT R15, R15, 0x30, RZ, 0xc0, !PT ;  /* 0x000000300f0f7812 */ /* 0x000fe400078ec0ff */
[----:B0-----:R-:W-:Y:S02]  /*2a540*/  @!P0 LEA R2, P2, R4, R2, 0x2 ;  /* 0x0000000204028211 */ /* 0x001fe400078410ff */
[----:B------:R-:W-:-:S02]  /*2a550*/  ISETP.GE.AND P1, PT, R15, UR4, PT ;  /* 0x000000040f007c0c */ /* 0x000fc4000bf26270 */
[----:B------:R-:W-:Y:S02]  /*2a560*/  @!P0 LEA.HI.X R3, R4, R3, R5, 0x2, P2 ;  /* 0x0000000304038211 */ /* 0x000fe400010f1405 */
[----:B------:R-:W-:Y:S02]  /*2a570*/  SHF.L.U32 R25, R11, 0x4, RZ ;  /* 0x000000040b197819 */ /* 0x000fe400000006ff */
[----:B------:R-:W-:Y:S01]  /*2a580*/  LOP3.LUT R11, R15, 0x40, RZ, 0xfc, !PT ;  /* 0x000000400f0b7812 */ /* 0x000fe200078efcff */
[----:B------:R1:W5:Y:S01]  /*2a590*/  @!P0 LDG.E R7, desc[UR52][R2.64] ;  /* 0x0000003402078981 */ /* 0x000362000c1e1900 */
[----:B------:R-:W-:Y:S02]  /*2a5a0*/  @P3 LOP3.LUT R31, R31, 0x40, RZ, 0xfc, !PT ;  /* 0x000000401f1f3812 */ /* 0x000fe400078efcff */
[----:B------:R-:W-:Y:S02]  /*2a5b0*/  LOP3.LUT R25, R25, 0x30, RZ, 0xc0, !PT ;  /* 0x0000003019197812 */ /* 0x000fe400078ec0ff */
[----:B------:R-:W-:-:S02]  /*2a5c0*/  ISETP.GE.AND P0, PT, R11, UR4, PT ;  /* 0x000000040b007c0c */ /* 0x000fc4000bf06270 */
[----:B------:R-:W-:Y:S02]  /*2a5d0*/  LOP3.LUT R31, R31, 0xffffffef, RZ, 0xc0, !PT ;  /* 0xffffffef1f1f7812 */ /* 0x000fe400078ec0ff */
[----:B------:R-:W-:Y:S02]  /*2a5e0*/  LOP3.LUT R25, R25, 0x80, RZ, 0xfc, !PT ;  /* 0x0000008019197812 */ /* 0x000fe400078efcff */
[----:B------:R-:W-:Y:S02]  /*2a5f0*/  @P1 LOP3.LUT R31, R31, 0x10, RZ, 0xfc, !PT ;  /* 0x000000101f1f1812 */ /* 0x000fe400078efcff */
[----:B------:R-:W-:Y:S02]  /*2a600*/  ISETP.GE.AND P2, PT, R25, UR4, PT ;  /* 0x0000000419007c0c */ /* 0x000fe4000bf46270 */
        /* <DEDUP_REMOVED lines=11> */
[----:B------:R-:W-:Y:S02]  /*2a6c0*/  IMAD R9, R14, R9, R10 ;  /* 0x000000090e097224 */ /* 0x000fe400078e020a */
[----:B------:R-:W-:-:S04]  /*2a6d0*/  IMAD.MOV R10, RZ, RZ, -R0 ;  /* 0x000000ffff0a7224 */ /* 0x000fc800078e0a00 */
[----:B------:R-:W-:Y:S01]  /*2a6e0*/  IMAD R10, R14, R10, R8 ;  /* 0x0000000a0e0a7224 */ /* 0x000fe200078e0208 */
[----:B------:R-:W-:Y:S06]  /*2a6f0*/  BRA.DIV UR6, `(.L_x_2899) ;  /* 0x0000007206747947 */ /* 0x000fec000b800000 */
.L_x_3086:
[----:B------:R-:W-:Y:S01]  /*2a700*/  ISETP.GT.U32.AND P0, PT, R20, 0x9f, PT ;  /* 0x0000009f1400780c */ /* 0x000fe20003f04070 */
[----:B------:R-:W-:Y:S01]  /*2a710*/  IMAD.MOV.U32 R0, RZ, RZ, R31 ;  /* 0x000000ffff007224 */ /* 0x000fe200078e001f */
[----:B------:R-:W-:Y:S01]  /*2a720*/  SHF.R.S32.HI R36, RZ, 0x1f, R18 ;  /* 0x0000001fff247819 */ /* 0x000fe20000011412 */
[----:B------:R-:W-:-:S03]  /*2a730*/  VIADD R5, R32, 0xffffffff ;  /* 0xffffffff20057836 */ /* 0x000fc60000000000 */
[----:B------:R-:W-:-:S07]  /*2a740*/  LOP3.LUT R0, R0, 0xffffffdf, RZ, 0xc0, !PT ;  /* 0xffffffdf00007812 */ /* 0x000fce00078ec0ff */
[----:B------:R-:W-:-:S05]  /*2a750*/  @P0 LOP3.LUT R0, R0, 0x20, RZ, 0xfc, !PT ;  /* 0x0000002000000812 */ /* 0x000fca00078efcff */
[----:B------:R0:W-:Y:S01]  /*2a760*/  STL [R1], R0 ;  /* 0x0000000001007387 */ /* 0x0001e20000100800 */
[----:B------:R-:W-:Y:S05]  /*2a770*/  @!P3 BRA `(.L_x_2900) ;  /* 0x000000000004b947 */ /* 0x000fea0003800000 */
[----:B------:R-:W-:Y:S01]  /*2a780*/  BPT.TRAP 0x1 ;  /* 0x000000040000795c */ /* 0x000fe20000300000 */
.L_x_2900:
[----:B0-----:R-:W-:Y:S01]  /*2a790*/  IMAD R0, R23, 0x8, R22 ;  /* 0x0000000817007824 */ /* 0x001fe200078e0216 */
[----:B-1----:R-:W-:Y:S01]  /*2a7a0*/  SHF.L.U32 R2, R34, 0x1f, RZ ;  /* 0x0000001f22027819 */ /* 0x002fe200000006ff */
[----:B------:R-:W-:Y:S01]  /*2a7b0*/  BSSY B0, `(.L_x_2901) ;  /* 0x0000006000007945 */ /* 0x000fe20003800000 */
[----:B------:R-:W-:Y:S02]  /*2a7c0*/  SHF.R.S32.HI R3, RZ, 0x1f, R9 ;  /* 0x0000001fff037819 */ /* 0x000fe40000011409 */
[----:B------:R-:W0:Y:S01]  /*2a7d0*/  SYNCS.PHASECHK.TRANS64.TRYWAIT P0, [R0+URZ+0x29880], R2 ;  /* 0x02988002000075a7 */ /* 0x000e22000800017f */
[----:B------:R1:W-:Y:S04]  /*2a7e0*/  STL [R1+0x34], R2 ;  /* 0x0000340201007387 */ /* 0x0003e80000100800 */
[----:B------:R1:W-:Y:S02]  /*2a7f0*/  STL [R1+0x2c], R3 ;  /* 0x00002c0301007387 */ /* 0x0003e40000100800 */
[----:B01----:R-:W-:Y:S05]  /*2a800*/  @!P0 BRA `(.L_x_2902) ;  /* 0x0000007000608947 */ /* 0x003fea0003800000 */
.L_x_3087:
[----:B------:R-:W-:Y:S05]  /*2a810*/  BSYNC B0 ;  /* 0x0000000000007941 */ /* 0x000fea0003800000 */
.L_x_2901:
[----:B0-----:R-:W2:Y:S01]  /*2a820*/  LDL R2, [R1+0x2c] ;  /* 0x00002c0001027983 */ /* 0x001ea20000100800 */
[----:B------:R-:W-:-:S03]  /*2a830*/  ULDC.64 UR4, c[0x0][0x328] ;  /* 0x0000ca0000047ab9 */ /* 0x000fc60000000a00 */
[----:B------:R-:W3:Y:S01]  /*2a840*/  LDL R20, [R1] ;  /* 0x0000000001147983 */ /* 0x000ee20000100800 */
[----:B-----5:R-:W-:Y:S01]  /*2a850*/  SHF.R.S32.HI R8, RZ, 0x1f, R6 ;  /* 0x0000001fff087819 */ /* 0x020fe20000011406 */
[----:B------:R-:W-:Y:S01]  /*2a860*/  ULDC.64 UR6, c[0x0][0x338] ;  /* 0x0000ce0000067ab9 */ /* 0x000fe20000000a00 */
[----:B------:R-:W-:Y:S01]  /*2a870*/  IMAD R12, R5, -0xa0, R27 ;  /* 0xffffff60050c7824 */ /* 0x000fe200078e021b */
[----:B------:R-:W0:Y:S01]  /*2a880*/  S2R R13, SR_TID.X ;  /* 0x00000000000d7919 */ /* 0x000e220000002100 */
[----:B------:R-:W-:Y:S01]  /*2a890*/  SHF.R.S32.HI R27, RZ, 0x1f, R10 ;  /* 0x0000001fff1b7819 */ /* 0x000fe2000001140a */
[----:B------:R-:W-:Y:S01]  /*2a8a0*/  ULDC.64 UR8, c[0x0][0x330] ;  /* 0x0000cc0000087ab9 */ /* 0x000fe20000000a00 */
[----:B------:R-:W-:Y:S01]  /*2a8b0*/  SHF.R.S32.HI R31, RZ, 0x1f, R7 ;  /* 0x0000001fff1f7819 */ /* 0x000fe20000011407 */
[----:B------:R1:W-:Y:S01]  /*2a8c0*/  STL [R1+0x30], R8 ;  /* 0x0000300801007387 */ /* 0x0003e20000100800 */
[----:B------:R-:W-:Y:S01]  /*2a8d0*/  ULDC.64 UR10, c[0x0][0x318] ;  /* 0x0000c600000a7ab9 */ /* 0x000fe20000000a00 */
[----:B0-----:R-:W-:-:S04]  /*2a8e0*/  LOP3.LUT R13, R13, 0x7f, RZ, 0xc0, !PT ;  /* 0x0000007f0d0d7812 */ /* 0x001fc800078ec0ff */
[--C-:B------:R-:W-:Y:S02]  /*2a8f0*/  SHF.R.U32.HI R14, RZ, 0x2, R13.reuse ;  /* 0x00000002ff0e7819 */ /* 0x100fe4000001160d */
[----:B------:R-:W-:-:S04]  /*2a900*/  SHF.R.U32.HI R13, RZ, 0x5, R13 ;  /* 0x00000005ff0d7819 */ /* 0x000fc8000001160d */
[----:B------:R-:W-:Y:S01]  /*2a910*/  SHF.L.U32 R13, R13, 0xa, RZ ;  /* 0x0000000a0d0d7819 */ /* 0x000fe200000006ff */
[----:B--2---:R-:W-:-:S04]  /*2a920*/  IMAD R2, R2, UR4, RZ ;  /* 0x0000000402027c24 */ /* 0x004fc8000f8e02ff */
[C---:B------:R-:W-:Y:S01]  /*2a930*/  IMAD R4, R9.reuse, UR5, R2 ;  /* 0x0000000509047c24 */ /* 0x040fe2000f8e0202 */
[----:B---3--:R-:W-:Y:S01]  /*2a940*/  LOP3.LUT P1, RZ, R20, 0x1, RZ, 0xc0, !PT ;  /* 0x0000000114ff7812 */ /* 0x008fe2000782c0ff */
[----:B------:R-:W-:-:S05]  /*2a950*/  IMAD.WIDE.U32 R2, R9, UR4, RZ ;  /* 0x0000000409027c25 */ /* 0x000fca000f8e00ff */
[----:B------:R-:W-:Y:S01]  /*2a960*/  IADD3 R3, R3, R4, RZ ;  /* 0x0000000403037210 */ /* 0x000fe20007ffe0ff */
[----:B------:R-:W-:Y:S02]  /*2a970*/  IMAD R4, R8, UR6, RZ ;  /* 0x0000000608047c24 */ /* 0x000fe4000f8e02ff */
[----:B-1----:R-:W-:Y:S02]  /*2a980*/  IMAD R8, R36, UR8, RZ ;  /* 0x0000000824087c24 */ /* 0x002fe4000f8e02ff */
[C---:B------:R-:W-:Y:S02]  /*2a990*/  IMAD R4, R6.reuse, UR7, R4 ;  /* 0x0000000706047c24 */ /* 0x040fe4000f8e0204 */
[----:B------:R-:W-:-:S04]  /*2a9a0*/  IMAD.WIDE.U32 R2, R6, UR6, R2 ;  /* 0x0000000606027c25 */ /* 0x000fc8000f8e0002 */
[----:B------:R-:W-:Y:S02]  /*2a9b0*/  IMAD.IADD R3, R3, 0x1, R4 ;  /* 0x0000000103037824 */ /* 0x000fe400078e0204 */
[----:B------:R-:W-:Y:S02]  /*2a9c0*/  IMAD R4, R27, UR4, RZ ;  /* 0x000000041b047c24 */ /* 0x000fe4000f8e02ff */
[----:B------:R-:W-:-:S04]  /*2a9d0*/  IMAD.WIDE.U32 R2, R18, UR8, R2 ;  /* 0x0000000812027c25 */ /* 0x000fc8000f8e0002 */
[----:B------:R-:W-:Y:S01]  /*2a9e0*/  IMAD R11, R10, UR5, R4 ;  /* 0x000000050a0b7c24 */ /* 0x000fe2000f8e0204 */
[----:B------:R-:W-:Y:S01]  /*2a9f0*/  IADD3 R2, P0, R2, UR10, RZ ;  /* 0x0000000a02027c10 */ /* 0x000fe2000ff1e0ff */
[----:B------:R-:W-:Y:S01]  /*2aa00*/  IMAD.WIDE.U32 R4, R10, UR4, RZ ;  /* 0x000000040a047c25 */ /* 0x000fe2000f8e00ff */
[----:B------:R-:W-:-:S03]  /*2aa10*/  UMOV UR4, 0xffffffff ;  /* 0xffffffff00047882 */ /* 0x000fc60000000000 */
[----:B------:R-:W-:Y:S02]  /*2aa20*/  IMAD.IADD R5, R5, 0x1, R11 ;  /* 0x0000000105057824 */ /* 0x000fe400078e020b */
[----:B------:R-:W-:Y:S02]  /*2aa30*/  IMAD R11, R31, UR6, RZ ;  /* 0x000000061f0b7c24 */ /* 0x000fe4000f8e02ff */
[----:B------:R-:W-:-:S04]  /*2aa40*/  IMAD.WIDE.U32 R4, R7, UR6, R4 ;  /* 0x0000000607047c25 */ /* 0x000fc8000f8e0004 */
[----:B------:R-:W-:Y:S02]  /*2aa50*/  IMAD R11, R7, UR7, R11 ;  /* 0x00000007070b7c24 */ /* 0x000fe4000f8e020b */
[----:B------:R-:W-:Y:S02]  /*2aa60*/  IMAD R8, R18, UR9, R8 ;  /* 0x0000000912087c24 */ /* 0x000fe4000f8e0208 */
[----:B------:R-:W-:-:S03]  /*2aa70*/  IMAD.IADD R5, R5, 0x1, R11 ;  /* 0x0000000105057824 */ /* 0x000fc600078e020b */
[----:B------:R-:W-:Y:S01]  /*2aa80*/  IADD3.X R3, R3, UR11, R8, P0, !PT ;  /* 0x0000000b03037c10 */ /* 0x000fe200087fe408 */
[----:B------:R-:W-:-:S03]  /*2aa90*/  IMAD.WIDE.U32 R4, R18, UR8, R4 ;  /* 0x0000000812047c25 */ /* 0x000fc6000f8e0004 */
[----:B------:R-:W-:-:S04]  /*2aaa0*/  IADD3 R26, P0, R4, UR10, RZ ;  /* 0x0000000a041a7c10 */ /* 0x000fc8000ff1e0ff */
[----:B------:R-:W-:Y:S01]  /*2aab0*/  IADD3.X R25, R8, UR11, R5, P0, !PT ;  /* 0x0000000b08197c10 */ /* 0x000fe200087fe405 */
[----:B------:R-:W-:Y:S02]  /*2aac0*/  IMAD.IADD R8, R12, 0x1, -R14 ;  /* 0x000000010c087824 */ /* 0x000fe400078e0a0e */
[----:B------:R-:W-:-:S03]  /*2aad0*/  IMAD R5, R23, 0x5000, R13 ;  /* 0x0000500017057824 */ /* 0x000fc600078e020d */
        /* <DEDUP_REMOVED lines=39> */
[----:B-1----:R-:W-:-:S05]  /*2ad50*/  IADD3 R2, P0, R14, R2, RZ ;  /* 0x000000020e027210 */ /* 0x002fca0007f1e0ff */
[----:B--2---:R-:W-:Y:S01]  /*2ad60*/  IMAD.X R3, RZ, RZ, R3, P0 ;  /* 0x000000ffff037224 */ /* 0x004fe200000e0603 */
        /* <DEDUP_REMOVED lines=10> */
.L_x_3099:
[----:B------:R-:W4:Y:S01]  /*2ae10*/  LDL R12, [R1] ;  /* 0x00000000010c7983 */ /* 0x000f220000100800 */
[----:B0-----:R-:W0:Y:S02]  /*2ae20*/  S2R R11, SR_TID.X ;  /* 0x00000000000b7919 */ /* 0x001e240000002100 */
[----:B0-----:R-:W-:-:S04]  /*2ae30*/  SHF.L.U32 R11, R11, 0x4, RZ ;  /* 0x000000040b0b7819 */ /* 0x001fc800000006ff */
        /* <DEDUP_REMOVED lines=13> */
.L_x_2904:
        /* <DEDUP_REMOVED lines=11> */
.L_x_2905:
[----:B------:R0:W-:Y:S01]  /*2afc0*/  SYNCS.ARRIVE.TRANS64.A1T0 RZ, [R0+URZ+0x29870], RZ ;  /* 0x029870ff00ff79a7 */ /* 0x0001e2000810003f */
[----:B------:R-:W-:Y:S05]  /*2afd0*/  @!P6 BRA `(.L_x_2906) ;  /* 0x000000000004e947 */ /* 0x000fea0003800000 */
[----:B------:R-:W-:Y:S01]  /*2afe0*/  BPT.TRAP 0x1 ;  /* 0x000000040000795c */ /* 0x000fe20000300000 */
.L_x_2906:
[----:B------:R-:W2:Y:S01]  /*2aff0*/  LDL R2, [R1+0x34] ;  /* 0x0000340001027983 */ /* 0x000ea20000100800 */
[----:B------:R-:W-:Y:S01]  /*2b000*/  BSSY B0, `(.L_x_2907) ;  /* 0x0000003000007945 */ /* 0x000fe20003800000 */
[----:B--2---:R-:W1:Y:S03]  /*2b010*/  SYNCS.PHASECHK.TRANS64.TRYWAIT P0, [R0+URZ+0x29840], R2 ;  /* 0x02984002000075a7 */ /* 0x004e66000800017f */
[----:B-1----:R-:W-:Y:S05]  /*2b020*/  @!P0 BRA `(.L_x_2908) ;  /* 0x0000007000608947 */ /* 0x002fea0003800000 */
.L_x_3100:
[----:B------:R-:W-:Y:S05]  /*2b030*/  BSYNC B0 ;  /* 0x0000000000007941 */ /* 0x000fea0003800000 */
.L_x_2907:
        /* <DEDUP_REMOVED lines=15> */
[----:B------:R-:W-:-:S03]  /*2b130*/  IMAD R6, R27, UR4, RZ ;  /* 0x000000041b067c24 */ /* 0x000fc6000f8e02ff */
[----:B------:R-:W-:Y:S01]  /*2b140*/  IADD3 R5, R3, R4, RZ ;  /* 0x0000000403057210 */ /* 0x000fe20007ffe0ff */
[----:B------:R-:W-:Y:S02]  /*2b150*/  IMAD.MOV.U32 R4, RZ, RZ, R2 ;  /* 0x000000ffff047224 */ /* 0x000fe400078e0002 */
        /* <DEDUP_REMOVED lines=19> */
[C---:B-----5:R-:W-:Y:S02]  /*2b290*/  LOP3.LUT P6, RZ, R20.reuse, 0x8, RZ, 0xc0, !PT ;  /* 0x0000000814ff7812 */ /* 0x060fe400078cc0ff */
[----:B------:R-:W-:Y:S01]  /*2b2a0*/  LOP3.LUT P1, RZ, R20, 0x4, RZ, 0xc0, !PT ;  /* 0x0000000414ff7812 */ /* 0x000fe2000782c0ff */
[----:B------:R-:W2:Y:S01]  /*2b2b0*/  SHFL.IDX PT, R3, R5, RZ, 0x1c1f ;  /* 0x001c1fff05037589 */ /* 0x000ea200000e0000 */
[----:B------:R-:W-:-:S03]  /*2b2c0*/  @P4 IADD3 R21, R22, R4, RZ ;  /* 0x0000000416154210 */ /* 0x000fc60007ffe0ff */
        /* <DEDUP_REMOVED lines=16> */
[----:B------:R-:W-:-:S03]  /*2b3d0*/  @P3 IMAD.IADD R9, R22, 0x1, R4 ;  /* 0x0000000116093824 */ /* 0x000fc600078e0204 */
[----:B------:R-:W2:Y:S01]  /*2b3e0*/  SHFL.IDX PT, R2, R6, 0x1, 0x1c1f ;  /* 0x003c1f0006027f89 */ /* 0x000ea200000e0000 */
        /* <DEDUP_REMOVED lines=8> */
[----:B-1----:R-:W1:Y:S01]  /*2b470*/  SHFL.IDX PT, R3, R5, 0x2, 0x1c1f ;  /* 0x005c1f0005037f89 */ /* 0x002e6200000e0000 */
[----:B------:R-:W-:-:S03]  /*2b480*/  @P2 IADD3 R21, R22, R4, RZ ;  /* 0x0000000416152210 */ /* 0x000fc60007ffe0ff */
        /* <DEDUP_REMOVED lines=18> */
.L_x_3112:
[----:B------:R-:W-:Y:S01]  /*2b5b0*/  LOP3.LUT P0, RZ, R20, 0x80, RZ, 0xc0, !PT ;  /* 0x0000008014ff7812 */ /* 0x000fe2000780c0ff */
[----:B------:R-:W-:-:S12]  /*2b5c0*/  BSSY B0, `(.L_x_2910) ;  /* 0x0000011000007945 */ /* 0x000fd80003800000 */
[----:B------:R-:W-:Y:S05]  /*2b5d0*/  @!P0 BRA `(.L_x_2911) ;  /* 0x00000000003c8947 */ /* 0x000fea0003800000 */
[----:B------:R-:W4:Y:S01]  /*2b5e0*/  S2R R5, SR_TID.X ;  /* 0x0000000000057919 */ /* 0x000f220000002100 */
[----:B------:R-:W-:Y:S01]  /*2b5f0*/  LOP3.LUT P3, RZ, R20, 0x10, RZ, 0xc0, !PT ;  /* 0x0000001014ff7812 */ /* 0x000fe2000786c0ff */
[----:B------:R-:W-:Y:S01]  /*2b600*/  IMAD.IADD R4, R22, 0x1, R4 ;  /* 0x0000000116047824 */ /* 0x000fe200078e0204 */
[C---:B------:R-:W-:Y:S02]  /*2b610*/  LOP3.LUT P2, RZ, R20.reuse, 0x8, RZ, 0xc0, !PT ;  /* 0x0000000814ff7812 */ /* 0x040fe4000784c0ff */
[----:B------:R-:W-:Y:S01]  /*2b620*/  LOP3.LUT P1, RZ, R20, 0x4, RZ, 0xc0, !PT ;  /* 0x0000000414ff7812 */ /* 0x000fe2000782c0ff */
[----:B----4-:R-:W-:-:S05]  /*2b630*/  IMAD.SHL.U32 R5, R5, 0x10, RZ ;  /* 0x0000001005057824 */ /* 0x010fca00078e00ff */
        /* <DEDUP_REMOVED lines=9> */
.L_x_2911:
[----:B------:R-:W-:Y:S05]  /*2b6d0*/  BSYNC B0 ;  /* 0x0000000000007941 */ /* 0x000fea0003800000 */
.L_x_2910:
[----:B------:R-:W-:Y:S01]  /*2b6e0*/  NOP ;  /* 0x0000000000007918 */ /* 0x000fe20000000000 */
[----:B------:R-:W-:-:S13]  /*2b6f0*/  PLOP3.LUT P0, PT, PT, PT, PT, 0x80, 0x0 ;  /* 0x000000000000781c */ /* 0x000fda0003f0f070 */
.L_x_2912:
        /* <DEDUP_REMOVED lines=11> */
.L_x_2913:
[----:B------:R3:W5:Y:S01]  /*2b7b0*/  LDL.LU R2, [R1+0x38] ;  /* 0x0000380001027983 */ /* 0x0007620000300800 */
[----:B------:R3:W-:Y:S02]  /*2b7c0*/  SYNCS.ARRIVE.TRANS64.A1T0 RZ, [R0+URZ+0x29830], RZ ;  /* 0x029830ff00ff79a7 */ /* 0x0007e4000810003f */
[----:B------:R-:W-:Y:S05]  /*2b7d0*/  WARPSYNC.ALL ;  /* 0x0000000000007948 */ /* 0x000fea0003800000 */
[----:B------:R-:W-:Y:S01]  /*2b7e0*/  ULDC.64 UR4, c[0x0][0xa00] ;  /* 0x0002800000047ab9 */ /* 0x000fe20000000a00 */
[----:B------:R-:W-:Y:S01]  /*2b7f0*/  SHF.R.S32.HI R27, RZ, 0x1f, R29 ;  /* 0x0000001fff1b7819 */ /* 0x000fe2000001141d */
[----:B0--3--:R-:W-:Y:S01]  /*2b800*/  VIADD R0, R22, 0x14400 ;  /* 0x0001440016007836 */ /* 0x009fe20000000000 */
[----:B------:R-:W-:Y:S01]  /*2b810*/  BAR.SYNC.DEFER_BLOCKING 0x8, 0x180 ;  /* 0x0206000000007b1d */ /* 0x000fe20000010000 */
[----:B------:R-:W-:-:S04]  /*2b820*/  ISETP.NE.U32.AND P0, PT, RZ, UR4, PT ;  /* 0x00000004ff007c0c */ /* 0x000fc8000bf05070 */
[----:B------:R-:W-:Y:S01]  /*2b830*/  ISETP.NE.AND.EX P0, PT, RZ, UR5, PT, P0 ;  /* 0x00000005ff007c0c */ /* 0x000fe2000bf05300 */
[----:B------:R-:W-:Y:S01]  /*2b840*/  ULDC.64 UR4, c[0x0][0x298] ;  /* 0x0000a60000047ab9 */ /* 0x000fe20000000a00 */
[----:B------:R-:W-:Y:S01]  /*2b850*/  BSSY B6, `(.L_x_2914) ;  /* 0x0000019000067945 */ /* 0x000fe20003800000 */
[----:B------:R-:W-:Y:S01]  /*2b860*/  IMAD R27, R27, UR4, RZ ;  /* 0x000000041b1b7c24 */ /* 0x000fe2000f8e02ff */
[----:B------:R-:W-:Y:S01]  /*2b870*/  SEL R26, R24, RZ, !P0 ;  /* 0x000000ff181a7207 */ /* 0x000fe20004000000 */
[----:B------:R-:W-:-:S04]  /*2b880*/  IMAD.WIDE.U32 R24, R29, UR4, RZ ;  /* 0x000000041d187c25 */ /* 0x000fc8000f8e00ff */
[----:B------:R-:W-:-:S04]  /*2b890*/  IMAD R27, R29, UR5, R27 ;  /* 0x000000051d1b7c24 */ /* 0x000fc8000f8e021b */
[----:B------:R-:W-:Y:S01]  /*2b8a0*/  IMAD.IADD R27, R25, 0x1, R27 ;  /* 0x00000001191b7824 */ /* 0x000fe200078e021b */
[----:B-----5:R-:W-:Y:S02]  /*2b8b0*/  SEL R31, R2, RZ, !P0 ;  /* 0x000000ff021f7207 */ /* 0x020fe40004000000 */
        /* <DEDUP_REMOVED lines=8> */
[----:B--2---:R-:W0:Y:S01]  /*2b940*/  LDC.64 R2, c[0x4][R2] ;  /* 0x0100000002027b82 */ /* 0x004e220000000a00 */
[----:B------:R-:W-:Y:S01]  /*2b950*/  IMAD.U32 R6, RZ, RZ, UR6 ;  /* 0x00000006ff067e24 */ /* 0x000fe2000f8e00ff */
[----:B------:R-:W-:Y:S01]  /*2b960*/  MOV R11, UR9 ;  /* 0x00000009000b7c02 */ /* 0x000fe20008000f00 */
[----:B-1----:R-:W-:Y:S02]  /*2b970*/  IMAD.U32 R7, RZ, RZ, UR7 ;  /* 0x00000007ff077e24 */ /* 0x002fe4000f8e00ff */
[----:B------:R-:W-:-:S02]  /*2b980*/  IMAD.U32 R10, RZ, RZ, UR8 ;  /* 0x00000008ff0a7e24 */ /* 0x000fc4000f8e00ff */
[----:B------:R-:W-:Y:S02]  /*2b990*/  IMAD.MOV.U32 R8, RZ, RZ, 0x70 ;  /* 0x00000070ff087424 */ /* 0x000fe400078e00ff */
[----:B------:R-:W-:Y:S02]  /*2b9a0*/  IMAD.MOV.U32 R12, RZ, RZ, 0x1 ;  /* 0x00000001ff0c7424 */ /* 0x000fe400078e00ff */
[----:B------:R-:W-:-:S07]  /*2b9b0*/  IMAD.MOV.U32 R13, RZ, RZ, RZ ;  /* 0x000000ffff0d7224 */ /* 0x000fce00078e00ff */
[----:B------:R-:W-:-:S07]  /*2b9c0*/  LEPC R20, `(.L_x_2915) ;  /* 0x000000001014794e */ /* 0x000fce0000000000 */
[----:B0-----:R-:W-:Y:S05]  /*2b9d0*/  CALL.ABS.NOINC R2 ;  /* 0x0000000002007343 */ /* 0x001fea0003c00000 */
.L_x_2915:
[----:B------:R-:W-:Y:S05]  /*2b9e0*/  BSYNC B6 ;  /* 0x0000000000067941 */ /* 0x000fea0003800000 */
.L_x_2914:
[----:B-1----:R0:W5:Y:S01]  /*2b9f0*/  LDL R8, [R1+0x28] ;  /* 0x0000280001087983 */ /* 0x0021620000100800 */
[----:B------:R-:W1:Y:S01]  /*2ba00*/  LDC R7, c[0x0][0x448] ;  /* 0x00011200ff077b82 */ /* 0x000e620000000800 */
[----:B------:R-:W-:Y:S01]  /*2ba10*/  ULDC.64 UR4, c[0x0][0x2d8] ;  /* 0x0000b60000047ab9 */ /* 0x000fe20000000a00 */
[----:B------:R-:W-:Y:S01]  /*2ba20*/  MOV R2, R24 ;  /* 0x0000001800027202 */ /* 0x000fe20000000f00 */
[----:B------:R-:W3:Y:S01]  /*2ba30*/  S2R R20, SR_TID.X ;  /* 0x0000000000147919 */ /* 0x000ee20000002100 */
[----:B--2---:R-:W-:Y:S02]  /*2ba40*/  IMAD.MOV.U32 R3, RZ, RZ, R27 ;  /* 0x000000ffff037224 */ /* 0x004fe400078e001b */
[----:B------:R-:W-:Y:S02]  /*2ba50*/  IMAD R0, R36, UR4, RZ ;  /* 0x0000000424007c24 */ /* 0x000fe4000f8e02ff */
[----:B------:R-:W-:-:S04]  /*2ba60*/  IMAD.WIDE.U32 R2, R18, UR4, R2 ;  /* 0x0000000412027c25 */ /* 0x000fc8000f8e0002 */
[----:B------:R-:W-:Y:S01]  /*2ba70*/  IMAD R0, R18, UR5, R0 ;  /* 0x0000000512007c24 */ /* 0x000fe2000f8e0200 */
[----:B------:R-:W-:-:S03]  /*2ba80*/  ULDC.64 UR4, c[0x0][0x2e0] ;  /* 0x0000b80000047ab9 */ /* 0x000fc60000000a00 */
[----:B------:R-:W-:Y:S02]  /*2ba90*/  IMAD.IADD R3, R3, 0x1, R0 ;  /* 0x0000000103037824 */ /* 0x000fe400078e0200 */
[----:B------:R-:W-:Y:S02]  /*2baa0*/  IMAD R0, R31, UR4, RZ ;  /* 0x000000041f007c24 */ /* 0x000fe4000f8e02ff */
[----:B------:R-:W-:Y:S01]  /*2bab0*/  IMAD.WIDE.U32 R2, R26, UR4, R2 ;  /* 0x000000041a027c25 */ /* 0x000fe2000f8e0002 */
[----:B-1----:R-:W-:-:S03]  /*2bac0*/  ISETP.NE.AND P0, PT, R7, 0x1, PT ;  /* 0x000000010700780c */ /* 0x002fc60003f05270 */
[----:B------:R-:W-:Y:S01]  /*2bad0*/  IMAD R0, R26, UR5, R0 ;  /* 0x000000051a007c24 */ /* 0x000fe2000f8e0200 */
[----:B------:R-:W1:Y:S01]  /*2bae0*/  S2R R29, SR_TID.X ;  /* 0x00000000001d7919 */ /* 0x000e620000002100 */
[----:B------:R-:W-:Y:S02]  /*2baf0*/  ULDC.64 UR4, c[0x0][0x2d0] ;  /* 0x0000b40000047ab9 */ /* 0x000fe40000000a00 */
[----:B------:R-:W-:Y:S01]  /*2bb00*/  IMAD.IADD R3, R3, 0x1, R0 ;  /* 0x0000000103037824 */ /* 0x000fe200078e0200 */
[----:B---3--:R-:W-:-:S05]  /*2bb10*/  LOP3.LUT R21, R20, 0x7f, RZ, 0xc0, !PT ;  /* 0x0000007f14157812 */ /* 0x008fca00078ec0ff */
[----:B------:R-:W2:Y:S01]  /*2bb20*/  @P0 LDC R6, c[0x0][0x44c] ;  /* 0x00011300ff060b82 */ /* 0x000ea20000000800 */
[----:B------:R-:W-:Y:S02]  /*2bb30*/  SHF.L.U32 R20, R20, 0x5, RZ ;  /* 0x0000000514147819 */ /* 0x000fe400000006ff */
[----:B------:R-:W-:-:S04]  /*2bb40*/  SHF.R.U32.HI R21, RZ, 0x2, R21 ;  /* 0x00000002ff157819 */ /* 0x000fc80000011615 */
[----:B------:R-:W-:Y:S01]  /*2bb50*/  LOP3.LUT R20, R21, 0x60, R20, 0xf8, !PT ;  /* 0x0000006015147812 */ /* 0x000fe200078ef814 */
[----:B------:R-:W3:Y:S04]  /*2bb60*/  @P0 LDC R0, c[0x0][0x450] ;  /* 0x00011400ff000b82 */ /* 0x000ee80000000800 */
[----:B------:R-:W-:-:S04]  /*2bb70*/  IMAD R5, R17, 0x80, R20 ;  /* 0x0000008011057824 */ /* 0x000fc800078e0214 */
[----:B------:R-:W-:Y:S02]  /*2bb80*/  IMAD.MOV.U32 R4, RZ, RZ, R5 ;  /* 0x000000ffff047224 */ /* 0x000fe400078e0005 */
[----:B--2---:R-:W-:-:S05]  /*2bb90*/  @P0 IMAD.HI.U32 R6, R5, R6, RZ ;  /* 0x0000000605060227 */ /* 0x004fca00078e00ff */
[----:B---3--:R-:W-:-:S05]  /*2bba0*/  @P0 SHF.R.U32.HI R4, RZ, R0, R6 ;  /* 0x00000000ff040219 */ /* 0x008fca0000011606 */
[----:B------:R-:W-:-:S04]  /*2bbb0*/  IMAD.MOV R0, RZ, RZ, -R4 ;  /* 0x000000ffff007224 */ /* 0x000fc800078e0a04 */
[----:B------:R-:W-:Y:S01]  /*2bbc0*/  IMAD R0, R7, R0, R5 ;  /* 0x0000000007007224 */ /* 0x000fe200078e0205 */
[----:B------:R-:W-:Y:S01]  /*2bbd0*/  SHF.R.S32.HI R5, RZ, 0x1f, R4 ;  /* 0x0000001fff057819 */ /* 0x000fe20000011404 */
[----:B------:R-:W-:-:S04]  /*2bbe0*/  IMAD.WIDE.U32 R2, R4, UR4, R2 ;  /* 0x0000000404027c25 */ /* 0x000fc8000f8e0002 */
[----:B------:R-:W-:-:S04]  /*2bbf0*/  IMAD R5, R5, UR4, RZ ;  /* 0x0000000405057c24 */ /* 0x000fc8000f8e02ff */
[----:B------:R-:W-:Y:S01]  /*2bc00*/  IMAD R5, R4, UR5, R5 ;  /* 0x0000000504057c24 */ /* 0x000fe2000f8e0205 */
[----:B------:R-:W-:Y:S01]  /*2bc10*/  SHF.R.S32.HI R4, RZ, 0x1f, R0 ;  /* 0x0000001fff047819 */ /* 0x000fe20000011400 */
[----:B------:R-:W-:-:S03]  /*2bc20*/  ULDC.64 UR4, c[0x0][0x2c8] ;  /* 0x0000b20000047ab9 */ /* 0x000fc60000000a00 */
[----:B------:R-:W-:Y:S01]  /*2bc30*/  IADD3 R3, R3, R5, RZ ;  /* 0x0000000503037210 */ /* 0x000fe20007ffe0ff */
[----:B------:R-:W-:Y:S02]  /*2bc40*/  IMAD R4, R4, UR4, RZ ;  /* 0x0000000404047c24 */ /* 0x000fe4000f8e02ff */
[----:B-1----:R-:W-:Y:S02]  /*2bc50*/  IMAD.SHL.U32 R21, R29, 0x10, RZ ;  /* 0x000000101d157824 */ /* 0x002fe400078e00ff */
[----:B------:R-:W-:-:S03]  /*2bc60*/  IMAD.WIDE.U32 R2, R0, UR4, R2 ;  /* 0x0000000400027c25 */ /* 0x000fc6000f8e0002 */
[----:B------:R-:W-:Y:S01]  /*2bc70*/  LOP3.LUT R21, R21, 0x30, RZ, 0xc0, !PT ;  /* 0x0000003015157812 */ /* 0x000fe200078ec0ff */
[----:B------:R-:W-:Y:S01]  /*2bc80*/  IMAD R0, R0, UR5, R4 ;  /* 0x0000000500007c24 */ /* 0x000fe2000f8e0204 */
[----:B------:R-:W-:Y:S01]  /*2bc90*/  ULDC.64 UR4, c[0x0][0x280] ;  /* 0x0000a00000047ab9 */ /* 0x000fe20000000a00 */
[----:B------:R-:W-:Y:S01]  /*2bca0*/  IMAD.SHL.U32 R20, R29, 0x10, RZ ;  /* 0x000000101d147824 */ /* 0x000fe200078e00ff */
        /* <DEDUP_REMOVED lines=14> */
[----:B------:R-:W-:Y:S02]  /*2bd90*/  IMAD R5, R30, R7, RZ ;  /* 0x000000071e057224 */ /* 0x000fe400078e02ff */
[----:B------:R-:W-:Y:S01]  /*2bda0*/  IMAD R17, R17, 0x80, R9 ;  /* 0x0000008011117824 */ /* 0x000fe200078e0209 */
        /* <DEDUP_REMOVED lines=28> */
[----:B0-----:R-:W-:-:S04]  /*2bf70*/  @!P0 IADD3 R3, P4, R20, R3, RZ ;  /* 0x0000000314038210 */ /* 0x001fc80007f9e0ff */
[----:B-1----:R-:W-:-:S04]  /*2bf80*/  @!P0 IADD3.X R2, RZ, R2, RZ, P4, !PT ;  /* 0x00000002ff028210 */ /* 0x002fc800027fe4ff */
[----:B------:R-:W-:-:S04]  /*2bf90*/  @!P0 LOP3.LUT R3, R3, R2, RZ, 0x3c, !PT ;  /* 0x0000000203038212 */ /* 0x000fc800078e3cff */
[----:B------:R-:W-:-:S04]  /*2bfa0*/  @!P0 LOP3.LUT R2, R3, R2, RZ, 0x3c, !PT ;  /* 0x0000000203028212 */ /* 0x000fc800078e3cff */
[----:B------:R-:W-:-:S05]  /*2bfb0*/  @!P0 LOP3.LUT R3, R3, R2, RZ, 0x3c, !PT ;  /* 0x0000000203038212 */ /* 0x000fca00078e3cff */
[----:B------:R-:W-:Y:S04]  /*2bfc0*/  @!P0 LDGSTS.E.BYPASS.LTC128B.128 [R8+0x15400], desc[UR52][R2.64], !P3 ;  /* 0x1540000002088fae */ /* 0x000fe8000d901d74 */
[----:B------:R-:W-:Y:S04]  /*2bfd0*/  @!P0 LDGSTS.E.BYPASS.LTC128B.128 [R8+0x17400], desc[UR52][R2.64+0x40], !P2 ;  /* 0x1740004002088fae */ /* 0x000fe8000d101d74 */
[----:B------:R0:W-:Y:S04]  /*2bfe0*/  @!P0 LDGSTS.E.BYPASS.LTC128B.128 [R8+0x19400], desc[UR52][R2.64+0x80], !P1 ;  /* 0x1940008002088fae */ /* 0x0001e8000c901d74 */
[----:B0-2---:R0:W1:Y:S02]  /*2bff0*/  SHFL.IDX PT, R2, R4, 0x3, 0x1c1f ;  /* 0x007c1f0004027f89 */ /* 0x00506400000e0000 */
.L_x_3121:
        /* <DEDUP_REMOVED lines=12> */
.L_x_2918:
[----:B------:R-:W-:Y:S05]  /*2c0c0*/  BSYNC B0 ;  /* 0x0000000000007941 */ /* 0x000fea0003800000 */
.L_x_2917:
[----:B------:R-:W-:Y:S01]  /*2c0d0*/  NOP ;  /* 0x0000000000007918 */ /* 0x000fe20000000000 */
[----:B------:R-:W-:-:S13]  /*2c0e0*/  PLOP3.LUT P0, PT, PT, PT, PT, 0x80, 0x0 ;  /* 0x000000000000781c */ /* 0x000fda0003f0f070 */
.L_x_2919:
        /* <DEDUP_REMOVED lines=10> */
[----:B------:R-:W-:-:S04]  /*2c190*/  LOP3.LUT R0, R0, 0xfffffffe, RZ, 0xc0, !PT ;  /* 0xfffffffe00007812 */ /* 0x000fc800078ec0ff */
[----:B------:R-:W-:-:S04]  /*2c1a0*/  IADD3 R0, R2, -R0, RZ ;  /* 0x8000000002007210 */ /* 0x000fc80007ffe0ff */
[----:B------:R-:W-:Y:S01]  /*2c1b0*/  SHF.L.U32 R3, R0, 0x1f, RZ ;  /* 0x0000001f00037819 */ /* 0x000fe200000006ff */
[----:B------:R-:W-:Y:S01]  /*2c1c0*/  NOP ;  /* 0x0000000000007918 */ /* 0x000fe20000000000 */
[----:B------:R1:W-:Y:S01]  /*2c1d0*/  SYNCS.ARRIVE.TRANS64.A1T0 RZ, [R22+URZ+0x29800], RZ ;  /* 0x029800ff16ff79a7 */ /* 0x0003e2000810003f */
[----:B------:R-:W-:Y:S01]  /*2c1e0*/  BSSY B0, `(.L_x_2920) ;  /* 0x0000003000007945 */ /* 0x000fe20003800000 */
[----:B------:R-:W2:Y:S03]  /*2c1f0*/  SYNCS.PHASECHK.TRANS64.TRYWAIT P0, [R22+URZ+0x29820], R3 ;  /* 0x02982003160075a7 */ /* 0x000ea6000800017f */
[----:B-12---:R-:W-:Y:S05]  /*2c200*/  @!P0 BRA `(.L_x_2921) ;  /* 0x0000006c00608947 */ /* 0x006fea0003800000 */
.L_x_3122:
[----:B------:R-:W-:Y:S05]  /*2c210*/  BSYNC B0 ;  /* 0x0000000000007941 */ /* 0x000fea0003800000 */
.L_x_2920:
[----:B------:R-:W-:-:S13]  /*2c220*/  ISETP.GE.AND P0, PT, R32, 0x2, PT ;  /* 0x000000022000780c */ /* 0x000fda0003f06270 */
[----:B------:R-:W-:Y:S05]  /*2c230*/  @!P0 BRA `(.L_x_2922) ;  /* 0x0000001400f08947 */ /* 0x000fea0003800000 */
[----:B------:R-:W-:Y:S02]  /*2c240*/  VIADD R32, R32, 0xfffffffe ;  /* 0xfffffffe20207836 */ /* 0x000fe40000000000 */
[----:B------:R-:W-:Y:S02]  /*2c250*/  IMAD.MOV.U32 R20, RZ, RZ, R23 ;  /* 0x000000ffff147224 */ /* 0x000fe400078e0017 */
[----:B------:R-:W-:-:S07]  /*2c260*/  IMAD.MOV.U32 R21, RZ, RZ, R34 ;  /* 0x000000ffff157224 */ /* 0x000fce00078e0022 */
.L_x_2942:
[----:B--2---:R-:W2:Y:S01]  /*2c270*/  LDL R0, [R1+0x8] ;  /* 0x0000080001007983 */ /* 0x004ea20000100800 */
[----:B0-----:R-:W0:Y:S03]  /*2c280*/  LDC R4, c[0x0][0x430] ;  /* 0x00010c00ff047b82 */ /* 0x001e260000000800 */
[----:B------:R-:W3:Y:S01]  /*2c290*/  LDL R9, [R1+0xc] ;  /* 0x00000c0001097983 */ /* 0x000ee20000100800 */
[----:B------:R-:W1:Y:S01]  /*2c2a0*/  S2R R2, SR_TID.X ;  /* 0x0000000000027919 */ /* 0x000e620000002100 */
[----:B0-----:R-:W-:Y:S01]  /*2c2b0*/  ISETP.NE.AND P0, PT, R4, 0x1, PT ;  /* 0x000000010400780c */ /* 0x001fe20003f05270 */
[----:B------:R-:W0:-:S12]  /*2c2c0*/  S2R R7, SR_TID.X ;  /* 0x0000000000077919 */ /* 0x000e180000002100 */
[----:B------:R-:W4:Y:S01]  /*2c2d0*/  @P0 LDC R6, c[0x0][0x434] ;  /* 0x00010d00ff060b82 */ /* 0x000f220000000800 */
[C---:B-1----:R-:W-:Y:S02]  /*2c2e0*/  LOP3.LUT R3, R2.reuse, 0x7f, RZ, 0xc0, !PT ;  /* 0x0000007f02037812 */ /* 0x042fe400078ec0ff */
[----:B------:R-:W-:Y:S02]  /*2c2f0*/  SHF.L.U32 R5, R2, 0x5, RZ ;  /* 0x0000000502057819 */ /* 0x000fe400000006ff */
[----:B------:R-:W-:-:S04]  /*2c300*/  SHF.R.U32.HI R3, RZ, 0x2, R3 ;  /* 0x00000002ff037819 */ /* 0x000fc80000011603 */
[----:B------:R-:W-:Y:S02]  /*2c310*/  LOP3.LUT R5, R3, 0x60, R5, 0xf8, !PT ;  /* 0x0000006003057812 */ /* 0x000fe400078ef805 */
[----:B------:R-:W1:Y:S01]  /*2c320*/  @P0 LDC R3, c[0x0][0x438] ;  /* 0x00010e00ff030b82 */ /* 0x000e620000000800 */
[----:B------:R-:W-:-:S04]  /*2c330*/  LOP3.LUT R2, R2, 0x7f, RZ, 0xc0, !PT ;  /* 0x0000007f02027812 */ /* 0x000fc800078ec0ff */
[----:B------:R-:W-:Y:S01]  /*2c340*/  SHF.R.U32.HI R8, RZ, 0x2, R2 ;  /* 0x00000002ff087819 */ /* 0x000fe20000011602 */
[----:B0-----:R-:W-:-:S05]  /*2c350*/  IMAD.SHL.U32 R7, R7, 0x20, RZ ;  /* 0x0000002007077824 */ /* 0x001fca00078e00ff */
        /* <DEDUP_REMOVED lines=8> */
[----:B----4-:R-:W-:-:S04]  /*2c3e0*/  @P0 IMAD.HI.U32 R6, R5, R6, RZ ;  /* 0x0000000605060227 */ /* 0x010fc800078e00ff */
[----:B------:R-:W-:Y:S01]  /*2c3f0*/  IMAD.MOV.U32 R2, RZ, RZ, R5 ;  /* 0x000000ffff027224 */ /* 0x000fe200078e0005 */
[----:B-1----:R-:W-:Y:S02]  /*2c400*/  @P0 SHF.R.U32.HI R2, RZ, R3, R6 ;  /* 0x00000003ff020219 */ /* 0x002fe40000011606 */
[----:B------:R-:W0:Y:S08]  /*2c410*/  @P0 LDC R6, c[0x0][0x434] ;  /* 0x00010d00ff060b82 */ /* 0x000e300000000800 */
[----:B------:R-:W1:Y:S01]  /*2c420*/  @P0 LDC R3, c[0x0][0x438] ;  /* 0x00010e00ff030b82 */ /* 0x000e620000000800 */
[----:B------:R-:W-:-:S05]  /*2c430*/  IADD3 R0, R7, R0, RZ ;  /* 0x0000000007007210 */ /* 0x000fca0007ffe0ff */
[----:B------:R-:W-:Y:S02]  /*2c440*/  IMAD.MOV.U32 R8, RZ, RZ, R0 ;  /* 0x000000ffff087224 */ /* 0x000fe400078e0000 */
[----:B0-----:R-:W-:-:S05]  /*2c450*/  @P0 IMAD.HI.U32 R6, R0, R6, RZ ;  /* 0x0000000600060227 */ /* 0x001fca00078e00ff */
[----:B-1----:R-:W-:Y:S01]  /*2c460*/  @P0 SHF.R.U32.HI R8, RZ, R3, R6 ;  /* 0x00000003ff080219 */ /* 0x002fe20000011606 */
[----:B------:R-:W-:-:S04]  /*2c470*/  IMAD.MOV R6, RZ, RZ, -R2 ;  /* 0x000000ffff067224 */ /* 0x000fc800078e0a02 */
[----:B------:R-:W-:Y:S02]  /*2c480*/  IMAD.MOV R3, RZ, RZ, -R8 ;  /* 0x000000ffff037224 */ /* 0x000fe400078e0a08 */
[C---:B------:R-:W-:Y:S02]  /*2c490*/  IMAD R5, R4.reuse, R6, R5 ;  /* 0x0000000604057224 */ /* 0x040fe400078e0205 */
[----:B------:R-:W-:Y:S01]  /*2c4a0*/  IMAD R4, R4, R3, R0 ;  /* 0x0000000304047224 */ /* 0x000fe200078e0200 */
[----:B------:R-:W-:Y:S01]  /*2c4b0*/  SHF.R.S32.HI R3, RZ, 0x1f, R2 ;  /* 0x0000001fff037819 */ /* 0x000fe20000011402 */
[----:B---3--:R-:W-:-:S04]  /*2c4c0*/  IMAD R0, R9, UR4, RZ ;  /* 0x0000000409007c24 */ /* 0x008fc8000f8e02ff */
[C---:B------:R-:W-:Y:S02]  /*2c4d0*/  IMAD R0, R33.reuse, UR5, R0 ;  /* 0x0000000521007c24 */ /* 0x040fe4000f8e0200 */
[----:B------:R-:W-:-:S05]  /*2c4e0*/  IMAD.WIDE.U32 R2, R33, UR4, R2 ;  /* 0x0000000421027c25 */ /* 0x000fca000f8e0002 */
[----:B------:R-:W-:Y:S02]  /*2c4f0*/  IADD3 R3, R0, R3, RZ ;  /* 0x0000000300037210 */ /* 0x000fe40007ffe0ff */
[----:B------:R-:W-:-:S04]  /*2c500*/  LEA R6, P0, R2, UR6, 0x2 ;  /* 0x0000000602067c11 */ /* 0x000fc8000f8010ff */
[----:B------:R-:W-:-:S05]  /*2c510*/  LEA.HI.X R7, R2, UR7, R3, 0x2, P0 ;  /* 0x0000000702077c11 */ /* 0x000fca00080f1403 */
[----:B------:R-:W2:Y:S01]  /*2c520*/  LDG.E R6, desc[UR52][R6.64] ;  /* 0x0000003406067981 */ /* 0x000ea2000c1e1900 */
[--C-:B------:R-:W-:Y:S01]  /*2c530*/  @!P1 SHF.R.S32.HI R3, RZ, 0x1f, R8.reuse ;  /* 0x0000001fff039819 */ /* 0x100fe20000011408 */
[----:B------:R-:W-:-:S04]  /*2c540*/  @!P1 IMAD.MOV.U32 R2, RZ, RZ, R8 ;  /* 0x000000ffff029224 */ /* 0x000fc800078e0008 */
        /* <DEDUP_REMOVED lines=11> */
[----:B------:R-:W-:Y:S01]  /*2c600*/  SEL R34, RZ, 0x1, P0 ;  /* 0x00000001ff227807 */ /* 0x000fe20000000000 */
[----:B------:R-:W-:Y:S01]  /*2c610*/  VIADD R32, R32, 0xffffffff ;  /* 0xffffffff20207836 */ /* 0x000fe20000000000 */
[----:B------:R-:W-:Y:S02]  /*2c620*/  SEL R23, R23, RZ, P0 ;  /* 0x000000ff17177207 */ /* 0x000fe40000000000 */
[----:B------:R-:W-:Y:S02]  /*2c630*/  LOP3.LUT R34, R21, R34, RZ, 0x3c, !PT ;  /* 0x0000002215227212 */ /* 0x000fe400078e3cff */
[----:B------:R-:W-:Y:S02]  /*2c640*/  ISETP.GT.AND P2, PT, R0, RZ, PT ;  /* 0x000000ff0000720c */ /* 0x000fe40003f44270 */
[----:B--2---:R-:W-:Y:S01]  /*2c650*/  SHF.R.S32.HI R30, RZ, 0x1f, R6 ;  /* 0x0000001fff1e7819 */ /* 0x004fe20000011406 */
[----:B0-----:R-:W-:Y:S10]  /*2c660*/  @!P1 BRA `(.L_x_2923) ;  /* 0x0000000000049947 */ /* 0x001ff40003800000 */
[----:B------:R-:W-:Y:S01]  /*2c670*/  BPT.TRAP 0x1 ;  /* 0x000000040000795c */ /* 0x000fe20000300000 */
.L_x_2923:
[----:B------:R-:W-:Y:S01]  /*2c680*/  LEA R0, R23, R22, 0x3 ;  /* 0x0000001617007211 */ /* 0x000fe200078e18ff */
[----:B------:R-:W-:Y:S01]  /*2c690*/  BSSY B0, `(.L_x_2924) ;  /* 0x0000005000007945 */ /* 0x000fe20003800000 */
[----:B------:R-:W-:Y:S02]  /*2c6a0*/  SHF.L.U32 R31, R34, 0x1f, RZ ;  /* 0x0000001f221f7819 */ /* 0x000fe400000006ff */
[----:B------:R-:W-:Y:S02]  /*2c6b0*/  SHF.R.S32.HI R29, RZ, 0x1f, R5 ;  /* 0x0000001fff1d7819 */ /* 0x000fe40000011405 */
[----:B------:R-:W0:Y:S02]  /*2c6c0*/  SYNCS.PHASECHK.TRANS64.TRYWAIT P0, [R0+URZ+0x29880], R31 ;  /* 0x0298801f000075a7 */ /* 0x000e24000800017f */
[----:B0-----:R-:W-:Y:S05]  /*2c6d0*/  @!P0 BRA `(.L_x_2925) ;  /* 0x0000006800408947 */ /* 0x001fea0003800000 */
.L_x_3123:
[----:B------:R-:W-:Y:S05]  /*2c6e0*/  BSYNC B0 ;  /* 0x0000000000007941 */ /* 0x000fea0003800000 */
.L_x_2924:
        /* <DEDUP_REMOVED lines=15> */
[----:B------:R-:W-:-:S05]  /*2c7e0*/  SHF.R.U32.HI R11, RZ, 0x5, R11 ;  /* 0x00000005ff0b7819 */ /* 0x000fca000001160b */
[----:B------:R-:W-:Y:S01]  /*2c7f0*/  IMAD.SHL.U32 R11, R11, 0x400, RZ ;  /* 0x000004000b0b7824 */ /* 0x000fe200078e00ff */
[C---:B--2---:R-:W-:Y:S02]  /*2c800*/  LOP3.LUT P3, RZ, R2.reuse, 0x2, RZ, 0xc0, !PT ;  /* 0x0000000202ff7812 */ /* 0x044fe4000786c0ff */
[----:B------:R-:W-:Y:S01]  /*2c810*/  LOP3.LUT P1, RZ, R2, 0x1, RZ, 0xc0, !PT ;  /* 0x0000000102ff7812 */ /* 0x000fe2000782c0ff */
[----:B------:R-:W-:-:S04]  /*2c820*/  IMAD.WIDE.U32 R2, R5, UR4, RZ ;  /* 0x0000000405027c25 */ /* 0x000fc8000f8e00ff */
        /* <DEDUP_REMOVED lines=13> */
[----:B------:R-:W-:-:S05]  /*2c900*/  IMAD R10, R8, UR7, R10 ;  /* 0x00000007080a7c24 */ /* 0x000fca000f8e020a */
[----:B------:R-:W-:Y:S01]  /*2c910*/  IADD3 R3, R3, R10, RZ ;  /* 0x0000000a03037210 */ /* 0x000fe20007ffe0ff */
        /* <DEDUP_REMOVED lines=31> */
[----:B------:R-:W-:Y:S04]  /*2cb10*/  SHFL.IDX PT, R9, R9, 0x3, 0x1c1f ;  /* 0x007c1f0009097f89 */ /* 0x000fe800000e0000 */
[----:B-1----:R-:W1:Y:S02]  /*2cb20*/  SHFL.IDX PT, R2, R7, 0x3, 0x1c1f ;  /* 0x007c1f0007027f89 */ /* 0x002e6400000e0000 */
[----:B-1----:R-:W-:-:S05]  /*2cb30*/  IADD3 R2, P0, R11, R2, RZ ;  /* 0x000000020b027210 */ /* 0x002fca0007f1e0ff */
[----:B------:R-:W-:-:S05]  /*2cb40*/  IMAD.X R3, RZ, RZ, R9, P0 ;  /* 0x000000ffff037224 */ /* 0x000fca00000e0609 */
[----:B------:R-:W-:Y:S04]  /*2cb50*/  LDGSTS.E.BYPASS.LTC128B.128 [R10+0xd400], desc[UR52][R2.64], !P3 ;  /* 0x0d400000020a7fae */ /* 0x000fe8000d901d74 */
[----:B------:R1:W-:Y:S04]  /*2cb60*/  LDGSTS.E.BYPASS.LTC128B.128 [R17+0xd400], desc[UR52][R2.64+0x40], !P1 ;  /* 0x0d40004002117fae */ /* 0x0003e8000c901d74 */
[----:B-1----:R1:W2:Y:S02]  /*2cb70*/  SHFL.IDX PT, R2, R25, RZ, 0x1c1f ;  /* 0x001c1fff19027589 */ /* 0x0022a400000e0000 */
.L_x_3135:
[----:B------:R-:W3:Y:S02]  /*2cb80*/  S2R R3, SR_TID.X ;  /* 0x0000000000037919 */ /* 0x000ee40000002100 */
[----:B---3--:R-:W-:-:S04]  /*2cb90*/  SHF.L.U32 R3, R3, 0x4, RZ ;  /* 0x0000000403037819 */ /* 0x008fc800000006ff */
        /* <DEDUP_REMOVED lines=10> */
.L_x_2927:
        /* <DEDUP_REMOVED lines=11> */
.L_x_2928:
[----:B------:R2:W-:Y:S01]  /*2ccf0*/  SYNCS.ARRIVE.TRANS64.A1T0 RZ, [R0+URZ+0x29870], RZ ;  /* 0x029870ff00ff79a7 */ /* 0x0005e2000810003f */
[----:B------:R-:W-:Y:S05]  /*2cd00*/  @!P3 BRA `(.L_x_2929) ;  /* 0x000000000004b947 */ /* 0x000fea0003800000 */
[----:B------:R-:W-:Y:S01]  /*2cd10*/  BPT.TRAP 0x1 ;  /* 0x000000040000795c */ /* 0x000fe20000300000 */
.L_x_2929:
[----:B------:R-:W3:Y:S01]  /*2cd20*/  SYNCS.PHASECHK.TRANS64.TRYWAIT P0, [R0+URZ+0x29840], R31 ;  /* 0x0298401f000075a7 */ /* 0x000ee2000800017f */
[----:B------:R-:W-:Y:S04]  /*2cd30*/  BSSY B0, `(.L_x_2930) ;  /* 0x0000002000007945 */ /* 0x000fe80003800000 */
[----:B---3--:R-:W-:Y:S05]  /*2cd40*/  @!P0 BRA `(.L_x_2931) ;  /* 0x00000068006c8947 */ /* 0x008fea0003800000 */
.L_x_3136:
[----:B------:R-:W-:Y:S05]  /*2cd50*/  BSYNC B0 ;  /* 0x0000000000007941 */ /* 0x000fea0003800000 */
.L_x_2930:
        /* <DEDUP_REMOVED lines=52> */
[----:B0-----:R-:W-:-:S05]  /*2d0a0*/  IADD3 R2, P0, R10, R2, RZ ;  /* 0x000000020a027210 */ /* 0x001fca0007f1e0ff */
[----:B----4-:R-:W-:-:S05]  /*2d0b0*/  IMAD.X R3, RZ, RZ, R3, P0 ;  /* 0x000000ffff037224 */ /* 0x010fca00000e0603 */
[----:B------:R-:W-:Y:S04]  /*2d0c0*/  LDGSTS.E.BYPASS.LTC128B.128 [R7+0x1ac00], desc[UR52][R2.64], !P4 ;  /* 0x1ac0000002077fae */ /* 0x000fe8000e101d74 */
[----:B------:R-:W-:Y:S04]  /*2d0d0*/  LDGSTS.E.BYPASS.LTC128B.128 [R7+0x1d400], desc[UR52][R2.64+0x40], !P3 ;  /* 0x1d40004002077fae */ /* 0x000fe8000d901d74 */
[----:B------:R0:W-:Y:S04]  /*2d0e0*/  LDGSTS.E.BYPASS.LTC128B.128 [R7+0x1fc00], desc[UR52][R2.64+0x80], !P1 ;  /* 0x1fc0008002077fae */ /* 0x0001e8000c901d74 */
[----:B0-----:R-:W0:Y:S02]  /*2d0f0*/  SHFL.IDX PT, R2, R4, 0x2, 0x1c1f ;  /* 0x005c1f0004027f89 */ /* 0x001e2400000e0000 */
[----:B0-----:R-:W-:-:S04]  /*2d100*/  IADD3 R2, P0, R10, R2, RZ ;  /* 0x000000020a027210 */ /* 0x001fc80007f1e0ff */
[----:B------:R-:W-:Y:S02]  /*2d110*/  IADD3.X R3, RZ, R9, RZ, P0, !PT ;  /* 0x00000009ff037210 */ /* 0x000fe400007fe4ff */
        /* <DEDUP_REMOVED lines=11> */
.L_x_3148:
        /* <DEDUP_REMOVED lines=10> */
.L_x_2933:
        /* <DEDUP_REMOVED lines=11> */
.L_x_2934:
[----:B------:R2:W-:Y:S02]  /*2d320*/  SYNCS.ARRIVE.TRANS64.A1T0 RZ, [R0+URZ+0x29830], RZ ;  /* 0x029830ff00ff79a7 */ /* 0x0005e4000810003f */
[----:B--23--:R-:W-:-:S04]  /*2d330*/  MOV R0, UR37 ;  /* 0x0000002500007c02 */ /* 0x00cfc80008000f00 */
[----:B------:R-:W-:-:S13]  /*2d340*/  ISETP.NE.AND P1, PT, R0, 0x3, PT ;  /* 0x000000030000780c */ /* 0x000fda0003f25270 */
[----:B------:R-:W-:Y:S05]  /*2d350*/  @!P1 BRA `(.L_x_2935) ;  /* 0x0000000000049947 */ /* 0x000fea0003800000 */
[----:B------:R-:W-:Y:S01]  /*2d360*/  BPT.TRAP 0x1 ;  /* 0x000000040000795c */ /* 0x000fe20000300000 */
.L_x_2935:
[----:B------:R-:W-:Y:S01]  /*2d370*/  LOP3.LUT R0, R21, 0x1, RZ, 0x3c, !PT ;  /* 0x0000000115007812 */ /* 0x000fe200078e3cff */
[----:B------:R-:W-:Y:S01]  /*2d380*/  IMAD R3, R20, 0x8, R22 ;  /* 0x0000000814037824 */ /* 0x000fe200078e0216 */
[----:B------:R-:W-:Y:S02]  /*2d390*/  BSSY B0, `(.L_x_2936) ;  /* 0x0000004000007945 */ /* 0x000fe40003800000 */
[----:B------:R-:W-:-:S04]  /*2d3a0*/  SHF.L.U32 R0, R0, 0x1f, RZ ;  /* 0x0000001f00007819 */ /* 0x000fc800000006ff */
[----:B------:R-:W2:Y:S02]  /*2d3b0*/  SYNCS.PHASECHK.TRANS64.TRYWAIT P0, [R3+URZ+0x29870], R0 ;  /* 0x02987000030075a7 */ /* 0x000ea4000800017f */
[----:B--2---:R-:W-:Y:S05]  /*2d3c0*/  @!P0 BRA `(.L_x_2937) ;  /* 0x0000006800608947 */ /* 0x004fea0003800000 */
.L_x_3149:
[----:B------:R-:W-:Y:S05]  /*2d3d0*/  BSYNC B0 ;  /* 0x0000000000007941 */ /* 0x000fea0003800000 */
.L_x_2936:
[----:B------:R-:W-:-:S05]  /*2d3e0*/  IMAD.U32 R2, RZ, RZ, UR39 ;  /* 0x00000027ff027e24 */ /* 0x000fca000f8e00ff */
[----:B------:R-:W-:-:S13]  /*2d3f0*/  ISETP.NE.AND P0, PT, R2, 0x3, PT ;  /* 0x000000030200780c */ /* 0x000fda0003f05270 */
[----:B------:R-:W-:Y:S05]  /*2d400*/  @!P0 BRA `(.L_x_2938) ;  /* 0x0000000000048947 */ /* 0x000fea0003800000 */
[----:B------:R-:W-:Y:S01]  /*2d410*/  BPT.TRAP 0x1 ;  /* 0x000000040000795c */ /* 0x000fe20000300000 */
.L_x_2938:
[----:B--2---:R-:W-:Y:S01]  /*2d420*/  SHF.L.U32 R0, R21, 0x1f, RZ ;  /* 0x0000001f15007819 */ /* 0x004fe200000006ff */
[----:B------:R-:W-:-:S03]  /*2d430*/  IMAD R12, R20, 0x5000, RZ ;  /* 0x00005000140c7824 */ /* 0x000fc600078e02ff */
[----:B------:R-:W2:Y:S02]  /*2d440*/  SYNCS.PHASECHK.TRANS64.TRYWAIT P0, [R3+URZ+0x29860], R0 ;  /* 0x02986000030075a7 */ /* 0x000ea4000800017f */
[----:B--2---:R-:W-:Y:S05]  /*2d450*/  @!P0 BRA `(.L_x_2939) ;  /* 0x0000006800508947 */ /* 0x004fea0003800000 */
.L_x_3150:
        /* <DEDUP_REMOVED lines=79> */
.L_x_2940:
[----:B-1----:R1:W-:Y:S01]  /*2d950*/  SYNCS.ARRIVE.TRANS64.A1T0 RZ, [R3+URZ+0x29850], RZ ;  /* 0x029850ff03ff79a7 */ /* 0x0023e2000810003f */
[----:B------:R-:W-:Y:S06]  /*2d960*/  BAR.SYNC.DEFER_BLOCKING 0x2, 0x80 ;  /* 0x0082000000007b1d */ /* 0x000fec0000010000 */
[----:B------:R-:W-:Y:S05]  /*2d970*/  @!P1 BRA `(.L_x_2941) ;  /* 0x0000000000049947 */ /* 0x000fea0003800000 */
[----:B------:R-:W-:Y:S01]  /*2d980*/  BPT.TRAP 0x1 ;  /* 0x000000040000795c */ /* 0x000fe20000300000 */
.L_x_2941:
[----:B------:R-:W2:Y:S01]  /*2d990*/  LDL R0, [R1+0x10] ;  /* 0x0000100001007983 */ /* 0x000ea20000100800 */
[----:B-1----:R-:W-:Y:S01]  /*2d9a0*/  VIADD R3, R3, 0x29880 ;  /* 0x0002988003037836 */ /* 0x002fe20000000000 */
[----:B------:R-:W-:Y:S01]  /*2d9b0*/  MOV R20, R23 ;  /* 0x0000001700147202 */ /* 0x000fe20000000f00 */
[----:B------:R-:W-:-:S03]  /*2d9c0*/  IMAD.MOV.U32 R21, RZ, RZ, R34 ;  /* 0x000000ffff157224 */ /* 0x000fc600078e0022 */
[----:B--2---:R-:W-:-:S04]  /*2d9d0*/  PRMT R3, R0, 0x654, R3 ;  /* 0x0000065400037816 */ /* 0x004fc80000000003 */
[----:B------:R2:W-:Y:S01]  /*2d9e0*/  SYNCS.ARRIVE.TRANS64.RED.A1T0 RZ, [R3+URZ], RZ ;  /* 0x000000ff03ff79a7 */ /* 0x0005e2000810043f */
[----:B------:R-:W-:Y:S05]  /*2d9f0*/  @P2 BRA `(.L_x_2942) ;  /* 0xffffffe8001c2947 */ /* 0x000fea000383ffff */
.L_x_2922:
[----:B------:R-:W3:Y:S01]  /*2da00*/  S2R R0, SR_TID.X ;  /* 0x0000000000007919 */ /* 0x000ee20000002100 */
[----:B------:R-:W-:Y:S01]  /*2da10*/  BSSY B0, `(.L_x_2943) ;  /* 0x0000012000007945 */ /* 0x000fe20003800000 */
[----:B---3--:R-:W-:Y:S01]  /*2da20*/  LOP3.LUT R2, R0, 0x7f, RZ, 0xc0, !PT ;  /* 0x0000007f00027812 */ /* 0x008fe200078ec0ff */
[----:B------:R-:W-:-:S03]  /*2da30*/  IMAD.U32 R0, RZ, RZ, UR37 ;  /* 0x00000025ff007e24 */ /* 0x000fc6000f8e00ff */
[----:B------:R-:W-:Y:S02]  /*2da40*/  ISETP.NE.AND P1, PT, R2, RZ, PT ;  /* 0x000000ff0200720c */ /* 0x000fe40003f25270 */
[----:B------:R-:W-:-:S11]  /*2da50*/  ISETP.NE.AND P0, PT, R0, 0x3, PT ;  /* 0x000000030000780c */ /* 0x000fd60003f05270 */
[----:B------:R-:W-:Y:S05]  /*2da60*/  @P1 BRA `(.L_x_2944) ;  /* 0x0000000000301947 */ /* 0x000fea0003800000 */
[----:B------:R-:W3:Y:S01]  /*2da70*/  S2R R5, SR_LANEID ;  /* 0x0000000000057919 */ /* 0x000ee20000000000 */
[----:B------:R-:W-:Y:S01]  /*2da80*/  VOTEU.ANY UR4, UPT, PT ;  /* 0x0000000000047886 */ /* 0x000fe200038e0100 */
[----:B-12---:R-:W1:Y:S01]  /*2da90*/  LDC.64 R2, c[0x0][0xc60] ;  /* 0x00031800ff027b82 */ /* 0x006e620000000a00 */
[----:B------:R-:W3:Y:S02]  /*2daa0*/  FLO.U32 R0, UR4 ;  /* 0x0000000400007d00 */ /* 0x000ee400080e0000 */
[----:B---3--:R-:W-:-:S06]  /*2dab0*/  ISETP.EQ.U32.AND P1, PT, R0, R5, PT ;  /* 0x000000050000720c */ /* 0x008fcc0003f22070 */
[----:B------:R-:W1:Y:S07]  /*2dac0*/  POPC R5, UR4 ;  /* 0x0000000400057d09 */ /* 0x000e6e0008000000 */
[----:B-1----:R-:W2:Y:S01]  /*2dad0*/  @P1 ATOMG.E.ADD.STRONG.GPU PT, R3, desc[UR52][R2.64], R5 ;  /* 0x00000005020319a8 */ /* 0x002ea200081ee1f4 */
[----:B0-----:R-:W0:Y:S02]  /*2dae0*/  S2R R4, SR_LTMASK ;  /* 0x0000000000047919 */ /* 0x001e240000003900 */
[----:B0-----:R-:W-:-:S04]  /*2daf0*/  LOP3.LUT R4, R4, UR4, RZ, 0xc0, !PT ;  /* 0x0000000404047c12 */ /* 0x001fc8000f8ec0ff */
[----:B------:R-:W0:Y:S01]  /*2db00*/  POPC R7, R4 ;  /* 0x0000000400077309 */ /* 0x000e220000000000 */
[----:B--2---:R-:W0:Y:S02]  /*2db10*/  SHFL.IDX PT, R0, R3, R0, 0x1f ;  /* 0x00001f0003007589 */ /* 0x004e2400000e0000 */
[----:B0-----:R-:W-:-:S07]  /*2db20*/  IADD3 R16, R0, UR38, R7 ;  /* 0x0000002600107c10 */ /* 0x001fce000fffe007 */
.L_x_2944:
[----:B------:R-:W-:Y:S05]  /*2db30*/  BSYNC B0 ;  /* 0x0000000000007941 */ /* 0x000fea0003800000 */
.L_x_2943:
[----:B------:R-:W-:Y:S05]  /*2db40*/  @!P0 BRA `(.L_x_2945) ;  /* 0x0000000000048947 */ /* 0x000fea0003800000 */
[----:B------:R-:W-:Y:S01]  /*2db50*/  BPT.TRAP 0x1 ;  /* 0x000000040000795c */ /* 0x000fe20000300000 */
.L_x_2945:
[----:B------:R-:W-:Y:S01]  /*2db60*/  LOP3.LUT R0, R34, 0x1, RZ, 0x3c, !PT ;  /* 0x0000000122007812 */ /* 0x000fe200078e3cff */
[----:B0-----:R-:W-:Y:S01]  /*2db70*/  IMAD R17, R23, 0x8, R22 ;  /* 0x0000000817117824 */ /* 0x001fe200078e0216 */
[----:B------:R-:W-:Y:S02]  /*2db80*/  BSSY B0, `(.L_x_2946) ;  /* 0x0000004000007945 */ /* 0x000fe40003800000 */
[----:B------:R-:W-:-:S04]  /*2db90*/  SHF.L.U32 R0, R0, 0x1f, RZ ;  /* 0x0000001f00007819 */ /* 0x000fc800000006ff */
[----:B------:R-:W0:Y:S02]  /*2dba0*/  SYNCS.PHASECHK.TRANS64.TRYWAIT P1, [R17+URZ+0x29870], R0 ;  /* 0x02987000110075a7 */ /* 0x000e24000802017f */
[----:B0-----:R-:W-:Y:S05]  /*2dbb0*/  @!P1 BRA `(.L_x_2947) ;  /* 0x00000060008c9947 */ /* 0x001fea0003800000 */
.L_x_3151:
[----:B------:R-:W-:Y:S05]  /*2dbc0*/  BSYNC B0 ;  /* 0x0000000000007941 */ /* 0x000fea0003800000 */
.L_x_2946:
[----:B------:R-:W-:-:S04]  /*2dbd0*/  MOV R2, UR39 ;  /* 0x0000002700027c02 */ /* 0x000fc80008000f00 */
[----:B------:R-:W-:-:S13]  /*2dbe0*/  ISETP.NE.AND P1, PT, R2, 0x3, PT ;  /* 0x000000030200780c */ /* 0x000fda0003f25270 */
[----:B------:R-:W-:Y:S05]  /*2dbf0*/  @!P1 BRA `(.L_x_2948) ;  /* 0x0000000000049947 */ /* 0x000fea0003800000 */
[----:B------:R-:W-:Y:S01]  /*2dc00*/  BPT.TRAP 0x1 ;  /* 0x000000040000795c */ /* 0x000fe20000300000 */
.L_x_2948:
[----:B0-----:R-:W-:-:S04]  /*2dc10*/  SHF.L.U32 R0, R34, 0x1f, RZ ;  /* 0x0000001f22007819 */ /* 0x001fc800000006ff */
[----:B------:R-:W0:Y:S02]  /*2dc20*/  SYNCS.PHASECHK.TRANS64.TRYWAIT P1, [R17+URZ+0x29860], R0 ;  /* 0x02986000110075a7 */ /* 0x000e24000802017f */
[----:B0-----:R-:W-:Y:S05]  /*2dc30*/  @!P1 BRA `(.L_x_2949) ;  /* 0x0000006000809947 */ /* 0x001fea0003800000 */
.L_x_3152:
[----:B------:R-:W1:Y:S04]  /*2dc40*/  LDL R2, [R1+0x20] ;  /* 0x0000200001027983 */ /* 0x000e680000100800 */
[----:B------:R-:W3:Y:S04]  /*2dc50*/  LDL R13, [R1+0x24] ;  /* 0x00002400010d7983 */ /* 0x000ee80000100800 */
[----:B------:R-:W4:Y:S01]  /*2dc60*/  LDL R12, [R1+0x1c] ;  /* 0x00001c00010c7983 */ /* 0x000f220000100800 */
[----:B0-----:R-:W-:Y:S01]  /*2dc70*/  IMAD R0, R23, 0x5000, RZ ;  /* 0x0000500017007824 */ /* 0x001fe200078e02ff */
[----:B------:R-:W-:Y:S05]  /*2dc80*/  WARPSYNC.ALL ;  /* 0x0000000000007948 */ /* 0x000fea0003800000 */
[----:B------:R-:W-:-:S04]  /*2dc90*/  MOV R18, UR39 ;  /* 0x0000002700127c02 */ /* 0x000fc80008000f00 */
[----:B------:R-:W-:Y:S02]  /*2dca0*/  ISETP.NE.AND P1, PT, R18, 0x3, PT ;  /* 0x000000031200780c */ /* 0x000fe40003f25270 */
[----:B-12---:R-:W-:-:S05]  /*2dcb0*/  LOP3.LUT R3, R0, R2, RZ, 0xfc, !PT ;  /* 0x0000000200037212 */ /* 0x006fca00078efcff */
[----:B------:R-:W-:Y:S01]  /*2dcc0*/  IMAD.IADD R2, R22, 0x1, R3 ;  /* 0x0000000116027824 */ /* 0x000fe200078e0203 */
        /* <DEDUP_REMOVED lines=71> */
.L_x_2950:
[----:B0-----:R0:W-:Y:S01]  /*2e140*/  SYNCS.ARRIVE.TRANS64.A1T0 RZ, [R17+URZ+0x29850], RZ ;  /* 0x029850ff11ff79a7 */ /* 0x0011e2000810003f */
[----:B------:R-:W-:Y:S06]  /*2e150*/  BAR.SYNC.DEFER_BLOCKING 0x2, 0x80 ;  /* 0x0082000000007b1d */ /* 0x000fec0000010000 */
[----:B------:R-:W-:Y:S05]  /*2e160*/  @!P0 BRA `(.L_x_2951) ;  /* 0x0000000000048947 */ /* 0x000fea0003800000 */
[----:B------:R-:W-:Y:S01]  /*2e170*/  BPT.TRAP 0x1 ;  /* 0x000000040000795c */ /* 0x000fe20000300000 */
.L_x_2951:
        /* <DEDUP_REMOVED lines=9> */
.L_x_2890:
[----:B------:R-:W2:Y:S02]  /*2e210*/  LDL R0, [R1] ;  /* 0x0000000001007983 */ /* 0x000ea40000100800 */
[----:B--2---:R-:W-:-:S13]  /*2e220*/  LOP3.LUT P0, RZ, R0, 0x100, RZ, 0xc0, !PT ;  /* 0x0000010000ff7812 */ /* 0x004fda000780c0ff */
[----:B------:R-:W-:Y:S05]  /*2e230*/  @!P0 BRA `(.L_x_2952) ;  /* 0x0000000000288947 */ /* 0x000fea0003800000 */
[----:B------:R-:W-:Y:S05]  /*2e240*/  WARPSYNC.ALL ;  /* 0x0000000000007948 */ /* 0x000fea0003800000 */
[----:B------:R-:W1:Y:S08]  /*2e250*/  S2UR UR4, SR_CgaCtaId ;  /* 0x00000000000479c3 */ /* 0x000e700000008800 */
[----:B------:R-:W-:Y:S01]  /*2e260*/  BAR.SYNC.DEFER_BLOCKING 0x5, 0x180 ;  /* 0x0146000000007b1d */ /* 0x000fe20000010000 */
[----:B------:R-:W-:Y:S01]  /*2e270*/  MOV R22, 0x400 ;  /* 0x0000040000167802 */ /* 0x000fe20000000f00 */
[----:B-1----:R-:W-:-:S05]  /*2e280*/  IMAD.U32 R0, RZ, RZ, UR4 ;  /* 0x00000004ff007e24 */ /* 0x002fca000f8e00ff */
[----:B------:R-:W-:Y:S01]  /*2e290*/  LEA R22, R0, R22, 0x18 ;  /* 0x0000001600167211 */ /* 0x000fe200078ec0ff */
[----:B------:R1:W-:Y:S04]  /*2e2a0*/  STL [R1+0x10], R0 ;  /* 0x0000100001007387 */ /* 0x0003e80000100800 */
[----:B0-----:R1:W0:Y:S01]  /*2e2b0*/  LDS.128 R16, [R22+0x298d0] ;  /* 0x0298d00016107984 */ /* 0x0012220000000c00 */
[----:B------:R-:W-:Y:S06]  /*2e2c0*/  BAR.ARV 0x4, 0x180 ;  /* 0x0106000000007b1d */ /* 0x000fec0000002000 */
[----:B------:R-:W-:Y:S05]  /*2e2d0*/  BRA `(.L_x_2953) ;  /* 0x0000000800d47947 */ /* 0x000fea0003800000 */
.L_x_2952:
[----:B------:R-:W1:Y:S01]  /*2e2e0*/  S2R R0, SR_TID.X ;  /* 0x0000000000007919 */ /* 0x000e620000002100 */
[----:B------:R-:W-:Y:S01]  /*2e2f0*/  UMOV UR4, 0xffffffff ;  /* 0xffffffff00047882 */ /* 0x000fe20000000000 */
[----:B-1----:R-:W-:-:S04]  /*2e300*/  LOP3.LUT R7, R0, 0x1f, RZ, 0xc0, !PT ;  /* 0x0000001f00077812 */ /* 0x002fc800078ec0ff */
[----:B------:R-:W-:Y:S01]  /*2e310*/  ISETP.NE.AND P0, PT, R7, 0x1f, PT ;  /* 0x0000001f0700780c */ /* 0x000fe20003f05270 */
[----:B------:R-:W-:-:S12]  /*2e320*/  BRA.DIV UR4, `(.L_x_2954) ;  /* 0x0000005a04d87947 */ /* 0x000fd8000b800000 */
[----:B------:R-:W-:Y:S01]  /*2e330*/  IADD3 R5, R19, R7, RZ ;  /* 0x0000000713057210 */ /* 0x000fe20007ffe0ff */
[----:B------:R-:W-:-:S03]  /*2e340*/  ULDC UR4, c[0x0][0xc3c] ;  /* 0x00030f0000047ab9 */ /* 0x000fc60000000800 */
[----:B------:R-:W-:-:S13]  /*2e350*/  ISETP.GE.OR P1, PT, R5, UR4, !P0 ;  /* 0x0000000405007c0c */ /* 0x000fda000c726670 */
[----:B------:R-:W1:Y:S02]  /*2e360*/  @!P1 LDC.64 R2, c[0x0][0xc80] ;  /* 0x00032000ff029b82 */ /* 0x000e640000000a00 */
[----:B-1----:R-:W-:-:S06]  /*2e370*/  @!P1 IMAD.WIDE R2, R5, 0x4, R2 ;  /* 0x0000000405029825 */ /* 0x002fcc00078e0202 */
[----:B------:R1:W2:Y:S01]  /*2e380*/  @!P1 LDG.E R3, desc[UR52][R2.64] ;  /* 0x0000003402039981 */ /* 0x0002a2000c1e1900 */
[C---:B------:R-:W-:Y:S02]  /*2e390*/  ISETP.GE.U32.AND P2, PT, R7.reuse, 0x2, PT ;  /* 0x000000020700780c */ /* 0x040fe40003f46070 */
[C---:B------:R-:W-:Y:S01]  /*2e3a0*/  ISETP.GE.U32.AND P3, PT, R7.reuse, 0x4, PT ;  /* 0x000000040700780c */ /* 0x040fe20003f66070 */
[----:B------:R-:W-:Y:S01]  /*2e3b0*/  SHFL.IDX PT, R0, R16, RZ, 0x1f ;  /* 0x00001fff10007589 */ /* 0x000fe200000e0000 */
[C---:B------:R-:W-:Y:S02]  /*2e3c0*/  ISETP.GE.U32.AND P4, PT, R7.reuse, 0x8, PT ;  /* 0x000000080700780c */ /* 0x040fe40003f86070 */
[C---:B------:R-:W-:Y:S01]  /*2e3d0*/  ISETP.GE.U32.AND P5, PT, R7.reuse, 0x10, PT ;  /* 0x000000100700780c */ /* 0x040fe20003fa6070 */
[----:B------:R-:W-:Y:S01]  /*2e3e0*/  SHFL.IDX PT, R16, R16, 0x1, 0x1f ;  /* 0x00201f0010107f89 */ /* 0x000fe200000e0000 */
[----:B-1----:R-:W-:Y:S02]  /*2e3f0*/  IMAD.MOV.U32 R2, RZ, RZ, RZ ;  /* 0x000000ffff027224 */ /* 0x002fe400078e00ff */
[----:B--2---:R-:W-:Y:S01]  /*2e400*/  @!P1 IMAD.MOV.U32 R2, RZ, RZ, R3 ;  /* 0x000000ffff029224 */ /* 0x004fe200078e0003 */
[----:B------:R-:W-:-:S04]  /*2e410*/  ISETP.NE.AND P1, PT, R7, RZ, PT ;  /* 0x000000ff0700720c */ /* 0x000fc80003f25270 */
[----:B------:R-:W1:Y:S02]  /*2e420*/  SHFL.UP PT, R14, R2, 0x1, RZ ;  /* 0x04200000020e7989 */ /* 0x000e6400000e00ff */
[----:B-1----:R-:W-:-:S05]  /*2e430*/  SEL R5, R14, RZ, P1 ;  /* 0x000000ff0e057207 */ /* 0x002fca0000800000 */
[----:B------:R-:W-:-:S05]  /*2e440*/  IMAD.IADD R4, R2, 0x1, R5 ;  /* 0x0000000102047824 */ /* 0x000fca00078e0205 */
[----:B------:R-:W1:Y:S02]  /*2e450*/  SHFL.UP PT, R14, R4, 0x2, RZ ;  /* 0x04400000040e7989 */ /* 0x000e6400000e00ff */
        /* <DEDUP_REMOVED lines=11> */
[----:B------:R1:W2:Y:S02]  /*2e510*/  SHFL.IDX PT, R14, R3, 0x1f, 0x1f ;  /* 0x03e01f00030e7f89 */ /* 0x0002a400000e0000 */
.L_x_3162:
[----:B------:R-:W-:Y:S02]  /*2e520*/  ULDC UR4, c[0x0][0xc38] ;  /* 0x00030e0000047ab9 */ /* 0x000fe40000000800 */
[----:B------:R-:W-:-:S05]  /*2e530*/  MOV R4, UR4 ;  /* 0x0000000400047c02 */ /* 0x000fca0008000f00 */
[----:B--2---:R-:W-:-:S04]  /*2e540*/  IMAD R5, R14, R4, RZ ;  /* 0x000000040e057224 */ /* 0x004fc800078e02ff */
[----:B------:R-:W-:-:S05]  /*2e550*/  IMAD.IADD R16, R16, 0x1, R5 ;  /* 0x0000000110107824 */ /* 0x000fca00078e0205 */
[----:B------:R-:W-:-:S13]  /*2e560*/  ISETP.GT.AND P6, PT, R16, R0, PT ;  /* 0x000000001000720c */ /* 0x000fda0003fc4270 */
[----:B------:R-:W-:Y:S05]  /*2e570*/  @P6 BRA `(.L_x_2955) ;  /* 0x00000000009c6947 */ /* 0x000fea0003800000 */
.L_x_2960:
[----:B------:R-:W2:Y:S01]  /*2e580*/  LDC R4, c[0x0][0xc3c] ;  /* 0x00030f00ff047b82 */ /* 0x000ea20000000800 */
[----:B------:R-:W-:-:S05]  /*2e590*/  VIADD R19, R19, 0x1f ;  /* 0x0000001f13137836 */ /* 0x000fca0000000000 */
[----:B--2---:R-:W-:-:S13]  /*2e5a0*/  ISETP.GE.AND P6, PT, R19, R4, PT ;  /* 0x000000041300720c */ /* 0x004fda0003fc6270 */
[----:B------:R-:W-:Y:S05]  /*2e5b0*/  @P6 BRA `(.L_x_2956) ;  /* 0x0000000400d06947 */ /* 0x000fea0003800000 */
[----:B------:R-:W2:Y:S01]  /*2e5c0*/  S2R R2, SR_TID.X ;  /* 0x0000000000027919 */ /* 0x000ea20000002100 */
[----:B------:R-:W-:Y:S01]  /*2e5d0*/  BSSY B0, `(.L_x_2957) ;  /* 0x0000009000007945 */ /* 0x000fe20003800000 */
[----:B--2---:R-:W-:-:S05]  /*2e5e0*/  LOP3.LUT R2, R2, 0x1f, RZ, 0xc0, !PT ;  /* 0x0000001f02027812 */ /* 0x004fca00078ec0ff */
[----:B------:R-:W-:Y:S01]  /*2e5f0*/  IMAD.IADD R5, R19, 0x1, R2 ;  /* 0x0000000113057824 */ /* 0x000fe200078e0202 */
[----:B------:R-:W-:-:S04]  /*2e600*/  MOV R2, RZ ;  /* 0x000000ff00027202 */ /* 0x000fc80000000f00 */
[----:B------:R-:W-:-:S13]  /*2e610*/  ISETP.GE.OR P6, PT, R5, R4, !P0 ;  /* 0x000000040500720c */ /* 0x000fda00047c6670 */
[----:B------:R-:W-:Y:S05]  /*2e620*/  @P6 BRA `(.L_x_2958) ;  /* 0x00000000000c6947 */ /* 0x000fea0003800000 */
[----:B-1----:R-:W1:Y:S02]  /*2e630*/  LDC.64 R2, c[0x0][0xc80] ;  /* 0x00032000ff027b82 */ /* 0x002e640000000a00 */
[----:B-1----:R-:W-:-:S06]  /*2e640*/  IMAD.WIDE R2, R5, 0x4, R2 ;  /* 0x0000000405027825 */ /* 0x002fcc00078e0202 */
[----:B------:R2:W5:Y:S02]  /*2e650*/  LDG.E R2, desc[UR52][R2.64] ;  /* 0x0000003402027981 */ /* 0x000564000c1e1900 */
.L_x_2958:
[----:B------:R-:W-:Y:S05]  /*2e660*/  BSYNC B0 ;  /* 0x0000000000007941 */ /* 0x000fea0003800000 */
.L_x_2957:
[----:B------:R-:W-:-:S03]  /*2e670*/  UMOV UR4, 0xffffffff ;  /* 0xffffffff00047882 */ /* 0x000fc60000000000 */
[----:B------:R-:W-:Y:S05]  /*2e680*/  BRA.DIV UR4, `(.L_x_2959) ;  /* 0x0000005e04247947 */ /* 0x000fea000b800000 */
[----:B-----5:R-:W3:Y:S02]  /*2e690*/  SHFL.UP PT, R14, R2, 0x1, RZ ;  /* 0x04200000020e7989 */ /* 0x020ee400000e00ff */
[----:B---3--:R-:W-:-:S05]  /*2e6a0*/  SEL R13, R14, RZ, P1 ;  /* 0x000000ff0e0d7207 */ /* 0x008fca0000800000 */
[----:B------:R-:W-:-:S05]  /*2e6b0*/  IMAD.IADD R13, R2, 0x1, R13 ;  /* 0x00000001020d7824 */ /* 0x000fca00078e020d */
[----:B------:R-:W3:Y:S02]  /*2e6c0*/  SHFL.UP PT, R14, R13, 0x2, RZ ;  /* 0x044000000d0e7989 */ /* 0x000ee400000e00ff */
[----:B---3--:R-:W-:-:S05]  /*2e6d0*/  SEL R14, R14, RZ, P2 ;  /* 0x000000ff0e0e7207 */ /* 0x008fca0001000000 */
[----:B-12---:R-:W-:-:S05]  /*2e6e0*/  IMAD.IADD R3, R13, 0x1, R14 ;  /* 0x000000010d037824 */ /* 0x006fca00078e020e */
        /* <DEDUP_REMOVED lines=9> */
[----:B------:R1:W2:Y:S02]  /*2e780*/  SHFL.IDX PT, R14, R3, 0x1f, 0x1f ;  /* 0x03e01f00030e7f89 */ /* 0x0002a400000e0000 */
.L_x_3170:
[----:B------:R-:W-:Y:S02]  /*2e790*/  ULDC UR4, c[0x0][0xc38] ;  /* 0x00030e0000047ab9 */ /* 0x000fe40000000800 */
[----:B------:R-:W-:-:S04]  /*2e7a0*/  IMAD.U32 R4, RZ, RZ, UR4 ;  /* 0x00000004ff047e24 */ /* 0x000fc8000f8e00ff */
[----:B--2---:R-:W-:-:S04]  /*2e7b0*/  IMAD R5, R14, R4, RZ ;  /* 0x000000040e057224 */ /* 0x004fc800078e02ff */
[----:B------:R-:W-:-:S05]  /*2e7c0*/  IMAD.IADD R16, R5, 0x1, R16 ;  /* 0x0000000105107824 */ /* 0x000fca00078e0210 */
[----:B------:R-:W-:-:S13]  /*2e7d0*/  ISETP.GT.AND P6, PT, R16, R0, PT ;  /* 0x000000001000720c */ /* 0x000fda0003fc4270 */
[----:B------:R-:W-:Y:S05]  /*2e7e0*/  @!P6 BRA `(.L_x_2960) ;  /* 0xfffffffc0064e947 */ /* 0x000fea000383ffff */
.L_x_2955:
[----:B------:R-:W-:Y:S01]  /*2e7f0*/  IADD3 R16, -R5, R16, RZ ;  /* 0x0000001005107210 */ /* 0x000fe20007ffe1ff */
[----:B------:R-:W-:-:S04]  /*2e800*/  UMOV UR4, 0xffffffff ;  /* 0xffffffff00047882 */ /* 0x000fc80000000000 */
[----:B------:R-:W-:-:S05]  /*2e810*/  IMAD R5, R3, R4, R16 ;  /* 0x0000000403057224 */ /* 0x000fca00078e0210 */
[----:B------:R-:W-:Y:S01]  /*2e820*/  ISETP.GT.AND P6, PT, R5, R0, PT ;  /* 0x000000000500720c */ /* 0x000fe20003fc4270 */
[----:B------:R-:W-:-:S12]  /*2e830*/  BRA.DIV UR4, `(.L_x_2961) ;  /* 0x0000005e04747947 */ /* 0x000fd8000b800000 */
[----:B------:R-:W-:-:S04]  /*2e840*/  VOTE.ANY R5, PT, !P6 ;  /* 0x0000000000057806 */ /* 0x000fc800070e0100 */
[----:B------:R-:W0:Y:S02]  /*2e850*/  POPC R6, R5 ;  /* 0x0000000500067309 */ /* 0x000e240000000000 */
[----:B0-----:R0:W2:Y:S02]  /*2e860*/  SHFL.IDX PT, R17, R2, R6, 0x1f ;  /* 0x00001f0602117589 */ /* 0x0010a400000e0000 */
.L_x_3174:
[----:B------:R-:W-:Y:S01]  /*2e870*/  ISETP.NE.AND P0, PT, R5, RZ, PT ;  /* 0x000000ff0500720c */ /* 0x000fe20003f05270 */
[----:B------:R-:W-:-:S12]  /*2e880*/  IMAD.MOV.U32 R5, RZ, RZ, RZ ;  /* 0x000000ffff057224 */ /* 0x000fd800078e00ff */
[----:B------:R-:W-:Y:S05]  /*2e890*/  @!P0 BRA `(.L_x_2962) ;  /* 0x0000000000108947 */ /* 0x000fea0003800000 */
[----:B------:R-:W-:Y:S01]  /*2e8a0*/  UMOV UR4, 0xffffffff ;  /* 0xffffffff00047882 */ /* 0x000fe20000000000 */
[----:B------:R-:W-:Y:S02]  /*2e8b0*/  VIADD R12, R6, 0xffffffff ;  /* 0xffffffff060c7836 */ /* 0x000fe40000000000 */
[----:B------:R-:W-:Y:S05]  /*2e8c0*/  BRA.DIV UR4, `(.L_x_2963) ;  /* 0x0000005e04987947 */ /* 0x000fea000b800000 */
[----:B------:R3:W4:Y:S02]  /*2e8d0*/  SHFL.IDX PT, R5, R3, R12, 0x1f ;  /* 0x00001f0c03057589 */ /* 0x00072400000e0000 */
.L_x_2962:
        /* <DEDUP_REMOVED lines=17> */
[----:B------:R-:W-:Y:S02]  /*2e9f0*/  IABS R3, R5 ;  /* 0x0000000500037213 */ /* 0x000fe40000000000 */
[----:B------:R-:W-:-:S03]  /*2ea00*/  IADD3 R0, RZ, -R0, RZ ;  /* 0x80000000ff007210 */ /* 0x000fc60007ffe0ff */
        /* <DEDUP_REMOVED lines=9> */
[----:B------:R-:W-:-:S05]  /*2eaa0*/  @P0 VIADD R2, R2, 0x1 ;  /* 0x0000000102020836 */ /* 0x000fca0000000000 */
[----:B------:R-:W-:Y:S02]  /*2eab0*/  @!P2 IADD3 R2, -R2, RZ, RZ ;  /* 0x000000ff0202a210 */ /* 0x000fe40007ffe1ff */
[----:B------:R-:W-:-:S05]  /*2eac0*/  @!P1 LOP3.LUT R2, RZ, R6, RZ, 0x33, !PT ;  /* 0x00000006ff029212 */ /* 0x000fca00078e33ff */
[----:B------:R-:W-:Y:S02]  /*2ead0*/  IMAD R0, R7, R2, RZ ;  /* 0x0000000207007224 */ /* 0x000fe400078e02ff */
[----:B------:R-:W-:Y:S02]  /*2eae0*/  IMAD.MOV R2, RZ, RZ, -R2 ;  /* 0x000000ffff027224 */ /* 0x000fe400078e0a02 */
[----:B------:R-:W-:Y:S02]  /*2eaf0*/  IMAD.MOV R3, RZ, RZ, -R0 ;  /* 0x000000ffff037224 */ /* 0x000fe400078e0a00 */
[----:B------:R-:W-:-:S03]  /*2eb00*/  IMAD R5, R6, R2, R5 ;  /* 0x0000000206057224 */ /* 0x000fc600078e0205 */
[----:B------:R-:W-:Y:S01]  /*2eb10*/  VIADDMNMX R4, R3, R4, R7, PT ;  /* 0x0000000403047246 */ /* 0x000fe20003800107 */
[----:B------:R-:W-:-:S03]  /*2eb20*/  IMAD.IADD R0, R5, 0x1, R0 ;  /* 0x0000000105007824 */ /* 0x000fc600078e0200 */
        /* <DEDUP_REMOVED lines=23> */
[----:B------:R-:W-:Y:S02]  /*2eca0*/  @!P1 LOP3.LUT R3, RZ, R4, RZ, 0x33, !PT ;  /* 0x00000004ff039212 */ /* 0x000fe400078e33ff */
[----:B------:R-:W-:-:S05]  /*2ecb0*/  IADD3 R4, -R4, RZ, RZ ;  /* 0x000000ff04047210 */ /* 0x000fca0007ffe1ff */
[----:B------:R-:W-:Y:S01]  /*2ecc0*/  IMAD R18, R3, R4, R0 ;  /* 0x0000000403127224 */ /* 0x000fe200078e0200 */
[----:B------:R-:W-:-:S05]  /*2ecd0*/  LOP3.LUT R0, RZ, R3, RZ, 0x33, !PT ;  /* 0x00000003ff007212 */ /* 0x000fca00078e33ff */
[----:B------:R-:W-:Y:S01]  /*2ece0*/  IMAD.IADD R17, R17, 0x1, R0 ;  /* 0x0000000111117824 */ /* 0x000fe200078e0200 */
[----:B------:R-:W-:Y:S06]  /*2ecf0*/  BRA `(.L_x_2964) ;  /* 0x00000000001c7947 */ /* 0x000fec0003800000 */
.L_x_2956:
[----:B------:R-:W-:Y:S01]  /*2ed00*/  UMOV UR4, URZ ;  /* 0x0000003f00047c82 */ /* 0x000fe20008000000 */
[----:B------:R-:W-:Y:S01]  /*2ed10*/  UMOV UR5, URZ ;  /* 0x0000003f00057c82 */ /* 0x000fe20008000000 */
[----:B------:R-:W-:Y:S01]  /*2ed20*/  ULDC UR6, c[0x0][0xc3c] ;  /* 0x00030f0000067ab9 */ /* 0x000fe20000000800 */
[----:B------:R-:W-:Y:S01]  /*2ed30*/  IMAD.MOV.U32 R16, RZ, RZ, R0 ;  /* 0x000000ffff107224 */ /* 0x000fe200078e0000 */
[----:B------:R-:W-:Y:S01]  /*2ed40*/  MOV R18, UR5 ;  /* 0x0000000500127c02 */ /* 0x000fe20008000f00 */
[----:B0-----:R-:W-:Y:S02]  /*2ed50*/  IMAD.U32 R17, RZ, RZ, UR4 ;  /* 0x00000004ff117e24 */ /* 0x001fe4000f8e00ff */
[----:B------:R-:W-:-:S07]  /*2ed60*/  IMAD.U32 R19, RZ, RZ, UR6 ;  /* 0x00000006ff137e24 */ /* 0x000fce000f8e00ff */
.L_x_2964:
[----:B------:R2:W3:Y:S01]  /*2ed70*/  LDL R2, [R1+0x10] ;  /* 0x0000100001027983 */ /* 0x0004e20000100800 */
[----:B------:R-:W0:Y:S01]  /*2ed80*/  S2R R0, SR_TID.X ;  /* 0x0000000000007919 */ /* 0x000e220000002100 */
[----:B------:R-:W-:Y:S05]  /*2ed90*/  WARPSYNC.ALL ;  /* 0x0000000000007948 */ /* 0x000fea0003800000 */
[----:B0-----:R-:W-:Y:S01]  /*2eda0*/  LOP3.LUT R0, R0, 0x1f, RZ, 0xc0, !PT ;  /* 0x0000001f00007812 */ /* 0x001fe200078ec0ff */
[----:B------:R-:W-:Y:S03]  /*2edb0*/  BAR.SYNC.DEFER_BLOCKING 0x4, 0x180 ;  /* 0x0106000000007b1d */ /* 0x000fe60000010000 */
[----:B------:R-:W-:-:S13]  /*2edc0*/  ISETP.NE.AND P0, PT, R0, RZ, PT ;  /* 0x000000ff0000720c */ /* 0x000fda0003f05270 */
[----:B------:R-:W-:Y:S01]  /*2edd0*/  @!P0 MOV R0, 0x400 ;  /* 0x0000040000008802 */ /* 0x000fe20000000f00 */
[----:B---3--:R-:W0:Y:S03]  /*2ede0*/  @!P0 S2R R2, SR_CgaCtaId ;  /* 0x0000000000028919 */ /* 0x008e260000008800 */
[----:B0-----:R-:W-:Y:S01]  /*2edf0*/  @!P0 LEA R22, R2, R0, 0x18 ;  /* 0x0000000002168211 */ /* 0x001fe200078ec0ff */
[----:B------:R2:W-:Y:S04]  /*2ee00*/  @!P0 STL [R1+0x10], R2 ;  /* 0x0000100201008387 */ /* 0x0005e80000100800 */
[----:B------:R2:W-:Y:S01]  /*2ee10*/  @!P0 STS.128 [R22+0x298d0], R16 ;  /* 0x0298d01016008388 */ /* 0x0005e20000000c00 */
[----:B------:R-:W-:Y:S06]  /*2ee20*/  BAR.ARV 0x5, 0x180 ;  /* 0x0146000000007b1d */ /* 0x000fec0000002000 */
.L_x_2953:
[----:B------:R-:W-:Y:S02]  /*2ee30*/  ULDC UR4, c[0x0][0xc3c] ;  /* 0x00030f0000047ab9 */ /* 0x000fe40000000800 */
[----:B0-----:R-:W-:-:S13]  /*2ee40*/  ISETP.GE.AND P0, PT, R19, UR4, PT ;  /* 0x0000000413007c0c */ /* 0x001fda000bf06270 */
[----:B------:R-:W-:Y:S05]  /*2ee50*/  @!P0 BRA `(.L_x_2965) ;  /* 0xffffff9000f88947 */ /* 0x000fea000383ffff */
[----:B------:R-:W-:Y:S05]  /*2ee60*/  BSYNC B7 ;  /* 0x0000000000077941 */ /* 0x000fea0003800000 */
.L_x_2849:
[----:B-12---:R-:W2:Y:S01]  /*2ee70*/  LDL.LU R0, [R1+0x3c] ;  /* 0x00003c0001007983 */ /* 0x006ea20000300800 */
[----:B------:R-:W-:Y:S01]  /*2ee80*/  BSSY B0, `(.L_x_2966) ;  /* 0x000000b000007945 */ /* 0x000fe20003800000 */
[----:B------:R-:W1:Y:S01]  /*2ee90*/  S2R R5, SR_CgaCtaId ;  /* 0x0000000000057919 */ /* 0x000e620000008800 */
[----:B--2---:R-:W-:-:S05]  /*2eea0*/  VIADD R0, R0, 0x1 ;  /* 0x0000000100007836 */ /* 0x004fca0000000000 */
[----:B0-----:R-:W-:-:S04]  /*2eeb0*/  LEA.HI R2, R0, R0, RZ, 0x1 ;  /* 0x0000000000027211 */ /* 0x001fc800078f08ff */
[----:B------:R-:W-:Y:S02]  /*2eec0*/  LOP3.LUT R3, R2, 0xfffffffe, RZ, 0xc0, !PT ;  /* 0xfffffffe02037812 */ /* 0x000fe400078ec0ff */
[----:B------:R-:W-:-:S03]  /*2eed0*/  MOV R2, 0x400 ;  /* 0x0000040000027802 */ /* 0x000fc60000000f00 */
[----:B------:R-:W-:Y:S01]  /*2eee0*/  IMAD.IADD R0, R0, 0x1, -R3 ;  /* 0x0000000100007824 */ /* 0x000fe200078e0a03 */
[----:B-1----:R-:W-:-:S04]  /*2eef0*/  LEA R4, R5, R2, 0x18 ;  /* 0x0000000205047211 */ /* 0x002fc800078ec0ff */
[----:B------:R-:W-:-:S04]  /*2ef00*/  SHF.L.U32 R0, R0, 0x1f, RZ ;  /* 0x0000001f00007819 */ /* 0x000fc800000006ff */
[----:B------:R-:W0:Y:S02]  /*2ef10*/  SYNCS.PHASECHK.TRANS64.TRYWAIT P0, [R4+URZ+0x29820], R0 ;  /* 0x02982000040075a7 */ /* 0x000e24000800017f */
[----:B0-----:R-:W-:Y:S05]  /*2ef20*/  @!P0 BRA `(.L_x_2967) ;  /* 0x0000005800288947 */ /* 0x001fea0003800000 */
.L_x_3177:
[----:B------:R-:W-:Y:S05]  /*2ef30*/  BSYNC B0 ;  /* 0x0000000000007941 */ /* 0x000fea0003800000 */
.L_x_2966:
[----:B------:R-:W-:-:S03]  /*2ef40*/  UMOV UR4, 0xffffffff ;  /* 0xffffffff00047882 */ /* 0x000fc60000000000 */
[----:B------:R-:W-:Y:S05]  /*2ef50*/  BRA.DIV UR4, `(.L_x_2968) ;  /* 0x0000005a04307947 */ /* 0x000fea000b800000 */
[----:B0-----:R-:W0:Y:S02]  /*2ef60*/  S2R R0, SR_TID.X ;  /* 0x0000000000007919 */ /* 0x001e240000002100 */
[----:B0-----:R-:W-:-:S04]  /*2ef70*/  SHF.R.U32.HI R0, RZ, 0x5, R0 ;  /* 0x00000005ff007819 */ /* 0x001fc80000011600 */
[----:B------:R-:W-:-:S05]  /*2ef80*/  LOP3.LUT R0, R0, 0x3, RZ, 0xc0, !PT ;  /* 0x0000000300007812 */ /* 0x000fca00078ec0ff */
[----:B------:R0:W1:Y:S02]  /*2ef90*/  SHFL.IDX PT, R14, R0, RZ, 0x1f ;  /* 0x00001fff000e7589 */ /* 0x00006400000e0000 */
.L_x_3180:
[----:B-1----:R-:W-:-:S13]  /*2efa0*/  ISETP.NE.AND P0, PT, R14, RZ, PT ;  /* 0x000000ff0e00720c */ /* 0x002fda0003f05270 */
[----:B------:R-:W-:Y:S05]  /*2efb0*/  @P0 BRA `(.L_x_2628) ;  /* 0x0000000000a80947 */ /* 0x000fea0003800000 */
[----:B------:R-:W-:-:S03]  /*2efc0*/  UMOV UR4, 0xffffffff ;  /* 0xffffffff00047882 */ /* 0x000fc60000000000 */
[----:B------:R-:W-:Y:S05]  /*2efd0*/  BRA.DIV UR4, `(.L_x_2969) ;  /* 0x0000005a04447947 */ /* 0x000fea000b800000 */
[----:B------:R-:W-:-:S13]  /*2efe0*/  ELECT P6, URZ, PT ;  /* 0x00000000003f782f */ /* 0x000fda00038c0000 */
.L_x_3183:
[----:B------:R-:W-:Y:S05]  /*2eff0*/  @!P6 BRA `(.L_x_2628) ;  /* 0x000000000098e947 */ /* 0x000fea0003800000 */
[----:B------:R-:W-:-:S06]  /*2f000*/  ULOP3.LUT UR4, UR36, 0x2, URZ, 0xfc, !UPT ;  /* 0x0000000224047892 */ /* 0x000fcc000f8efc3f */
[----:B0-----:R-:W-:-:S04]  /*2f010*/  MOV R0, UR4 ;  /* 0x0000000400007c02 */ /* 0x001fc80008000f00 */
[----:B------:R-:W-:-:S13]  /*2f020*/  ISETP.NE.AND P0, PT, R0, 0x3, PT ;  /* 0x000000030000780c */ /* 0x000fda0003f05270 */
[----:B------:R-:W-:Y:S05]  /*2f030*/  @!P0 BRA `(.L_x_2970) ;  /* 0x0000000000048947 */ /* 0x000fea0003800000 */
[----:B------:R-:W-:Y:S01]  /*2f040*/  BPT.TRAP 0x1 ;  /* 0x000000040000795c */ /* 0x000fe20000300000 */
.L_x_2970:
[C---:B------:R-:W-:Y:S01]  /*2f050*/  IMAD R5, R23.reuse, 0x8, R4 ;  /* 0x0000000817057824 */ /* 0x040fe200078e0204 */
[----:B------:R-:W-:Y:S01]  /*2f060*/  SHF.L.U32 R0, R34, 0x1f, RZ ;  /* 0x0000001f22007819 */ /* 0x000fe200000006ff */
[----:B------:R-:W-:-:S03]  /*2f070*/  VIADD R23, R23, 0x1 ;  /* 0x0000000117177836 */ /* 0x000fc60000000000 */
[----:B------:R-:W0:Y:S02]  /*2f080*/  SYNCS.PHASECHK.TRANS64.TRYWAIT P1, [R5+URZ+0x29840], R0 ;  /* 0x02984000050075a7 */ /* 0x000e24000802017f */
[----:B------:R-:W-:-:S04]  /*2f090*/  ISETP.NE.AND P2, PT, R23, 0x2, PT ;  /* 0x000000021700780c */ /* 0x000fc80003f45270 */
[----:B------:R-:W-:Y:S01]  /*2f0a0*/  SEL R3, RZ, 0x1, P2 ;  /* 0x00000001ff037807 */ /* 0x000fe20001000000 */
[----:B0-----:R-:W-:Y:S08]  /*2f0b0*/  @!P1 BRA `(.L_x_2971) ;  /* 0x00000058002c9947 */ /* 0x001ff00003800000 */
.L_x_3184:
[----:B------:R-:W-:Y:S02]  /*2f0c0*/  SEL R23, R23, RZ, P2 ;  /* 0x000000ff17177207 */ /* 0x000fe40001000000 */
[----:B------:R-:W-:Y:S01]  /*2f0d0*/  LOP3.LUT R2, R34, R3, RZ, 0x3c, !PT ;  /* 0x0000000322027212 */ /* 0x000fe200078e3cff */
[----:B------:R-:W-:Y:S06]  /*2f0e0*/  @!P0 BRA `(.L_x_2972) ;  /* 0x0000000000048947 */ /* 0x000fec0003800000 */
[----:B------:R-:W-:Y:S01]  /*2f0f0*/  BPT.TRAP 0x1 ;  /* 0x000000040000795c */ /* 0x000fe20000300000 */
.L_x_2972:
[----:B------:R-:W-:Y:S01]  /*2f100*/  IMAD R23, R23, 0x8, R4 ;  /* 0x0000000817177824 */ /* 0x000fe200078e0204 */
[----:B------:R-:W-:-:S04]  /*2f110*/  SHF.L.U32 R2, R2, 0x1f, RZ ;  /* 0x0000001f02027819 */ /* 0x000fc800000006ff */
[----:B------:R-:W1:Y:S02]  /*2f120*/  SYNCS.PHASECHK.TRANS64.TRYWAIT P1, [R23+URZ+0x29840], R2 ;  /* 0x02984002170075a7 */ /* 0x000e64000802017f */
[----:B-1----:R-:W-:Y:S05]  /*2f130*/  @!P1 BRA `(.L_x_2973) ;  /* 0x0000005800209947 */ /* 0x002fea0003800000 */
.L_x_3185:
[----:B------:R-:W-:Y:S05]  /*2f140*/  @!P0 BRA `(.L_x_2974) ;  /* 0x0000000000048947 */ /* 0x000fea0003800000 */
[----:B------:R-:W-:Y:S01]  /*2f150*/  BPT.TRAP 0x1 ;  /* 0x000000040000795c */ /* 0x000fe20000300000 */
.L_x_2974:
[----:B------:R-:W2:Y:S02]  /*2f160*/  SYNCS.PHASECHK.TRANS64.TRYWAIT P1, [R5+URZ+0x29860], R0 ;  /* 0x02986000050075a7 */ /* 0x000ea4000802017f */
[----:B--2---:R-:W-:Y:S05]  /*2f170*/  @!P1 BRA `(.L_x_2975) ;  /* 0x0000005800249947 */ /* 0x004fea0003800000 */
.L_x_3186:
[----:B------:R-:W-:Y:S05]  /*2f180*/  @!P0 BRA `(.L_x_2976) ;  /* 0x0000000000048947 */ /* 0x000fea0003800000 */
[----:B------:R-:W-:Y:S01]  /*2f190*/  BPT.TRAP 0x1 ;  /* 0x000000040000795c */ /* 0x000fe20000300000 */
.L_x_2976:
[----:B------:R-:W3:Y:S02]  /*2f1a0*/  SYNCS.PHASECHK.TRANS64.TRYWAIT P1, [R23+URZ+0x29860], R2 ;  /* 0x02986002170075a7 */ /* 0x000ee4000802017f */
[----:B---3--:R-:W-:Y:S05]  /*2f1b0*/  @!P1 BRA `(.L_x_2977) ;  /* 0x0000005800289947 */ /* 0x008fea0003800000 */
.L_x_3187:
[----:B------:R-:W-:Y:S05]  /*2f1c0*/  @!P0 BRA `(.L_x_2978) ;  /* 0x0000000000048947 */ /* 0x000fea0003800000 */
[----:B------:R-:W-:Y:S01]  /*2f1d0*/  BPT.TRAP 0x1 ;  /* 0x000000040000795c */ /* 0x000fe20000300000 */
.L_x_2978:
[----:B------:R-:W4:Y:S02]  /*2f1e0*/  SYNCS.PHASECHK.TRANS64.TRYWAIT P1, [R5+URZ+0x29880], R0 ;  /* 0x02988000050075a7 */ /* 0x000f24000802017f */
[----:B----4-:R-:W-:Y:S05]  /*2f1f0*/  @!P1 BRA `(.L_x_2979) ;  /* 0x00000058002c9947 */ /* 0x010fea0003800000 */
.L_x_3188:
[----:B------:R-:W-:Y:S05]  /*2f200*/  @!P0 BRA `(.L_x_2980) ;  /* 0x0000000000048947 */ /* 0x000fea0003800000 */
[----:B------:R-:W-:Y:S01]  /*2f210*/  BPT.TRAP 0x1 ;  /* 0x000000040000795c */ /* 0x000fe20000300000 */
.L_x_2980:
[----:B------:R0:W0:Y:S02]  /*2f220*/  SYNCS.PHASECHK.TRANS64.TRYWAIT P0, [R23+URZ+0x29880], R2 ;  /* 0x02988002170075a7 */ /* 0x000024000800017f */
[----:B0-----:R-:W-:Y:S05]  /*2f230*/  @!P0 NANOSLEEP.SYNCS 0x989680 ;  /* 0x009896800000895d */ /* 0x001fea0003900000 */
[----:B------:R-:W0:Y:S02]  /*2f240*/  @!P0 SYNCS.PHASECHK.TRANS64 P0, [R23+URZ+0x29880], R2 ;  /* 0x02988002170085a7 */ /* 0x000e24000800007f */
[----:B0-----:R-:W-:Y:S05]  /*2f250*/  @!P0 BRA `(.L_x_2980) ;  /* 0xfffffffc00f08947 */ /* 0x001fea000383ffff */
.L_x_2628:
[----:B------:R-:W-:Y:S05]  /*2f260*/  BSYNC B8 ;  /* 0x0000000000087941 */ /* 0x000fea0003800000 */
.L_x_2625:
[----:B------:R-:W-:Y:S05]  /*2f270*/  EXIT ;  /* 0x000000000000794d */ /* 0x000fea0003800000 */
.L_x_2646:
[----:B-1----:R1:W2:Y:S02]  /*2f280*/  SYNCS.PHASECHK.TRANS64.TRYWAIT P5, [R94+URZ+0x29890], R95 ;  /* 0x0298905f5e0075a7 */ /* 0x0022a400080a017f */
[----:B--2---:R-:W-:Y:S05]  /*2f290*/  @!P5 NANOSLEEP.SYNCS 0x989680 ;  /* 0x009896800000d95d */ /* 0x004fea0003900000 */
[----:B------:R-:W2:Y:S02]  /*2f2a0*/  @!P5 SYNCS.PHASECHK.TRANS64 P5, [R94+URZ+0x29890], R95 ;  /* 0x0298905f5e00d5a7 */ /* 0x000ea400080a007f */
[----:B--2---:R-:W-:Y:S05]  /*2f2b0*/  @!P5 BRA `(.L_x_2646) ;  /* 0xfffffffc00f0d947 */ /* 0x004fea000383ffff */
[----:B------:R-:W-:Y:S05]  /*2f2c0*/  BRA `(.L_x_2981) ;  /* 0xfffffd4000f87947 */ /* 0x000fea000383ffff */
.L_x_2647:
[----:B------:R-:W-:Y:S01]  /*2f2d0*/  BSSY B1, `(.L_x_2982) ;  /* 0x0000008000017945 */ /* 0x000fe20003800000 */
[----:B0-----:R-:W-:Y:S01]  /*2f2e0*/  MOV R13, R119 ;  /* 0x00000077000d7202 */ /* 0x001fe20000000f00 */
[----:B------:R-:W-:Y:S02]  /*2f2f0*/  IMAD.MOV.U32 R12, RZ, RZ, RZ ;  /* 0x000000ffff0c7224 */ /* 0x000fe400078e00ff */
[----:B------:R-:W-:Y:S02]  /*2f300*/  IMAD.MOV.U32 R11, RZ, RZ, 0x1e1f ;  /* 0x00001e1fff0b7424 */ /* 0x000fe400078e00ff */
[----:B------:R-:W-:-:S07]  /*2f310*/  IMAD.MOV.U32 R15, RZ, RZ, -0x1 ;  /* 0xffffffffff0f7424 */ /* 0x000fce00078e00ff */
[----:B-1----:R-:W-:Y:S05]  /*2f320*/  WARPSYNC.COLLECTIVE R15, `(.L_x_2983) ;  /* 0x000000000f087348 */ /* 0x002fea0003c00000 */
[----:B------:R0:W2:Y:S02]  /*2f330*/  SHFL.IDX P6, R14, R13, R12, R11 ;  /* 0x0000000c0d0e7389 */ /* 0x0000a400000c000b */
[----:B012---:R-:W-:Y:S01]  /*2f340*/  ENDCOLLECTIVE ;  /* 0x000000000000791b */ /* 0x007fe20003800000 */
.L_x_2983:
[----:B------:R-:W-:Y:S05]  /*2f350*/  BSYNC B1 ;  /* 0x0000000000017941 */ /* 0x000fea0003800000 */
.L_x_2982:
[----:B------:R-:W-:Y:S01]  /*2f360*/  IMAD.MOV.U32 R13, RZ, RZ, R120 ;  /* 0x000000ffff0d7224 */ /* 0x000fe200078e0078 */
[----:B------:R-:W-:Y:S01]  /*2f370*/  MOV R15, 0xffffffff ;  /* 0xffffffff000f7802 */ /* 0x000fe20000000f00 */
[----:B------:R-:W-:Y:S01]  /*2f380*/  IMAD.MOV.U32 R12, RZ, RZ, RZ ;  /* 0x000000ffff0c7224 */ /* 0x000fe200078e00ff */
[----:B------:R-:W-:Y:S01]  /*2f390*/  MOV R149, R14 ;  /* 0x0000000e00957202 */ /* 0x000fe20000000f00 */
[----:B------:R-:W-:-:S07]  /*2f3a0*/  IMAD.MOV.U32 R11, RZ, RZ, 0x1e1f ;  /* 0x00001e1fff0b7424 */ /* 0x000fce00078e00ff */
[----:B------:R-:W-:Y:S05]  /*2f3b0*/  WARPSYNC.COLLECTIVE R15, `(.L_x_2984) ;  /* 0x000000000f087348 */ /* 0x000fea0003c00000 */
[----:B------:R0:W1:Y:S02]  /*2f3c0*/  SHFL.IDX P6, R14, R13, R12, R11 ;  /* 0x0000000c0d0e7389 */ /* 0x00006400000c000b */
[----:B01----:R-:W-:Y:S01]  /*2f3d0*/  ENDCOLLECTIVE ;  /* 0x000000000000791b */ /* 0x003fe20003800000 */
.L_x_2984:
[----:B------:R-:W-:Y:S01]  /*2f3e0*/  IMAD.MOV.U32 R11, RZ, RZ, R14 ;  /* 0x000000ffff0b7224 */ /* 0x000fe200078e000e */
[----:B------:R-:W-:Y:S06]  /*2f3f0*/  BRA `(.L_x_2985) ;  /* 0xfffffd4000c07947 */ /* 0x000fec000383ffff */
.L_x_2672:
        /* <DEDUP_REMOVED lines=8> */
.L_x_2987:
[----:B------:R-:W-:Y:S05]  /*2f480*/  BSYNC B1 ;  /* 0x0000000000017941 */ /* 0x000fea0003800000 */
.L_x_2986:
        /* <DEDUP_REMOVED lines=8> */
.L_x_2988:
[----:B------:R-:W-:Y:S01]  /*2f510*/  IMAD.MOV.U32 R120, RZ, RZ, R14 ;  /* 0x000000ffff787224 */ /* 0x000fe200078e000e */
[----:B------:R-:W-:Y:S06]  /*2f520*/  BRA `(.L_x_2989) ;  /* 0xfffffd6c008c7947 */ /* 0x000fec000383ffff */
.L_x_2702:
[----:B--2---:R2:W3:Y:S02]  /*2f530*/  SYNCS.PHASECHK.TRANS64.TRYWAIT P5, [R94+URZ+0x29890], R95 ;  /* 0x0298905f5e0075a7 */ /* 0x0044e400080a017f */
[----:B---3--:R-:W-:Y:S05]  /*2f540*/  @!P5 NANOSLEEP.SYNCS 0x989680 ;  /* 0x009896800000d95d */ /* 0x008fea0003900000 */
[----:B------:R-:W3:Y:S02]  /*2f550*/  @!P5 SYNCS.PHASECHK.TRANS64 P5, [R94+URZ+0x29890], R95 ;  /* 0x0298905f5e00d5a7 */ /* 0x000ee400080a007f */
[----:B---3--:R-:W-:Y:S05]  /*2f560*/  @!P5 BRA `(.L_x_2702) ;  /* 0xfffffffc00f0d947 */ /* 0x008fea000383ffff */
[----:B------:R-:W-:Y:S05]  /*2f570*/  BRA `(.L_x_2990) ;  /* 0xfffffda0004c7947 */ /* 0x000fea000383ffff */
.L_x_2703:
[----:B------:R-:W-:Y:S01]  /*2f580*/  BSSY B1, `(.L_x_2991) ;  /* 0x0000008000017945 */ /* 0x000fe20003800000 */
[----:B0-----:R-:W-:Y:S01]  /*2f590*/  MOV R13, R119 ;  /* 0x00000077000d7202 */ /* 0x001fe20000000f00 */
[----:B------:R-:W-:Y:S02]  /*2f5a0*/  IMAD.MOV.U32 R12, RZ, RZ, RZ ;  /* 0x000000ffff0c7224 */ /* 0x000fe400078e00ff */
[----:B------:R-:W-:Y:S02]  /*2f5b0*/  IMAD.MOV.U32 R11, RZ, RZ, 0x1e1f ;  /* 0x00001e1fff0b7424 */ /* 0x000fe400078e00ff */
[----:B------:R-:W-:-:S07]  /*2f5c0*/  IMAD.MOV.U32 R15, RZ, RZ, -0x1 ;  /* 0xffffffffff0f7424 */ /* 0x000fce00078e00ff */
[----:B--2---:R-:W-:Y:S05]  /*2f5d0*/  WARPSYNC.COLLECTIVE R15, `(.L_x_2992) ;  /* 0x000000000f087348 */ /* 0x004fea0003c00000 */
[----:B------:R0:W1:Y:S02]  /*2f5e0*/  SHFL.IDX P6, R14, R13, R12, R11 ;  /* 0x0000000c0d0e7389 */ /* 0x00006400000c000b */
[----:B012---:R-:W-:Y:S01]  /*2f5f0*/  ENDCOLLECTIVE ;  /* 0x000000000000791b */ /* 0x007fe20003800000 */
.L_x_2992:
[----:B------:R-:W-:Y:S05]  /*2f600*/  BSYNC B1 ;  /* 0x0000000000017941 */ /* 0x000fea0003800000 */
.L_x_2991:
        /* <DEDUP_REMOVED lines=8> */
.L_x_2993:
[----:B------:R-:W-:Y:S01]  /*2f690*/  IMAD.MOV.U32 R11, RZ, RZ, R14 ;  /* 0x000000ffff0b7224 */ /* 0x000fe200078e000e */
[----:B------:R-:W-:Y:S06]  /*2f6a0*/  BRA `(.L_x_2994) ;  /* 0xfffffda000187947 */ /* 0x000fec000383ffff */
.L_x_2716:
        /* <DEDUP_REMOVED lines=8> */
.L_x_2996:
[----:B------:R-:W-:Y:S05]  /*2f730*/  BSYNC B1 ;  /* 0x0000000000017941 */ /* 0x000fea0003800000 */
.L_x_2995:
        /* <DEDUP_REMOVED lines=8> */
.L_x_2997:
[----:B------:R-:W-:Y:S01]  /*2f7c0*/  IMAD.MOV.U32 R45, RZ, RZ, R14 ;  /* 0x000000ffff2d7224 */ /* 0x000fe200078e000e */
[----:B------:R-:W-:Y:S06]  /*2f7d0*/  BRA `(.L_x_2998) ;  /* 0xfffffdcc00487947 */ /* 0x000fec000383ffff */
.L_x_2729:
[----:B-1----:R1:W2:Y:S02]  /*2f7e0*/  SYNCS.PHASECHK.TRANS64.TRYWAIT P2, [R94+URZ+0x29890], R95 ;  /* 0x0298905f5e0075a7 */ /* 0x0022a4000804017f */
[----:B--2---:R-:W-:Y:S05]  /*2f7f0*/  @!P2 NANOSLEEP.SYNCS 0x989680 ;  /* 0x009896800000a95d */ /* 0x004fea0003900000 */
[----:B------:R-:W2:Y:S02]  /*2f800*/  @!P2 SYNCS.PHASECHK.TRANS64 P2, [R94+URZ+0x29890], R95 ;  /* 0x0298905f5e00a5a7 */ /* 0x000ea4000804007f */
[----:B--2---:R-:W-:Y:S05]  /*2f810*/  @!P2 BRA `(.L_x_2729) ;  /* 0xfffffffc00f0a947 */ /* 0x004fea000383ffff */
[----:B------:R-:W-:Y:S05]  /*2f820*/  BRA `(.L_x_2999) ;  /* 0xfffffdf800d47947 */ /* 0x000fea000383ffff */
.L_x_2730:
[----:B------:R-:W-:Y:S01]  /*2f830*/  BSSY B1, `(.L_x_3000) ;  /* 0x0000008000017945 */ /* 0x000fe20003800000 */
[----:B------:R-:W-:Y:S01]  /*2f840*/  MOV R13, R47 ;  /* 0x0000002f000d7202 */ /* 0x000fe20000000f00 */
[----:B------:R-:W-:Y:S02]  /*2f850*/  IMAD.MOV.U32 R12, RZ, RZ, RZ ;  /* 0x000000ffff0c7224 */ /* 0x000fe400078e00ff */
[----:B------:R-:W-:Y:S02]  /*2f860*/  IMAD.MOV.U32 R11, RZ, RZ, 0x1e1f ;  /* 0x00001e1fff0b7424 */ /* 0x000fe400078e00ff */
[----:B------:R-:W-:-:S07]  /*2f870*/  IMAD.MOV.U32 R15, RZ, RZ, -0x1 ;  /* 0xffffffffff0f7424 */ /* 0x000fce00078e00ff */
[----:B-1----:R-:W-:Y:S05]  /*2f880*/  WARPSYNC.COLLECTIVE R15, `(.L_x_3001) ;  /* 0x000000000f087348 */ /* 0x002fea0003c00000 */
[----:B------:R0:W2:Y:S02]  /*2f890*/  SHFL.IDX P6, R14, R13, R12, R11 ;  /* 0x0000000c0d0e7389 */ /* 0x0000a400000c000b */
[----:B012---:R-:W-:Y:S01]  /*2f8a0*/  ENDCOLLECTIVE ;  /* 0x000000000000791b */ /* 0x007fe20003800000 */
.L_x_3001:
[----:B------:R-:W-:Y:S05]  /*2f8b0*/  BSYNC B1 ;  /* 0x0000000000017941 */ /* 0x000fea0003800000 */
.L_x_3000:
        /* <DEDUP_REMOVED lines=8> */
.L_x_3002:
[----:B------:R-:W-:Y:S01]  /*2f940*/  IMAD.MOV.U32 R45, RZ, RZ, R14 ;  /* 0x000000ffff2d7224 */ /* 0x000fe200078e000e */
[----:B------:R-:W-:Y:S06]  /*2f950*/  BRA `(.L_x_3003) ;  /* 0xfffffdf800f47947 */ /* 0x000fec000383ffff */
.L_x_2733:
[----:B------:R-:W-:Y:S01]  /*2f960*/  BSSY B1, `(.L_x_3004) ;  /* 0x0000008000017945 */ /* 0x000fe20003800000 */
[----:B----4-:R-:W-:Y:S01]  /*2f970*/  IMAD.MOV.U32 R13, RZ, RZ, R47 ;  /* 0x000000ffff0d7224 */ /* 0x010fe200078e002f */
[----:B------:R-:W-:Y:S01]  /*2f980*/  MOV R11, 0x1e1f ;  /* 0x00001e1f000b7802 */ /* 0x000fe20000000f00 */
[----:B------:R-:W-:Y:S02]  /*2f990*/  IMAD.MOV.U32 R12, RZ, RZ, 0x1 ;  /* 0x00000001ff0c7424 */ /* 0x000fe400078e00ff */
[----:B------:R-:W-:-:S07]  /*2f9a0*/  IMAD.MOV.U32 R15, RZ, RZ, -0x1 ;  /* 0xffffffffff0f7424 */ /* 0x000fce00078e00ff */
[----:B0123--:R-:W-:Y:S05]  /*2f9b0*/  WARPSYNC.COLLECTIVE R15, `(.L_x_3005) ;  /* 0x000000000f087348 */ /* 0x00ffea0003c00000 */
[----:B------:R4:W0:Y:S02]  /*2f9c0*/  SHFL.IDX P6, R14, R13, R12, R11 ;  /* 0x0000000c0d0e7389 */ /* 0x00082400000c000b */
[----:B01234-:R-:W-:Y:S01]  /*2f9d0*/  ENDCOLLECTIVE ;  /* 0x000000000000791b */ /* 0x01ffe20003800000 */
.L_x_3005:
[----:B------:R-:W-:Y:S05]  /*2f9e0*/  BSYNC B1 ;  /* 0x0000000000017941 */ /* 0x000fea0003800000 */
.L_x_3004:
        /* <DEDUP_REMOVED lines=8> */
.L_x_3006:
[----:B------:R-:W-:Y:S01]  /*2fa70*/  IMAD.MOV.U32 R45, RZ, RZ, R14 ;  /* 0x000000ffff2d7224 */ /* 0x000fe200078e000e */
[----:B------:R-:W-:Y:S06]  /*2fa80*/  BRA `(.L_x_3007) ;  /* 0xfffffdfc00487947 */ /* 0x000fec000383ffff */
.L_x_2737:
[----:B------:R0:W0:Y:S02]  /*2fa90*/  SYNCS.PHASECHK.TRANS64.TRYWAIT P1, [R94+URZ+0x298b0], R95 ;  /* 0x0298b05f5e0075a7 */ /* 0x000024000802017f */
[----:B0-----:R-:W-:Y:S05]  /*2faa0*/  @!P1 NANOSLEEP.SYNCS 0x989680 ;  /* 0x009896800000995d */ /* 0x001fea0003900000 */
[----:B------:R-:W0:Y:S02]  /*2fab0*/  @!P1 SYNCS.PHASECHK.TRANS64 P1, [R94+URZ+0x298b0], R95 ;  /* 0x0298b05f5e0095a7 */ /* 0x000e24000802007f */
[----:B0-----:R-:W-:Y:S05]  /*2fac0*/  @!P1 BRA `(.L_x_2737) ;  /* 0xfffffffc00f09947 */ /* 0x001fea000383ffff */
[----:B------:R-:W-:Y:S05]  /*2fad0*/  BRA `(.L_x_3008) ;  /* 0xfffffe0000147947 */ /* 0x000fea000383ffff */
.L_x_2745:
[----:B------:R-:W0:Y:S01]  /*2fae0*/  S2R R0, SR_TID.X ;  /* 0x0000000000007919 */ /* 0x000e220000002100 */
[----:B------:R-:W-:Y:S01]  /*2faf0*/  BSSY B0, `(.L_x_3009) ;  /* 0x000000c000007945 */ /* 0x000fe20003800000 */
[----:B------:R-:W-:Y:S01]  /*2fb00*/  IMAD.MOV.U32 R12, RZ, RZ, RZ ;  /* 0x000000ffff0c7224 */ /* 0x000fe200078e00ff */
[----:B------:R-:W-:Y:S01]  /*2fb10*/  MOV R15, 0xffffffff ;  /* 0xffffffff000f7802 */ /* 0x000fe20000000f00 */
[----:B------:R-:W-:Y:S01]  /*2fb20*/  IMAD.MOV.U32 R11, RZ, RZ, 0x1f ;  /* 0x0000001fff0b7424 */ /* 0x000fe200078e00ff */
[----:B0-----:R-:W-:-:S04]  /*2fb30*/  IADD3 R2, R0, -0x80, RZ ;  /* 0xffffff8000027810 */ /* 0x001fc80007ffe0ff */
[----:B------:R-:W-:-:S04]  /*2fb40*/  SHF.R.S32.HI R0, RZ, 0x1f, R2 ;  /* 0x0000001fff007819 */ /* 0x000fc80000011402 */
[----:B------:R-:W-:-:S04]  /*2fb50*/  LEA.HI R0, R0, R2, RZ, 0x7 ;  /* 0x0000000200007211 */ /* 0x000fc800078f38ff */
[----:B------:R-:W-:-:S05]  /*2fb60*/  SHF.R.S32.HI R0, RZ, 0x7, R0 ;  /* 0x00000007ff007819 */ /* 0x000fca0000011400 */
[----:B------:R-:W-:-:S07]  /*2fb70*/  IMAD.MOV.U32 R13, RZ, RZ, R0 ;  /* 0x000000ffff0d7224 */ /* 0x000fce00078e0000 */
[----:B----45:R-:W-:Y:S05]  /*2fb80*/  WARPSYNC.COLLECTIVE R15, `(.L_x_3010) ;  /* 0x000000000f087348 */ /* 0x030fea0003c00000 */
[----:B------:R0:W1:Y:S02]  /*2fb90*/  SHFL.IDX P6, R14, R13, R12, R11 ;  /* 0x0000000c0d0e7389 */ /* 0x00006400000c000b */
[----:B01--45:R-:W-:Y:S01]  /*2fba0*/  ENDCOLLECTIVE ;  /* 0x000000000000791b */ /* 0x033fe20003800000 */
.L_x_3010:
[----:B------:R-:W-:Y:S05]  /*2fbb0*/  BSYNC B0 ;  /* 0x0000000000007941 */ /* 0x000fea0003800000 */
.L_x_3009:
[----:B------:R-:W-:Y:S01]  /*2fbc0*/  IMAD.MOV.U32 R23, RZ, RZ, R14 ;  /* 0x000000ffff177224 */ /* 0x000fe200078e000e */
[----:B------:R-:W-:Y:S06]  /*2fbd0*/  BRA `(.L_x_3011) ;  /* 0xfffffe0800687947 */ /* 0x000fec000383ffff */
.L_x_2755:
[----:B------:R-:W-:Y:S01]  /*2fbe0*/  BSSY B1, `(.L_x_3012) ;  /* 0x0000007000017945 */ /* 0x000fe20003800000 */
[----:B------:R-:W-:Y:S01]  /*2fbf0*/  IMAD.MOV.U32 R12, RZ, RZ, RZ ;  /* 0x000000ffff0c7224 */ /* 0x000fe200078e00ff */
[----:B------:R-:W-:Y:S01]  /*2fc00*/  MOV R15, 0xffffffff ;  /* 0xffffffff000f7802 */ /* 0x000fe20000000f00 */
[----:B------:R-:W-:-:S07]  /*2fc10*/  IMAD.MOV.U32 R11, RZ, RZ, 0x1e1f ;  /* 0x00001e1fff0b7424 */ /* 0x000fce00078e00ff */
[----:B----4-:R-:W-:Y:S05]  /*2fc20*/  WARPSYNC.COLLECTIVE R15, `(.L_x_3013) ;  /* 0x000000000f087348 */ /* 0x010fea0003c00000 */
[----:B------:R0:W1:Y:S02]  /*2fc30*/  SHFL.IDX P6, R14, R13, R12, R11 ;  /* 0x0000000c0d0e7389 */ /* 0x00006400000c000b */
[----:B01--4-:R-:W-:Y:S01]  /*2fc40*/  ENDCOLLECTIVE ;  /* 0x000000000000791b */ /* 0x013fe20003800000 */
.L_x_3013:
[----:B------:R-:W-:Y:S05]  /*2fc50*/  BSYNC B1 ;  /* 0x0000000000017941 */ /* 0x000fea0003800000 */
.L_x_3012:
        /* <DEDUP_REMOVED lines=8> */
.L_x_3014:
[----:B------:R-:W-:Y:S02]  /*2fce0*/  IMAD.MOV.U32 R13, RZ, RZ, R4 ;  /* 0x000000ffff0d7224 */ /* 0x000fe400078e0004 */
[----:B------:R-:W-:-:S07]  /*2fcf0*/  IMAD.MOV.U32 R3, RZ, RZ, R14 ;  /* 0x000000ffff037224 */ /* 0x000fce00078e000e */
[----:B------:R-:W-:Y:S05]  /*2fd00*/  WARPSYNC.COLLECTIVE R15, `(.L_x_3015) ;  /* 0x000000000f087348 */ /* 0x000fea0003c00000 */
[----:B------:R0:W1:Y:S02]  /*2fd10*/  SHFL.IDX P6, R14, R13, R12, R11 ;  /* 0x0000000c0d0e7389 */ /* 0x00006400000c000b */
[----:B01----:R-:W-:Y:S01]  /*2fd20*/  ENDCOLLECTIVE ;  /* 0x000000000000791b */ /* 0x003fe20003800000 */
.L_x_3015:
[----:B------:R-:W-:Y:S01]  /*2fd30*/  IMAD.MOV.U32 R13, RZ, RZ, R5 ;  /* 0x000000ffff0d7224 */ /* 0x000fe200078e0005 */
[----:B------:R-:W-:-:S07]  /*2fd40*/  MOV R4, R14 ;  /* 0x0000000e00047202 */ /* 0x000fce0000000f00 */
[----:B------:R-:W-:Y:S05]  /*2fd50*/  WARPSYNC.COLLECTIVE R15, `(.L_x_3016) ;  /* 0x000000000f087348 */ /* 0x000fea0003c00000 */
[----:B------:R0:W1:Y:S02]  /*2fd60*/  SHFL.IDX P6, R14, R13, R12, R11 ;  /* 0x0000000c0d0e7389 */ /* 0x00006400000c000b */
[----:B01----:R-:W-:Y:S01]  /*2fd70*/  ENDCOLLECTIVE ;  /* 0x000000000000791b */ /* 0x003fe20003800000 */
.L_x_3016:
[----:B------:R-:W-:Y:S05]  /*2fd80*/  BRA `(.L_x_3017) ;  /* 0xfffffe1000547947 */ /* 0x000fea000383ffff */
.L_x_2759:
[----:B0-----:R0:W2:Y:S02]  /*2fd90*/  SYNCS.PHASECHK.TRANS64.TRYWAIT P0, [R18+URZ+0x29800], R5 ;  /* 0x02980005120075a7 */ /* 0x0010a4000800017f */
[----:B--2---:R-:W-:Y:S05]  /*2fda0*/  @!P0 NANOSLEEP.SYNCS 0x989680 ;  /* 0x009896800000895d */ /* 0x004fea0003900000 */
[----:B------:R-:W2:Y:S02]  /*2fdb0*/  @!P0 SYNCS.PHASECHK.TRANS64 P0, [R18+URZ+0x29800], R5 ;  /* 0x02980005120085a7 */ /* 0x000ea4000800007f */
[----:B--2---:R-:W-:Y:S05]  /*2fdc0*/  @!P0 BRA `(.L_x_2759) ;  /* 0xfffffffc00f08947 */ /* 0x004fea000383ffff */
[----:B------:R-:W-:Y:S05]  /*2fdd0*/  BRA `(.L_x_3018) ;  /* 0xfffffe1400a07947 */ /* 0x000fea000383ffff */
.L_x_2771:
[----:B------:R-:W-:Y:S01]  /*2fde0*/  BSSY B1, `(.L_x_3019) ;  /* 0x0000007000017945 */ /* 0x000fe20003800000 */
[----:B------:R-:W-:Y:S01]  /*2fdf0*/  IMAD.MOV.U32 R12, RZ, RZ, RZ ;  /* 0x000000ffff0c7224 */ /* 0x000fe200078e00ff */
[----:B------:R-:W-:Y:S01]  /*2fe00*/  MOV R15, 0xffffffff ;  /* 0xffffffff000f7802 */ /* 0x000fe20000000f00 */
[----:B------:R-:W-:-:S07]  /*2fe10*/  IMAD.MOV.U32 R11, RZ, RZ, 0x1e1f ;  /* 0x00001e1fff0b7424 */ /* 0x000fce00078e00ff */
[----:B----4-:R-:W-:Y:S05]  /*2fe20*/  WARPSYNC.COLLECTIVE R15, `(.L_x_3020) ;  /* 0x000000000f087348 */ /* 0x010fea0003c00000 */
[----:B------:R0:W1:Y:S02]  /*2fe30*/  SHFL.IDX P6, R14, R13, R12, R11 ;  /* 0x0000000c0d0e7389 */ /* 0x00006400000c000b */
[----:B01--4-:R-:W-:Y:S01]  /*2fe40*/  ENDCOLLECTIVE ;  /* 0x000000000000791b */ /* 0x013fe20003800000 */
.L_x_3020:
[----:B------:R-:W-:Y:S05]  /*2fe50*/  BSYNC B1 ;  /* 0x0000000000017941 */ /* 0x000fea0003800000 */
.L_x_3019:
        /* <DEDUP_REMOVED lines=8> */
.L_x_3021:
[----:B------:R-:W-:Y:S02]  /*2fee0*/  IMAD.MOV.U32 R13, RZ, RZ, R37 ;  /* 0x000000ffff0d7224 */ /* 0x000fe400078e0025 */
[----:B------:R-:W-:-:S07]  /*2fef0*/  IMAD.MOV.U32 R21, RZ, RZ, R14 ;  /* 0x000000ffff157224 */ /* 0x000fce00078e000e */
[----:B------:R-:W-:Y:S05]  /*2ff00*/  WARPSYNC.COLLECTIVE R15, `(.L_x_3022) ;  /* 0x000000000f087348 */ /* 0x000fea0003c00000 */
[----:B------:R0:W1:Y:S02]  /*2ff10*/  SHFL.IDX P6, R14, R13, R12, R11 ;  /* 0x0000000c0d0e7389 */ /* 0x00006400000c000b */
[----:B01----:R-:W-:Y:S01]  /*2ff20*/  ENDCOLLECTIVE ;  /* 0x000000000000791b */ /* 0x003fe20003800000 */
.L_x_3022:
[----:B------:R-:W-:Y:S01]  /*2ff30*/  IMAD.MOV.U32 R13, RZ, RZ, R39 ;  /* 0x000000ffff0d7224 */ /* 0x000fe200078e0027 */
[----:B------:R-:W-:-:S07]  /*2ff40*/  MOV R37, R14 ;  /* 0x0000000e00257202 */ /* 0x000fce0000000f00 */
[----:B------:R-:W-:Y:S05]  /*2ff50*/  WARPSYNC.COLLECTIVE R15, `(.L_x_3023) ;  /* 0x000000000f087348 */ /* 0x000fea0003c00000 */
[----:B------:R0:W1:Y:S02]  /*2ff60*/  SHFL.IDX P6, R14, R13, R12, R11 ;  /* 0x0000000c0d0e7389 */ /* 0x00006400000c000b */
[----:B01----:R-:W-:Y:S01]  /*2ff70*/  ENDCOLLECTIVE ;  /* 0x000000000000791b */ /* 0x003fe20003800000 */
.L_x_3023:
[----:B------:R-:W-:Y:S01]  /*2ff80*/  IMAD.MOV.U32 R39, RZ, RZ, R14 ;  /* 0x000000ffff277224 */ /* 0x000fe200078e000e */
[----:B------:R-:W-:Y:S06]  /*2ff90*/  BRA `(.L_x_3024) ;  /* 0xfffffe44005c7947 */ /* 0x000fec000383ffff */
.L_x_2775:
[----:B0-----:R0:W1:Y:S02]  /*2ffa0*/  SYNCS.PHASECHK.TRANS64.TRYWAIT P0, [R18+URZ+0x29800], R21 ;  /* 0x02980015120075a7 */ /* 0x001064000800017f */
[----:B-1----:R-:W-:Y:S05]  /*2ffb0*/  @!P0 NANOSLEEP.SYNCS 0x989680 ;  /* 0x009896800000895d */ /* 0x002fea0003900000 */
[----:B------:R-:W1:Y:S02]  /*2ffc0*/  @!P0 SYNCS.PHASECHK.TRANS64 P0, [R18+URZ+0x29800], R21 ;  /* 0x02980015120085a7 */ /* 0x000e64000800007f */
[----:B-1----:R-:W-:Y:S05]  /*2ffd0*/  @!P0 BRA `(.L_x_2775) ;  /* 0xfffffffc00f08947 */ /* 0x002fea000383ffff */
[----:B------:R-:W-:Y:S05]  /*2ffe0*/  BRA `(.L_x_3025) ;  /* 0xfffffe4800547947 */ /* 0x000fea000383ffff */
.L_x_2783:
[----:B-1----:R1:W2:Y:S02]  /*2fff0*/  SYNCS.PHASECHK.TRANS64.TRYWAIT P0, [R0+URZ+0x29830], R3 ;  /* 0x02983003000075a7 */ /* 0x0022a4000800017f */
[----:B--2---:R-:W-:Y:S05]  /*30000*/  @!P0 NANOSLEEP.SYNCS 0x989680 ;  /* 0x009896800000895d */ /* 0x004fea0003900000 */
[----:B------:R-:W2:Y:S02]  /*30010*/  @!P0 SYNCS.PHASECHK.TRANS64 P0, [R0+URZ+0x29830], R3 ;  /* 0x02983003000085a7 */ /* 0x000ea4000800007f */
[----:B--2---:R-:W-:Y:S05]  /*30020*/  @!P0 BRA `(.L_x_2783) ;  /* 0xfffffffc00f08947 */ /* 0x004fea000383ffff */
[----:B------:R-:W-:Y:S05]  /*30030*/  BRA `(.L_x_2782) ;  /* 0xfffffe7800987947 */ /* 0x000fea000383ffff */
.L_x_2790:
[----:B-1----:R1:W2:Y:S02]  /*30040*/  SYNCS.PHASECHK.TRANS64.TRYWAIT P3, [R11+URZ+0x29830], R10 ;  /* 0x0298300a0b0075a7 */ /* 0x0022a4000806017f */
[----:B--2---:R-:W-:Y:S05]  /*30050*/  @!P3 NANOSLEEP.SYNCS 0x989680 ;  /* 0x009896800000b95d */ /* 0x004fea0003900000 */
[----:B------:R-:W2:Y:S02]  /*30060*/  @!P3 SYNCS.PHASECHK.TRANS64 P3, [R11+URZ+0x29830], R10 ;  /* 0x0298300a0b00b5a7 */ /* 0x000ea4000806007f */
[----:B--2---:R-:W-:Y:S05]  /*30070*/  @!P3 BRA `(.L_x_2790) ;  /* 0xfffffffc00f0b947 */ /* 0x004fea000383ffff */
[----:B------:R-:W-:Y:S05]  /*30080*/  BRA `(.L_x_2789) ;  /* 0xfffffebc00207947 */ /* 0x000fea000383ffff */
.L_x_2794:
[----:B-1----:R1:W2:Y:S02]  /*30090*/  SYNCS.PHASECHK.TRANS64.TRYWAIT P2, [R10+URZ+0x29850], R7 ;  /* 0x029850070a0075a7 */ /* 0x0022a4000804017f */
[----:B--2---:R-:W-:Y:S05]  /*300a0*/  @!P2 NANOSLEEP.SYNCS 0x989680 ;  /* 0x009896800000a95d */ /* 0x004fea0003900000 */
[----:B------:R-:W2:Y:S02]  /*300b0*/  @!P2 SYNCS.PHASECHK.TRANS64 P2, [R10+URZ+0x29850], R7 ;  /* 0x029850070a00a5a7 */ /* 0x000ea4000804007f */
[----:B--2---:R-:W-:Y:S05]  /*300c0*/  @!P2 BRA `(.L_x_2794) ;  /* 0xfffffffc00f0a947 */ /* 0x004fea000383ffff */
[----:B------:R-:W-:Y:S05]  /*300d0*/  BRA `(.L_x_2791) ;  /* 0xfffffecc005c7947 */ /* 0x000fea000383ffff */
.L_x_2803:
[----:B-1----:R1:W2:Y:S02]  /*300e0*/  SYNCS.PHASECHK.TRANS64.TRYWAIT P0, [R10+URZ+0x29830], R11 ;  /* 0x0298300b0a0075a7 */ /* 0x0022a4000800017f */
[----:B--2---:R-:W-:Y:S05]  /*300f0*/  @!P0 NANOSLEEP.SYNCS 0x989680 ;  /* 0x009896800000895d */ /* 0x004fea0003900000 */
[----:B------:R-:W2:Y:S02]  /*30100*/  @!P0 SYNCS.PHASECHK.TRANS64 P0, [R10+URZ+0x29830], R11 ;  /* 0x0298300b0a0085a7 */ /* 0x000ea4000800007f */
[----:B--2---:R-:W-:Y:S05]  /*30110*/  @!P0 BRA `(.L_x_2803) ;  /* 0xfffffffc00f08947 */ /* 0x004fea000383ffff */
[----:B------:R-:W-:Y:S05]  /*30120*/  BRA `(.L_x_2802) ;  /* 0xffffff0000e87947 */ /* 0x000fea000383ffff */
.L_x_2807:
[----:B-1----:R1:W2:Y:S02]  /*30130*/  SYNCS.PHASECHK.TRANS64.TRYWAIT P0, [R10+URZ+0x29850], R7 ;  /* 0x029850070a0075a7 */ /* 0x0022a4000800017f */
[----:B--2---:R-:W-:Y:S05]  /*30140*/  @!P0 NANOSLEEP.SYNCS 0x989680 ;  /* 0x009896800000895d */ /* 0x004fea0003900000 */
[----:B------:R-:W2:Y:S02]  /*30150*/  @!P0 SYNCS.PHASECHK.TRANS64 P0, [R10+URZ+0x29850], R7 ;  /* 0x029850070a0085a7 */ /* 0x000ea4000800007f */
[----:B--2---:R-:W-:Y:S05]  /*30160*/  @!P0 BRA `(.L_x_2807) ;  /* 0xfffffffc00f08947 */ /* 0x004fea000383ffff */
[----:B------:R-:W-:Y:S05]  /*30170*/  BRA `(.L_x_2804) ;  /* 0xffffff1400187947 */ /* 0x000fea000383ffff */
.L_x_2814:
[----:B-1----:R1:W2:Y:S02]  /*30180*/  SYNCS.PHASECHK.TRANS64.TRYWAIT P0, [R11+URZ+0x29850], R2 ;  /* 0x029850020b0075a7 */ /* 0x0022a4000800017f */
[----:B--2---:R-:W-:Y:S05]  /*30190*/  @!P0 NANOSLEEP.SYNCS 0x989680 ;  /* 0x009896800000895d */ /* 0x004fea0003900000 */
[----:B------:R-:W2:Y:S02]  /*301a0*/  @!P0 SYNCS.PHASECHK.TRANS64 P0, [R11+URZ+0x29850], R2 ;  /* 0x029850020b0085a7 */ /* 0x000ea4000800007f */
[----:B--2---:R-:W-:Y:S05]  /*301b0*/  @!P0 BRA `(.L_x_2814) ;  /* 0xfffffffc00f08947 */ /* 0x004fea000383ffff */
[----:B------:R-:W-:Y:S05]  /*301c0*/  BRA `(.L_x_2813) ;  /* 0xffffff3c00b47947 */ /* 0x000fea000383ffff */
.L_x_2818:
[----:B------:R-:W-:Y:S01]  /*301d0*/  IMAD.MOV.U32 R12, RZ, RZ, R0 ;  /* 0x000000ffff0c7224 */ /* 0x000fe200078e0000 */
[----:B------:R-:W-:Y:S01]  /*301e0*/  MOV R11, 0x1c1f ;  /* 0x00001c1f000b7802 */ /* 0x000fe20000000f00 */
[----:B------:R-:W-:Y:S01]  /*301f0*/  IMAD.MOV.U32 R15, RZ, RZ, -0x1 ;  /* 0xffffffffff0f7424 */ /* 0x000fe200078e00ff */
[----:B------:R-:W-:Y:S02]  /*30200*/  SEL R5, R92, R91, P0 ;  /* 0x0000005b5c057207 */ /* 0x000fe40000000000 */
[----:B------:R-:W-:-:S07]  /*30210*/  SEL R7, R91, R92, P0 ;  /* 0x0000005c5b077207 */ /* 0x000fce0000000000 */
[----:B-----5:R-:W-:Y:S05]  /*30220*/  WARPSYNC.COLLECTIVE R15, `(.L_x_3026) ;  /* 0x000000000f087348 */ /* 0x020fea0003c00000 */
[----:B------:R0:W1:Y:S02]  /*30230*/  SHFL.IDX P6, R14, R13, R12, R11 ;  /* 0x0000000c0d0e7389 */ /* 0x00006400000c000b */
[----:B01---5:R-:W-:Y:S01]  /*30240*/  ENDCOLLECTIVE ;  /* 0x000000000000791b */ /* 0x023fe20003800000 */
.L_x_3026:
        /* <DEDUP_REMOVED lines=18> */
.L_x_3027:
        /* <DEDUP_REMOVED lines=19> */
.L_x_3028:
[----:B------:R-:W-:Y:S02]  /*304a0*/  SEL R67, R67, R62, P0 ;  /* 0x0000003e43437207 */ /* 0x000fe40000000000 */
[----:B------:R-:W-:Y:S02]  /*304b0*/  SEL R69, R70, R71, P0 ;  /* 0x0000004746457207 */ /* 0x000fe40000000000 */
[----:B------:R-:W-:Y:S02]  /*304c0*/  SEL R71, R71, R70, P0 ;  /* 0x0000004647477207 */ /* 0x000fe40000000000 */
[----:B------:R-:W-:Y:S02]  /*304d0*/  SEL R4, R6, R3, P0 ;  /* 0x0000000306047207 */ /* 0x000fe40000000000 */
[----:B------:R-:W-:Y:S01]  /*304e0*/  SEL R6, R3, R6, P0 ;  /* 0x0000000603067207 */ /* 0x000fe20000000000 */
[----:B------:R-:W-:Y:S02]  /*304f0*/  IMAD.MOV.U32 R13, RZ, RZ, R7 ;  /* 0x000000ffff0d7224 */ /* 0x000fe400078e0007 */
[----:B------:R-:W-:Y:S01]  /*30500*/  IMAD.MOV.U32 R12, RZ, RZ, R2 ;  /* 0x000000ffff0c7224 */ /* 0x000fe200078e0002 */
[----:B------:R-:W-:-:S07]  /*30510*/  MOV R10, R14 ;  /* 0x0000000e000a7202 */ /* 0x000fce0000000f00 */
[----:B------:R-:W-:Y:S05]  /*30520*/  WARPSYNC.COLLECTIVE R15, `(.L_x_3029) ;  /* 0x000000000f087348 */ /* 0x000fea0003c00000 */
[----:B------:R0:W1:Y:S02]  /*30530*/  SHFL.IDX P6, R14, R13, R12, R11 ;  /* 0x0000000c0d0e7389 */ /* 0x00006400000c000b */
[----:B01----:R-:W-:Y:S01]  /*30540*/  ENDCOLLECTIVE ;  /* 0x000000000000791b */ /* 0x003fe20003800000 */
.L_x_3029:
[----:B------:R-:W-:Y:S01]  /*30550*/  MOV R13, R9 ;  /* 0x00000009000d7202 */ /* 0x000fe20000000f00 */
[----:B------:R-:W-:Y:S02]  /*30560*/  IMAD.MOV.U32 R12, RZ, RZ, R0 ;  /* 0x000000ffff0c7224 */ /* 0x000fe400078e0000 */
[----:B------:R-:W-:-:S07]  /*30570*/  IMAD.MOV.U32 R7, RZ, RZ, R14 ;  /* 0x000000ffff077224 */ /* 0x000fce00078e000e */
[----:B------:R-:W-:Y:S05]  /*30580*/  WARPSYNC.COLLECTIVE R15, `(.L_x_3030) ;  /* 0x000000000f087348 */ /* 0x000fea0003c00000 */
[----:B------:R0:W1:Y:S02]  /*30590*/  SHFL.IDX P6, R14, R13, R12, R11 ;  /* 0x0000000c0d0e7389 */ /* 0x00006400000c000b */
[----:B01----:R-:W-:Y:S01]  /*305a0*/  ENDCOLLECTIVE ;  /* 0x000000000000791b */ /* 0x003fe20003800000 */
.L_x_3030:
        /* <DEDUP_REMOVED lines=8> */
.L_x_3031:
[----:B------:R-:W-:Y:S02]  /*30630*/  IMAD.MOV.U32 R13, RZ, RZ, R27 ;  /* 0x000000ffff0d7224 */ /* 0x000fe400078e001b */
[----:B------:R-:W-:Y:S02]  /*30640*/  IMAD.MOV.U32 R12, RZ, RZ, R0 ;  /* 0x000000ffff0c7224 */ /* 0x000fe400078e0000 */
[----:B------:R-:W-:-:S07]  /*30650*/  IMAD.MOV.U32 R20, RZ, RZ, R14 ;  /* 0x000000ffff147224 */ /* 0x000fce00078e000e */
[----:B------:R-:W-:Y:S05]  /*30660*/  WARPSYNC.COLLECTIVE R15, `(.L_x_3032) ;  /* 0x000000000f087348 */ /* 0x000fea0003c00000 */
[----:B------:R0:W1:Y:S02]  /*30670*/  SHFL.IDX P6, R14, R13, R12, R11 ;  /* 0x0000000c0d0e7389 */ /* 0x00006400000c000b */
[----:B01----:R-:W-:Y:S01]  /*30680*/  ENDCOLLECTIVE ;  /* 0x000000000000791b */ /* 0x003fe20003800000 */
.L_x_3032:
[----:B------:R-:W-:Y:S02]  /*30690*/  IMAD.MOV.U32 R13, RZ, RZ, R29 ;  /* 0x000000ffff0d7224 */ /* 0x000fe400078e001d */
[----:B------:R-:W-:Y:S01]  /*306a0*/  IMAD.MOV.U32 R12, RZ, RZ, R2 ;  /* 0x000000ffff0c7224 */ /* 0x000fe200078e0002 */
[----:B------:R-:W-:-:S07]  /*306b0*/  MOV R26, R14 ;  /* 0x0000000e001a7202 */ /* 0x000fce0000000f00 */
[----:B------:R-:W-:Y:S05]  /*306c0*/  WARPSYNC.COLLECTIVE R15, `(.L_x_3033) ;  /* 0x000000000f087348 */ /* 0x000fea0003c00000 */
[----:B------:R0:W1:Y:S02]  /*306d0*/  SHFL.IDX P6, R14, R13, R12, R11 ;  /* 0x0000000c0d0e7389 */ /* 0x00006400000c000b */
[----:B01----:R-:W-:Y:S01]  /*306e0*/  ENDCOLLECTIVE ;  /* 0x000000000000791b */ /* 0x003fe20003800000 */
.L_x_3033:
[----:B------:R-:W-:Y:S01]  /*306f0*/  MOV R13, R31 ;  /* 0x0000001f000d7202 */ /* 0x000fe20000000f00 */
[----:B------:R-:W-:Y:S02]  /*30700*/  IMAD.MOV.U32 R12, RZ, RZ, R0 ;  /* 0x000000ffff0c7224 */ /* 0x000fe400078e0000 */
[----:B------:R-:W-:-:S07]  /*30710*/  IMAD.MOV.U32 R29, RZ, RZ, R14 ;  /* 0x000000ffff1d7224 */ /* 0x000fce00078e000e */
[----:B------:R-:W-:Y:S05]  /*30720*/  WARPSYNC.COLLECTIVE R15, `(.L_x_3034) ;  /* 0x000000000f087348 */ /* 0x000fea0003c00000 */
[----:B------:R0:W1:Y:S02]  /*30730*/  SHFL.IDX P6, R14, R13, R12, R11 ;  /* 0x0000000c0d0e7389 */ /* 0x00006400000c000b */
[----:B01----:R-:W-:Y:S01]  /*30740*/  ENDCOLLECTIVE ;  /* 0x000000000000791b */ /* 0x003fe20003800000 */
.L_x_3034:
        /* <DEDUP_REMOVED lines=8> */
.L_x_3035:
[----:B------:R-:W-:Y:S02]  /*307d0*/  IMAD.MOV.U32 R13, RZ, RZ, R35 ;  /* 0x000000ffff0d7224 */ /* 0x000fe400078e0023 */
[----:B------:R-:W-:Y:S02]  /*307e0*/  IMAD.MOV.U32 R12, RZ, RZ, R0 ;  /* 0x000000ffff0c7224 */ /* 0x000fe400078e0000 */
[----:B------:R-:W-:-:S07]  /*307f0*/  IMAD.MOV.U32 R33, RZ, RZ, R14 ;  /* 0x000000ffff217224 */ /* 0x000fce00078e000e */
[----:B------:R-:W-:Y:S05]  /*30800*/  WARPSYNC.COLLECTIVE R15, `(.L_x_3036) ;  /* 0x000000000f087348 */ /* 0x000fea0003c00000 */
[----:B------:R0:W1:Y:S02]  /*30810*/  SHFL.IDX P6, R14, R13, R12, R11 ;  /* 0x0000000c0d0e7389 */ /* 0x00006400000c000b */
[----:B01----:R-:W-:Y:S01]  /*30820*/  ENDCOLLECTIVE ;  /* 0x000000000000791b */ /* 0x003fe20003800000 */
.L_x_3036:
        /* <DEDUP_REMOVED lines=8> */
.L_x_3037:
[----:B------:R-:W-:Y:S01]  /*308b0*/  MOV R13, R39 ;  /* 0x00000027000d7202 */ /* 0x000fe20000000f00 */
[----:B------:R-:W-:Y:S02]  /*308c0*/  IMAD.MOV.U32 R12, RZ, RZ, R0 ;  /* 0x000000ffff0c7224 */ /* 0x000fe400078e0000 */
[----:B------:R-:W-:-:S07]  /*308d0*/  IMAD.MOV.U32 R37, RZ, RZ, R14 ;  /* 0x000000ffff257224 */ /* 0x000fce00078e000e */
[----:B------:R-:W-:Y:S05]  /*308e0*/  WARPSYNC.COLLECTIVE R15, `(.L_x_3038) ;  /* 0x000000000f087348 */ /* 0x000fea0003c00000 */
[----:B------:R0:W1:Y:S02]  /*308f0*/  SHFL.IDX P6, R14, R13, R12, R11 ;  /* 0x0000000c0d0e7389 */ /* 0x00006400000c000b */
[----:B01----:R-:W-:Y:S01]  /*30900*/  ENDCOLLECTIVE ;  /* 0x000000000000791b */ /* 0x003fe20003800000 */
.L_x_3038:
        /* <DEDUP_REMOVED lines=8> */
.L_x_3039:
[----:B------:R-:W-:Y:S02]  /*30990*/  IMAD.MOV.U32 R13, RZ, RZ, R43 ;  /* 0x000000ffff0d7224 */ /* 0x000fe400078e002b */
[----:B------:R-:W-:Y:S02]  /*309a0*/  IMAD.MOV.U32 R12, RZ, RZ, R0 ;  /* 0x000000ffff0c7224 */ /* 0x000fe400078e0000 */
[----:B------:R-:W-:-:S07]  /*309b0*/  IMAD.MOV.U32 R41, RZ, RZ, R14 ;  /* 0x000000ffff297224 */ /* 0x000fce00078e000e */
[----:B------:R-:W-:Y:S05]  /*309c0*/  WARPSYNC.COLLECTIVE R15, `(.L_x_3040) ;  /* 0x000000000f087348 */ /* 0x000fea0003c00000 */
[----:B------:R0:W1:Y:S02]  /*309d0*/  SHFL.IDX P6, R14, R13, R12, R11 ;  /* 0x0000000c0d0e7389 */ /* 0x00006400000c000b */
[----:B01----:R-:W-:Y:S01]  /*309e0*/  ENDCOLLECTIVE ;  /* 0x000000000000791b */ /* 0x003fe20003800000 */
.L_x_3040:
        /* <DEDUP_REMOVED lines=8> */
.L_x_3041:
[----:B------:R-:W-:Y:S01]  /*30a70*/  MOV R13, R49 ;  /* 0x00000031000d7202 */ /* 0x000fe20000000f00 */
[----:B------:R-:W-:Y:S02]  /*30a80*/  IMAD.MOV.U32 R12, RZ, RZ, R0 ;  /* 0x000000ffff0c7224 */ /* 0x000fe400078e0000 */
[----:B------:R-:W-:-:S07]  /*30a90*/  IMAD.MOV.U32 R47, RZ, RZ, R14 ;  /* 0x000000ffff2f7224 */ /* 0x000fce00078e000e */
[----:B------:R-:W-:Y:S05]  /*30aa0*/  WARPSYNC.COLLECTIVE R15, `(.L_x_3042) ;  /* 0x000000000f087348 */ /* 0x000fea0003c00000 */
[----:B------:R0:W1:Y:S02]  /*30ab0*/  SHFL.IDX P6, R14, R13, R12, R11 ;  /* 0x0000000c0d0e7389 */ /* 0x00006400000c000b */
[----:B01----:R-:W-:Y:S01]  /*30ac0*/  ENDCOLLECTIVE ;  /* 0x000000000000791b */ /* 0x003fe20003800000 */
.L_x_3042:
        /* <DEDUP_REMOVED lines=8> */
.L_x_3043:
[----:B------:R-:W-:Y:S02]  /*30b50*/  IMAD.MOV.U32 R13, RZ, RZ, R53 ;  /* 0x000000ffff0d7224 */ /* 0x000fe400078e0035 */
[----:B------:R-:W-:Y:S02]  /*30b60*/  IMAD.MOV.U32 R12, RZ, RZ, R0 ;  /* 0x000000ffff0c7224 */ /* 0x000fe400078e0000 */
[----:B------:R-:W-:-:S07]  /*30b70*/  IMAD.MOV.U32 R46, RZ, RZ, R14 ;  /* 0x000000ffff2e7224 */ /* 0x000fce00078e000e */
[----:B------:R-:W-:Y:S05]  /*30b80*/  WARPSYNC.COLLECTIVE R15, `(.L_x_3044) ;  /* 0x000000000f087348 */ /* 0x000fea0003c00000 */
[----:B------:R0:W1:Y:S02]  /*30b90*/  SHFL.IDX P6, R14, R13, R12, R11 ;  /* 0x0000000c0d0e7389 */ /* 0x00006400000c000b */
[----:B01----:R-:W-:Y:S01]  /*30ba0*/  ENDCOLLECTIVE ;  /* 0x000000000000791b */ /* 0x003fe20003800000 */
.L_x_3044:
        /* <DEDUP_REMOVED lines=8> */
.L_x_3045:
[----:B------:R-:W-:Y:S01]  /*30c30*/  MOV R13, R57 ;  /* 0x00000039000d7202 */ /* 0x000fe20000000f00 */
[----:B------:R-:W-:Y:S02]  /*30c40*/  IMAD.MOV.U32 R12, RZ, RZ, R0 ;  /* 0x000000ffff0c7224 */ /* 0x000fe400078e0000 */
[----:B------:R-:W-:-:S07]  /*30c50*/  IMAD.MOV.U32 R48, RZ, RZ, R14 ;  /* 0x000000ffff307224 */ /* 0x000fce00078e000e */
[----:B------:R-:W-:Y:S05]  /*30c60*/  WARPSYNC.COLLECTIVE R15, `(.L_x_3046) ;  /* 0x000000000f087348 */ /* 0x000fea0003c00000 */
[----:B------:R0:W1:Y:S02]  /*30c70*/  SHFL.IDX P6, R14, R13, R12, R11 ;  /* 0x0000000c0d0e7389 */ /* 0x00006400000c000b */
[----:B01----:R-:W-:Y:S01]  /*30c80*/  ENDCOLLECTIVE ;  /* 0x000000000000791b */ /* 0x003fe20003800000 */
.L_x_3046:
[----:B------:R-:W-:Y:S01]  /*30c90*/  IMAD.MOV.U32 R13, RZ, RZ, R59 ;  /* 0x000000ffff0d7224 */ /* 0x000fe200078e003b */
[----:B------:R-:W-:Y:S01]  /*30ca0*/  MOV R12, R2 ;  /* 0x00000002000c7202 */ /* 0x000fe20000000f00 */
[----:B------:R-:W-:-:S07]  /*30cb0*/  IMAD.MOV.U32 R57, RZ, RZ, R14 ;  /* 0x000000ffff397224 */ /* 0x000fce00078e000e */
[----:B------:R-:W-:Y:S05]  /*30cc0*/  WARPSYNC.COLLECTIVE R15, `(.L_x_3047) ;  /* 0x000000000f087348 */ /* 0x000fea0003c00000 */
[----:B------:R0:W1:Y:S02]  /*30cd0*/  SHFL.IDX P6, R14, R13, R12, R11 ;  /* 0x0000000c0d0e7389 */ /* 0x00006400000c000b */
[----:B01----:R-:W-:Y:S01]  /*30ce0*/  ENDCOLLECTIVE ;  /* 0x000000000000791b */ /* 0x003fe20003800000 */
.L_x_3047:
[----:B------:R-:W-:Y:S02]  /*30cf0*/  IMAD.MOV.U32 R13, RZ, RZ, R61 ;  /* 0x000000ffff0d7224 */ /* 0x000fe400078e003d */
[----:B------:R-:W-:Y:S02]  /*30d00*/  IMAD.MOV.U32 R12, RZ, RZ, R0 ;  /* 0x000000ffff0c7224 */ /* 0x000fe400078e0000 */
[----:B------:R-:W-:-:S07]  /*30d10*/  IMAD.MOV.U32 R50, RZ, RZ, R14 ;  /* 0x000000ffff327224 */ /* 0x000fce00078e000e */
[----:B------:R-:W-:Y:S05]  /*30d20*/  WARPSYNC.COLLECTIVE R15, `(.L_x_3048) ;  /* 0x000000000f087348 */ /* 0x000fea0003c00000 */
[----:B------:R0:W1:Y:S02]  /*30d30*/  SHFL.IDX P6, R14, R13, R12, R11 ;  /* 0x0000000c0d0e7389 */ /* 0x00006400000c000b */
[----:B01----:R-:W-:Y:S01]  /*30d40*/  ENDCOLLECTIVE ;  /* 0x000000000000791b */ /* 0x003fe20003800000 */
.L_x_3048:
[----:B------:R-:W-:Y:S02]  /*30d50*/  IMAD.MOV.U32 R13, RZ, RZ, R63 ;  /* 0x000000ffff0d7224 */ /* 0x000fe400078e003f */
[----:B------:R-:W-:Y:S01]  /*30d60*/  IMAD.MOV.U32 R12, RZ, RZ, R2 ;  /* 0x000000ffff0c7224 */ /* 0x000fe200078e0002 */
[----:B------:R-:W-:-:S07]  /*30d70*/  MOV R27, R14 ;  /* 0x0000000e001b7202 */ /* 0x000fce0000000f00 */
[----:B------:R-:W-:Y:S05]  /*30d80*/  WARPSYNC.COLLECTIVE R15, `(.L_x_3049) ;  /* 0x000000000f087348 */ /* 0x000fea0003c00000 */
[----:B------:R0:W1:Y:S02]  /*30d90*/  SHFL.IDX P6, R14, R13, R12, R11 ;  /* 0x0000000c0d0e7389 */ /* 0x00006400000c000b */
[----:B01----:R-:W-:Y:S01]  /*30da0*/  ENDCOLLECTIVE ;  /* 0x000000000000791b */ /* 0x003fe20003800000 */
.L_x_3049:
[----:B------:R-:W-:Y:S01]  /*30db0*/  MOV R13, R65 ;  /* 0x00000041000d7202 */ /* 0x000fe20000000f00 */
[----:B------:R-:W-:Y:S02]  /*30dc0*/  IMAD.MOV.U32 R12, RZ, RZ, R0 ;  /* 0x000000ffff0c7224 */ /* 0x000fe400078e0000 */
[----:B------:R-:W-:-:S07]  /*30dd0*/  IMAD.MOV.U32 R52, RZ, RZ, R14 ;  /* 0x000000ffff347224 */ /* 0x000fce00078e000e */
[----:B------:R-:W-:Y:S05]  /*30de0*/  WARPSYNC.COLLECTIVE R15, `(.L_x_3050) ;  /* 0x000000000f087348 */ /* 0x000fea0003c00000 */
[----:B------:R0:W1:Y:S02]  /*30df0*/  SHFL.IDX P6, R14, R13, R12, R11 ;  /* 0x0000000c0d0e7389 */ /* 0x00006400000c000b */
[----:B01----:R-:W-:Y:S01]  /*30e00*/  ENDCOLLECTIVE ;  /* 0x000000000000791b */ /* 0x003fe20003800000 */
.L_x_3050:
        /* <DEDUP_REMOVED lines=8> */
.L_x_3051:
[----:B------:R-:W-:Y:S02]  /*30e90*/  IMAD.MOV.U32 R13, RZ, RZ, R69 ;  /* 0x000000ffff0d7224 */ /* 0x000fe400078e0045 */
[----:B------:R-:W-:Y:S02]  /*30ea0*/  IMAD.MOV.U32 R12, RZ, RZ, R0 ;  /* 0x000000ffff0c7224 */ /* 0x000fe400078e0000 */
[----:B------:R-:W-:-:S07]  /*30eb0*/  IMAD.MOV.U32 R54, RZ, RZ, R14 ;  /* 0x000000ffff367224 */ /* 0x000fce00078e000e */
[----:B------:R-:W-:Y:S05]  /*30ec0*/  WARPSYNC.COLLECTIVE R15, `(.L_x_3052) ;  /* 0x000000000f087348 */ /* 0x000fea0003c00000 */
[----:B------:R0:W1:Y:S02]  /*30ed0*/  SHFL.IDX P6, R14, R13, R12, R11 ;  /* 0x0000000c0d0e7389 */ /* 0x00006400000c000b */
[----:B01----:R-:W-:Y:S01]  /*30ee0*/  ENDCOLLECTIVE ;  /* 0x000000000000791b */ /* 0x003fe20003800000 */
.L_x_3052:
        /* <DEDUP_REMOVED lines=8> */
.L_x_3053:
[----:B------:R-:W-:Y:S02]  /*30f70*/  IMAD.MOV.U32 R13, RZ, RZ, R73 ;  /* 0x000000ffff0d7224 */ /* 0x000fe400078e0049 */
[----:B------:R-:W-:Y:S01]  /*30f80*/  IMAD.MOV.U32 R12, RZ, RZ, R0 ;  /* 0x000000ffff0c7224 */ /* 0x000fe200078e0000 */
[----:B------:R-:W-:-:S07]  /*30f90*/  MOV R56, R14 ;  /* 0x0000000e00387202 */ /* 0x000fce0000000f00 */
[----:B------:R-:W-:Y:S05]  /*30fa0*/  WARPSYNC.COLLECTIVE R15, `(.L_x_3054) ;  /* 0x000000000f087348 */ /* 0x000fea0003c00000 */
[----:B------:R0:W1:Y:S02]  /*30fb0*/  SHFL.IDX P6, R14, R13, R12, R11 ;  /* 0x0000000c0d0e7389 */ /* 0x00006400000c000b */
[----:B01----:R-:W-:Y:S01]  /*30fc0*/  ENDCOLLECTIVE ;  /* 0x000000000000791b */ /* 0x003fe20003800000 */
.L_x_3054:
        /* <DEDUP_REMOVED lines=8> */
.L_x_3055:
[----:B------:R-:W-:Y:S02]  /*31050*/  IMAD.MOV.U32 R13, RZ, RZ, R77 ;  /* 0x000000ffff0d7224 */ /* 0x000fe400078e004d */
[----:B------:R-:W-:Y:S01]  /*31060*/  IMAD.MOV.U32 R12, RZ, RZ, R0 ;  /* 0x000000ffff0c7224 */ /* 0x000fe200078e0000 */
[----:B------:R-:W-:-:S07]  /*31070*/  MOV R58, R14 ;  /* 0x0000000e003a7202 */ /* 0x000fce0000000f00 */
[----:B------:R-:W-:Y:S05]  /*31080*/  WARPSYNC.COLLECTIVE R15, `(.L_x_3056) ;  /* 0x000000000f087348 */ /* 0x000fea0003c00000 */
[----:B------:R0:W1:Y:S02]  /*31090*/  SHFL.IDX P6, R14, R13, R12, R11 ;  /* 0x0000000c0d0e7389 */ /* 0x00006400000c000b */
[----:B01----:R-:W-:Y:S01]  /*310a0*/  ENDCOLLECTIVE ;  /* 0x000000000000791b */ /* 0x003fe20003800000 */
.L_x_3056:
[----:B------:R-:W-:Y:S02]  /*310b0*/  SEL R37, R73, R58, P0 ;  /* 0x0000003a49257207 */ /* 0x000fe40000000000 */
[----:B------:R-:W-:Y:S01]  /*310c0*/  SEL R39, R58, R73, P0 ;  /* 0x000000493a277207 */ /* 0x000fe20000000000 */
[----:B------:R-:W-:Y:S02]  /*310d0*/  IMAD.MOV.U32 R13, RZ, RZ, R79 ;  /* 0x000000ffff0d7224 */ /* 0x000fe400078e004f */
[----:B------:R-:W-:Y:S02]  /*310e0*/  IMAD.MOV.U32 R12, RZ, RZ, R2 ;  /* 0x000000ffff0c7224 */ /* 0x000fe400078e0002 */
[----:B------:R-:W-:Y:S01]  /*310f0*/  IMAD.MOV.U32 R2, RZ, RZ, RZ ;  /* 0x000000ffff027224 */ /* 0x000fe200078e00ff */
[----:B------:R-:W-:-:S07]  /*31100*/  MOV R77, R14 ;  /* 0x0000000e004d7202 */ /* 0x000fce0000000f00 */
[----:B------:R-:W-:Y:S05]  /*31110*/  WARPSYNC.COLLECTIVE R15, `(.L_x_3057) ;  /* 0x000000000f087348 */ /* 0x000fea0003c00000 */
[----:B------:R0:W1:Y:S02]  /*31120*/  SHFL.IDX P6, R14, R13, R12, R11 ;  /* 0x0000000c0d0e7389 */ /* 0x00006400000c000b */
[----:B01----:R-:W-:Y:S01]  /*31130*/  ENDCOLLECTIVE ;  /* 0x000000000000791b */ /* 0x003fe20003800000 */
.L_x_3057:
[----:B------:R-:W-:Y:S02]  /*31140*/  SEL R12, R9, R20, P0 ;  /* 0x00000014090c7207 */ /* 0x000fe40000000000 */
[----:B------:R-:W-:Y:S02]  /*31150*/  SEL R11, R48, R53, P0 ;  /* 0x00000035300b7207 */ /* 0x000fe40000000000 */
[----:B------:R-:W-:Y:S02]  /*31160*/  SEL R13, R57, R50, P0 ;  /* 0x00000032390d7207 */ /* 0x000fe40000000000 */
[----:B------:R-:W-:Y:S02]  /*31170*/  SEL R15, R50, R57, P0 ;  /* 0x00000039320f7207 */ /* 0x000fe40000000000 */
[----:B------:R-:W-:Y:S02]  /*31180*/  MOV R60, R14 ;  /* 0x0000000e003c7202 */ /* 0x000fe40000000f00 */
[----:B------:R-:W-:-:S02]  /*31190*/  SEL R14, R20, R9, P0 ;  /* 0x00000009140e7207 */ /* 0x000fc40000000000 */
[----:B------:R-:W-:Y:S01]  /*311a0*/  SEL R9, R53, R48, P0 ;  /* 0x0000003035097207 */ /* 0x000fe20000000000 */
[----:B------:R-:W-:Y:S06]  /*311b0*/  BRA `(.L_x_3058) ;  /* 0xffffff4400647947 */ /* 0x000fec000383ffff */
.L_x_2830:
[----:B------:R-:W-:Y:S01]  /*311c0*/  IMAD.MOV.U32 R13, RZ, RZ, R3 ;  /* 0x000000ffff0d7224 */ /* 0x000fe200078e0003 */
[----:B------:R-:W-:Y:S01]  /*311d0*/  MOV R12, RZ ;  /* 0x000000ff000c7202 */ /* 0x000fe20000000f00 */
[----:B------:R-:W-:Y:S02]  /*311e0*/  IMAD.MOV.U32 R11, RZ, RZ, 0x181f ;  /* 0x0000181fff0b7424 */ /* 0x000fe400078e00ff */
[----:B------:R-:W-:-:S07]  /*311f0*/  IMAD.MOV.U32 R15, RZ, RZ, -0x1 ;  /* 0xffffffffff0f7424 */ /* 0x000fce00078e00ff */
[----:B01----:R-:W-:Y:S05]  /*31200*/  WARPSYNC.COLLECTIVE R15, `(.L_x_3059) ;  /* 0x000000000f087348 */ /* 0x003fea0003c00000 */
[----:B------:R2:W3:Y:S02]  /*31210*/  SHFL.IDX P6, R14, R13, R12, R11 ;  /* 0x0000000c0d0e7389 */ /* 0x0004e400000c000b */
[----:B0123--:R-:W-:Y:S01]  /*31220*/  ENDCOLLECTIVE ;  /* 0x000000000000791b */ /* 0x00ffe20003800000 */
.L_x_3059:
[----:B------:R-:W-:Y:S01]  /*31230*/  IMAD.MOV.U32 R13, RZ, RZ, R2 ;  /* 0x000000ffff0d7224 */ /* 0x000fe200078e0002 */
[----:B------:R-:W-:-:S07]  /*31240*/  MOV R0, R14 ;  /* 0x0000000e00007202 */ /* 0x000fce0000000f00 */
[----:B------:R-:W-:Y:S05]  /*31250*/  WARPSYNC.COLLECTIVE R15, `(.L_x_3060) ;  /* 0x000000000f087348 */ /* 0x000fea0003c00000 */
[----:B------:R0:W1:Y:S02]  /*31260*/  SHFL.IDX P6, R14, R13, R12, R11 ;  /* 0x0000000c0d0e7389 */ /* 0x00006400000c000b */
[----:B01----:R-:W-:Y:S01]  /*31270*/  ENDCOLLECTIVE ;  /* 0x000000000000791b */ /* 0x003fe20003800000 */
.L_x_3060:
[----:B------:R-:W-:Y:S05]  /*31280*/  BRA `(.L_x_3061) ;  /* 0xffffff5800d87947 */ /* 0x000fea000383ffff */
.L_x_2833:
[----:B------:R-:W-:Y:S01]  /*31290*/  BSSY B1, `(.L_x_3062) ;  /* 0x0000008000017945 */ /* 0x000fe20003800000 */
[----:B------:R-:W-:Y:S01]  /*312a0*/  IMAD.MOV.U32 R13, RZ, RZ, R3 ;  /* 0x000000ffff0d7224 */ /* 0x000fe200078e0003 */
[----:B------:R-:W-:Y:S01]  /*312b0*/  MOV R12, 0x1 ;  /* 0x00000001000c7802 */ /* 0x000fe20000000f00 */
[----:B------:R-:W-:Y:S02]  /*312c0*/  IMAD.MOV.U32 R11, RZ, RZ, 0x181f ;  /* 0x0000181fff0b7424 */ /* 0x000fe400078e00ff */
[----:B---3--:R-:W-:-:S07]  /*312d0*/  IMAD.MOV.U32 R15, RZ, RZ, -0x1 ;  /* 0xffffffffff0f7424 */ /* 0x008fce00078e00ff */
[----:B012-4-:R-:W-:Y:S05]  /*312e0*/  WARPSYNC.COLLECTIVE R15, `(.L_x_3063) ;  /* 0x000000000f087348 */ /* 0x017fea0003c00000 */
[----:B----4-:R3:W4:Y:S02]  /*312f0*/  SHFL.IDX P6, R14, R13, R12, R11 ;  /* 0x0000000c0d0e7389 */ /* 0x01072400000c000b */
[----:B01234-:R-:W-:Y:S01]  /*31300*/  ENDCOLLECTIVE ;  /* 0x000000000000791b */ /* 0x01ffe20003800000 */
.L_x_3063:
[----:B------:R-:W-:Y:S05]  /*31310*/  BSYNC B1 ;  /* 0x0000000000017941 */ /* 0x000fea0003800000 */
.L_x_3062:
        /* <DEDUP_REMOVED lines=8> */
.L_x_3064:
[----:B------:R-:W-:Y:S05]  /*313a0*/  BRA `(.L_x_3065) ;  /* 0xffffff5800e47947 */ /* 0x000fea000383ffff */
.L_x_2836:
[----:B------:R-:W-:Y:S01]  /*313b0*/  BSSY B1, `(.L_x_3066) ;  /* 0x0000008000017945 */ /* 0x000fe20003800000 */
[----:B------:R-:W-:Y:S01]  /*313c0*/  IMAD.MOV.U32 R13, RZ, RZ, R3 ;  /* 0x000000ffff0d7224 */ /* 0x000fe200078e0003 */
[----:B------:R-:W-:Y:S01]  /*313d0*/  MOV R12, 0x2 ;  /* 0x00000002000c7802 */ /* 0x000fe20000000f00 */
[----:B------:R-:W-:Y:S02]  /*313e0*/  IMAD.MOV.U32 R11, RZ, RZ, 0x181f ;  /* 0x0000181fff0b7424 */ /* 0x000fe400078e00ff */
[----:B0-----:R-:W-:-:S07]  /*313f0*/  IMAD.MOV.U32 R15, RZ, RZ, -0x1 ;  /* 0xffffffffff0f7424 */ /* 0x001fce00078e00ff */
[----:B-1234-:R-:W-:Y:S05]  /*31400*/  WARPSYNC.COLLECTIVE R15, `(.L_x_3067) ;  /* 0x000000000f087348 */ /* 0x01efea0003c00000 */
[----:B----4-:R0:W4:Y:S02]  /*31410*/  SHFL.IDX P6, R14, R13, R12, R11 ;  /* 0x0000000c0d0e7389 */ /* 0x01012400000c000b */
[----:B01234-:R-:W-:Y:S01]  /*31420*/  ENDCOLLECTIVE ;  /* 0x000000000000791b */ /* 0x01ffe20003800000 */
.L_x_3067:
[----:B------:R-:W-:Y:S05]  /*31430*/  BSYNC B1 ;  /* 0x0000000000017941 */ /* 0x000fea0003800000 */
.L_x_3066:
        /* <DEDUP_REMOVED lines=8> */
.L_x_3068:
[----:B------:R-:W-:Y:S05]  /*314c0*/  BRA `(.L_x_3069) ;  /* 0xffffff5800ec7947 */ /* 0x000fea000383ffff */
.L_x_2839:
        /* <DEDUP_REMOVED lines=8> */
.L_x_3071:
[----:B------:R-:W-:Y:S05]  /*31550*/  BSYNC B1 ;  /* 0x0000000000017941 */ /* 0x000fea0003800000 */
.L_x_3070:
        /* <DEDUP_REMOVED lines=8> */
.L_x_3072:
[----:B------:R-:W-:Y:S05]  /*315e0*/  BRA `(.L_x_3073) ;  /* 0xffffff5800f47947 */ /* 0x000fea000383ffff */
.L_x_2855:
[----:B0-----:R-:W0:Y:S01]  /*315f0*/  S2R R8, SR_TID.X ;  /* 0x0000000000087919 */ /* 0x001e220000002100 */
[----:B------:R-:W-:Y:S01]  /*31600*/  BSSY B1, `(.L_x_3074) ;  /* 0x000000a000017945 */ /* 0x000fe20003800000 */
[----:B------:R-:W-:Y:S01]  /*31610*/  MOV R12, RZ ;  /* 0x000000ff000c7202 */ /* 0x000fe20000000f00 */
        /* <DEDUP_REMOVED lines=8> */
.L_x_3075:
[----:B------:R-:W-:Y:S05]  /*316a0*/  BSYNC B1 ;  /* 0x0000000000017941 */ /* 0x000fea0003800000 */
.L_x_3074:
[----:B------:R-:W-:Y:S05]  /*316b0*/  BRA `(.L_x_3076) ;  /* 0xffffff7000b47947 */ /* 0x000fea000383ffff */
.L_x_2857:
[----:B------:R-:W-:Y:S01]  /*316c0*/  BSSY B1, `(.L_x_3077) ;  /* 0x0000006000017945 */ /* 0x000fe20003800000 */
[----:B------:R-:W-:-:S07]  /*316d0*/  MOV R15, 0xffffffff ;  /* 0xffffffff000f7802 */ /* 0x000fce0000000f00 */
[----:B01----:R-:W-:Y:S05]  /*316e0*/  WARPSYNC.COLLECTIVE R15, `(.L_x_3078) ;  /* 0x000000000f0c7348 */ /* 0x003fea0003c00000 */
[----:B------:R-:W-:Y:S02]  /*316f0*/  ELECT P6, UR62, PT ;  /* 0x00000000003e782f */ /* 0x000fe400038c0000 */
[----:B------:R-:W-:Y:S01]  /*31700*/  MOV R14, UR62 ;  /* 0x0000003e000e7c02 */ /* 0x000fe20008000f00 */
[----:B01----:R-:W-:Y:S10]  /*31710*/  ENDCOLLECTIVE ;  /* 0x000000000000791b */ /* 0x003ff40003800000 */
.L_x_3078:
[----:B------:R-:W-:Y:S05]  /*31720*/  BSYNC B1 ;  /* 0x0000000000017941 */ /* 0x000fea0003800000 */
.L_x_3077:
[----:B------:R-:W-:Y:S05]  /*31730*/  BRA `(.L_x_2856) ;  /* 0xffffff7000ac7947 */ /* 0x000fea000383ffff */
.L_x_2859:
[----:B-1----:R1:W2:Y:S02]  /*31740*/  SYNCS.PHASECHK.TRANS64.TRYWAIT P0, [R22+URZ+0x29820], R5 ;  /* 0x02982005160075a7 */ /* 0x0022a4000800017f */
[----:B--2---:R-:W-:Y:S05]  /*31750*/  @!P0 NANOSLEEP.SYNCS 0x989680 ;  /* 0x009896800000895d */ /* 0x004fea0003900000 */
[----:B------:R-:W2:Y:S02]  /*31760*/  @!P0 SYNCS.PHASECHK.TRANS64 P0, [R22+URZ+0x29820], R5 ;  /* 0x02982005160085a7 */ /* 0x000ea4000800007f */
[----:B--2---:R-:W-:Y:S05]  /*31770*/  @!P0 BRA `(.L_x_2859) ;  /* 0xfffffffc00f08947 */ /* 0x004fea000383ffff */
[----:B------:R-:W-:Y:S05]  /*31780*/  BRA `(.L_x_3079) ;  /* 0xffffff7000bc7947 */ /* 0x000fea000383ffff */
.L_x_2863:
[----:B0-----:R0:W2:Y:S02]  /*31790*/  SYNCS.PHASECHK.TRANS64.TRYWAIT P0, [R9+URZ+0x298a0], R8 ;  /* 0x0298a008090075a7 */ /* 0x0010a4000800017f */
[----:B--2---:R-:W-:Y:S05]  /*317a0*/  @!P0 NANOSLEEP.SYNCS 0x989680 ;  /* 0x009896800000895d */ /* 0x004fea0003900000 */
[----:B------:R-:W2:Y:S02]  /*317b0*/  @!P0 SYNCS.PHASECHK.TRANS64 P0, [R9+URZ+0x298a0], R8 ;  /* 0x0298a008090085a7 */ /* 0x000ea4000800007f */
[----:B--2---:R-:W-:Y:S05]  /*317c0*/  @!P0 BRA `(.L_x_2863) ;  /* 0xfffffffc00f08947 */ /* 0x004fea000383ffff */
[----:B------:R-:W-:Y:S05]  /*317d0*/  BRA `(.L_x_3080) ;  /* 0xffffff7000d47947 */ /* 0x000fea000383ffff */
.L_x_2870:
[----:B-1----:R1:W2:Y:S02]  /*317e0*/  SYNCS.PHASECHK.TRANS64.TRYWAIT P0, [R9+URZ+0x298c0], R8 ;  /* 0x0298c008090075a7 */ /* 0x0022a4000800017f */
[----:B--2---:R-:W-:Y:S05]  /*317f0*/  @!P0 NANOSLEEP.SYNCS 0x989680 ;  /* 0x009896800000895d */ /* 0x004fea0003900000 */
[----:B------:R-:W2:Y:S02]  /*31800*/  @!P0 SYNCS.PHASECHK.TRANS64 P0, [R9+URZ+0x298c0], R8 ;  /* 0x0298c008090085a7 */ /* 0x000ea4000800007f */
[----:B--2---:R-:W-:Y:S05]  /*31810*/  @!P0 BRA `(.L_x_2870) ;  /* 0xfffffffc00f08947 */ /* 0x004fea000383ffff */
[----:B------:R-:W-:Y:S05]  /*31820*/  BRA `(.L_x_3081) ;  /* 0xffffff7400c87947 */ /* 0x000fea000383ffff */
.L_x_2877:
[----:B0-----:R0:W2:Y:S02]  /*31830*/  SYNCS.PHASECHK.TRANS64.TRYWAIT P1, [R8+URZ+0x298a0], R7 ;  /* 0x0298a007080075a7 */ /* 0x0010a4000802017f */
[----:B--2---:R-:W-:Y:S05]  /*31840*/  @!P1 NANOSLEEP.SYNCS 0x989680 ;  /* 0x009896800000995d */ /* 0x004fea0003900000 */
[----:B------:R-:W2:Y:S02]  /*31850*/  @!P1 SYNCS.PHASECHK.TRANS64 P1, [R8+URZ+0x298a0], R7 ;  /* 0x0298a007080095a7 */ /* 0x000ea4000802007f */
[----:B--2---:R-:W-:Y:S05]  /*31860*/  @!P1 BRA `(.L_x_2877) ;  /* 0xfffffffc00f09947 */ /* 0x004fea000383ffff */
[----:B------:R-:W-:Y:S05]  /*31870*/  BRA `(.L_x_3082) ;  /* 0xffffff7800887947 */ /* 0x000fea000383ffff */
.L_x_2884:
[----:B-1----:R1:W2:Y:S02]  /*31880*/  SYNCS.PHASECHK.TRANS64.TRYWAIT P1, [R8+URZ+0x298c0], R7 ;  /* 0x0298c007080075a7 */ /* 0x0022a4000802017f */
[----:B--2---:R-:W-:Y:S05]  /*31890*/  @!P1 NANOSLEEP.SYNCS 0x989680 ;  /* 0x009896800000995d */ /* 0x004fea0003900000 */
[----:B------:R-:W2:Y:S02]  /*318a0*/  @!P1 SYNCS.PHASECHK.TRANS64 P1, [R8+URZ+0x298c0], R7 ;  /* 0x0298c007080095a7 */ /* 0x000ea4000802007f */
[----:B--2---:R-:W-:Y:S05]  /*318b0*/  @!P1 BRA `(.L_x_2884) ;  /* 0xfffffffc00f09947 */ /* 0x004fea000383ffff */
[----:B------:R-:W-:Y:S05]  /*318c0*/  BRA `(.L_x_3083) ;  /* 0xffffff7c00787947 */ /* 0x000fea000383ffff */
.L_x_2899:
[----:B------:R-:W-:Y:S01]  /*318d0*/  SHF.R.U32.HI R11, RZ, 0x5, R21 ;  /* 0x00000005ff0b7819 */ /* 0x000fe20000011615 */
[----:B------:R-:W-:Y:S01]  /*318e0*/  BSSY B0, `(.L_x_3084) ;  /* 0x0000009000007945 */ /* 0x000fe20003800000 */
[----:B-1----:R-:W-:Y:S02]  /*318f0*/  IMAD.MOV.U32 R12, RZ, RZ, RZ ;  /* 0x000000ffff0c7224 */ /* 0x002fe400078e00ff */
[----:B------:R-:W-:Y:S01]  /*31900*/  LOP3.LUT R11, R11, 0x3, RZ, 0xc0, !PT ;  /* 0x000000030b0b7812 */ /* 0x000fe200078ec0ff */
[----:B------:R-:W-:-:S04]  /*31910*/  IMAD.MOV.U32 R15, RZ, RZ, -0x1 ;  /* 0xffffffffff0f7424 */ /* 0x000fc800078e00ff */
[----:B------:R-:W-:Y:S01]  /*31920*/  IMAD.MOV.U32 R13, RZ, RZ, R11 ;  /* 0x000000ffff0d7224 */ /* 0x000fe200078e000b */
[----:B------:R-:W-:-:S07]  /*31930*/  MOV R11, 0x1f ;  /* 0x0000001f000b7802 */ /* 0x000fce0000000f00 */
[----:B-----5:R-:W-:Y:S05]  /*31940*/  WARPSYNC.COLLECTIVE R15, `(.L_x_3085) ;  /* 0x000000000f087348 */ /* 0x020fea0003c00000 */
[----:B------:R0:W1:Y:S02]  /*31950*/  SHFL.IDX P6, R14, R13, R12, R11 ;  /* 0x0000000c0d0e7389 */ /* 0x00006400000c000b */
[----:B01---5:R-:W-:Y:S01]  /*31960*/  ENDCOLLECTIVE ;  /* 0x000000000000791b */ /* 0x023fe20003800000 */
.L_x_3085:
[----:B------:R-:W-:Y:S05]  /*31970*/  BSYNC B0 ;  /* 0x0000000000007941 */ /* 0x000fea0003800000 */
.L_x_3084:
[----:B------:R-:W-:Y:S05]  /*31980*/  BRA `(.L_x_3086) ;  /* 0xffffff8c005c7947 */ /* 0x000fea000383ffff */
.L_x_2902:
[----:B0-----:R-:W2:Y:S02]  /*31990*/  LDL R2, [R1+0x34] ;  /* 0x0000340001027983 */ /* 0x001ea40000100800 */
[----:B--2---:R0:W1:Y:S02]  /*319a0*/  SYNCS.PHASECHK.TRANS64.TRYWAIT P0, [R0+URZ+0x29880], R2 ;  /* 0x02988002000075a7 */ /* 0x004064000800017f */
[----:B-1----:R-:W-:Y:S05]  /*319b0*/  @!P0 NANOSLEEP.SYNCS 0x989680 ;  /* 0x009896800000895d */ /* 0x002fea0003900000 */
[----:B------:R-:W1:Y:S02]  /*319c0*/  @!P0 SYNCS.PHASECHK.TRANS64 P0, [R0+URZ+0x29880], R2 ;  /* 0x02988002000085a7 */ /* 0x000e64000800007f */
[----:B-1----:R-:W-:Y:S05]  /*319d0*/  @!P0 BRA `(.L_x_2902) ;  /* 0xfffffffc00ec8947 */ /* 0x002fea000383ffff */
[----:B------:R-:W-:Y:S05]  /*319e0*/  BRA `(.L_x_3087) ;  /* 0xffffff8c00887947 */ /* 0x000fea000383ffff */
.L_x_2903:
        /* <DEDUP_REMOVED lines=8> */
.L_x_3089:
[----:B------:R-:W-:Y:S05]  /*31a70*/  BSYNC B0 ;  /* 0x0000000000007941 */ /* 0x000fea0003800000 */
.L_x_3088:
[----:B------:R-:W-:Y:S01]  /*31a80*/  IMAD.MOV.U32 R13, RZ, RZ, R2 ;  /* 0x000000ffff0d7224 */ /* 0x000fe200078e0002 */
[----:B------:R-:W-:Y:S01]  /*31a90*/  MOV R11, 0x1c1f ;  /* 0x00001c1f000b7802 */ /* 0x000fe20000000f00 */
[----:B------:R-:W-:Y:S01]  /*31aa0*/  IMAD.MOV.U32 R12, RZ, RZ, RZ ;  /* 0x000000ffff0c7224 */ /* 0x000fe200078e00ff */
[----:B------:R-:W-:Y:S01]  /*31ab0*/  MOV R4, R14 ;  /* 0x0000000e00047202 */ /* 0x000fe20000000f00 */
[----:B------:R-:W-:Y:S01]  /*31ac0*/  IMAD.MOV.U32 R15, RZ, RZ, -0x1 ;  /* 0xffffffffff0f7424 */ /* 0x000fe200078e00ff */
[----:B------:R-:W-:Y:S02]  /*31ad0*/  LOP3.LUT P2, RZ, R20, 0x2, RZ, 0xc0, !PT ;  /* 0x0000000214ff7812 */ /* 0x000fe4000784c0ff */
[----:B------:R-:W0:Y:S11]  /*31ae0*/  S2R R20, SR_TID.X ;  /* 0x0000000000147919 */ /* 0x000e360000002100 */
[----:B0-----:R-:W-:Y:S05]  /*31af0*/  WARPSYNC.COLLECTIVE R15, `(.L_x_3090) ;  /* 0x000000000f087348 */ /* 0x001fea0003c00000 */
[----:B------:R1:W2:Y:S02]  /*31b00*/  SHFL.IDX P6, R14, R13, R12, R11 ;  /* 0x0000000c0d0e7389 */ /* 0x0002a400000c000b */
[----:B012---:R-:W-:Y:S01]  /*31b10*/  ENDCOLLECTIVE ;  /* 0x000000000000791b */ /* 0x007fe20003800000 */
.L_x_3090:
[----:B------:R-:W2:Y:S01]  /*31b20*/  LDL R15, [R1+0x4] ;  /* 0x00000400010f7983 */ /* 0x000ea20000100800 */
[----:B------:R-:W-:Y:S01]  /*31b30*/  IMAD.SHL.U32 R20, R20, 0x10, RZ ;  /* 0x0000001014147824 */ /* 0x000fe200078e00ff */
[----:B------:R-:W-:-:S04]  /*31b40*/  MOV R12, R14 ;  /* 0x0000000e000c7202 */ /* 0x000fc80000000f00 */
[----:B------:R-:W-:-:S04]  /*31b50*/  LOP3.LUT R20, R20, 0x30, RZ, 0xc0, !PT ;  /* 0x0000003014147812 */ /* 0x000fc800078ec0ff */
[----:B------:R-:W-:-:S05]  /*31b60*/  IADD3 R20, P0, R20, R12, RZ ;  /* 0x0000000c14147210 */ /* 0x000fca0007f1e0ff */
[----:B------:R-:W-:Y:S01]  /*31b70*/  IMAD.X R21, RZ, RZ, R4, P0 ;  /* 0x000000ffff157224 */ /* 0x000fe200000e0604 */
[----:B------:R-:W-:Y:S02]  /*31b80*/  ISETP.LT.OR P0, PT, R8, 0x1, P2 ;  /* 0x000000010800780c */ /* 0x000fe40001701670 */
[----:B------:R-:W-:Y:S01]  /*31b90*/  IADD3 R4, R22, R5, R37 ;  /* 0x0000000516047210 */ /* 0x000fe20007ffe025 */
[----:B------:R-:W-:Y:S01]  /*31ba0*/  IMAD.MOV.U32 R12, RZ, RZ, 0x1 ;  /* 0x00000001ff0c7424 */ /* 0x000fe200078e00ff */
[----:B------:R-:W-:-:S09]  /*31bb0*/  MOV R13, R3 ;  /* 0x00000003000d7202 */ /* 0x000fd20000000f00 */
[----:B------:R-:W-:Y:S01]  /*31bc0*/  @!PT LDS RZ, [RZ] ;  /* 0x00000000fffff984 */ /* 0x000fe20000000800 */
[----:B------:R-:W-:Y:S01]  /*31bd0*/  @!PT LDS RZ, [RZ] ;  /* 0x00000000fffff984 */ /* 0x000fe20000000800 */
[----:B------:R-:W-:Y:S01]  /*31be0*/  @!PT LDS RZ, [RZ] ;  /* 0x00000000fffff984 */ /* 0x000fe20000000800 */
[----:B------:R0:W-:Y:S01]  /*31bf0*/  LDGSTS.E.BYPASS.LTC128B.128 [R4+0xa400], desc[UR52][R20.64], !P0 ;  /* 0x0a40000014047fae */ /* 0x0001e2000c101d74 */
[----:B------:R-:W-:Y:S01]  /*31c00*/  ISETP.LT.OR P0, PT, R8, 0x1, P1 ;  /* 0x000000010800780c */ /* 0x000fe20000f01670 */
[----:B--2---:R-:W-:Y:S02]  /*31c10*/  IMAD.IADD R5, R15, 0x1, R4 ;  /* 0x000000010f057824 */ /* 0x004fe400078e0204 */
[----:B------:R-:W-:-:S10]  /*31c20*/  IMAD.MOV.U32 R15, RZ, RZ, -0x1 ;  /* 0xffffffffff0f7424 */ /* 0x000fd400078e00ff */
[----:B------:R0:W-:Y:S02]  /*31c30*/  LDGSTS.E.BYPASS.LTC128B.128 [R5+0xa400], desc[UR52][R20.64+0x40], !P0 ;  /* 0x0a40004014057fae */ /* 0x0001e4000c101d74 */
[----:B0-----:R-:W-:Y:S05]  /*31c40*/  WARPSYNC.COLLECTIVE R15, `(.L_x_3091) ;  /* 0x000000000f087348 */ /* 0x001fea0003c00000 */
[----:B------:R1:W2:Y:S02]  /*31c50*/  SHFL.IDX P6, R14, R13, R12, R11 ;  /* 0x0000000c0d0e7389 */ /* 0x0002a400000c000b */
[----:B012---:R-:W-:Y:S01]  /*31c60*/  ENDCOLLECTIVE ;  /* 0x000000000000791b */ /* 0x007fe20003800000 */
.L_x_3091:
[----:B------:R-:W0:Y:S01]  /*31c70*/  S2R R20, SR_TID.X ;  /* 0x0000000000147919 */ /* 0x000e220000002100 */
[----:B------:R-:W-:Y:S01]  /*31c80*/  IMAD.MOV.U32 R13, RZ, RZ, R2 ;  /* 0x000000ffff0d7224 */ /* 0x000fe200078e0002 */
[----:B------:R-:W-:-:S07]  /*31c90*/  MOV R21, R14 ;  /* 0x0000000e00157202 */ /* 0x000fce0000000f00 */
[----:B0-----:R-:W-:Y:S05]  /*31ca0*/  WARPSYNC.COLLECTIVE R15, `(.L_x_3092) ;  /* 0x000000000f087348 */ /* 0x001fea0003c00000 */
[----:B------:R1:W2:Y:S02]  /*31cb0*/  SHFL.IDX P6, R14, R13, R12, R11 ;  /* 0x0000000c0d0e7389 */ /* 0x0002a400000c000b */
[----:B012---:R-:W-:Y:S01]  /*31cc0*/  ENDCOLLECTIVE ;  /* 0x000000000000791b */ /* 0x007fe20003800000 */
.L_x_3092:
[----:B------:R-:W-:-:S05]  /*31cd0*/  IMAD.SHL.U32 R20, R20, 0x10, RZ ;  /* 0x0000001014147824 */ /* 0x000fca00078e00ff */
[----:B------:R-:W-:Y:S02]  /*31ce0*/  LOP3.LUT R20, R20, 0x30, RZ, 0xc0, !PT ;  /* 0x0000003014147812 */ /* 0x000fe400078ec0ff */
[----:B------:R-:W-:-:S04]  /*31cf0*/  MOV R12, R14 ;  /* 0x0000000e000c7202 */ /* 0x000fc80000000f00 */
[----:B------:R-:W-:-:S05]  /*31d00*/  IADD3 R20, P0, R20, R12, RZ ;  /* 0x0000000c14147210 */ /* 0x000fca0007f1e0ff */
[----:B------:R-:W-:Y:S01]  /*31d10*/  IMAD.X R21, RZ, RZ, R21, P0 ;  /* 0x000000ffff157224 */ /* 0x000fe200000e0615 */
[----:B------:R-:W-:Y:S01]  /*31d20*/  ISETP.LT.OR P0, PT, R8, 0x21, P2 ;  /* 0x000000210800780c */ /* 0x000fe20001701670 */
[----:B------:R-:W-:Y:S01]  /*31d30*/  IMAD.MOV.U32 R13, RZ, RZ, R3 ;  /* 0x000000ffff0d7224 */ /* 0x000fe200078e0003 */
[----:B------:R-:W-:-:S11]  /*31d40*/  MOV R12, 0x2 ;  /* 0x00000002000c7802 */ /* 0x000fd60000000f00 */
[----:B------:R-:W-:Y:S05]  /*31d50*/  WARPSYNC.COLLECTIVE R15, `(.L_x_3093) ;  /* 0x000000000f087348 */ /* 0x000fea0003c00000 */
[----:B------:R0:W1:Y:S02]  /*31d60*/  SHFL.IDX P6, R14, R13, R12, R11 ;  /* 0x0000000c0d0e7389 */ /* 0x00006400000c000b */
[----:B01----:R-:W-:Y:S01]  /*31d70*/  ENDCOLLECTIVE ;  /* 0x000000000000791b */ /* 0x003fe20003800000 */
.L_x_3093:
[----:B------:R-:W-:Y:S01]  /*31d80*/  @!PT LDS RZ, [RZ] ;  /* 0x00000000fffff984 */ /* 0x000fe20000000800 */
[----:B------:R-:W-:Y:S01]  /*31d90*/  @!PT LDS RZ, [RZ] ;  /* 0x00000000fffff984 */ /* 0x000fe20000000800 */
[----:B------:R-:W-:Y:S01]  /*31da0*/  @!PT LDS RZ, [RZ] ;  /* 0x00000000fffff984 */ /* 0x000fe20000000800 */
[----:B------:R-:W-:Y:S01]  /*31db0*/  LDGSTS.E.BYPASS.LTC128B.128 [R4+0xb400], desc[UR52][R20.64], !P0 ;  /* 0x0b40000014047fae */ /* 0x000fe2000c101d74 */
[----:B------:R-:W-:-:S13]  /*31dc0*/  ISETP.LT.OR P0, PT, R8, 0x21, P1 ;  /* 0x000000210800780c */ /* 0x000fda0000f01670 */
[----:B------:R0:W-:Y:S01]  /*31dd0*/  LDGSTS.E.BYPASS.LTC128B.128 [R5+0xb400], desc[UR52][R20.64+0x40], !P0 ;  /* 0x0b40004014057fae */ /* 0x0001e2000c101d74 */
[----:B------:R-:W-:Y:S01]  /*31de0*/  IMAD.MOV.U32 R13, RZ, RZ, R2 ;  /* 0x000000ffff0d7224 */ /* 0x000fe200078e0002 */
[----:B0-----:R-:W0:Y:S01]  /*31df0*/  S2R R20, SR_TID.X ;  /* 0x0000000000147919 */ /* 0x001e220000002100 */
[----:B------:R-:W-:-:S07]  /*31e00*/  IMAD.MOV.U32 R21, RZ, RZ, R14 ;  /* 0x000000ffff157224 */ /* 0x000fce00078e000e */
[----:B0-----:R-:W-:Y:S05]  /*31e10*/  WARPSYNC.COLLECTIVE R15, `(.L_x_3094) ;  /* 0x000000000f087348 */ /* 0x001fea0003c00000 */
[----:B------:R1:W2:Y:S02]  /*31e20*/  SHFL.IDX P6, R14, R13, R12, R11 ;  /* 0x0000000c0d0e7389 */ /* 0x0002a400000c000b */
[----:B012---:R-:W-:Y:S01]  /*31e30*/  ENDCOLLECTIVE ;  /* 0x000000000000791b */ /* 0x007fe20003800000 */
.L_x_3094:
[----:B------:R-:W-:Y:S01]  /*31e40*/  IMAD.MOV.U32 R12, RZ, RZ, R14 ;  /* 0x000000ffff0c7224 */ /* 0x000fe200078e000e */
[----:B------:R-:W-:-:S04]  /*31e50*/  SHF.L.U32 R20, R20, 0x4, RZ ;  /* 0x0000000414147819 */ /* 0x000fc800000006ff */
[----:B------:R-:W-:-:S04]  /*31e60*/  LOP3.LUT R20, R20, 0x30, RZ, 0xc0, !PT ;  /* 0x0000003014147812 */ /* 0x000fc800078ec0ff */
[----:B------:R-:W-:-:S05]  /*31e70*/  IADD3 R20, P0, R20, R12, RZ ;  /* 0x0000000c14147210 */ /* 0x000fca0007f1e0ff */
[----:B------:R-:W-:Y:S01]  /*31e80*/  IMAD.X R21, RZ, RZ, R21, P0 ;  /* 0x000000ffff157224 */ /* 0x000fe200000e0615 */
        /* <DEDUP_REMOVED lines=8> */
[----:B------:R-:W-:Y:S01]  /*31f10*/  MOV R13, R3 ;  /* 0x00000003000d7202 */ /* 0x000fe20000000f00 */
[----:B------:R-:W-:-:S07]  /*31f20*/  IMAD.MOV.U32 R12, RZ, RZ, 0x3 ;  /* 0x00000003ff0c7424 */ /* 0x000fce00078e00ff */
[----:B0----5:R-:W-:Y:S05]  /*31f30*/  WARPSYNC.COLLECTIVE R15, `(.L_x_3095) ;  /* 0x000000000f087348 */ /* 0x021fea0003c00000 */
[----:B------:R1:W2:Y:S02]  /*31f40*/  SHFL.IDX P6, R14, R13, R12, R11 ;  /* 0x0000000c0d0e7389 */ /* 0x0002a400000c000b */
[----:B012--5:R-:W-:Y:S01]  /*31f50*/  ENDCOLLECTIVE ;  /* 0x000000000000791b */ /* 0x027fe20003800000 */
.L_x_3095:
[----:B------:R-:W0:Y:S01]  /*31f60*/  S2R R20, SR_TID.X ;  /* 0x0000000000147919 */ /* 0x000e220000002100 */
[----:B------:R-:W-:Y:S01]  /*31f70*/  MOV R13, R2 ;  /* 0x00000002000d7202 */ /* 0x000fe20000000f00 */
[----:B------:R-:W-:-:S07]  /*31f80*/  IMAD.MOV.U32 R3, RZ, RZ, R14 ;  /* 0x000000ffff037224 */ /* 0x000fce00078e000e */
[----:B0-----:R-:W-:Y:S05]  /*31f90*/  WARPSYNC.COLLECTIVE R15, `(.L_x_3096) ;  /* 0x000000000f087348 */ /* 0x001fea0003c00000 */
[----:B------:R1:W2:Y:S02]  /*31fa0*/  SHFL.IDX P6, R14, R13, R12, R11 ;  /* 0x0000000c0d0e7389 */ /* 0x0002a400000c000b */
[----:B012---:R-:W-:Y:S01]  /*31fb0*/  ENDCOLLECTIVE ;  /* 0x000000000000791b */ /* 0x007fe20003800000 */
.L_x_3096:
[----:B------:R-:W-:-:S05]  /*31fc0*/  IMAD.SHL.U32 R20, R20, 0x10, RZ ;  /* 0x0000001014147824 */ /* 0x000fca00078e00ff */
[----:B------:R-:W-:Y:S01]  /*31fd0*/  LOP3.LUT R20, R20, 0x30, RZ, 0xc0, !PT ;  /* 0x0000003014147812 */ /* 0x000fe200078ec0ff */
[----:B------:R-:W-:-:S05]  /*31fe0*/  IMAD.MOV.U32 R2, RZ, RZ, R14 ;  /* 0x000000ffff027224 */ /* 0x000fca00078e000e */
[----:B------:R-:W-:-:S04]  /*31ff0*/  IADD3 R2, P0, R20, R2, RZ ;  /* 0x0000000214027210 */ /* 0x000fc80007f1e0ff */
[----:B------:R-:W-:Y:S02]  /*32000*/  IADD3.X R3, RZ, R3, RZ, P0, !PT ;  /* 0x00000003ff037210 */ /* 0x000fe400007fe4ff */
[----:B------:R-:W-:Y:S01]  /*32010*/  ISETP.LT.OR P0, PT, R8, 0x61, P2 ;  /* 0x000000610800780c */ /* 0x000fe20001701670 */
[----:B------:R-:W-:Y:S02]  /*32020*/  IMAD.MOV.U32 R13, RZ, RZ, R25 ;  /* 0x000000ffff0d7224 */ /* 0x000fe400078e0019 */
[----:B------:R-:W-:-:S10]  /*32030*/  IMAD.MOV.U32 R12, RZ, RZ, RZ ;  /* 0x000000ffff0c7224 */ /* 0x000fd400078e00ff */
[----:B------:R-:W-:Y:S05]  /*32040*/  WARPSYNC.COLLECTIVE R15, `(.L_x_3097) ;  /* 0x000000000f087348 */ /* 0x000fea0003c00000 */
[----:B------:R0:W1:Y:S02]  /*32050*/  SHFL.IDX P6, R14, R13, R12, R11 ;  /* 0x0000000c0d0e7389 */ /* 0x00006400000c000b */
[----:B01----:R-:W-:Y:S01]  /*32060*/  ENDCOLLECTIVE ;  /* 0x000000000000791b */ /* 0x003fe20003800000 */
.L_x_3097:
[----:B------:R-:W-:Y:S01]  /*32070*/  @!PT LDS RZ, [RZ] ;  /* 0x00000000fffff984 */ /* 0x000fe20000000800 */
[----:B------:R-:W-:Y:S01]  /*32080*/  @!PT LDS RZ, [RZ] ;  /* 0x00000000fffff984 */ /* 0x000fe20000000800 */
[----:B------:R-:W-:Y:S01]  /*32090*/  @!PT LDS RZ, [RZ] ;  /* 0x00000000fffff984 */ /* 0x000fe20000000800 */
[----:B------:R-:W-:Y:S01]  /*320a0*/  LDGSTS.E.BYPASS.LTC128B.128 [R4+0xd400], desc[UR52][R2.64], !P0 ;  /* 0x0d40000002047fae */ /* 0x000fe2000c101d74 */
[----:B------:R-:W-:-:S13]  /*320b0*/  ISETP.LT.OR P0, PT, R8, 0x61, P1 ;  /* 0x000000610800780c */ /* 0x000fda0000f01670 */
[----:B------:R0:W-:Y:S01]  /*320c0*/  LDGSTS.E.BYPASS.LTC128B.128 [R5+0xd400], desc[UR52][R2.64+0x40], !P0 ;  /* 0x0d40004002057fae */ /* 0x0001e2000c101d74 */
[----:B------:R-:W-:Y:S01]  /*320d0*/  ISETP.GE.AND P0, PT, R8, 0x81, PT ;  /* 0x000000810800780c */ /* 0x000fe20003f06270 */
[----:B------:R-:W-:Y:S01]  /*320e0*/  IMAD.MOV.U32 R13, RZ, RZ, R26 ;  /* 0x000000ffff0d7224 */ /* 0x000fe200078e001a */
[----:B0-----:R-:W-:-:S11]  /*320f0*/  MOV R3, R14 ;  /* 0x0000000e00037202 */ /* 0x001fd60000000f00 */
[----:B------:R-:W-:Y:S05]  /*32100*/  WARPSYNC.COLLECTIVE R15, `(.L_x_3098) ;  /* 0x000000000f087348 */ /* 0x000fea0003c00000 */
[----:B------:R0:W1:Y:S02]  /*32110*/  SHFL.IDX P6, R14, R13, R12, R11 ;  /* 0x0000000c0d0e7389 */ /* 0x00006400000c000b */
[----:B01----:R-:W-:Y:S01]  /*32120*/  ENDCOLLECTIVE ;  /* 0x000000000000791b */ /* 0x003fe20003800000 */
.L_x_3098:
[C---:B------:R-:W-:Y:S02]  /*32130*/  ISETP.GE.AND P4, PT, R8.reuse, 0x21, PT ;  /* 0x000000210800780c */ /* 0x040fe40003f86270 */
[C---:B------:R-:W-:Y:S02]  /*32140*/  ISETP.GE.AND P3, PT, R8.reuse, 0x41, PT ;  /* 0x000000410800780c */ /* 0x040fe40003f66270 */
[----:B------:R-:W-:Y:S01]  /*32150*/  ISETP.GE.AND P2, PT, R8, 0x61, PT ;  /* 0x000000610800780c */ /* 0x000fe20003f46270 */
[----:B------:R-:W-:Y:S01]  /*32160*/  IMAD.MOV.U32 R2, RZ, RZ, R14 ;  /* 0x000000ffff027224 */ /* 0x000fe200078e000e */
[----:B------:R-:W-:-:S04]  /*32170*/  LOP3.LUT R21, R21, 0xffffff7f, RZ, 0xc0, !PT ;  /* 0xffffff7f15157812 */ /* 0x000fc800078ec0ff */
[----:B------:R-:W-:-:S05]  /*32180*/  @P0 LOP3.LUT R21, R21, 0x80, RZ, 0xfc, !PT ;  /* 0x0000008015150812 */ /* 0x000fca00078efcff */
[----:B------:R3:W-:Y:S01]  /*32190*/  STL [R1], R21 ;  /* 0x0000001501007387 */ /* 0x0007e20000100800 */
[----:B------:R-:W-:Y:S05]  /*321a0*/  BRA `(.L_x_3099) ;  /* 0xffffff8c00187947 */ /* 0x000fea000383ffff */
.L_x_2908:
[----:B-1----:R-:W2:Y:S02]  /*321b0*/  LDL R2, [R1+0x34] ;  /* 0x0000340001027983 */ /* 0x002ea40000100800 */
[----:B--2---:R1:W2:Y:S02]  /*321c0*/  SYNCS.PHASECHK.TRANS64.TRYWAIT P0, [R0+URZ+0x29840], R2 ;  /* 0x02984002000075a7 */ /* 0x0042a4000800017f */
[----:B--2---:R-:W-:Y:S05]  /*321d0*/  @!P0 NANOSLEEP.SYNCS 0x989680 ;  /* 0x009896800000895d */ /* 0x004fea0003900000 */
[----:B------:R-:W2:Y:S02]  /*321e0*/  @!P0 SYNCS.PHASECHK.TRANS64 P0, [R0+URZ+0x29840], R2 ;  /* 0x02984002000085a7 */ /* 0x000ea4000800007f */
[----:B--2---:R-:W-:Y:S05]  /*321f0*/  @!P0 BRA `(.L_x_2908) ;  /* 0xfffffffc00ec8947 */ /* 0x004fea000383ffff */
[----:B------:R-:W-:Y:S05]  /*32200*/  BRA `(.L_x_3100) ;  /* 0xffffff8c00887947 */ /* 0x000fea000383ffff */
.L_x_2909:
[----:B------:R-:W-:Y:S01]  /*32210*/  BSSY B0, `(.L_x_3101) ;  /* 0x0000008000007945 */ /* 0x000fe20003800000 */
[----:B------:R-:W-:Y:S01]  /*32220*/  MOV R13, R6 ;  /* 0x00000006000d7202 */ /* 0x000fe20000000f00 */
[----:B------:R-:W-:Y:S01]  /*32230*/  IMAD.MOV.U32 R12, RZ, RZ, RZ ;  /* 0x000000ffff0c7224 */ /* 0x000fe200078e00ff */
[----:B------:R-:W-:Y:S01]  /*32240*/  MOV R15, 0xffffffff ;  /* 0xffffffff000f7802 */ /* 0x000fe20000000f00 */
[----:B------:R-:W-:-:S07]  /*32250*/  IMAD.MOV.U32 R11, RZ, RZ, 0x1c1f ;  /* 0x00001c1fff0b7424 */ /* 0x000fce00078e00ff */
[----:B0----5:R-:W-:Y:S05]  /*32260*/  WARPSYNC.COLLECTIVE R15, `(.L_x_3102) ;  /* 0x000000000f087348 */ /* 0x021fea0003c00000 */
[----:B------:R1:W2:Y:S02]  /*32270*/  SHFL.IDX P6, R14, R13, R12, R11 ;  /* 0x0000000c0d0e7389 */ /* 0x0002a400000c000b */
[----:B012--5:R-:W-:Y:S01]  /*32280*/  ENDCOLLECTIVE ;  /* 0x000000000000791b */ /* 0x027fe20003800000 */
.L_x_3102:
[----:B------:R-:W-:Y:S05]  /*32290*/  BSYNC B0 ;  /* 0x0000000000007941 */ /* 0x000fea0003800000 */
.L_x_3101:
[----:B------:R-:W0:Y:S01]  /*322a0*/  S2R R9, SR_TID.X ;  /* 0x0000000000097919 */ /* 0x000e220000002100 */
[----:B------:R-:W-:Y:S01]  /*322b0*/  IMAD.MOV.U32 R13, RZ, RZ, R5 ;  /* 0x000000ffff0d7224 */ /* 0x000fe200078e0005 */
[----:B------:R-:W-:Y:S01]  /*322c0*/  MOV R12, RZ ;  /* 0x000000ff000c7202 */ /* 0x000fe20000000f00 */
[----:B------:R-:W-:Y:S01]  /*322d0*/  IMAD.MOV.U32 R11, RZ, RZ, 0x1c1f ;  /* 0x00001c1fff0b7424 */ /* 0x000fe200078e00ff */
[----:B------:R-:W-:Y:S01]  /*322e0*/  LOP3.LUT P1, RZ, R20, 0x4, RZ, 0xc0, !PT ;  /* 0x0000000414ff7812 */ /* 0x000fe2000782c0ff */
[----:B------:R-:W-:Y:S02]  /*322f0*/  IMAD.MOV.U32 R15, RZ, RZ, -0x1 ;  /* 0xffffffffff0f7424 */ /* 0x000fe400078e00ff */
[----:B------:R-:W-:Y:S02]  /*32300*/  IMAD.MOV.U32 R2, RZ, RZ, R14 ;  /* 0x000000ffff027224 */ /* 0x000fe400078e000e */
[----:B------:R-:W-:-:S08]  /*32310*/  @P4 IMAD.IADD R21, R22, 0x1, R4 ;  /* 0x0000000116154824 */ /* 0x000fd000078e0204 */
[----:B0-----:R-:W-:Y:S05]  /*32320*/  WARPSYNC.COLLECTIVE R15, `(.L_x_3103) ;  /* 0x000000000f087348 */ /* 0x001fea0003c00000 */
[----:B------:R1:W2:Y:S02]  /*32330*/  SHFL.IDX P6, R14, R13, R12, R11 ;  /* 0x0000000c0d0e7389 */ /* 0x0002a400000c000b */
[----:B012---:R-:W-:Y:S01]  /*32340*/  ENDCOLLECTIVE ;  /* 0x000000000000791b */ /* 0x007fe20003800000 */
.L_x_3103:
[----:B------:R-:W-:Y:S02]  /*32350*/  IMAD.MOV.U32 R13, RZ, RZ, R6 ;  /* 0x000000ffff0d7224 */ /* 0x000fe400078e0006 */
[----:B------:R-:W-:Y:S01]  /*32360*/  IMAD.MOV.U32 R12, RZ, RZ, 0x1 ;  /* 0x00000001ff0c7424 */ /* 0x000fe200078e00ff */
[----:B------:R-:W-:Y:S01]  /*32370*/  SHF.L.U32 R25, R9, 0x4, RZ ;  /* 0x0000000409197819 */ /* 0x000fe200000006ff */
[----:B------:R-:W-:Y:S01]  /*32380*/  IMAD.MOV.U32 R3, RZ, RZ, R14 ;  /* 0x000000ffff037224 */ /* 0x000fe200078e000e */
[----:B------:R-:W-:Y:S02]  /*32390*/  LOP3.LUT P6, RZ, R20, 0x8, RZ, 0xc0, !PT ;  /* 0x0000000814ff7812 */ /* 0x000fe400078cc0ff */
[----:B------:R-:W-:Y:S02]  /*323a0*/  LOP3.LUT R25, R25, 0x30, RZ, 0xc0, !PT ;  /* 0x0000003019197812 */ /* 0x000fe400078ec0ff */
[----:B------:R-:W-:Y:S02]  /*323b0*/  @P5 IADD3 R9, R22, R4, RZ ;  /* 0x0000000416095210 */ /* 0x000fe40007ffe0ff */
        /* <DEDUP_REMOVED lines=14> */
.L_x_3104:
[----:B------:R-:W-:Y:S01]  /*324a0*/  @!PT LDS RZ, [RZ] ;  /* 0x00000000fffff984 */ /* 0x000fe20000000800 */
[----:B------:R-:W-:Y:S01]  /*324b0*/  @!PT LDS RZ, [RZ] ;  /* 0x00000000fffff984 */ /* 0x000fe20000000800 */
[----:B------:R-:W-:Y:S01]  /*324c0*/  @!PT LDS RZ, [RZ] ;  /* 0x00000000fffff984 */ /* 0x000fe20000000800 */
[----:B------:R0:W-:Y:S01]  /*324d0*/  @P5 LDGSTS.E.BYPASS.LTC128B.128 [R9+0x1f400], desc[UR52][R2.64+0x80], !P1 ;  /* 0x1f40008002095fae */ /* 0x0001e2000c901d74 */
[----:B------:R-:W-:Y:S01]  /*324e0*/  LOP3.LUT P5, RZ, R20, 0x8, RZ, 0xc0, !PT ;  /* 0x0000000814ff7812 */ /* 0x000fe200078ac0ff */
[----:B------:R-:W-:Y:S02]  /*324f0*/  IMAD.MOV.U32 R13, RZ, RZ, R5 ;  /* 0x000000ffff0d7224 */ /* 0x000fe400078e0005 */
[----:B0-----:R-:W-:Y:S01]  /*32500*/  @P3 IMAD.IADD R9, R22, 0x1, R4 ;  /* 0x0000000116093824 */ /* 0x001fe200078e0204 */
[----:B------:R-:W-:-:S09]  /*32510*/  MOV R2, R14 ;  /* 0x0000000e00027202 */ /* 0x000fd20000000f00 */
[----:B------:R-:W-:Y:S05]  /*32520*/  WARPSYNC.COLLECTIVE R15, `(.L_x_3105) ;  /* 0x000000000f087348 */ /* 0x000fea0003c00000 */
[----:B------:R0:W1:Y:S02]  /*32530*/  SHFL.IDX P6, R14, R13, R12, R11 ;  /* 0x0000000c0d0e7389 */ /* 0x00006400000c000b */
[----:B01----:R-:W-:Y:S01]  /*32540*/  ENDCOLLECTIVE ;  /* 0x000000000000791b */ /* 0x003fe20003800000 */
.L_x_3105:
[----:B------:R-:W-:Y:S01]  /*32550*/  IMAD.MOV.U32 R13, RZ, RZ, R6 ;  /* 0x000000ffff0d7224 */ /* 0x000fe200078e0006 */
[----:B------:R-:W-:Y:S01]  /*32560*/  MOV R12, 0x2 ;  /* 0x00000002000c7802 */ /* 0x000fe20000000f00 */
[----:B------:R-:W-:Y:S01]  /*32570*/  IMAD.MOV.U32 R3, RZ, RZ, R14 ;  /* 0x000000ffff037224 */ /* 0x000fe200078e000e */
[----:B------:R-:W-:-:S04]  /*32580*/  LOP3.LUT P6, RZ, R20, 0x10, RZ, 0xc0, !PT ;  /* 0x0000001014ff7812 */ /* 0x000fc800078cc0ff */
[----:B------:R-:W-:-:S04]  /*32590*/  @P4 IADD3 R3, P0, R25, R3, RZ ;  /* 0x0000000319034210 */ /* 0x000fc80007f1e0ff */
[----:B------:R-:W-:-:S04]  /*325a0*/  @P4 IADD3.X R2, RZ, R2, RZ, P0, !PT ;  /* 0x00000002ff024210 */ /* 0x000fc800007fe4ff */
        /* <DEDUP_REMOVED lines=10> */
.L_x_3106:
[----:B------:R-:W-:Y:S01]  /*32650*/  @!PT LDS RZ, [RZ] ;  /* 0x00000000fffff984 */ /* 0x000fe20000000800 */
[----:B------:R-:W-:Y:S01]  /*32660*/  @!PT LDS RZ, [RZ] ;  /* 0x00000000fffff984 */ /* 0x000fe20000000800 */
[----:B------:R-:W-:Y:S01]  /*32670*/  @!PT LDS RZ, [RZ] ;  /* 0x00000000fffff984 */ /* 0x000fe20000000800 */
[----:B------:R-:W-:Y:S04]  /*32680*/  @P4 LDGSTS.E.BYPASS.LTC128B.128 [R21+0x1d400], desc[UR52][R2.64+0x40], !P5 ;  /* 0x1d40004002154fae */ /* 0x000fe8000e901d74 */
        /* <DEDUP_REMOVED lines=8> */
.L_x_3107:
[----:B------:R-:W-:Y:S01]  /*32710*/  MOV R13, R6 ;  /* 0x00000006000d7202 */ /* 0x000fe20000000f00 */
[----:B------:R-:W-:Y:S01]  /*32720*/  IMAD.MOV.U32 R12, RZ, RZ, 0x3 ;  /* 0x00000003ff0c7424 */ /* 0x000fe200078e00ff */
[----:B------:R-:W-:-:S07]  /*32730*/  MOV R3, R14 ;  /* 0x0000000e00037202 */ /* 0x000fce0000000f00 */
[----:B------:R-:W-:Y:S05]  /*32740*/  WARPSYNC.COLLECTIVE R15, `(.L_x_3108) ;  /* 0x000000000f087348 */ /* 0x000fea0003c00000 */
[----:B------:R0:W1:Y:S02]  /*32750*/  SHFL.IDX P6, R14, R13, R12, R11 ;  /* 0x0000000c0d0e7389 */ /* 0x00006400000c000b */
[----:B01----:R-:W-:Y:S01]  /*32760*/  ENDCOLLECTIVE ;  /* 0x000000000000791b */ /* 0x003fe20003800000 */
.L_x_3108:
[----:B------:R-:W-:-:S05]  /*32770*/  @P3 IADD3 R3, P0, R25, R3, RZ ;  /* 0x0000000319033210 */ /* 0x000fca0007f1e0ff */
[----:B------:R-:W-:-:S05]  /*32780*/  @P3 IMAD.X R2, RZ, RZ, R2, P0 ;  /* 0x000000ffff023224 */ /* 0x000fca00000e0602 */
[-C--:B------:R-:W-:Y:S02]  /*32790*/  @P3 LOP3.LUT R3, R3, R2.reuse, RZ, 0x3c, !PT ;  /* 0x0000000203033212 */ /* 0x080fe400078e3cff */
[----:B------:R-:W-:Y:S02]  /*327a0*/  MOV R13, R5 ;  /* 0x00000005000d7202 */ /* 0x000fe40000000f00 */
[----:B------:R-:W-:-:S04]  /*327b0*/  @P3 LOP3.LUT R2, R3, R2, RZ, 0x3c, !PT ;  /* 0x0000000203023212 */ /* 0x000fc800078e3cff */
[----:B------:R-:W-:Y:S01]  /*327c0*/  @P3 LOP3.LUT R3, R3, R2, RZ, 0x3c, !PT ;  /* 0x0000000203033212 */ /* 0x000fe200078e3cff */
[----:B------:R-:W-:-:S04]  /*327d0*/  IMAD.MOV.U32 R6, RZ, RZ, R14 ;  /* 0x000000ffff067224 */ /* 0x000fc800078e000e */
[----:B------:R-:W-:Y:S01]  /*327e0*/  @!PT LDS RZ, [RZ] ;  /* 0x00000000fffff984 */ /* 0x000fe20000000800 */
[----:B------:R-:W-:Y:S01]  /*327f0*/  @!PT LDS RZ, [RZ] ;  /* 0x00000000fffff984 */ /* 0x000fe20000000800 */
[----:B------:R-:W-:Y:S01]  /*32800*/  @!PT LDS RZ, [RZ] ;  /* 0x00000000fffff984 */ /* 0x000fe20000000800 */
[----:B------:R0:W-:Y:S03]  /*32810*/  @P3 LDGSTS.E.BYPASS.LTC128B.128 [R9+0x1b400], desc[UR52][R2.64], !P4 ;  /* 0x1b40000002093fae */ /* 0x0001e6000e101d74 */
[----:B0-----:R-:W-:Y:S05]  /*32820*/  WARPSYNC.COLLECTIVE R15, `(.L_x_3109) ;  /* 0x000000000f087348 */ /* 0x001fea0003c00000 */
[----:B------:R1:W2:Y:S02]  /*32830*/  SHFL.IDX P6, R14, R13, R12, R11 ;  /* 0x0000000c0d0e7389 */ /* 0x0002a400000c000b */
[----:B012---:R-:W-:Y:S01]  /*32840*/  ENDCOLLECTIVE ;  /* 0x000000000000791b */ /* 0x007fe20003800000 */
.L_x_3109:
[----:B------:R-:W-:Y:S01]  /*32850*/  @!PT LDS RZ, [RZ] ;  /* 0x00000000fffff984 */ /* 0x000fe20000000800 */
[----:B------:R-:W-:Y:S01]  /*32860*/  @!PT LDS RZ, [RZ] ;  /* 0x00000000fffff984 */ /* 0x000fe20000000800 */
[----:B------:R-:W-:Y:S01]  /*32870*/  @!PT LDS RZ, [RZ] ;  /* 0x00000000fffff984 */ /* 0x000fe20000000800 */
[----:B------:R-:W-:Y:S04]  /*32880*/  @P3 LDGSTS.E.BYPASS.LTC128B.128 [R9+0x1dc00], desc[UR52][R2.64+0x40], !P5 ;  /* 0x1dc0004002093fae */ /* 0x000fe8000e901d74 */
[----:B------:R0:W-:Y:S01]  /*32890*/  @P3 LDGSTS.E.BYPASS.LTC128B.128 [R9+0x20400], desc[UR52][R2.64+0x80], !P1 ;  /* 0x2040008002093fae */ /* 0x0001e2000c901d74 */
[----:B------:R-:W-:Y:S02]  /*328a0*/  IMAD.MOV.U32 R13, RZ, RZ, R7 ;  /* 0x000000ffff0d7224 */ /* 0x000fe400078e0007 */
[----:B------:R-:W-:Y:S02]  /*328b0*/  IMAD.MOV.U32 R12, RZ, RZ, RZ ;  /* 0x000000ffff0c7224 */ /* 0x000fe400078e00ff */
[----:B0-----:R-:W-:-:S07]  /*328c0*/  IMAD.MOV.U32 R2, RZ, RZ, R14 ;  /* 0x000000ffff027224 */ /* 0x001fce00078e000e */
[----:B------:R-:W-:Y:S05]  /*328d0*/  WARPSYNC.COLLECTIVE R15, `(.L_x_3110) ;  /* 0x000000000f087348 */ /* 0x000fea0003c00000 */
[----:B------:R0:W1:Y:S02]  /*328e0*/  SHFL.IDX P6, R14, R13, R12, R11 ;  /* 0x0000000c0d0e7389 */ /* 0x00006400000c000b */
[----:B01----:R-:W-:Y:S01]  /*328f0*/  ENDCOLLECTIVE ;  /* 0x000000000000791b */ /* 0x003fe20003800000 */
.L_x_3110:
[----:B------:R-:W-:-:S05]  /*32900*/  @P2 IADD3 R2, P0, R25, R2, RZ ;  /* 0x0000000219022210 */ /* 0x000fca0007f1e0ff */
[----:B------:R-:W-:-:S05]  /*32910*/  @P2 IMAD.X R3, RZ, RZ, R6, P0 ;  /* 0x000000ffff032224 */ /* 0x000fca00000e0606 */
[----:B------:R-:W-:Y:S01]  /*32920*/  @!PT LDS RZ, [RZ] ;  /* 0x00000000fffff984 */ /* 0x000fe20000000800 */
[----:B------:R-:W-:Y:S01]  /*32930*/  @!PT LDS RZ, [RZ] ;  /* 0x00000000fffff984 */ /* 0x000fe20000000800 */
[----:B------:R-:W-:Y:S01]  /*32940*/  @!PT LDS RZ, [RZ] ;  /* 0x00000000fffff984 */ /* 0x000fe20000000800 */
[----:B------:R-:W-:Y:S01]  /*32950*/  @P2 LDGSTS.E.BYPASS.LTC128B.128 [R21+0x1bc00], desc[UR52][R2.64], !P4 ;  /* 0x1bc0000002152fae */ /* 0x000fe2000e101d74 */
[----:B------:R-:W-:-:S03]  /*32960*/  IMAD.MOV.U32 R13, RZ, RZ, R8 ;  /* 0x000000ffff0d7224 */ /* 0x000fc600078e0008 */
[----:B------:R-:W-:Y:S04]  /*32970*/  @P2 LDGSTS.E.BYPASS.LTC128B.128 [R21+0x1e400], desc[UR52][R2.64+0x40], !P5 ;  /* 0x1e40004002152fae */ /* 0x000fe8000e901d74 */
[----:B------:R0:W-:Y:S02]  /*32980*/  @P2 LDGSTS.E.BYPASS.LTC128B.128 [R21+0x20c00], desc[UR52][R2.64+0x80], !P1 ;  /* 0x20c0008002152fae */ /* 0x0001e4000c901d74 */
[----:B0-----:R-:W-:-:S07]  /*32990*/  MOV R3, R14 ;  /* 0x0000000e00037202 */ /* 0x001fce0000000f00 */
[----:B------:R-:W-:Y:S05]  /*329a0*/  WARPSYNC.COLLECTIVE R15, `(.L_x_3111) ;  /* 0x000000000f087348 */ /* 0x000fea0003c00000 */
[----:B------:R0:W1:Y:S02]  /*329b0*/  SHFL.IDX P6, R14, R13, R12, R11 ;  /* 0x0000000c0d0e7389 */ /* 0x00006400000c000b */
[----:B01----:R-:W-:Y:S01]  /*329c0*/  ENDCOLLECTIVE ;  /* 0x000000000000791b */ /* 0x003fe20003800000 */
.L_x_3111:
[----:B------:R-:W-:Y:S01]  /*329d0*/  IMAD.MOV.U32 R2, RZ, RZ, R14 ;  /* 0x000000ffff027224 */ /* 0x000fe200078e000e */
[----:B------:R-:W-:Y:S06]  /*329e0*/  BRA `(.L_x_3112) ;  /* 0xffffff8800f07947 */ /* 0x000fec000383ffff */
.L_x_2916:
[----:B------:R-:W-:Y:S01]  /*329f0*/  MOV R13, R0 ;  /* 0x00000000000d7202 */ /* 0x000fe20000000f00 */
[----:B------:R-:W-:Y:S01]  /*32a00*/  IMAD.MOV.U32 R12, RZ, RZ, RZ ;  /* 0x000000ffff0c7224 */ /* 0x000fe200078e00ff */
[----:B------:R-:W-:Y:S01]  /*32a10*/  MOV R15, 0xffffffff ;  /* 0xffffffff000f7802 */ /* 0x000fe20000000f00 */
[----:B------:R-:W-:Y:S02]  /*32a20*/  IMAD.MOV.U32 R11, RZ, RZ, 0x1c1f ;  /* 0x00001c1fff0b7424 */ /* 0x000fe400078e00ff */
[----:B------:R-:W-:Y:S02]  /*32a30*/  IMAD R5, R30, R7, RZ ;  /* 0x000000071e057224 */ /* 0x000fe400078e02ff */
[----:B------:R-:W-:-:S07]  /*32a40*/  IMAD R17, R17, 0x80, R9 ;  /* 0x0000008011117824 */ /* 0x000fce00078e0209 */
[----:B-----5:R-:W-:Y:S05]  /*32a50*/  WARPSYNC.COLLECTIVE R15, `(.L_x_3113) ;  /* 0x000000000f087348 */ /* 0x020fea0003c00000 */
[----:B------:R0:W1:Y:S02]  /*32a60*/  SHFL.IDX P6, R14, R13, R12, R11 ;  /* 0x0000000c0d0e7389 */ /* 0x00006400000c000b */
[----:B01---5:R-:W-:Y:S01]  /*32a70*/  ENDCOLLECTIVE ;  /* 0x000000000000791b */ /* 0x023fe20003800000 */
.L_x_3113:
[C---:B------:R-:W-:Y:S02]  /*32a80*/  ISETP.GE.AND P0, PT, R17.reuse, R5, PT ;  /* 0x000000051100720c */ /* 0x040fe40003f06270 */
[----:B------:R-:W-:Y:S01]  /*32a90*/  IADD3 R6, R17, 0x20, RZ ;  /* 0x0000002011067810 */ /* 0x000fe20007ffe0ff */
[----:B------:R-:W-:Y:S02]  /*32aa0*/  IMAD.MOV.U32 R13, RZ, RZ, R4 ;  /* 0x000000ffff0d7224 */ /* 0x000fe400078e0004 */
[----:B------:R-:W-:-:S08]  /*32ab0*/  IMAD.MOV.U32 R2, RZ, RZ, R14 ;  /* 0x000000ffff027224 */ /* 0x000fd000078e000e */
[----:B------:R-:W-:Y:S05]  /*32ac0*/  WARPSYNC.COLLECTIVE R15, `(.L_x_3114) ;  /* 0x000000000f087348 */ /* 0x000fea0003c00000 */
[----:B------:R0:W1:Y:S02]  /*32ad0*/  SHFL.IDX P6, R14, R13, R12, R11 ;  /* 0x0000000c0d0e7389 */ /* 0x00006400000c000b */
[----:B01----:R-:W-:Y:S01]  /*32ae0*/  ENDCOLLECTIVE ;  /* 0x000000000000791b */ /* 0x003fe20003800000 */
.L_x_3114:
[----:B------:R-:W-:Y:S02]  /*32af0*/  IMAD.MOV.U32 R13, RZ, RZ, R0 ;  /* 0x000000ffff0d7224 */ /* 0x000fe400078e0000 */
[----:B------:R-:W-:Y:S01]  /*32b00*/  IMAD.MOV.U32 R12, RZ, RZ, 0x1 ;  /* 0x00000001ff0c7424 */ /* 0x000fe200078e00ff */
[----:B------:R-:W-:-:S07]  /*32b10*/  MOV R3, R14 ;  /* 0x0000000e00037202 */ /* 0x000fce0000000f00 */
[----:B------:R-:W-:Y:S05]  /*32b20*/  WARPSYNC.COLLECTIVE R15, `(.L_x_3115) ;  /* 0x000000000f087348 */ /* 0x000fea0003c00000 */
[----:B------:R0:W1:Y:S02]  /*32b30*/  SHFL.IDX P6, R14, R13, R12, R11 ;  /* 0x0000000c0d0e7389 */ /* 0x00006400000c000b */
[----:B01----:R-:W-:Y:S01]  /*32b40*/  ENDCOLLECTIVE ;  /* 0x000000000000791b */ /* 0x003fe20003800000 */
.L_x_3115:
        /* <DEDUP_REMOVED lines=17> */
.L_x_3116:
[----:B------:R-:W-:Y:S01]  /*32c60*/  IMAD.MOV.U32 R13, RZ, RZ, R0 ;  /* 0x000000ffff0d7224 */ /* 0x000fe200078e0000 */
[----:B------:R-:W-:Y:S01]  /*32c70*/  MOV R12, 0x2 ;  /* 0x00000002000c7802 */ /* 0x000fe20000000f00 */
[----:B------:R-:W-:-:S07]  /*32c80*/  IMAD.MOV.U32 R3, RZ, RZ, R14 ;  /* 0x000000ffff037224 */ /* 0x000fce00078e000e */
[----:B------:R-:W-:Y:S05]  /*32c90*/  WARPSYNC.COLLECTIVE R15, `(.L_x_3117) ;  /* 0x000000000f087348 */ /* 0x000fea0003c00000 */
[----:B------:R0:W1:Y:S02]  /*32ca0*/  SHFL.IDX P6, R14, R13, R12, R11 ;  /* 0x0000000c0d0e7389 */ /* 0x00006400000c000b */
[----:B01----:R-:W-:Y:S01]  /*32cb0*/  ENDCOLLECTIVE ;  /* 0x000000000000791b */ /* 0x003fe20003800000 */
.L_x_3117:
        /* <DEDUP_REMOVED lines=18> */
.L_x_3118:
[----:B------:R-:W-:Y:S01]  /*32de0*/  IMAD.MOV.U32 R13, RZ, RZ, R0 ;  /* 0x000000ffff0d7224 */ /* 0x000fe200078e0000 */
[----:B------:R-:W-:Y:S02]  /*32df0*/  MOV R12, 0x3 ;  /* 0x00000003000c7802 */ /* 0x000fe40000000f00 */
[----:B------:R-:W-:-:S07]  /*32e00*/  MOV R3, R14 ;  /* 0x0000000e00037202 */ /* 0x000fce0000000f00 */
[----:B------:R-:W-:Y:S05]  /*32e10*/  WARPSYNC.COLLECTIVE R15, `(.L_x_3119) ;  /* 0x000000000f087348 */ /* 0x000fea0003c00000 */
[----:B------:R0:W1:Y:S02]  /*32e20*/  SHFL.IDX P6, R14, R13, R12, R11 ;  /* 0x0000000c0d0e7389 */ /* 0x00006400000c000b */
[----:B01----:R-:W-:Y:S01]  /*32e30*/  ENDCOLLECTIVE ;  /* 0x000000000000791b */ /* 0x003fe20003800000 */
.L_x_3119:
        /* <DEDUP_REMOVED lines=10> */
[----:B------:R0:W-:Y:S03]  /*32ee0*/  @!P0 LDGSTS.E.BYPASS.LTC128B.128 [R8+0x15400], desc[UR52][R2.64], !P3 ;  /* 0x1540000002088fae */ /* 0x0001e6000d901d74 */
[----:B0-----:R-:W-:Y:S05]  /*32ef0*/  WARPSYNC.COLLECTIVE R15, `(.L_x_3120) ;  /* 0x000000000f087348 */ /* 0x001fea0003c00000 */
[----:B------:R1:W2:Y:S02]  /*32f00*/  SHFL.IDX P6, R14, R13, R12, R11 ;  /* 0x0000000c0d0e7389 */ /* 0x0002a400000c000b */
[----:B012---:R-:W-:Y:S01]  /*32f10*/  ENDCOLLECTIVE ;  /* 0x000000000000791b */ /* 0x007fe20003800000 */
.L_x_3120:
[----:B------:R-:W-:Y:S01]  /*32f20*/  @!PT LDS RZ, [RZ] ;  /* 0x00000000fffff984 */ /* 0x000fe20000000800 */
[----:B------:R-:W-:Y:S01]  /*32f30*/  @!PT LDS RZ, [RZ] ;  /* 0x00000000fffff984 */ /* 0x000fe20000000800 */
[----:B------:R-:W-:Y:S01]  /*32f40*/  @!PT LDS RZ, [RZ] ;  /* 0x00000000fffff984 */ /* 0x000fe20000000800 */
[----:B------:R-:W-:Y:S04]  /*32f50*/  @!P0 LDGSTS.E.BYPASS.LTC128B.128 [R8+0x17400], desc[UR52][R2.64+0x40], !P2 ;  /* 0x1740004002088fae */ /* 0x000fe8000d101d74 */
[----:B------:R0:W-:Y:S02]  /*32f60*/  @!P0 LDGSTS.E.BYPASS.LTC128B.128 [R8+0x19400], desc[UR52][R2.64+0x80], !P1 ;  /* 0x1940008002088fae */ /* 0x0001e4000c901d74 */
[----:B0-----:R-:W-:Y:S01]  /*32f70*/  MOV R2, R14 ;  /* 0x0000000e00027202 */ /* 0x001fe20000000f00 */
[----:B------:R-:W-:Y:S06]  /*32f80*/  BRA `(.L_x_3121) ;  /* 0xffffff90001c7947 */ /* 0x000fec000383ffff */
.L_x_2921:
[----:B-1----:R1:W2:Y:S02]  /*32f90*/  SYNCS.PHASECHK.TRANS64.TRYWAIT P0, [R22+URZ+0x29820], R3 ;  /* 0x02982003160075a7 */ /* 0x0022a4000800017f */
[----:B--2---:R-:W-:Y:S05]  /*32fa0*/  @!P0 NANOSLEEP.SYNCS 0x989680 ;  /* 0x009896800000895d */ /* 0x004fea0003900000 */
[----:B------:R-:W2:Y:S02]  /*32fb0*/  @!P0 SYNCS.PHASECHK.TRANS64 P0, [R22+URZ+0x29820], R3 ;  /* 0x02982003160085a7 */ /* 0x000ea4000800007f */
[----:B--2---:R-:W-:Y:S05]  /*32fc0*/  @!P0 BRA `(.L_x_2921) ;  /* 0xfffffffc00f08947 */ /* 0x004fea000383ffff */
[----:B------:R-:W-:Y:S05]  /*32fd0*/  BRA `(.L_x_3122) ;  /* 0xffffff90008c7947 */ /* 0x000fea000383ffff */
.L_x_2925:
[----:B0-----:R0:W1:Y:S02]  /*32fe0*/  SYNCS.PHASECHK.TRANS64.TRYWAIT P0, [R0+URZ+0x29880], R31 ;  /* 0x0298801f000075a7 */ /* 0x001064000800017f */
[----:B-1----:R-:W-:Y:S05]  /*32ff0*/  @!P0 NANOSLEEP.SYNCS 0x989680 ;  /* 0x009896800000895d */ /* 0x002fea0003900000 */
[----:B------:R-:W1:Y:S02]  /*33000*/  @!P0 SYNCS.PHASECHK.TRANS64 P0, [R0+URZ+0x29880], R31 ;  /* 0x0298801f000085a7 */ /* 0x000e64000800007f */
[----:B-1----:R-:W-:Y:S05]  /*33010*/  @!P0 BRA `(.L_x_2925) ;  /* 0xfffffffc00f08947 */ /* 0x002fea000383ffff */
[----:B------:R-:W-:Y:S05]  /*33020*/  BRA `(.L_x_3123) ;  /* 0xffffff9400ac7947 */ /* 0x000fea000383ffff */
.L_x_2926:
[----:B------:R-:W-:Y:S01]  /*33030*/  BSSY B0, `(.L_x_3124) ;  /* 0x0000008000007945 */ /* 0x000fe20003800000 */
[----:B------:R-:W-:Y:S01]  /*33040*/  IMAD.MOV.U32 R13, RZ, RZ, R9 ;  /* 0x000000ffff0d7224 */ /* 0x000fe200078e0009 */
[----:B------:R-:W-:Y:S01]  /*33050*/  MOV R11, 0x1c1f ;  /* 0x00001c1f000b7802 */ /* 0x000fe20000000f00 */
[----:B------:R-:W-:Y:S02]  /*33060*/  IMAD.MOV.U32 R12, RZ, RZ, RZ ;  /* 0x000000ffff0c7224 */ /* 0x000fe400078e00ff */
[----:B------:R-:W-:-:S07]  /*33070*/  IMAD.MOV.U32 R15, RZ, RZ, -0x1 ;  /* 0xffffffffff0f7424 */ /* 0x000fce00078e00ff */
[----:B0-----:R-:W-:Y:S05]  /*33080*/  WARPSYNC.COLLECTIVE R15, `(.L_x_3125) ;  /* 0x000000000f087348 */ /* 0x001fea0003c00000 */
[----:B------:R1:W2:Y:S02]  /*33090*/  SHFL.IDX P6, R14, R13, R12, R11 ;  /* 0x0000000c0d0e7389 */ /* 0x0002a400000c000b */
[----:B012---:R-:W-:Y:S01]  /*330a0*/  ENDCOLLECTIVE ;  /* 0x000000000000791b */ /* 0x007fe20003800000 */
.L_x_3125:
[----:B------:R-:W-:Y:S05]  /*330b0*/  BSYNC B0 ;  /* 0x0000000000007941 */ /* 0x000fea0003800000 */
.L_x_3124:
[----:B------:R0:W5:Y:S01]  /*330c0*/  LDL R17, [R1+0x4] ;  /* 0x0000040001117983 */ /* 0x0001620000100800 */
[----:B------:R-:W-:Y:S01]  /*330d0*/  MOV R13, R7 ;  /* 0x00000007000d7202 */ /* 0x000fe20000000f00 */
[----:B------:R-:W-:Y:S01]  /*330e0*/  IMAD.MOV.U32 R12, RZ, RZ, RZ ;  /* 0x000000ffff0c7224 */ /* 0x000fe200078e00ff */
[----:B------:R-:W-:Y:S01]  /*330f0*/  MOV R15, 0xffffffff ;  /* 0xffffffff000f7802 */ /* 0x000fe20000000f00 */
[----:B------:R-:W1:Y:S01]  /*33100*/  S2R R2, SR_TID.X ;  /* 0x0000000000027919 */ /* 0x000e620000002100 */
[----:B------:R-:W-:Y:S01]  /*33110*/  IMAD.MOV.U32 R11, RZ, RZ, 0x1c1f ;  /* 0x00001c1fff0b7424 */ /* 0x000fe200078e00ff */
[----:B------:R-:W-:Y:S01]  /*33120*/  IADD3 R10, R22, R10, R37 ;  /* 0x0000000a160a7210 */ /* 0x000fe20007ffe025 */
[----:B------:R-:W-:-:S07]  /*33130*/  IMAD.MOV.U32 R3, RZ, RZ, R14 ;  /* 0x000000ffff037224 */ /* 0x000fce00078e000e */
[----:B01---5:R-:W-:Y:S05]  /*33140*/  WARPSYNC.COLLECTIVE R15, `(.L_x_3126) ;  /* 0x000000000f087348 */ /* 0x023fea0003c00000 */
[----:B------:R2:W3:Y:S02]  /*33150*/  SHFL.IDX P6, R14, R13, R12, R11 ;  /* 0x0000000c0d0e7389 */ /* 0x0004e400000c000b */
[----:B0123-5:R-:W-:Y:S01]  /*33160*/  ENDCOLLECTIVE ;  /* 0x000000000000791b */ /* 0x02ffe20003800000 */
.L_x_3126:
[----:B------:R-:W-:Y:S01]  /*33170*/  IMAD.MOV.U32 R13, RZ, RZ, R9 ;  /* 0x000000ffff0d7224 */ /* 0x000fe200078e0009 */
[----:B------:R-:W-:Y:S01]  /*33180*/  MOV R12, 0x1 ;  /* 0x00000001000c7802 */ /* 0x000fe20000000f00 */
[----:B------:R-:W-:Y:S02]  /*33190*/  IMAD.SHL.U32 R15, R2, 0x10, RZ ;  /* 0x00000010020f7824 */ /* 0x000fe400078e00ff */
[----:B------:R-:W-:-:S03]  /*331a0*/  IMAD.MOV.U32 R2, RZ, RZ, R14 ;  /* 0x000000ffff027224 */ /* 0x000fc600078e000e */
[----:B------:R-:W-:-:S04]  /*331b0*/  LOP3.LUT R15, R15, 0x30, RZ, 0xc0, !PT ;  /* 0x000000300f0f7812 */ /* 0x000fc800078ec0ff */
[----:B------:R-:W-:Y:S01]  /*331c0*/  IADD3 R2, P0, R15, R2, RZ ;  /* 0x000000020f027210 */ /* 0x000fe20007f1e0ff */
[----:B------:R-:W-:-:S03]  /*331d0*/  IMAD.MOV.U32 R15, RZ, RZ, -0x1 ;  /* 0xffffffffff0f7424 */ /* 0x000fc600078e00ff */
[----:B------:R-:W-:-:S09]  /*331e0*/  IADD3.X R3, RZ, R3, RZ, P0, !PT ;  /* 0x00000003ff037210 */ /* 0x000fd200007fe4ff */
[----:B------:R-:W-:Y:S05]  /*331f0*/  WARPSYNC.COLLECTIVE R15, `(.L_x_3127) ;  /* 0x000000000f087348 */ /* 0x000fea0003c00000 */
[----:B------:R0:W1:Y:S02]  /*33200*/  SHFL.IDX P6, R14, R13, R12, R11 ;  /* 0x0000000c0d0e7389 */ /* 0x00006400000c000b */
[----:B01----:R-:W-:Y:S01]  /*33210*/  ENDCOLLECTIVE ;  /* 0x000000000000791b */ /* 0x003fe20003800000 */
.L_x_3127:
[----:B------:R-:W-:Y:S01]  /*33220*/  @!PT LDS RZ, [RZ] ;  /* 0x00000000fffff984 */ /* 0x000fe20000000800 */
[----:B------:R-:W-:Y:S01]  /*33230*/  @!PT LDS RZ, [RZ] ;  /* 0x00000000fffff984 */ /* 0x000fe20000000800 */
[----:B------:R-:W-:Y:S01]  /*33240*/  @!PT LDS RZ, [RZ] ;  /* 0x00000000fffff984 */ /* 0x000fe20000000800 */
[----:B------:R-:W-:Y:S01]  /*33250*/  LDGSTS.E.BYPASS.LTC128B.128 [R10+0xa400], desc[UR52][R2.64], !P3 ;  /* 0x0a400000020a7fae */ /* 0x000fe2000d901d74 */
[----:B------:R-:W-:Y:S01]  /*33260*/  MOV R13, R7 ;  /* 0x00000007000d7202 */ /* 0x000fe20000000f00 */
[----:B------:R-:W-:-:S05]  /*33270*/  IMAD.IADD R17, R17, 0x1, R10 ;  /* 0x0000000111117824 */ /* 0x000fca00078e020a */
[----:B------:R0:W-:Y:S02]  /*33280*/  LDGSTS.E.BYPASS.LTC128B.128 [R17+0xa400], desc[UR52][R2.64+0x40], !P1 ;  /* 0x0a40004002117fae */ /* 0x0001e4000c901d74 */
[----:B0-----:R-:W0:Y:S01]  /*33290*/  S2R R2, SR_TID.X ;  /* 0x0000000000027919 */ /* 0x001e220000002100 */
[----:B------:R-:W-:-:S07]  /*332a0*/  IMAD.MOV.U32 R3, RZ, RZ, R14 ;  /* 0x000000ffff037224 */ /* 0x000fce00078e000e */
[----:B0-----:R-:W-:Y:S05]  /*332b0*/  WARPSYNC.COLLECTIVE R15, `(.L_x_3128) ;  /* 0x000000000f087348 */ /* 0x001fea0003c00000 */
[----:B------:R1:W2:Y:S02]  /*332c0*/  SHFL.IDX P6, R14, R13, R12, R11 ;  /* 0x0000000c0d0e7389 */ /* 0x0002a400000c000b */
[----:B012---:R-:W-:Y:S01]  /*332d0*/  ENDCOLLECTIVE ;  /* 0x000000000000791b */ /* 0x007fe20003800000 */
.L_x_3128:
        /* <DEDUP_REMOVED lines=11> */
.L_x_3129:
        /* <DEDUP_REMOVED lines=11> */
.L_x_3130:
[----:B------:R-:W-:Y:S01]  /*33440*/  MOV R13, R9 ;  /* 0x00000009000d7202 */ /* 0x000fe20000000f00 */
[----:B------:R-:W-:Y:S01]  /*33450*/  IMAD.MOV.U32 R12, RZ, RZ, 0x3 ;  /* 0x00000003ff0c7424 */ /* 0x000fe200078e00ff */
[----:B------:R-:W-:Y:S01]  /*33460*/  SHF.L.U32 R15, R2, 0x4, RZ ;  /* 0x00000004020f7819 */ /* 0x000fe200000006ff */
[----:B------:R-:W-:-:S03]  /*33470*/  IMAD.MOV.U32 R2, RZ, RZ, R14 ;  /* 0x000000ffff027224 */ /* 0x000fc600078e000e */
[----:B------:R-:W-:-:S04]  /*33480*/  LOP3.LUT R15, R15, 0x30, RZ, 0xc0, !PT ;  /* 0x000000300f0f7812 */ /* 0x000fc800078ec0ff */
[----:B------:R-:W-:Y:S01]  /*33490*/  IADD3 R2, P0, R15, R2, RZ ;  /* 0x000000020f027210 */ /* 0x000fe20007f1e0ff */
[----:B------:R-:W-:-:S04]  /*334a0*/  IMAD.MOV.U32 R15, RZ, RZ, -0x1 ;  /* 0xffffffffff0f7424 */ /* 0x000fc800078e00ff */
[----:B------:R-:W-:-:S08]  /*334b0*/  IMAD.X R3, RZ, RZ, R3, P0 ;  /* 0x000000ffff037224 */ /* 0x000fd000000e0603 */
[----:B------:R-:W-:Y:S05]  /*334c0*/  WARPSYNC.COLLECTIVE R15, `(.L_x_3131) ;  /* 0x000000000f087348 */ /* 0x000fea0003c00000 */
[----:B------:R0:W1:Y:S02]  /*334d0*/  SHFL.IDX P6, R14, R13, R12, R11 ;  /* 0x0000000c0d0e7389 */ /* 0x00006400000c000b */
[----:B01----:R-:W-:Y:S01]  /*334e0*/  ENDCOLLECTIVE ;  /* 0x000000000000791b */ /* 0x003fe20003800000 */
.L_x_3131:
[----:B------:R-:W-:Y:S01]  /*334f0*/  @!PT LDS RZ, [RZ] ;  /* 0x00000000fffff984 */ /* 0x000fe20000000800 */
[----:B------:R-:W-:Y:S01]  /*33500*/  @!PT LDS RZ, [RZ] ;  /* 0x00000000fffff984 */ /* 0x000fe20000000800 */
[----:B------:R-:W-:Y:S01]  /*33510*/  @!PT LDS RZ, [RZ] ;  /* 0x00000000fffff984 */ /* 0x000fe20000000800 */
[----:B------:R-:W-:Y:S04]  /*33520*/  LDGSTS.E.BYPASS.LTC128B.128 [R10+0xc400], desc[UR52][R2.64], !P3 ;  /* 0x0c400000020a7fae */ /* 0x000fe8000d901d74 */
[----:B------:R0:W-:Y:S01]  /*33530*/  LDGSTS.E.BYPASS.LTC128B.128 [R17+0xc400], desc[UR52][R2.64+0x40], !P1 ;  /* 0x0c40004002117fae */ /* 0x0001e2000c901d74 */
[----:B------:R-:W-:Y:S01]  /*33540*/  IMAD.MOV.U32 R13, RZ, RZ, R7 ;  /* 0x000000ffff0d7224 */ /* 0x000fe200078e0007 */
[----:B0-----:R-:W0:Y:S01]  /*33550*/  S2R R3, SR_TID.X ;  /* 0x0000000000037919 */ /* 0x001e220000002100 */
[----:B------:R-:W-:-:S07]  /*33560*/  MOV R9, R14 ;  /* 0x0000000e00097202 */ /* 0x000fce0000000f00 */
[----:B0-----:R-:W-:Y:S05]  /*33570*/  WARPSYNC.COLLECTIVE R15, `(.L_x_3132) ;  /* 0x000000000f087348 */ /* 0x001fea0003c00000 */
[----:B------:R1:W2:Y:S02]  /*33580*/  SHFL.IDX P6, R14, R13, R12, R11 ;  /* 0x0000000c0d0e7389 */ /* 0x0002a400000c000b */
[----:B012---:R-:W-:Y:S01]  /*33590*/  ENDCOLLECTIVE ;  /* 0x000000000000791b */ /* 0x007fe20003800000 */
.L_x_3132:
[----:B------:R-:W-:Y:S01]  /*335a0*/  IMAD.MOV.U32 R13, RZ, RZ, R24 ;  /* 0x000000ffff0d7224 */ /* 0x000fe200078e0018 */
[----:B------:R-:W-:Y:S02]  /*335b0*/  MOV R12, RZ ;  /* 0x000000ff000c7202 */ /* 0x000fe40000000f00 */
[----:B------:R-:W-:-:S07]  /*335c0*/  MOV R2, R14 ;  /* 0x0000000e00027202 */ /* 0x000fce0000000f00 */
[----:B------:R-:W-:Y:S05]  /*335d0*/  WARPSYNC.COLLECTIVE R15, `(.L_x_3133) ;  /* 0x000000000f087348 */ /* 0x000fea0003c00000 */
[----:B------:R0:W1:Y:S02]  /*335e0*/  SHFL.IDX P6, R14, R13, R12, R11 ;  /* 0x0000000c0d0e7389 */ /* 0x00006400000c000b */
[----:B01----:R-:W-:Y:S01]  /*335f0*/  ENDCOLLECTIVE ;  /* 0x000000000000791b */ /* 0x003fe20003800000 */
.L_x_3133:
[----:B------:R-:W-:-:S05]  /*33600*/  IMAD.SHL.U32 R3, R3, 0x10, RZ ;  /* 0x0000001003037824 */ /* 0x000fca00078e00ff */
[----:B------:R-:W-:-:S04]  /*33610*/  LOP3.LUT R3, R3, 0x30, RZ, 0xc0, !PT ;  /* 0x0000003003037812 */ /* 0x000fc800078ec0ff */
[----:B------:R-:W-:Y:S01]  /*33620*/  IADD3 R2, P0, R3, R2, RZ ;  /* 0x0000000203027210 */ /* 0x000fe20007f1e0ff */
[----:B------:R-:W-:-:S04]  /*33630*/  IMAD.MOV.U32 R13, RZ, RZ, R25 ;  /* 0x000000ffff0d7224 */ /* 0x000fc800078e0019 */
        /* <DEDUP_REMOVED lines=10> */
.L_x_3134:
[----:B------:R-:W-:Y:S01]  /*336e0*/  MOV R2, R14 ;  /* 0x0000000e00027202 */ /* 0x000fe20000000f00 */
[----:B------:R-:W-:Y:S06]  /*336f0*/  BRA `(.L_x_3135) ;  /* 0xffffff9400207947 */ /* 0x000fec000383ffff */
.L_x_2931:
[----:B---3--:R3:W4:Y:S02]  /*33700*/  SYNCS.PHASECHK.TRANS64.TRYWAIT P0, [R0+URZ+0x29840], R31 ;  /* 0x0298401f000075a7 */ /* 0x008724000800017f */
[----:B----4-:R-:W-:Y:S05]  /*33710*/  @!P0 NANOSLEEP.SYNCS 0x989680 ;  /* 0x009896800000895d */ /* 0x010fea0003900000 */
[----:B------:R-:W4:Y:S02]  /*33720*/  @!P0 SYNCS.PHASECHK.TRANS64 P0, [R0+URZ+0x29840], R31 ;  /* 0x0298401f000085a7 */ /* 0x000f24000800007f */
[----:B----4-:R-:W-:Y:S05]  /*33730*/  @!P0 BRA `(.L_x_2931) ;  /* 0xfffffffc00f08947 */ /* 0x010fea000383ffff */
[----:B------:R-:W-:Y:S05]  /*33740*/  BRA `(.L_x_3136) ;  /* 0xffffff9400807947 */ /* 0x000fea000383ffff */
.L_x_2932:
[----:B------:R-:W-:Y:S01]  /*33750*/  BSSY B0, `(.L_x_3137) ;  /* 0x0000008000007945 */ /* 0x000fe20003800000 */
[----:B------:R-:W-:Y:S01]  /*33760*/  IMAD.MOV.U32 R13, RZ, RZ, R6 ;  /* 0x000000ffff0d7224 */ /* 0x000fe200078e0006 */
[----:B------:R-:W-:Y:S01]  /*33770*/  MOV R11, 0x1c1f ;  /* 0x00001c1f000b7802 */ /* 0x000fe20000000f00 */
[----:B------:R-:W-:Y:S02]  /*33780*/  IMAD.MOV.U32 R12, RZ, RZ, RZ ;  /* 0x000000ffff0c7224 */ /* 0x000fe400078e00ff */
[----:B------:R-:W-:-:S07]  /*33790*/  IMAD.MOV.U32 R15, RZ, RZ, -0x1 ;  /* 0xffffffffff0f7424 */ /* 0x000fce00078e00ff */
[----:B-123--:R-:W-:Y:S05]  /*337a0*/  WARPSYNC.COLLECTIVE R15, `(.L_x_3138) ;  /* 0x000000000f087348 */ /* 0x00efea0003c00000 */
[----:B------:R0:W4:Y:S02]  /*337b0*/  SHFL.IDX P6, R14, R13, R12, R11 ;  /* 0x0000000c0d0e7389 */ /* 0x00012400000c000b */
[----:B01234-:R-:W-:Y:S01]  /*337c0*/  ENDCOLLECTIVE ;  /* 0x000000000000791b */ /* 0x01ffe20003800000 */
.L_x_3138:
[----:B------:R-:W-:Y:S05]  /*337d0*/  BSYNC B0 ;  /* 0x0000000000007941 */ /* 0x000fea0003800000 */
.L_x_3137:
[----:B------:R-:W-:Y:S01]  /*337e0*/  MOV R13, R4 ;  /* 0x00000004000d7202 */ /* 0x000fe20000000f00 */
[----:B------:R-:W-:Y:S01]  /*337f0*/  IMAD.MOV.U32 R12, RZ, RZ, RZ ;  /* 0x000000ffff0c7224 */ /* 0x000fe200078e00ff */
[----:B------:R-:W-:Y:S01]  /*33800*/  MOV R15, 0xffffffff ;  /* 0xffffffff000f7802 */ /* 0x000fe20000000f00 */
[----:B------:R-:W-:Y:S01]  /*33810*/  IMAD.MOV.U32 R11, RZ, RZ, 0x1c1f ;  /* 0x00001c1fff0b7424 */ /* 0x000fe200078e00ff */
[----:B------:R-:W-:Y:S01]  /*33820*/  IADD3 R7, R22, R7, RZ ;  /* 0x0000000716077210 */ /* 0x000fe20007ffe0ff */
[----:B------:R-:W-:-:S07]  /*33830*/  IMAD.MOV.U32 R3, RZ, RZ, R14 ;  /* 0x000000ffff037224 */ /* 0x000fce00078e000e */
[----:B------:R-:W-:Y:S05]  /*33840*/  WARPSYNC.COLLECTIVE R15, `(.L_x_3139) ;  /* 0x000000000f087348 */ /* 0x000fea0003c00000 */
[----:B------:R0:W1:Y:S02]  /*33850*/  SHFL.IDX P6, R14, R13, R12, R11 ;  /* 0x0000000c0d0e7389 */ /* 0x00006400000c000b */
[----:B01----:R-:W-:Y:S01]  /*33860*/  ENDCOLLECTIVE ;  /* 0x000000000000791b */ /* 0x003fe20003800000 */
.L_x_3139:
[----:B------:R-:W-:Y:S02]  /*33870*/  IMAD.MOV.U32 R13, RZ, RZ, R6 ;  /* 0x000000ffff0d7224 */ /* 0x000fe400078e0006 */
[----:B------:R-:W-:Y:S02]  /*33880*/  IMAD.MOV.U32 R12, RZ, RZ, 0x1 ;  /* 0x00000001ff0c7424 */ /* 0x000fe400078e00ff */
[----:B------:R-:W-:-:S07]  /*33890*/  IMAD.MOV.U32 R2, RZ, RZ, R14 ;  /* 0x000000ffff027224 */ /* 0x000fce00078e000e */
[----:B------:R-:W-:Y:S05]  /*338a0*/  WARPSYNC.COLLECTIVE R15, `(.L_x_3140) ;  /* 0x000000000f087348 */ /* 0x000fea0003c00000 */
[----:B------:R0:W1:Y:S02]  /*338b0*/  SHFL.IDX P6, R14, R13, R12, R11 ;  /* 0x0000000c0d0e7389 */ /* 0x00006400000c000b */
[----:B01----:R-:W-:Y:S01]  /*338c0*/  ENDCOLLECTIVE ;  /* 0x000000000000791b */ /* 0x003fe20003800000 */
.L_x_3140:
        /* <DEDUP_REMOVED lines=13> */
.L_x_3141:
[----:B------:R-:W-:Y:S02]  /*339a0*/  IMAD.MOV.U32 R13, RZ, RZ, R6 ;  /* 0x000000ffff0d7224 */ /* 0x000fe400078e0006 */
[----:B------:R-:W-:Y:S02]  /*339b0*/  IMAD.MOV.U32 R12, RZ, RZ, 0x2 ;  /* 0x00000002ff0c7424 */ /* 0x000fe400078e00ff */
[----:B------:R-:W-:-:S07]  /*339c0*/  IMAD.MOV.U32 R2, RZ, RZ, R14 ;  /* 0x000000ffff027224 */ /* 0x000fce00078e000e */
[----:B------:R-:W-:Y:S05]  /*339d0*/  WARPSYNC.COLLECTIVE R15, `(.L_x_3142) ;  /* 0x000000000f087348 */ /* 0x000fea0003c00000 */
[----:B------:R0:W1:Y:S02]  /*339e0*/  SHFL.IDX P6, R14, R13, R12, R11 ;  /* 0x0000000c0d0e7389 */ /* 0x00006400000c000b */
[----:B01----:R-:W-:Y:S01]  /*339f0*/  ENDCOLLECTIVE ;  /* 0x000000000000791b */ /* 0x003fe20003800000 */
.L_x_3142:
        /* <DEDUP_REMOVED lines=13> */
.L_x_3143:
[----:B------:R-:W-:Y:S02]  /*33ad0*/  IMAD.MOV.U32 R13, RZ, RZ, R6 ;  /* 0x000000ffff0d7224 */ /* 0x000fe400078e0006 */
[----:B------:R-:W-:Y:S02]  /*33ae0*/  IMAD.MOV.U32 R12, RZ, RZ, 0x3 ;  /* 0x00000003ff0c7424 */ /* 0x000fe400078e00ff */
[----:B------:R-:W-:-:S07]  /*33af0*/  IMAD.MOV.U32 R2, RZ, RZ, R14 ;  /* 0x000000ffff027224 */ /* 0x000fce00078e000e */
[----:B------:R-:W-:Y:S05]  /*33b00*/  WARPSYNC.COLLECTIVE R15, `(.L_x_3144) ;  /* 0x000000000f087348 */ /* 0x000fea0003c00000 */
[----:B------:R0:W1:Y:S02]  /*33b10*/  SHFL.IDX P6, R14, R13, R12, R11 ;  /* 0x0000000c0d0e7389 */ /* 0x00006400000c000b */
[----:B01----:R-:W-:Y:S01]  /*33b20*/  ENDCOLLECTIVE ;  /* 0x000000000000791b */ /* 0x003fe20003800000 */
.L_x_3144:
        /* <DEDUP_REMOVED lines=13> */
.L_x_3145:
[----:B------:R-:W-:Y:S02]  /*33c00*/  IMAD.MOV.U32 R13, RZ, RZ, R8 ;  /* 0x000000ffff0d7224 */ /* 0x000fe400078e0008 */
[----:B------:R-:W-:Y:S02]  /*33c10*/  IMAD.MOV.U32 R12, RZ, RZ, RZ ;  /* 0x000000ffff0c7224 */ /* 0x000fe400078e00ff */
[----:B------:R-:W-:-:S07]  /*33c20*/  IMAD.MOV.U32 R2, RZ, RZ, R14 ;  /* 0x000000ffff027224 */ /* 0x000fce00078e000e */
[----:B------:R-:W-:Y:S05]  /*33c30*/  WARPSYNC.COLLECTIVE R15, `(.L_x_3146) ;  /* 0x000000000f087348 */ /* 0x000fea0003c00000 */
[----:B------:R0:W1:Y:S02]  /*33c40*/  SHFL.IDX P6, R14, R13, R12, R11 ;  /* 0x0000000c0d0e7389 */ /* 0x00006400000c000b */
[----:B01----:R-:W-:Y:S01]  /*33c50*/  ENDCOLLECTIVE ;  /* 0x000000000000791b */ /* 0x003fe20003800000 */
.L_x_3146:
        /* <DEDUP_REMOVED lines=13> */
.L_x_3147:
[----:B------:R-:W-:Y:S01]  /*33d30*/  IMAD.MOV.U32 R2, RZ, RZ, R14 ;  /* 0x000000ffff027224 */ /* 0x000fe200078e000e */
[----:B------:R-:W-:Y:S06]  /*33d40*/  BRA `(.L_x_3148) ;  /* 0xffffff9400207947 */ /* 0x000fec000383ffff */
.L_x_2937:
[----:B--2---:R2:W3:Y:S02]  /*33d50*/  SYNCS.PHASECHK.TRANS64.TRYWAIT P0, [R3+URZ+0x29870], R0 ;  /* 0x02987000030075a7 */ /* 0x0044e4000800017f */
[----:B---3--:R-:W-:Y:S05]  /*33d60*/  @!P0 NANOSLEEP.SYNCS 0x989680 ;  /* 0x009896800000895d */ /* 0x008fea0003900000 */
[----:B------:R-:W3:Y:S02]  /*33d70*/  @!P0 SYNCS.PHASECHK.TRANS64 P0, [R3+URZ+0x29870], R0 ;  /* 0x02987000030085a7 */ /* 0x000ee4000800007f */
[----:B---3--:R-:W-:Y:S05]  /*33d80*/  @!P0 BRA `(.L_x_2937) ;  /* 0xfffffffc00f08947 */ /* 0x008fea000383ffff */
[----:B------:R-:W-:Y:S05]  /*33d90*/  BRA `(.L_x_3149) ;  /* 0xffffff94008c7947 */ /* 0x000fea000383ffff */
.L_x_2939:
[----:B--2---:R2:W3:Y:S02]  /*33da0*/  SYNCS.PHASECHK.TRANS64.TRYWAIT P0, [R3+URZ+0x29860], R0 ;  /* 0x02986000030075a7 */ /* 0x0044e4000800017f */
[----:B---3--:R-:W-:Y:S05]  /*33db0*/  @!P0 NANOSLEEP.SYNCS 0x989680 ;  /* 0x009896800000895d */ /* 0x008fea0003900000 */
[----:B------:R-:W3:Y:S02]  /*33dc0*/  @!P0 SYNCS.PHASECHK.TRANS64 P0, [R3+URZ+0x29860], R0 ;  /* 0x02986000030085a7 */ /* 0x000ee4000800007f */
[----:B---3--:R-:W-:Y:S05]  /*33dd0*/  @!P0 BRA `(.L_x_2939) ;  /* 0xfffffffc00f08947 */ /* 0x008fea000383ffff */
[----:B------:R-:W-:Y:S05]  /*33de0*/  BRA `(.L_x_3150) ;  /* 0xffffff94009c7947 */ /* 0x000fea000383ffff */
.L_x_2947:
[----:B0-----:R0:W3:Y:S02]  /*33df0*/  SYNCS.PHASECHK.TRANS64.TRYWAIT P1, [R17+URZ+0x29870], R0 ;  /* 0x02987000110075a7 */ /* 0x0010e4000802017f */
[----:B---3--:R-:W-:Y:S05]  /*33e00*/  @!P1 NANOSLEEP.SYNCS 0x989680 ;  /* 0x009896800000995d */ /* 0x008fea0003900000 */
[----:B------:R-:W3:Y:S02]  /*33e10*/  @!P1 SYNCS.PHASECHK.TRANS64 P1, [R17+URZ+0x29870], R0 ;  /* 0x02987000110095a7 */ /* 0x000ee4000802007f */
[----:B---3--:R-:W-:Y:S05]  /*33e20*/  @!P1 BRA `(.L_x_2947) ;  /* 0xfffffffc00f09947 */ /* 0x008fea000383ffff */
[----:B------:R-:W-:Y:S05]  /*33e30*/  BRA `(.L_x_3151) ;  /* 0xffffff9c00607947 */ /* 0x000fea000383ffff */
.L_x_2949:
[----:B0-----:R0:W3:Y:S02]  /*33e40*/  SYNCS.PHASECHK.TRANS64.TRYWAIT P1, [R17+URZ+0x29860], R0 ;  /* 0x02986000110075a7 */ /* 0x0010e4000802017f */
[----:B---3--:R-:W-:Y:S05]  /*33e50*/  @!P1 NANOSLEEP.SYNCS 0x989680 ;  /* 0x009896800000995d */ /* 0x008fea0003900000 */
[----:B------:R-:W3:Y:S02]  /*33e60*/  @!P1 SYNCS.PHASECHK.TRANS64 P1, [R17+URZ+0x29860], R0 ;  /* 0x02986000110095a7 */ /* 0x000ee4000802007f */
[----:B---3--:R-:W-:Y:S05]  /*33e70*/  @!P1 BRA `(.L_x_2949) ;  /* 0xfffffffc00f09947 */ /* 0x008fea000383ffff */
[----:B------:R-:W-:Y:S05]  /*33e80*/  BRA `(.L_x_3152) ;  /* 0xffffff9c006c7947 */ /* 0x000fea000383ffff */
.L_x_2954:
[----:B------:R-:W-:Y:S01]  /*33e90*/  BSSY B0, `(.L_x_3153) ;  /* 0x0000008000007945 */ /* 0x000fe20003800000 */
[----:B------:R-:W-:Y:S01]  /*33ea0*/  MOV R13, R16 ;  /* 0x00000010000d7202 */ /* 0x000fe20000000f00 */
[----:B------:R-:W-:Y:S01]  /*33eb0*/  IMAD.MOV.U32 R12, RZ, RZ, RZ ;  /* 0x000000ffff0c7224 */ /* 0x000fe200078e00ff */
[----:B------:R-:W-:Y:S01]  /*33ec0*/  MOV R15, 0xffffffff ;  /* 0xffffffff000f7802 */ /* 0x000fe20000000f00 */
[----:B------:R-:W-:-:S07]  /*33ed0*/  IMAD.MOV.U32 R11, RZ, RZ, 0x1f ;  /* 0x0000001fff0b7424 */ /* 0x000fce00078e00ff */
[----:B0-----:R-:W-:Y:S05]  /*33ee0*/  WARPSYNC.COLLECTIVE R15, `(.L_x_3154) ;  /* 0x000000000f087348 */ /* 0x001fea0003c00000 */
[----:B------:R1:W2:Y:S02]  /*33ef0*/  SHFL.IDX P6, R14, R13, R12, R11 ;  /* 0x0000000c0d0e7389 */ /* 0x0002a400000c000b */
[----:B012---:R-:W-:Y:S01]  /*33f00*/  ENDCOLLECTIVE ;  /* 0x000000000000791b */ /* 0x007fe20003800000 */
.L_x_3154:
[----:B------:R-:W-:Y:S05]  /*33f10*/  BSYNC B0 ;  /* 0x0000000000007941 */ /* 0x000fea0003800000 */
.L_x_3153:
[----:B------:R-:W-:Y:S01]  /*33f20*/  IMAD.MOV.U32 R13, RZ, RZ, R16 ;  /* 0x000000ffff0d7224 */ /* 0x000fe200078e0010 */
[----:B------:R-:W-:Y:S01]  /*33f30*/  MOV R12, 0x1 ;  /* 0x00000001000c7802 */ /* 0x000fe20000000f00 */
[----:B------:R-:W-:Y:S02]  /*33f40*/  IMAD.MOV.U32 R11, RZ, RZ, 0x1f ;  /* 0x0000001fff0b7424 */ /* 0x000fe400078e00ff */
[----:B------:R-:W-:Y:S02]  /*33f50*/  IMAD.MOV.U32 R15, RZ, RZ, -0x1 ;  /* 0xffffffffff0f7424 */ /* 0x000fe400078e00ff */
[----:B------:R-:W-:Y:S02]  /*33f60*/  IMAD.IADD R5, R19, 0x1, R7 ;  /* 0x0000000113057824 */ /* 0x000fe400078e0207 */
[----:B------:R-:W-:-:S07]  /*33f70*/  IMAD.MOV.U32 R0, RZ, RZ, R14 ;  /* 0x000000ffff007224 */ /* 0x000fce00078e000e */
[----:B------:R-:W-:Y:S05]  /*33f80*/  WARPSYNC.COLLECTIVE R15, `(.L_x_3155) ;  /* 0x000000000f087348 */ /* 0x000fea0003c00000 */
[----:B------:R0:W1:Y:S02]  /*33f90*/  SHFL.IDX P6, R14, R13, R12, R11 ;  /* 0x0000000c0d0e7389 */ /* 0x00006400000c000b */
[----:B01----:R-:W-:Y:S01]  /*33fa0*/  ENDCOLLECTIVE ;  /* 0x000000000000791b */ /* 0x003fe20003800000 */
.L_x_3155:
        /* <DEDUP_REMOVED lines=11> */
[----:B0-----:R-:W-:Y:S01]  /*34060*/  IMAD.MOV.U32 R2, RZ, RZ, RZ ;  /* 0x000000ffff027224 */ /* 0x001fe200078e00ff */
[----:B--2---:R-:W-:Y:S02]  /*34070*/  @!P1 MOV R2, R3 ;  /* 0x0000000300029202 */ /* 0x004fe40000000f00 */
[----:B------:R-:W-:-:S03]  /*34080*/  ISETP.NE.AND P1, PT, R7, RZ, PT ;  /* 0x000000ff0700720c */ /* 0x000fc60003f25270 */
[----:B------:R-:W-:-:S10]  /*34090*/  IMAD.MOV.U32 R13, RZ, RZ, R2 ;  /* 0x000000ffff0d7224 */ /* 0x000fd400078e0002 */
[----:B------:R-:W-:Y:S05]  /*340a0*/  WARPSYNC.COLLECTIVE R15, `(.L_x_3156) ;  /* 0x000000000f087348 */ /* 0x000fea0003c00000 */
[----:B------:R0:W1:Y:S02]  /*340b0*/  SHFL.UP P6, R14, R13, R12, R11 ;  /* 0x0400000c0d0e7389 */ /* 0x00006400000c000b */
[----:B01----:R-:W-:Y:S01]  /*340c0*/  ENDCOLLECTIVE ;  /* 0x000000000000791b */ /* 0x003fe20003800000 */
.L_x_3156:
[----:B------:R-:W-:Y:S01]  /*340d0*/  IMAD.MOV.U32 R12, RZ, RZ, 0x2 ;  /* 0x00000002ff0c7424 */ /* 0x000fe200078e00ff */
[----:B------:R-:W-:-:S04]  /*340e0*/  SEL R5, R14, RZ, P1 ;  /* 0x000000ff0e057207 */ /* 0x000fc80000800000 */
[----:B------:R-:W-:-:S05]  /*340f0*/  IADD3 R4, R2, R5, RZ ;  /* 0x0000000502047210 */ /* 0x000fca0007ffe0ff */
[----:B------:R-:W-:-:S07]  /*34100*/  IMAD.MOV.U32 R13, RZ, RZ, R4 ;  /* 0x000000ffff0d7224 */ /* 0x000fce00078e0004 */
[----:B------:R-:W-:Y:S05]  /*34110*/  WARPSYNC.COLLECTIVE R15, `(.L_x_3157) ;  /* 0x000000000f087348 */ /* 0x000fea0003c00000 */
[----:B------:R0:W1:Y:S02]  /*34120*/  SHFL.UP P6, R14, R13, R12, R11 ;  /* 0x0400000c0d0e7389 */ /* 0x00006400000c000b */
[----:B01----:R-:W-:Y:S01]  /*34130*/  ENDCOLLECTIVE ;  /* 0x000000000000791b */ /* 0x003fe20003800000 */
.L_x_3157:
[----:B------:R-:W-:Y:S01]  /*34140*/  IMAD.MOV.U32 R12, RZ, RZ, 0x4 ;  /* 0x00000004ff0c7424 */ /* 0x000fe200078e00ff */
[----:B------:R-:W-:-:S04]  /*34150*/  SEL R5, R14, RZ, P2 ;  /* 0x000000ff0e057207 */ /* 0x000fc80001000000 */
[----:B------:R-:W-:-:S05]  /*34160*/  IADD3 R5, R4, R5, RZ ;  /* 0x0000000504057210 */ /* 0x000fca0007ffe0ff */
[----:B------:R-:W-:-:S07]  /*34170*/  IMAD.MOV.U32 R13, RZ, RZ, R5 ;  /* 0x000000ffff0d7224 */ /* 0x000fce00078e0005 */
[----:B------:R-:W-:Y:S05]  /*34180*/  WARPSYNC.COLLECTIVE R15, `(.L_x_3158) ;  /* 0x000000000f087348 */ /* 0x000fea0003c00000 */
[----:B------:R0:W1:Y:S02]  /*34190*/  SHFL.UP P6, R14, R13, R12, R11 ;  /* 0x0400000c0d0e7389 */ /* 0x00006400000c000b */
[----:B01----:R-:W-:Y:S01]  /*341a0*/  ENDCOLLECTIVE ;  /* 0x000000000000791b */ /* 0x003fe20003800000 */
.L_x_3158:
[----:B------:R-:W-:Y:S01]  /*341b0*/  IMAD.MOV.U32 R12, RZ, RZ, 0x8 ;  /* 0x00000008ff0c7424 */ /* 0x000fe200078e00ff */
[----:B------:R-:W-:-:S04]  /*341c0*/  SEL R6, R14, RZ, P3 ;  /* 0x000000ff0e067207 */ /* 0x000fc80001800000 */
[----:B------:R-:W-:-:S05]  /*341d0*/  IADD3 R6, R5, R6, RZ ;  /* 0x0000000605067210 */ /* 0x000fca0007ffe0ff */
[----:B------:R-:W-:-:S07]  /*341e0*/  IMAD.MOV.U32 R13, RZ, RZ, R6 ;  /* 0x000000ffff0d7224 */ /* 0x000fce00078e0006 */
[----:B------:R-:W-:Y:S05]  /*341f0*/  WARPSYNC.COLLECTIVE R15, `(.L_x_3159) ;  /* 0x000000000f087348 */ /* 0x000fea0003c00000 */
[----:B------:R0:W1:Y:S02]  /*34200*/  SHFL.UP P6, R14, R13, R12, R11 ;  /* 0x0400000c0d0e7389 */ /* 0x00006400000c000b */
[----:B01----:R-:W-:Y:S01]  /*34210*/  ENDCOLLECTIVE ;  /* 0x000000000000791b */ /* 0x003fe20003800000 */
.L_x_3159:
[----:B------:R-:W-:Y:S01]  /*34220*/  IMAD.MOV.U32 R12, RZ, RZ, 0x10 ;  /* 0x00000010ff0c7424 */ /* 0x000fe200078e00ff */
[----:B------:R-:W-:-:S04]  /*34230*/  SEL R3, R14, RZ, P4 ;  /* 0x000000ff0e037207 */ /* 0x000fc80002000000 */
[----:B------:R-:W-:-:S05]  /*34240*/  IADD3 R4, R6, R3, RZ ;  /* 0x0000000306047210 */ /* 0x000fca0007ffe0ff */
[----:B------:R-:W-:-:S07]  /*34250*/  IMAD.MOV.U32 R13, RZ, RZ, R4 ;  /* 0x000000ffff0d7224 */ /* 0x000fce00078e0004 */
[----:B------:R-:W-:Y:S05]  /*34260*/  WARPSYNC.COLLECTIVE R15, `(.L_x_3160) ;  /* 0x000000000f087348 */ /* 0x000fea0003c00000 */
[----:B------:R0:W1:Y:S02]  /*34270*/  SHFL.UP P6, R14, R13, R12, R11 ;  /* 0x0400000c0d0e7389 */ /* 0x00006400000c000b */
[----:B01----:R-:W-:Y:S01]  /*34280*/  ENDCOLLECTIVE ;  /* 0x000000000000791b */ /* 0x003fe20003800000 */
.L_x_3160:
[----:B------:R-:W-:Y:S01]  /*34290*/  IMAD.MOV.U32 R12, RZ, RZ, 0x1f ;  /* 0x0000001fff0c7424 */ /* 0x000fe200078e00ff */
[----:B------:R-:W-:Y:S02]  /*342a0*/  MOV R11, 0x1f ;  /* 0x0000001f000b7802 */ /* 0x000fe40000000f00 */
[----:B------:R-:W-:-:S04]  /*342b0*/  SEL R3, R14, RZ, P5 ;  /* 0x000000ff0e037207 */ /* 0x000fc80002800000 */
[----:B------:R-:W-:-:S05]  /*342c0*/  IADD3 R3, R4, R3, RZ ;  /* 0x0000000304037210 */ /* 0x000fca0007ffe0ff */
[----:B------:R-:W-:-:S07]  /*342d0*/  IMAD.MOV.U32 R13, RZ, RZ, R3 ;  /* 0x000000ffff0d7224 */ /* 0x000fce00078e0003 */
[----:B------:R-:W-:Y:S05]  /*342e0*/  WARPSYNC.COLLECTIVE R15, `(.L_x_3161) ;  /* 0x000000000f087348 */ /* 0x000fea0003c00000 */
[----:B------:R0:W1:Y:S02]  /*342f0*/  SHFL.IDX P6, R14, R13, R12, R11 ;  /* 0x0000000c0d0e7389 */ /* 0x00006400000c000b */
[----:B01----:R-:W-:Y:S01]  /*34300*/  ENDCOLLECTIVE ;  /* 0x000000000000791b */ /* 0x003fe20003800000 */
.L_x_3161:
[----:B------:R-:W-:Y:S05]  /*34310*/  BRA `(.L_x_3162) ;  /* 0xffffffa000807947 */ /* 0x000fea000383ffff */
.L_x_2959:
[----:B------:R-:W-:Y:S01]  /*34320*/  BSSY B0, `(.L_x_3163) ;  /* 0x0000008000007945 */ /* 0x000fe20003800000 */
[----:B-----5:R-:W-:Y:S01]  /*34330*/  IMAD.MOV.U32 R13, RZ, RZ, R2 ;  /* 0x000000ffff0d7224 */ /* 0x020fe200078e0002 */
[----:B------:R-:W-:Y:S01]  /*34340*/  MOV R11, RZ ;  /* 0x000000ff000b7202 */ /* 0x000fe20000000f00 */
[----:B------:R-:W-:Y:S02]  /*34350*/  IMAD.MOV.U32 R12, RZ, RZ, 0x1 ;  /* 0x00000001ff0c7424 */ /* 0x000fe400078e00ff */
[----:B------:R-:W-:-:S07]  /*34360*/  IMAD.MOV.U32 R15, RZ, RZ, -0x1 ;  /* 0xffffffffff0f7424 */ /* 0x000fce00078e00ff */
[----:B012---:R-:W-:Y:S05]  /*34370*/  WARPSYNC.COLLECTIVE R15, `(.L_x_3164) ;  /* 0x000000000f087348 */ /* 0x007fea0003c00000 */
[----:B------:R3:W4:Y:S02]  /*34380*/  SHFL.UP P6, R14, R13, R12, R11 ;  /* 0x0400000c0d0e7389 */ /* 0x00072400000c000b */
[----:B01234-:R-:W-:Y:S01]  /*34390*/  ENDCOLLECTIVE ;  /* 0x000000000000791b */ /* 0x01ffe20003800000 */
.L_x_3164:
[----:B------:R-:W-:Y:S05]  /*343a0*/  BSYNC B0 ;  /* 0x0000000000007941 */ /* 0x000fea0003800000 */
.L_x_3163:
[----:B------:R-:W-:Y:S01]  /*343b0*/  SEL R13, R14, RZ, P1 ;  /* 0x000000ff0e0d7207 */ /* 0x000fe20000800000 */
[----:B------:R-:W-:Y:S01]  /*343c0*/  IMAD.MOV.U32 R11, RZ, RZ, RZ ;  /* 0x000000ffff0b7224 */ /* 0x000fe200078e00ff */
[----:B------:R-:W-:Y:S01]  /*343d0*/  MOV R12, 0x2 ;  /* 0x00000002000c7802 */ /* 0x000fe20000000f00 */
[----:B------:R-:W-:Y:S02]  /*343e0*/  IMAD.MOV.U32 R15, RZ, RZ, -0x1 ;  /* 0xffffffffff0f7424 */ /* 0x000fe400078e00ff */
[----:B------:R-:W-:-:S07]  /*343f0*/  IMAD.IADD R13, R2, 0x1, R13 ;  /* 0x00000001020d7824 */ /* 0x000fce00078e020d */
[----:B------:R-:W-:Y:S05]  /*34400*/  WARPSYNC.COLLECTIVE R15, `(.L_x_3165) ;  /* 0x000000000f087348 */ /* 0x000fea0003c00000 */
[----:B------:R0:W1:Y:S02]  /*34410*/  SHFL.UP P6, R14, R13, R12, R11 ;  /* 0x0400000c0d0e7389 */ /* 0x00006400000c000b */
[----:B01----:R-:W-:Y:S01]  /*34420*/  ENDCOLLECTIVE ;  /* 0x000000000000791b */ /* 0x003fe20003800000 */
.L_x_3165:
[----:B------:R-:W-:Y:S01]  /*34430*/  IMAD.MOV.U32 R12, RZ, RZ, 0x4 ;  /* 0x00000004ff0c7424 */ /* 0x000fe200078e00ff */
[----:B------:R-:W-:-:S04]  /*34440*/  SEL R14, R14, RZ, P2 ;  /* 0x000000ff0e0e7207 */ /* 0x000fc80001000000 */
[----:B------:R-:W-:-:S05]  /*34450*/  IADD3 R3, R13, R14, RZ ;  /* 0x0000000e0d037210 */ /* 0x000fca0007ffe0ff */
[----:B------:R-:W-:-:S07]  /*34460*/  IMAD.MOV.U32 R13, RZ, RZ, R3 ;  /* 0x000000ffff0d7224 */ /* 0x000fce00078e0003 */
[----:B------:R-:W-:Y:S05]  /*34470*/  WARPSYNC.COLLECTIVE R15, `(.L_x_3166) ;  /* 0x000000000f087348 */ /* 0x000fea0003c00000 */
[----:B------:R0:W1:Y:S02]  /*34480*/  SHFL.UP P6, R14, R13, R12, R11 ;  /* 0x0400000c0d0e7389 */ /* 0x00006400000c000b */
[----:B01----:R-:W-:Y:S01]  /*34490*/  ENDCOLLECTIVE ;  /* 0x000000000000791b */ /* 0x003fe20003800000 */
.L_x_3166:
[----:B------:R-:W-:Y:S01]  /*344a0*/  IMAD.MOV.U32 R12, RZ, RZ, 0x8 ;  /* 0x00000008ff0c7424 */ /* 0x000fe200078e00ff */
[----:B------:R-:W-:-:S04]  /*344b0*/  SEL R4, R14, RZ, P3 ;  /* 0x000000ff0e047207 */ /* 0x000fc80001800000 */
[----:B------:R-:W-:-:S05]  /*344c0*/  IADD3 R4, R3, R4, RZ ;  /* 0x0000000403047210 */ /* 0x000fca0007ffe0ff */
[----:B------:R-:W-:-:S07]  /*344d0*/  IMAD.MOV.U32 R13, RZ, RZ, R4 ;  /* 0x000000ffff0d7224 */ /* 0x000fce00078e0004 */
[----:B------:R-:W-:Y:S05]  /*344e0*/  WARPSYNC.COLLECTIVE R15, `(.L_x_3167) ;  /* 0x000000000f087348 */ /* 0x000fea0003c00000 */
[----:B------:R0:W1:Y:S02]  /*344f0*/  SHFL.UP P6, R14, R13, R12, R11 ;  /* 0x0400000c0d0e7389 */ /* 0x00006400000c000b */
[----:B01----:R-:W-:Y:S01]  /*34500*/  ENDCOLLECTIVE ;  /* 0x000000000000791b */ /* 0x003fe20003800000 */
.L_x_3167:
[----:B------:R-:W-:Y:S01]  /*34510*/  IMAD.MOV.U32 R12, RZ, RZ, 0x10 ;  /* 0x00000010ff0c7424 */ /* 0x000fe200078e00ff */
[----:B------:R-:W-:-:S04]  /*34520*/  SEL R5, R14, RZ, P4 ;  /* 0x000000ff0e057207 */ /* 0x000fc80002000000 */
[----:B------:R-:W-:-:S05]  /*34530*/  IADD3 R5, R4, R5, RZ ;  /* 0x0000000504057210 */ /* 0x000fca0007ffe0ff */
[----:B------:R-:W-:-:S07]  /*34540*/  IMAD.MOV.U32 R13, RZ, RZ, R5 ;  /* 0x000000ffff0d7224 */ /* 0x000fce00078e0005 */
[----:B------:R-:W-:Y:S05]  /*34550*/  WARPSYNC.COLLECTIVE R15, `(.L_x_3168) ;  /* 0x000000000f087348 */ /* 0x000fea0003c00000 */
[----:B------:R0:W1:Y:S02]  /*34560*/  SHFL.UP P6, R14, R13, R12, R11 ;  /* 0x0400000c0d0e7389 */ /* 0x00006400000c000b */
[----:B01----:R-:W-:Y:S01]  /*34570*/  ENDCOLLECTIVE ;  /* 0x000000000000791b */ /* 0x003fe20003800000 */
.L_x_3168:
        /* <DEDUP_REMOVED lines=8> */
.L_x_3169:
[----:B------:R-:W-:Y:S05]  /*34600*/  BRA `(.L_x_3170) ;  /* 0xffffffa000607947 */ /* 0x000fea000383ffff */
.L_x_2961:
[----:B------:R-:W-:Y:S01]  /*34610*/  BSSY B0, `(.L_x_3171) ;  /* 0x0000006000007945 */ /* 0x000fe20003800000 */
[----:B------:R-:W-:Y:S01]  /*34620*/  PLOP3.LUT P6, PT, P6, PT, PT, 0x8, 0x0 ;  /* 0x000000000000781c */ /* 0x000fe200037ce170 */
[----:B------:R-:W-:-:S12]  /*34630*/  IMAD.MOV.U32 R15, RZ, RZ, -0x1 ;  /* 0xffffffffff0f7424 */ /* 0x000fd800078e00ff */
[----:B01----:R-:W-:Y:S05]  /*34640*/  WARPSYNC.COLLECTIVE R15, `(.L_x_3172) ;  /* 0x000000000f087348 */ /* 0x003fea0003c00000 */
[----:B------:R-:W-:Y:S01]  /*34650*/  VOTE.ANY R14, PT, P6 ;  /* 0x00000000000e7806 */ /* 0x000fe200030e0100 */
[----:B01----:R-:W-:Y:S06]  /*34660*/  ENDCOLLECTIVE ;  /* 0x000000000000791b */ /* 0x003fec0003800000 */
.L_x_3172:
[----:B------:R-:W-:Y:S05]  /*34670*/  BSYNC B0 ;  /* 0x0000000000007941 */ /* 0x000fea0003800000 */
.L_x_3171:
[----:B------:R-:W-:Y:S01]  /*34680*/  IMAD.MOV.U32 R5, RZ, RZ, R14 ;  /* 0x000000ffff057224 */ /* 0x000fe200078e000e */
[----:B------:R-:W-:Y:S01]  /*34690*/  MOV R13, R2 ;  /* 0x00000002000d7202 */ /* 0x000fe20000000f00 */
[----:B------:R-:W-:Y:S01]  /*346a0*/  IMAD.MOV.U32 R11, RZ, RZ, 0x1f ;  /* 0x0000001fff0b7424 */ /* 0x000fe200078e00ff */
[----:B------:R-:W-:Y:S01]  /*346b0*/  MOV R15, 0xffffffff ;  /* 0xffffffff000f7802 */ /* 0x000fe20000000f00 */
[----:B------:R-:W0:Y:S02]  /*346c0*/  POPC R6, R5 ;  /* 0x0000000500067309 */ /* 0x000e240000000000 */
[----:B0-----:R-:W-:-:S07]  /*346d0*/  IMAD.MOV.U32 R12, RZ, RZ, R6 ;  /* 0x000000ffff0c7224 */ /* 0x001fce00078e0006 */
[----:B------:R-:W-:Y:S05]  /*346e0*/  WARPSYNC.COLLECTIVE R15, `(.L_x_3173) ;  /* 0x000000000f087348 */ /* 0x000fea0003c00000 */
[----:B------:R0:W1:Y:S02]  /*346f0*/  SHFL.IDX P6, R14, R13, R12, R11 ;  /* 0x0000000c0d0e7389 */ /* 0x00006400000c000b */
[----:B01----:R-:W-:Y:S01]  /*34700*/  ENDCOLLECTIVE ;  /* 0x000000000000791b */ /* 0x003fe20003800000 */
.L_x_3173:
[----:B------:R-:W-:Y:S01]  /*34710*/  IMAD.MOV.U32 R17, RZ, RZ, R14 ;  /* 0x000000ffff117224 */ /* 0x000fe200078e000e */
[----:B------:R-:W-:Y:S06]  /*34720*/  BRA `(.L_x_3174) ;  /* 0xffffffa000507947 */ /* 0x000fec000383ffff */
.L_x_2963:
[----:B------:R-:W-:Y:S01]  /*34730*/  BSSY B0, `(.L_x_3175) ;  /* 0x0000007000007945 */ /* 0x000fe20003800000 */
[----:B------:R-:W-:Y:S01]  /*34740*/  IMAD.MOV.U32 R13, RZ, RZ, R3 ;  /* 0x000000ffff0d7224 */ /* 0x000fe200078e0003 */
[----:B------:R-:W-:Y:S01]  /*34750*/  MOV R11, 0x1f ;  /* 0x0000001f000b7802 */ /* 0x000fe20000000f00 */
[----:B------:R-:W-:-:S07]  /*34760*/  IMAD.MOV.U32 R15, RZ, RZ, -0x1 ;  /* 0xffffffffff0f7424 */ /* 0x000fce00078e00ff */
[----:B012---:R-:W-:Y:S05]  /*34770*/  WARPSYNC.COLLECTIVE R15, `(.L_x_3176) ;  /* 0x000000000f087348 */ /* 0x007fea0003c00000 */
[----:B------:R3:W4:Y:S02]  /*34780*/  SHFL.IDX P6, R14, R13, R12, R11 ;  /* 0x0000000c0d0e7389 */ /* 0x00072400000c000b */
[----:B01234-:R-:W-:Y:S01]  /*34790*/  ENDCOLLECTIVE ;  /* 0x000000000000791b */ /* 0x01ffe20003800000 */
.L_x_3176:
[----:B------:R-:W-:Y:S05]  /*347a0*/  BSYNC B0 ;  /* 0x0000000000007941 */ /* 0x000fea0003800000 */
.L_x_3175:
[----:B------:R-:W-:Y:S01]  /*347b0*/  IMAD.MOV.U32 R5, RZ, RZ, R14 ;  /* 0x000000ffff057224 */ /* 0x000fe200078e000e */
[----:B------:R-:W-:Y:S06]  /*347c0*/  BRA `(.L_x_2962) ;  /* 0xffffffa000447947 */ /* 0x000fec000383ffff */
.L_x_2967:
[----:B0-----:R0:W1:Y:S02]  /*347d0*/  SYNCS.PHASECHK.TRANS64.TRYWAIT P0, [R4+URZ+0x29820], R0 ;  /* 0x02982000040075a7 */ /* 0x001064000800017f */
[----:B-1----:R-:W-:Y:S05]  /*347e0*/  @!P0 NANOSLEEP.SYNCS 0x989680 ;  /* 0x009896800000895d */ /* 0x002fea0003900000 */
[----:B------:R-:W1:Y:S02]  /*347f0*/  @!P0 SYNCS.PHASECHK.TRANS64 P0, [R4+URZ+0x29820], R0 ;  /* 0x02982000040085a7 */ /* 0x000e64000800007f */
[----:B-1----:R-:W-:Y:S05]  /*34800*/  @!P0 BRA `(.L_x_2967) ;  /* 0xfffffffc00f08947 */ /* 0x002fea000383ffff */
[----:B------:R-:W-:Y:S05]  /*34810*/  BRA `(.L_x_3177) ;  /* 0xffffffa400c47947 */ /* 0x000fea000383ffff */
.L_x_2968:
        /* <DEDUP_REMOVED lines=11> */
.L_x_3179:
[----:B------:R-:W-:Y:S05]  /*348d0*/  BSYNC B0 ;  /* 0x0000000000007941 */ /* 0x000fea0003800000 */
.L_x_3178:
[----:B------:R-:W-:Y:S05]  /*348e0*/  BRA `(.L_x_3180) ;  /* 0xffffffa400ac7947 */ /* 0x000fea000383ffff */
.L_x_2969:
[----:B------:R-:W-:Y:S01]  /*348f0*/  BSSY B0, `(.L_x_3181) ;  /* 0x0000006000007945 */ /* 0x000fe20003800000 */
[----:B------:R-:W-:-:S07]  /*34900*/  IMAD.MOV.U32 R15, RZ, RZ, -0x1 ;  /* 0xffffffffff0f7424 */ /* 0x000fce00078e00ff */
[----:B0-----:R-:W-:Y:S05]  /*34910*/  WARPSYNC.COLLECTIVE R15, `(.L_x_3182) ;  /* 0x000000000f0c7348 */ /* 0x001fea0003c00000 */
[----:B------:R-:W-:Y:S02]  /*34920*/  ELECT P6, UR62, PT ;  /* 0x00000000003e782f */ /* 0x000fe400038c0000 */
[----:B------:R-:W-:Y:S01]  /*34930*/  MOV R14, UR62 ;  /* 0x0000003e000e7c02 */ /* 0x000fe20008000f00 */
[----:B0-----:R-:W-:Y:S10]  /*34940*/  ENDCOLLECTIVE ;  /* 0x000000000000791b */ /* 0x001ff40003800000 */
.L_x_3182:
[----:B------:R-:W-:Y:S05]  /*34950*/  BSYNC B0 ;  /* 0x0000000000007941 */ /* 0x000fea0003800000 */
.L_x_3181:
[----:B------:R-:W-:Y:S05]  /*34960*/  BRA `(.L_x_3183) ;  /* 0xffffffa400a07947 */ /* 0x000fea000383ffff */
.L_x_2971:
[----:B0-----:R0:W1:Y:S02]  /*34970*/  SYNCS.PHASECHK.TRANS64.TRYWAIT P1, [R5+URZ+0x29840], R0 ;  /* 0x02984000050075a7 */ /* 0x001064000802017f */
[----:B-1----:R-:W-:Y:S05]  /*34980*/  @!P1 NANOSLEEP.SYNCS 0x989680 ;  /* 0x009896800000995d */ /* 0x002fea0003900000 */
[----:B------:R-:W1:Y:S02]  /*34990*/  @!P1 SYNCS.PHASECHK.TRANS64 P1, [R5+URZ+0x29840], R0 ;  /* 0x02984000050095a7 */ /* 0x000e64000802007f */
[----:B-1----:R-:W-:Y:S05]  /*349a0*/  @!P1 BRA `(.L_x_2971) ;  /* 0xfffffffc00f09947 */ /* 0x002fea000383ffff */
[----:B------:R-:W-:Y:S05]  /*349b0*/  BRA `(.L_x_3184) ;  /* 0xffffffa400c07947 */ /* 0x000fea000383ffff */
.L_x_2973:
[----:B-1----:R1:W2:Y:S02]  /*349c0*/  SYNCS.PHASECHK.TRANS64.TRYWAIT P1, [R23+URZ+0x29840], R2 ;  /* 0x02984002170075a7 */ /* 0x0022a4000802017f */
[----:B--2---:R-:W-:Y:S05]  /*349d0*/  @!P1 NANOSLEEP.SYNCS 0x989680 ;  /* 0x009896800000995d */ /* 0x004fea0003900000 */
[----:B------:R-:W2:Y:S02]  /*349e0*/  @!P1 SYNCS.PHASECHK.TRANS64 P1, [R23+URZ+0x29840], R2 ;  /* 0x02984002170095a7 */ /* 0x000ea4000802007f */
[----:B--2---:R-:W-:Y:S05]  /*349f0*/  @!P1 BRA `(.L_x_2973) ;  /* 0xfffffffc00f09947 */ /* 0x004fea000383ffff */
[----:B------:R-:W-:Y:S05]  /*34a00*/  BRA `(.L_x_3185) ;  /* 0xffffffa400cc7947 */ /* 0x000fea000383ffff */
.L_x_2975:
[----:B--2---:R2:W3:Y:S02]  /*34a10*/  SYNCS.PHASECHK.TRANS64.TRYWAIT P1, [R5+URZ+0x29860], R0 ;  /* 0x02986000050075a7 */ /* 0x0044e4000802017f */
[----:B---3--:R-:W-:Y:S05]  /*34a20*/  @!P1 NANOSLEEP.SYNCS 0x989680 ;  /* 0x009896800000995d */ /* 0x008fea0003900000 */
[----:B------:R-:W3:Y:S02]  /*34a30*/  @!P1 SYNCS.PHASECHK.TRANS64 P1, [R5+URZ+0x29860], R0 ;  /* 0x02986000050095a7 */ /* 0x000ee4000802007f */
[----:B---3--:R-:W-:Y:S05]  /*34a40*/  @!P1 BRA `(.L_x_2975) ;  /* 0xfffffffc00f09947 */ /* 0x008fea000383ffff */
[----:B------:R-:W-:Y:S05]  /*34a50*/  BRA `(.L_x_3186) ;  /* 0xffffffa400c87947 */ /* 0x000fea000383ffff */
.L_x_2977:
[----:B---3--:R3:W4:Y:S02]  /*34a60*/  SYNCS.PHASECHK.TRANS64.TRYWAIT P1, [R23+URZ+0x29860], R2 ;  /* 0x02986002170075a7 */ /* 0x008724000802017f */
[----:B----4-:R-:W-:Y:S05]  /*34a70*/  @!P1 NANOSLEEP.SYNCS 0x989680 ;  /* 0x009896800000995d */ /* 0x010fea0003900000 */
[----:B------:R-:W4:Y:S02]  /*34a80*/  @!P1 SYNCS.PHASECHK.TRANS64 P1, [R23+URZ+0x29860], R2 ;  /* 0x02986002170095a7 */ /* 0x000f24000802007f */
[----:B----4-:R-:W-:Y:S05]  /*34a90*/  @!P1 BRA `(.L_x_2977) ;  /* 0xfffffffc00f09947 */ /* 0x010fea000383ffff */
[----:B------:R-:W-:Y:S05]  /*34aa0*/  BRA `(.L_x_3187) ;  /* 0xffffffa400c47947 */ /* 0x000fea000383ffff */
.L_x_2979:
[----:B----4-:R4:W0:Y:S02]  /*34ab0*/  SYNCS.PHASECHK.TRANS64.TRYWAIT P1, [R5+URZ+0x29880], R0 ;  /* 0x02988000050075a7 */ /* 0x010824000802017f */
[----:B0-----:R-:W-:Y:S05]  /*34ac0*/  @!P1 NANOSLEEP.SYNCS 0x989680 ;  /* 0x009896800000995d */ /* 0x001fea0003900000 */
[----:B------:R-:W0:Y:S02]  /*34ad0*/  @!P1 SYNCS.PHASECHK.TRANS64 P1, [R5+URZ+0x29880], R0 ;  /* 0x02988000050095a7 */ /* 0x000e24000802007f */
[----:B0-----:R-:W-:Y:S05]  /*34ae0*/  @!P1 BRA `(.L_x_2979) ;  /* 0xfffffffc00f09947 */ /* 0x001fea000383ffff */
[----:B------:R-:W-:Y:S05]  /*34af0*/  BRA `(.L_x_3188) ;  /* 0xffffffa400c07947 */ /* 0x000fea000383ffff */
.L_x_3189:
        /* <DEDUP_REMOVED lines=16> */
.L_x_3198:


//--------------------- .nv.global.init           --------------------------
	.section	.nv.global.init,"aw",@progbits
	.align	4
.nv.global.init:
	.type		_ZZN5flash28permute_output_fp8_VcolmajorIN4cute6TensorINS1_11ArrayEngineIN7cutlass10bfloat16_tELm64EEENS1_6LayoutINS1_5tupleIJNS8_IJNS1_1CILi2EEESA_NS9_ILi16EEEEEENS9_ILi1EEESD_EEENS8_IJNS8_IJSD_SA_NS9_ILi4EEEEEENS9_ILi0EEESH_EEEEEEEEEvRT_E9upper_map,@object
	.size		_ZZN5flash28permute_output_fp8_VcolmajorIN4cute6TensorINS1_11ArrayEngineIN7cutlass10bfloat16_tELm64EEENS1_6LayoutINS1_5tupleIJNS8_IJNS1_1CILi2EEESA_NS9_ILi16EEEEEENS9_ILi1EEESD_EEENS8_IJNS8_IJSD_SA_NS9_ILi4EEEEEENS9_ILi0EEESH_EEEEEEEEEvRT_E9upper_map,($str$23 - _ZZN5flash28permute_output_fp8_VcolmajorIN4cute6TensorINS1_11ArrayEngineIN7cutlass10bfloat16_tELm64EEENS1_6LayoutINS1_5tupleIJNS8_IJNS1_1CILi2EEESA_NS9_ILi16EEEEEENS9_ILi1EEESD_EEENS8_IJNS8_IJSD_SA_NS9_ILi4EEEEEENS9_ILi0EEESH_EEEEEEEEEvRT_E9upper_map)
_ZZN5flash28permute_output_fp8_VcolmajorIN4cute6TensorINS1_11ArrayEngineIN7cutlass10bfloat16_tELm64EEENS1_6LayoutINS1_5tupleIJNS8_IJNS1_1CILi2EEESA_NS9_ILi16EEEEEENS9_ILi1EEESD_EEENS8_IJNS8_IJSD_SA_NS9_ILi4EEEEEENS9_ILi0EEESH_EEEEEEEEEvRT_E9upper_map:
        /*0000*/ 	.byte	0x00, 0x00, 0x00, 0x00, 0x02, 0x00, 0x00, 0x00, 0x03, 0x00, 0x00, 0x00, 0x01, 0x00, 0x00, 0x00
	.type		$str$23,@object
	.size		$str$23,($str$24 - $str$23)
$str$23:
        /*0010*/ 	.byte	0x28, 0x61, 0x64, 0x64, 0x72, 0x65, 0x73, 0x73, 0x20, 0x26, 0x20, 0x6d, 0x61, 0x73, 0x6b, 0x29
        /*0020*/ 	.byte	0x20, 0x3d, 0x3d, 0x20, 0x30, 0x00
	.type		$str$24,@object
	.size		$str$24,(__unnamed_7 - $str$24)
$str$24:
        /*0026*/ 	.byte	0x2f, 0x74, 0x6d, 0x70, 0x2f, 0x6f, 0x73, 0x73, 0x5f, 0x6b, 0x65, 0x72, 0x6e, 0x65, 0x6c, 0x73
        /*0036*/ 	.byte	0x5f, 0x73, 0x72, 0x63, 0x2f, 0x66, 0x6c, 0x61, 0x73, 0x68, 0x5f, 0x61, 0x74, 0x74, 0x65, 0x6e
        /*0046*/ 	.byte	0x74, 0x69, 0x6f, 0x6e, 0x2f, 0x63, 0x73, 0x72, 0x63, 0x2f, 0x63, 0x75, 0x74, 0x6c, 0x61, 0x73
        /*0056*/ 	.byte	0x73, 0x2f, 0x69, 0x6e, 0x63, 0x6c, 0x75, 0x64, 0x65, 0x2f, 0x63, 0x75, 0x74, 0x65, 0x2f, 0x70
        /*0066*/ 	.byte	0x6f, 0x69, 0x6e, 0x74, 0x65, 0x72, 0x5f, 0x66, 0x6c, 0x61, 0x67, 0x67, 0x65, 0x64, 0x2e, 0x68
        /*0076*/ 	.byte	0x70, 0x70, 0x00
	.type		__unnamed_7,@object
	.size		__unnamed_7,(__unnamed_12 - __unnamed_7)
__unnamed_7:
        /* <DEDUP_REMOVED lines=24> */
        /*01f9*/ 	.byte	0x3e, 0x3e, 0x20, 0x26, 0x5d, 0x00
	.type		__unnamed_12,@object
	.size		__unnamed_12,(__unnamed_5 - __unnamed_12)
__unnamed_12:
        /* <DEDUP_REMOVED lines=25> */
	.type		__unnamed_5,@object
	.size		__unnamed_5,(__unnamed_10 - __unnamed_5)
__unnamed_5:
        /* <DEDUP_REMOVED lines=25> */
	.type		__unnamed_10,@object
	.size		__unnamed_10,(__unnamed_3 - __unnamed_10)
__unnamed_10:
        /* <DEDUP_REMOVED lines=29> */
        /*06db*/ 	.byte	0x5d, 0x00
	.type		__unnamed_3,@object
	.size		__unnamed_3,(__unnamed_9 - __unnamed_3)
__unnamed_3:
        /* <DEDUP_REMOVED lines=30> */
	.type		__unnamed_9,@object
	.size		__unnamed_9,(__unnamed_2 - __unnamed_9)
__unnamed_9:
        /* <DEDUP_REMOVED lines=30> */
	.type		__unnamed_2,@object
	.size		__unnamed_2,(__unnamed_11 - __unnamed_2)
__unnamed_2:
        /* <DEDUP_REMOVED lines=30> */
	.type		__unnamed_11,@object
	.size		__unnamed_11,(__unnamed_4 - __unnamed_11)
__unnamed_11:
        /* <DEDUP_REMOVED lines=30> */
	.type		__unnamed_4,@object
	.size		__unnamed_4,(__unnamed_6 - __unnamed_4)
__unnamed_4:
        /* <DEDUP_REMOVED lines=30> */
	.type		__unnamed_6,@object
	.size		__unnamed_6,(__unnamed_8 - __unnamed_6)
__unnamed_6:
        /* <DEDUP_REMOVED lines=29> */
        /*11c7*/ 	.byte	0x3e, 0x5d, 0x00
	.type		__unnamed_8,@object
	.size		__unnamed_8,(__unnamed_1 - __unnamed_8)
__unnamed_8:
        /* <DEDUP_REMOVED lines=30> */
	.type		__unnamed_1,@object
	.size		__unnamed_1,(.L_0 - __unnamed_1)
__unnamed_1:
        /* <DEDUP_REMOVED lines=29> */
        /*156e*/ 	.byte	0x3e, 0x20, 0x26, 0x5d, 0x00
.L_0:


//--------------------- .nv.shared._ZN7cutlass13device_kernelIN5flash11enable_sm90INS1_16FlashAttnFwdSm90INS1_25CollectiveMainloopFwdSm90ILi2EN4cute5tupleIJNS5_1CILi1EEES8_S8_EEENS6_IJNS7_ILi128EEENS7_ILi160EEENS7_ILi192EEEEEELi128ENS_12float_e4m3_tEfNS_4arch4Sm90ELb0ELb0ELb1ELb0ELb1ELb0ELb0ELb1ELb1ELb1ELb0ELb0EEENS1_21CollectiveEpilogueFwdINS6_IJSA_SA_SB_EEES9_NS_10bfloat16_tESG_Li256ELb0ELb1ELb0ELb1EEENS1_29StaticPersistentTileSchedulerILb0EEEEEEEEEvNT_6ParamsE --------------------------
	.section	.nv.shared._ZN7cutlass13device_kernelIN5flash11enable_sm90INS1_16FlashAttnFwdSm90INS1_25CollectiveMainloopFwdSm90ILi2EN4cute5tupleIJNS5_1CILi1EEES8_S8_EEENS6_IJNS7_ILi128EEENS7_ILi160EEENS7_ILi192EEEEEELi128ENS_12float_e4m3_tEfNS_4arch4Sm90ELb0ELb0ELb1ELb0ELb1ELb0ELb0ELb1ELb1ELb1ELb0ELb0EEENS1_21CollectiveEpilogueFwdINS6_IJSA_SA_SB_EEES9_NS_10bfloat16_tESG_Li256ELb0ELb1ELb0ELb1EEENS1_29StaticPersistentTileSchedulerILb0EEEEEEEEEvNT_6ParamsE,"aw",@nobits
	.sectionflags	@""
	.align	16
	.zero		1024


//--------------------- .nv.shared.reserved.0     --------------------------
	.section	.nv.shared.reserved.0,"aw",@nobits
	.weak		__nv_reservedSMEM_offset_0_alias
	.size		__nv_reservedSMEM_offset_0_alias, 0, 0
	.other		__nv_reservedSMEM_offset_0_alias,@"STO_CUDA_RESERVED_SHARED STV_DEFAULT"
__nv_reservedSMEM_offset_0_alias:
	.zero		0


//--------------------- .nv.global                --------------------------
	.section	.nv.global,"aw",@nobits
.nv.global:
	.type		_ZN81_INTERNAL_bf65c093_45_flash_fwd_hdimdiff_e4m3_paged_softcap_sm90_cu_ceb34e2a_39034cute1_E,@object
	.size		_ZN81_INTERNAL_bf65c093_45_flash_fwd_hdimdiff_e4m3_paged_softcap_sm90_cu_ceb34e2a_39034cute1_E,(_ZN81_INTERNAL_bf65c093_45_flash_fwd_hdimdiff_e4m3_paged_softcap_sm90_cu_ceb34e2a_39034cuda3std3__45__cpo6cbeginE - _ZN81_INTERNAL_bf65c093_45_flash_fwd_hdimdiff_e4m3_paged_softcap_sm90_cu_ceb34e2a_39034cute1_E)
_ZN81_INTERNAL_bf65c093_45_flash_fwd_hdimdiff_e4m3_paged_softcap_sm90_cu_ceb34e2a_39034cute1_E:
	.zero		1
	.type		_ZN81_INTERNAL_bf65c093_45_flash_fwd_hdimdiff_e4m3_paged_softcap_sm90_cu_ceb34e2a_39034cuda3std3__45__cpo6cbeginE,@object
	.size		_ZN81_INTERNAL_bf65c093_45_flash_fwd_hdimdiff_e4m3_paged_softcap_sm90_cu_ceb34e2a_39034cuda3std3__45__cpo6cbeginE,(_ZN81_INTERNAL_bf65c093_45_flash_fwd_hdimdiff_e4m3_paged_softcap_sm90_cu_ceb34e2a_39034cuda3std3__48in_placeE - _ZN81_INTERNAL_bf65c093_45_flash_fwd_hdimdiff_e4m3_paged_softcap_sm90_cu_ceb34e2a_39034cuda3std3__45__cpo6cbeginE)
_ZN81_INTERNAL_bf65c093_45_flash_fwd_hdimdiff_e4m3_paged_softcap_sm90_cu_ceb34e2a_39034cuda3std3__45__cpo6cbeginE:
	.zero		1
	.type		_ZN81_INTERNAL_bf65c093_45_flash_fwd_hdimdiff_e4m3_paged_softcap_sm90_cu_ceb34e2a_39034cuda3std3__48in_placeE,@object
	.size		_ZN81_INTERNAL_bf65c093_45_flash_fwd_hdimdiff_e4m3_paged_softcap_sm90_cu_ceb34e2a_39034cuda3std3__48in_placeE,(_ZN81_INTERNAL_bf65c093_45_flash_fwd_hdimdiff_e4m3_paged_softcap_sm90_cu_ceb34e2a_39034cuda3std6ranges3__45__cpo9iter_moveE - _ZN81_INTERNAL_bf65c093_45_flash_fwd_hdimdiff_e4m3_paged_softcap_sm90_cu_ceb34e2a_39034cuda3std3__48in_placeE)
_ZN81_INTERNAL_bf65c093_45_flash_fwd_hdimdiff_e4m3_paged_softcap_sm90_cu_ceb34e2a_39034cuda3std3__48in_placeE:
	.zero		1
	.type		_ZN81_INTERNAL_bf65c093_45_flash_fwd_hdimdiff_e4m3_paged_softcap_sm90_cu_ceb34e2a_39034cuda3std6ranges3__45__cpo9iter_moveE,@object
	.size		_ZN81_INTERNAL_bf65c093_45_flash_fwd_hdimdiff_e4m3_paged_softcap_sm90_cu_ceb34e2a_39034cuda3std6ranges3__45__cpo9iter_moveE,(_ZN81_INTERNAL_bf65c093_45_flash_fwd_hdimdiff_e4m3_paged_softcap_sm90_cu_ceb34e2a_39034cuda3std3__45__cpo5beginE - _ZN81_INTERNAL_bf65c093_45_flash_fwd_hdimdiff_e4m3_paged_softcap_sm90_cu_ceb34e2a_39034cuda3std6ranges3__45__cpo9iter_moveE)
_ZN81_INTERNAL_bf65c093_45_flash_fwd_hdimdiff_e4m3_paged_softcap_sm90_cu_ceb34e2a_39034cuda3std6ranges3__45__cpo9iter_moveE:
	.zero		1
	.type		_ZN81_INTERNAL_bf65c093_45_flash_fwd_hdimdiff_e4m3_paged_softcap_sm90_cu_ceb34e2a_39034cuda3std3__45__cpo5beginE,@object
	.size		_ZN81_INTERNAL_bf65c093_45_flash_fwd_hdimdiff_e4m3_paged_softcap_sm90_cu_ceb34e2a_39034cuda3std3__45__cpo5beginE,(_ZN81_INTERNAL_bf65c093_45_flash_fwd_hdimdiff_e4m3_paged_softcap_sm90_cu_ceb34e2a_39034cuda3std3__483_GLOBAL__N__bf65c093_45_flash_fwd_hdimdiff_e4m3_paged_softcap_sm90_cu_ceb34e2a_39036ignoreE - _ZN81_INTERNAL_bf65c093_45_flash_fwd_hdimdiff_e4m3_paged_softcap_sm90_cu_ceb34e2a_39034cuda3std3__45__cpo5beginE)
_ZN81_INTERNAL_bf65c093_45_flash_fwd_hdimdiff_e4m3_paged_softcap_sm90_cu_ceb34e2a_39034cuda3std3__45__cpo5beginE:
	.zero		1
	.type		_ZN81_INTERNAL_bf65c093_45_flash_fwd_hdimdiff_e4m3_paged_softcap_sm90_cu_ceb34e2a_39034cuda3std3__483_GLOBAL__N__bf65c093_45_flash_fwd_hdimdiff_e4m3_paged_softcap_sm90_cu_ceb34e2a_39036ignoreE,@object
	.size		_ZN81_INTERNAL_bf65c093_45_flash_fwd_hdimdiff_e4m3_paged_softcap_sm90_cu_ceb34e2a_39034cuda3std3__483_GLOBAL__N__bf65c093_45_flash_fwd_hdimdiff_e4m3_paged_softcap_sm90_cu_ceb34e2a_39036ignoreE,(_ZN81_INTERNAL_bf65c093_45_flash_fwd_hdimdiff_e4m3_paged_softcap_sm90_cu_ceb34e2a_39034cute7productE - _ZN81_INTERNAL_bf65c093_45_flash_fwd_hdimdiff_e4m3_paged_softcap_sm90_cu_ceb34e2a_39034cuda3std3__483_GLOBAL__N__bf65c093_45_flash_fwd_hdimdiff_e4m3_paged_softcap_sm90_cu_ceb34e2a_39036ignoreE)
_ZN81_INTERNAL_bf65c093_45_flash_fwd_hdimdiff_e4m3_paged_softcap_sm90_cu_ceb34e2a_39034cuda3std3__483_GLOBAL__N__bf65c093_45_flash_fwd_hdimdiff_e4m3_paged_softcap_sm90_cu_ceb34e2a_39036ignoreE:
	.zero		1
	.type		_ZN81_INTERNAL_bf65c093_45_flash_fwd_hdimdiff_e4m3_paged_softcap_sm90_cu_ceb34e2a_39034cute7productE,@object
	.size		_ZN81_INTERNAL_bf65c093_45_flash_fwd_hdimdiff_e4m3_paged_softcap_sm90_cu_ceb34e2a_39034cute7productE,(_ZN81_INTERNAL_bf65c093_45_flash_fwd_hdimdiff_e4m3_paged_softcap_sm90_cu_ceb34e2a_39034cuda3std3__45__cpo3endE - _ZN81_INTERNAL_bf65c093_45_flash_fwd_hdimdiff_e4m3_paged_softcap_sm90_cu_ceb34e2a_39034cute7productE)
_ZN81_INTERNAL_bf65c093_45_flash_fwd_hdimdiff_e4m3_paged_softcap_sm90_cu_ceb34e2a_39034cute7productE:
	.zero		1
	.type		_ZN81_INTERNAL_bf65c093_45_flash_fwd_hdimdiff_e4m3_paged_softcap_sm90_cu_ceb34e2a_39034cuda3std3__45__cpo3endE,@object
	.size		_ZN81_INTERNAL_bf65c093_45_flash_fwd_hdimdiff_e4m3_paged_softcap_sm90_cu_ceb34e2a_39034cuda3std3__45__cpo3endE,(_ZN81_INTERNAL_bf65c093_45_flash_fwd_hdimdiff_e4m3_paged_softcap_sm90_cu_ceb34e2a_39034cuda3std3__419piecewise_constructE - _ZN81_INTERNAL_bf65c093_45_flash_fwd_hdimdiff_e4m3_paged_softcap_sm90_cu_ceb34e2a_39034cuda3std3__45__cpo3endE)
_ZN81_INTERNAL_bf65c093_45_flash_fwd_hdimdiff_e4m3_paged_softcap_sm90_cu_ceb34e2a_39034cuda3std3__45__cpo3endE:
	.zero		1
	.type		_ZN81_INTERNAL_bf65c093_45_flash_fwd_hdimdiff_e4m3_paged_softcap_sm90_cu_ceb34e2a_39034cuda3std3__419piecewise_constructE,@object
	.size		_ZN81_INTERNAL_bf65c093_45_flash_fwd_hdimdiff_e4m3_paged_softcap_sm90_cu_ceb34e2a_39034cuda3std3__419piecewise_constructE,(_ZN81_INTERNAL_bf65c093_45_flash_fwd_hdimdiff_e4m3_paged_softcap_sm90_cu_ceb34e2a_39034cuda3std3__45__cpo4cendE - _ZN81_INTERNAL_bf65c093_45_flash_fwd_hdimdiff_e4m3_paged_softcap_sm90_cu_ceb34e2a_39034cuda3std3__419piecewise_constructE)
_ZN81_INTERNAL_bf65c093_45_flash_fwd_hdimdiff_e4m3_paged_softcap_sm90_cu_ceb34e2a_39034cuda3std3__419piecewise_constructE:
	.zero		1
	.type		_ZN81_INTERNAL_bf65c093_45_flash_fwd_hdimdiff_e4m3_paged_softcap_sm90_cu_ceb34e2a_39034cuda3std3__45__cpo4cendE,@object
	.size		_ZN81_INTERNAL_bf65c093_45_flash_fwd_hdimdiff_e4m3_paged_softcap_sm90_cu_ceb34e2a_39034cuda3std3__45__cpo4cendE,(_ZN81_INTERNAL_bf65c093_45_flash_fwd_hdimdiff_e4m3_paged_softcap_sm90_cu_ceb34e2a_39034cuda3std6ranges3__45__cpo4swapE - _ZN81_INTERNAL_bf65c093_45_flash_fwd_hdimdiff_e4m3_paged_softcap_sm90_cu_ceb34e2a_39034cuda3std3__45__cpo4cendE)
_ZN81_INTERNAL_bf65c093_45_flash_fwd_hdimdiff_e4m3_paged_softcap_sm90_cu_ceb34e2a_39034cuda3std3__45__cpo4cendE:
	.zero		1
	.type		_ZN81_INTERNAL_bf65c093_45_flash_fwd_hdimdiff_e4m3_paged_softcap_sm90_cu_ceb34e2a_39034cuda3std6ranges3__45__cpo4swapE,@object
	.size		_ZN81_INTERNAL_bf65c093_45_flash_fwd_hdimdiff_e4m3_paged_softcap_sm90_cu_ceb34e2a_39034cuda3std6ranges3__45__cpo4swapE,(.L_20 - _ZN81_INTERNAL_bf65c093_45_flash_fwd_hdimdiff_e4m3_paged_softcap_sm90_cu_ceb34e2a_39034cuda3std6ranges3__45__cpo4swapE)
_ZN81_INTERNAL_bf65c093_45_flash_fwd_hdimdiff_e4m3_paged_softcap_sm90_cu_ceb34e2a_39034cuda3std6ranges3__45__cpo4swapE:
	.zero		1
.L_20:


//--------------------- .nv.shared._ZN7cutlass13device_kernelIN5flash11enable_sm90INS1_16FlashAttnFwdSm90INS1_25CollectiveMainloopFwdSm90ILi2EN4cute5tupleIJNS5_1CILi1EEES8_S8_EEENS6_IJNS7_ILi128EEENS7_ILi160EEENS7_ILi192EEEEEELi128ENS_12float_e4m3_tEfNS_4arch4Sm90ELb0ELb0ELb1ELb1ELb1ELb0ELb0ELb1ELb1ELb1ELb0ELb0EEENS1_21CollectiveEpilogueFwdINS6_IJSA_SA_SB_EEES9_NS_10bfloat16_tESG_Li256ELb1ELb1ELb0ELb1EEENS1_36VarlenDynamicPersistentTileSchedulerILi128ELi160ELi256ELi128ELb0ELb1ELb1ELb0ELb1ELb1EEEEEEEEEvNT_6ParamsE --------------------------
	.section	.nv.shared._ZN7cutlass13device_kernelIN5flash11enable_sm90INS1_16FlashAttnFwdSm90INS1_25CollectiveMainloopFwdSm90ILi2EN4cute5tupleIJNS5_1CILi1EEES8_S8_EEENS6_IJNS7_ILi128EEENS7_ILi160EEENS7_ILi192EEEEEELi128ENS_12float_e4m3_tEfNS_4arch4Sm90ELb0ELb0ELb1ELb1ELb1ELb0ELb0ELb1ELb1ELb1ELb0ELb0EEENS1_21CollectiveEpilogueFwdINS6_IJSA_SA_SB_EEES9_NS_10bfloat16_tESG_Li256ELb1ELb1ELb0ELb1EEENS1_36VarlenDynamicPersistentTileSchedulerILi128ELi160ELi256ELi128ELb0ELb1ELb1ELb0ELb1ELb1EEEEEEEEEvNT_6ParamsE,"aw",@nobits
	.sectionflags	@""
	.align	16
	.zero		1024


//--------------------- .nv.shared._ZN7cutlass13device_kernelIN5flash11enable_sm90INS1_16FlashAttnFwdSm90INS1_25CollectiveMainloopFwdSm90ILi2EN4cute5tupleIJNS5_1CILi1EEES8_S8_EEENS6_IJNS7_ILi128EEENS7_ILi160EEENS7_ILi192EEEEEELi128ENS_12float_e4m3_tEfNS_4arch4Sm90ELb0ELb0ELb1ELb1ELb1ELb1ELb0ELb1ELb1ELb1ELb0ELb0EEENS1_21CollectiveEpilogueFwdINS6_IJSA_SA_SB_EEES9_NS_10bfloat16_tESG_Li256ELb1ELb1ELb0ELb1EEENS1_36VarlenDynamicPersistentTileSchedulerILi128ELi160ELi256ELi128ELb0ELb1ELb1ELb0ELb1ELb1EEEEEEEEEvNT_6ParamsE --------------------------
	.section	.nv.shared._ZN7cutlass13device_kernelIN5flash11enable_sm90INS1_16FlashAttnFwdSm90INS1_25CollectiveMainloopFwdSm90ILi2EN4cute5tupleIJNS5_1CILi1EEES8_S8_EEENS6_IJNS7_ILi128EEENS7_ILi160EEENS7_ILi192EEEEEELi128ENS_12float_e4m3_tEfNS_4arch4Sm90ELb0ELb0ELb1ELb1ELb1ELb1ELb0ELb1ELb1ELb1ELb0ELb0EEENS1_21CollectiveEpilogueFwdINS6_IJSA_SA_SB_EEES9_NS_10bfloat16_tESG_Li256ELb1ELb1ELb0ELb1EEENS1_36VarlenDynamicPersistentTileSchedulerILi128ELi160ELi256ELi128ELb0ELb1ELb1ELb0ELb1ELb1EEEEEEEEEvNT_6ParamsE,"aw",@nobits
	.sectionflags	@""
	.align	16
	.zero		1024


//--------------------- .nv.shared._ZN7cutlass13device_kernelIN5flash11enable_sm90INS1_16FlashAttnFwdSm90INS1_25CollectiveMainloopFwdSm90ILi2EN4cute5tupleIJNS5_1CILi1EEES8_S8_EEENS6_IJNS7_ILi128EEESA_NS7_ILi192EEEEEELi128ENS_12float_e4m3_tEfNS_4arch4Sm90ELb0ELb1ELb1ELb0ELb1ELb0ELb0ELb1ELb1ELb1ELb0ELb0EEENS1_21CollectiveEpilogueFwdINS6_IJSA_SA_SA_EEES9_NS_10bfloat16_tESF_Li256ELb0ELb1ELb0ELb1EEENS1_30DynamicPersistentTileSchedulerILi256ELi128ELb0ELb1ELb1EEEEEEEEEvNT_6ParamsE --------------------------
	.section	.nv.shared._ZN7cutlass13device_kernelIN5flash11enable_sm90INS1_16FlashAttnFwdSm90INS1_25CollectiveMainloopFwdSm90ILi2EN4cute5tupleIJNS5_1CILi1EEES8_S8_EEENS6_IJNS7_ILi128EEESA_NS7_ILi192EEEEEELi128ENS_12float_e4m3_tEfNS_4arch4Sm90ELb0ELb1ELb1ELb0ELb1ELb0ELb0ELb1ELb1ELb1ELb0ELb0EEENS1_21CollectiveEpilogueFwdINS6_IJSA_SA_SA_EEES9_NS_10bfloat16_tESF_Li256ELb0ELb1ELb0ELb1EEENS1_30DynamicPersistentTileSchedulerILi256ELi128ELb0ELb1ELb1EEEEEEEEEvNT_6ParamsE,"aw",@nobits
	.sectionflags	@""
	.align	16
	.zero		1024


//--------------------- .nv.shared._ZN7cutlass13device_kernelIN5flash11enable_sm90INS1_16FlashAttnFwdSm90INS1_25CollectiveMainloopFwdSm90ILi2EN4cute5tupleIJNS5_1CILi1EEES8_S8_EEENS6_IJNS7_ILi128EEESA_NS7_ILi192EEEEEELi128ENS_12float_e4m3_tEfNS_4arch4Sm90ELb0ELb1ELb1ELb1ELb1ELb0ELb0ELb1ELb1ELb1ELb0ELb0EEENS1_21CollectiveEpilogueFwdINS6_IJSA_SA_SA_EEES9_NS_10bfloat16_tESF_Li256ELb1ELb1ELb0ELb1EEENS1_36VarlenDynamicPersistentTileSchedulerILi128ELi128ELi256ELi128ELb0ELb1ELb1ELb1ELb0ELb1EEEEEEEEEvNT_6ParamsE --------------------------
	.section	.nv.shared._ZN7cutlass13device_kernelIN5flash11enable_sm90INS1_16FlashAttnFwdSm90INS1_25CollectiveMainloopFwdSm90ILi2EN4cute5tupleIJNS5_1CILi1EEES8_S8_EEENS6_IJNS7_ILi128EEESA_NS7_ILi192EEEEEELi128ENS_12float_e4m3_tEfNS_4arch4Sm90ELb0ELb1ELb1ELb1ELb1ELb0ELb0ELb1ELb1ELb1ELb0ELb0EEENS1_21CollectiveEpilogueFwdINS6_IJSA_SA_SA_EEES9_NS_10bfloat16_tESF_Li256ELb1ELb1ELb0ELb1EEENS1_36VarlenDynamicPersistentTileSchedulerILi128ELi128ELi256ELi128ELb0ELb1ELb1ELb1ELb0ELb1EEEEEEEEEvNT_6ParamsE,"aw",@nobits
	.sectionflags	@""
	.align	16
	.zero		1024


//--------------------- .nv.shared._ZN7cutlass13device_kernelIN5flash11enable_sm90INS1_16FlashAttnFwdSm90INS1_25CollectiveMainloopFwdSm90ILi2EN4cute5tupleIJNS5_1CILi1EEES8_S8_EEENS6_IJNS7_ILi128EEESA_NS7_ILi192EEEEEELi128ENS_12float_e4m3_tEfNS_4arch4Sm90ELb0ELb1ELb1ELb1ELb1ELb1ELb0ELb1ELb1ELb1ELb0ELb0EEENS1_21CollectiveEpilogueFwdINS6_IJSA_SA_SA_EEES9_NS_10bfloat16_tESF_Li256ELb1ELb1ELb0ELb1EEENS1_36VarlenDynamicPersistentTileSchedulerILi128ELi128ELi256ELi128ELb0ELb1ELb1ELb1ELb0ELb1EEEEEEEEEvNT_6ParamsE --------------------------
	.section	.nv.shared._ZN7cutlass13device_kernelIN5flash11enable_sm90INS1_16FlashAttnFwdSm90INS1_25CollectiveMainloopFwdSm90ILi2EN4cute5tupleIJNS5_1CILi1EEES8_S8_EEENS6_IJNS7_ILi128EEESA_NS7_ILi192EEEEEELi128ENS_12float_e4m3_tEfNS_4arch4Sm90ELb0ELb1ELb1ELb1ELb1ELb1ELb0ELb1ELb1ELb1ELb0ELb0EEENS1_21CollectiveEpilogueFwdINS6_IJSA_SA_SA_EEES9_NS_10bfloat16_tESF_Li256ELb1ELb1ELb0ELb1EEENS1_36VarlenDynamicPersistentTileSchedulerILi128ELi128ELi256ELi128ELb0ELb1ELb1ELb1ELb0ELb1EEEEEEEEEvNT_6ParamsE,"aw",@nobits
	.sectionflags	@""
	.align	16
	.zero		1024


//--------------------- .nv.shared._ZN7cutlass13device_kernelIN5flash11enable_sm90INS1_16FlashAttnFwdSm90INS1_25CollectiveMainloopFwdSm90ILi2EN4cute5tupleIJNS5_1CILi1EEES8_S8_EEENS6_IJNS7_ILi128EEENS7_ILi160EEENS7_ILi192EEEEEELi128ENS_12float_e4m3_tEfNS_4arch4Sm90ELb1ELb0ELb1ELb0ELb1ELb0ELb0ELb1ELb1ELb1ELb0ELb0EEENS1_21CollectiveEpilogueFwdINS6_IJSA_SA_SB_EEES9_NS_10bfloat16_tESG_Li256ELb0ELb1ELb0ELb1EEENS1_30DynamicPersistentTileSchedulerILi256ELi128ELb0ELb1ELb1EEEEEEEEEvNT_6ParamsE --------------------------
	.section	.nv.shared._ZN7cutlass13device_kernelIN5flash11enable_sm90INS1_16FlashAttnFwdSm90INS1_25CollectiveMainloopFwdSm90ILi2EN4cute5tupleIJNS5_1CILi1EEES8_S8_EEENS6_IJNS7_ILi128EEENS7_ILi160EEENS7_ILi192EEEEEELi128ENS_12float_e4m3_tEfNS_4arch4Sm90ELb1ELb0ELb1ELb0ELb1ELb0ELb0ELb1ELb1ELb1ELb0ELb0EEENS1_21CollectiveEpilogueFwdINS6_IJSA_SA_SB_EEES9_NS_10bfloat16_tESG_Li256ELb0ELb1ELb0ELb1EEENS1_30DynamicPersistentTileSchedulerILi256ELi128ELb0ELb1ELb1EEEEEEEEEvNT_6ParamsE,"aw",@nobits
	.sectionflags	@""
	.align	16
	.zero		1024


//--------------------- .nv.shared._ZN7cutlass13device_kernelIN5flash11enable_sm90INS1_16FlashAttnFwdSm90INS1_25CollectiveMainloopFwdSm90ILi2EN4cute5tupleIJNS5_1CILi1EEES8_S8_EEENS6_IJNS7_ILi128EEENS7_ILi160EEENS7_ILi192EEEEEELi128ENS_12float_e4m3_tEfNS_4arch4Sm90ELb1ELb0ELb1ELb1ELb1ELb0ELb0ELb1ELb1ELb1ELb0ELb0EEENS1_21CollectiveEpilogueFwdINS6_IJSA_SA_SB_EEES9_NS_10bfloat16_tESG_Li256ELb1ELb1ELb0ELb1EEENS1_36VarlenDynamicPersistentTileSchedulerILi128ELi160ELi256ELi128ELb0ELb1ELb1ELb1ELb1ELb1EEEEEEEEEvNT_6ParamsE --------------------------
	.section	.nv.shared._ZN7cutlass13device_kernelIN5flash11enable_sm90INS1_16FlashAttnFwdSm90INS1_25CollectiveMainloopFwdSm90ILi2EN4cute5tupleIJNS5_1CILi1EEES8_S8_EEENS6_IJNS7_ILi128EEENS7_ILi160EEENS7_ILi192EEEEEELi128ENS_12float_e4m3_tEfNS_4arch4Sm90ELb1ELb0ELb1ELb1ELb1ELb0ELb0ELb1ELb1ELb1ELb0ELb0EEENS1_21CollectiveEpilogueFwdINS6_IJSA_SA_SB_EEES9_NS_10bfloat16_tESG_Li256ELb1ELb1ELb0ELb1EEENS1_36VarlenDynamicPersistentTileSchedulerILi128ELi160ELi256ELi128ELb0ELb1ELb1ELb1ELb1ELb1EEEEEEEEEvNT_6ParamsE,"aw",@nobits
	.sectionflags	@""
	.align	16
	.zero		1024


//--------------------- .nv.shared._ZN7cutlass13device_kernelIN5flash11enable_sm90INS1_16FlashAttnFwdSm90INS1_25CollectiveMainloopFwdSm90ILi2EN4cute5tupleIJNS5_1CILi1EEES8_S8_EEENS6_IJNS7_ILi128EEENS7_ILi160EEENS7_ILi192EEEEEELi128ENS_12float_e4m3_tEfNS_4arch4Sm90ELb1ELb0ELb1ELb1ELb1ELb1ELb0ELb1ELb1ELb1ELb0ELb0EEENS1_21CollectiveEpilogueFwdINS6_IJSA_SA_SB_EEES9_NS_10bfloat16_tESG_Li256ELb1ELb1ELb0ELb1EEENS1_36VarlenDynamicPersistentTileSchedulerILi128ELi160ELi256ELi128ELb0ELb1ELb1ELb1ELb1ELb1EEEEEEEEEvNT_6ParamsE --------------------------
	.section	.nv.shared._ZN7cutlass13device_kernelIN5flash11enable_sm90INS1_16FlashAttnFwdSm90INS1_25CollectiveMainloopFwdSm90ILi2EN4cute5tupleIJNS5_1CILi1EEES8_S8_EEENS6_IJNS7_ILi128EEENS7_ILi160EEENS7_ILi192EEEEEELi128ENS_12float_e4m3_tEfNS_4arch4Sm90ELb1ELb0ELb1ELb1ELb1ELb1ELb0ELb1ELb1ELb1ELb0ELb0EEENS1_21CollectiveEpilogueFwdINS6_IJSA_SA_SB_EEES9_NS_10bfloat16_tESG_Li256ELb1ELb1ELb0ELb1EEENS1_36VarlenDynamicPersistentTileSchedulerILi128ELi160ELi256ELi128ELb0ELb1ELb1ELb1ELb1ELb1EEEEEEEEEvNT_6ParamsE,"aw",@nobits
	.sectionflags	@""
	.align	16
	.zero		1024


//--------------------- .nv.constant0._ZN7cutlass13device_kernelIN5flash11enable_sm90INS1_16FlashAttnFwdSm90INS1_25CollectiveMainloopFwdSm90ILi2EN4cute5tupleIJNS5_1CILi1EEES8_S8_EEENS6_IJNS7_ILi128EEENS7_ILi160EEENS7_ILi192EEEEEELi128ENS_12float_e4m3_tEfNS_4arch4Sm90ELb0ELb0ELb1ELb0ELb1ELb0ELb0ELb1ELb1ELb1ELb0ELb0EEENS1_21CollectiveEpilogueFwdINS6_IJSA_SA_SB_EEES9_NS_10bfloat16_tESG_Li256ELb0ELb1ELb0ELb1EEENS1_29StaticPersistentTileSchedulerILb0EEEEEEEEEvNT_6ParamsE --------------------------
	.section	.nv.constant0._ZN7cutlass13device_kernelIN5flash11enable_sm90INS1_16FlashAttnFwdSm90INS1_25CollectiveMainloopFwdSm90ILi2EN4cute5tupleIJNS5_1CILi1EEES8_S8_EEENS6_IJNS7_ILi128EEENS7_ILi160EEENS7_ILi192EEEEEELi128ENS_12float_e4m3_tEfNS_4arch4Sm90ELb0ELb0ELb1ELb0ELb1ELb0ELb0ELb1ELb1ELb1ELb0ELb0EEENS1_21CollectiveEpilogueFwdINS6_IJSA_SA_SB_EEES9_NS_10bfloat16_tESG_Li256ELb0ELb1ELb0ELb1EEENS1_29StaticPersistentTileSchedulerILb0EEEEEEEEEvNT_6ParamsE,"a",@progbits
	.sectionflags	@""
	.align	4
.nv.constant0._ZN7cutlass13device_kernelIN5flash11enable_sm90INS1_16FlashAttnFwdSm90INS1_25CollectiveMainloopFwdSm90ILi2EN4cute5tupleIJNS5_1CILi1EEES8_S8_EEENS6_IJNS7_ILi128EEENS7_ILi160EEENS7_ILi192EEEEEELi128ENS_12float_e4m3_tEfNS_4arch4Sm90ELb0ELb0ELb1ELb0ELb1ELb0ELb0ELb1ELb1ELb1ELb0ELb0EEENS1_21CollectiveEpilogueFwdINS6_IJSA_SA_SB_EEES9_NS_10bfloat16_tESG_Li256ELb0ELb1ELb0ELb1EEENS1_29StaticPersistentTileSchedulerILb0EEEEEEEEEvNT_6ParamsE:
	.zero		3200


//--------------------- .nv.constant0._ZN7cutlass13device_kernelIN5flash11enable_sm90INS1_16FlashAttnFwdSm90INS1_25CollectiveMainloopFwdSm90ILi2EN4cute5tupleIJNS5_1CILi1EEES8_S8_EEENS6_IJNS7_ILi128EEENS7_ILi160EEENS7_ILi192EEEEEELi128ENS_12float_e4m3_tEfNS_4arch4Sm90ELb0ELb0ELb1ELb1ELb1ELb0ELb0ELb1ELb1ELb1ELb0ELb0EEENS1_21CollectiveEpilogueFwdINS6_IJSA_SA_SB_EEES9_NS_10bfloat16_tESG_Li256ELb1ELb1ELb0ELb1EEENS1_36VarlenDynamicPersistentTileSchedulerILi128ELi160ELi256ELi128ELb0ELb1ELb1ELb0ELb1ELb1EEEEEEEEEvNT_6ParamsE --------------------------
	.section	.nv.constant0._ZN7cutlass13device_kernelIN5flash11enable_sm90INS1_16FlashAttnFwdSm90INS1_25CollectiveMainloopFwdSm90ILi2EN4cute5tupleIJNS5_1CILi1EEES8_S8_EEENS6_IJNS7_ILi128EEENS7_ILi160EEENS7_ILi192EEEEEELi128ENS_12float_e4m3_tEfNS_4arch4Sm90ELb0ELb0ELb1ELb1ELb1ELb0ELb0ELb1ELb1ELb1ELb0ELb0EEENS1_21CollectiveEpilogueFwdINS6_IJSA_SA_SB_EEES9_NS_10bfloat16_tESG_Li256ELb1ELb1ELb0ELb1EEENS1_36VarlenDynamicPersistentTileSchedulerILi128ELi160ELi256ELi128ELb0ELb1ELb1ELb0ELb1ELb1EEEEEEEEEvNT_6ParamsE,"a",@progbits
	.sectionflags	@""
	.align	4
.nv.constant0._ZN7cutlass13device_kernelIN5flash11enable_sm90INS1_16FlashAttnFwdSm90INS1_25CollectiveMainloopFwdSm90ILi2EN4cute5tupleIJNS5_1CILi1EEES8_S8_EEENS6_IJNS7_ILi128EEENS7_ILi160EEENS7_ILi192EEEEEELi128ENS_12float_e4m3_tEfNS_4arch4Sm90ELb0ELb0ELb1ELb1ELb1ELb0ELb0ELb1ELb1ELb1ELb0ELb0EEENS1_21CollectiveEpilogueFwdINS6_IJSA_SA_SB_EEES9_NS_10bfloat16_tESG_Li256ELb1ELb1ELb0ELb1EEENS1_36VarlenDynamicPersistentTileSchedulerILi128ELi160ELi256ELi128ELb0ELb1ELb1ELb0ELb1ELb1EEEEEEEEEvNT_6ParamsE:
	.zero		3328


//--------------------- .nv.constant0._ZN7cutlass13device_kernelIN5flash11enable_sm90INS1_16FlashAttnFwdSm90INS1_25CollectiveMainloopFwdSm90ILi2EN4cute5tupleIJNS5_1CILi1EEES8_S8_EEENS6_IJNS7_ILi128EEENS7_ILi160EEENS7_ILi192EEEEEELi128ENS_12float_e4m3_tEfNS_4arch4Sm90ELb0ELb0ELb1ELb1ELb1ELb1ELb0ELb1ELb1ELb1ELb0ELb0EEENS1_21CollectiveEpilogueFwdINS6_IJSA_SA_SB_EEES9_NS_10bfloat16_tESG_Li256ELb1ELb1ELb0ELb1EEENS1_36VarlenDynamicPersistentTileSchedulerILi128ELi160ELi256ELi128ELb0ELb1ELb1ELb0ELb1ELb1EEEEEEEEEvNT_6ParamsE --------------------------
	.section	.nv.constant0._ZN7cutlass13device_kernelIN5flash11enable_sm90INS1_16FlashAttnFwdSm90INS1_25CollectiveMainloopFwdSm90ILi2EN4cute5tupleIJNS5_1CILi1EEES8_S8_EEENS6_IJNS7_ILi128EEENS7_ILi160EEENS7_ILi192EEEEEELi128ENS_12float_e4m3_tEfNS_4arch4Sm90ELb0ELb0ELb1ELb1ELb1ELb1ELb0ELb1ELb1ELb1ELb0ELb0EEENS1_21CollectiveEpilogueFwdINS6_IJSA_SA_SB_EEES9_NS_10bfloat16_tESG_Li256ELb1ELb1ELb0ELb1EEENS1_36VarlenDynamicPersistentTileSchedulerILi128ELi160ELi256ELi128ELb0ELb1ELb1ELb0ELb1ELb1EEEEEEEEEvNT_6ParamsE,"a",@progbits
	.sectionflags	@""
	.align	4
.nv.constant0._ZN7cutlass13device_kernelIN5flash11enable_sm90INS1_16FlashAttnFwdSm90INS1_25CollectiveMainloopFwdSm90ILi2EN4cute5tupleIJNS5_1CILi1EEES8_S8_EEENS6_IJNS7_ILi128EEENS7_ILi160EEENS7_ILi192EEEEEELi128ENS_12float_e4m3_tEfNS_4arch4Sm90ELb0ELb0ELb1ELb1ELb1ELb1ELb0ELb1ELb1ELb1ELb0ELb0EEENS1_21CollectiveEpilogueFwdINS6_IJSA_SA_SB_EEES9_NS_10bfloat16_tESG_Li256ELb1ELb1ELb0ELb1EEENS1_36VarlenDynamicPersistentTileSchedulerILi128ELi160ELi256ELi128ELb0ELb1ELb1ELb0ELb1ELb1EEEEEEEEEvNT_6ParamsE:
	.zero		3328


//--------------------- .nv.constant0._ZN7cutlass13device_kernelIN5flash11enable_sm90INS1_16FlashAttnFwdSm90INS1_25CollectiveMainloopFwdSm90ILi2EN4cute5tupleIJNS5_1CILi1EEES8_S8_EEENS6_IJNS7_ILi128EEESA_NS7_ILi192EEEEEELi128ENS_12float_e4m3_tEfNS_4arch4Sm90ELb0ELb1ELb1ELb0ELb1ELb0ELb0ELb1ELb1ELb1ELb0ELb0EEENS1_21CollectiveEpilogueFwdINS6_IJSA_SA_SA_EEES9_NS_10bfloat16_tESF_Li256ELb0ELb1ELb0ELb1EEENS1_30DynamicPersistentTileSchedulerILi256ELi128ELb0ELb1ELb1EEEEEEEEEvNT_6ParamsE --------------------------
	.section	.nv.constant0._ZN7cutlass13device_kernelIN5flash11enable_sm90INS1_16FlashAttnFwdSm90INS1_25CollectiveMainloopFwdSm90ILi2EN4cute5tupleIJNS5_1CILi1EEES8_S8_EEENS6_IJNS7_ILi128EEESA_NS7_ILi192EEEEEELi128ENS_12float_e4m3_tEfNS_4arch4Sm90ELb0ELb1ELb1ELb0ELb1ELb0ELb0ELb1ELb1ELb1ELb0ELb0EEENS1_21CollectiveEpilogueFwdINS6_IJSA_SA_SA_EEES9_NS_10bfloat16_tESF_Li256ELb0ELb1ELb0ELb1EEENS1_30DynamicPersistentTileSchedulerILi256ELi128ELb0ELb1ELb1EEEEEEEEEvNT_6ParamsE,"a",@progbits
	.sectionflags	@""
	.align	4
.nv.constant0._ZN7cutlass13device_kernelIN5flash11enable_sm90INS1_16FlashAttnFwdSm90INS1_25CollectiveMainloopFwdSm90ILi2EN4cute5tupleIJNS5_1CILi1EEES8_S8_EEENS6_IJNS7_ILi128EEESA_NS7_ILi192EEEEEELi128ENS_12float_e4m3_tEfNS_4arch4Sm90ELb0ELb1ELb1ELb0ELb1ELb0ELb0ELb1ELb1ELb1ELb0ELb0EEENS1_21CollectiveEpilogueFwdINS6_IJSA_SA_SA_EEES9_NS_10bfloat16_tESF_Li256ELb0ELb1ELb0ELb1EEENS1_30DynamicPersistentTileSchedulerILi256ELi128ELb0ELb1ELb1EEEEEEEEEvNT_6ParamsE:
	.zero		3328


//--------------------- .nv.constant0._ZN7cutlass13device_kernelIN5flash11enable_sm90INS1_16FlashAttnFwdSm90INS1_25CollectiveMainloopFwdSm90ILi2EN4cute5tupleIJNS5_1CILi1EEES8_S8_EEENS6_IJNS7_ILi128EEESA_NS7_ILi192EEEEEELi128ENS_12float_e4m3_tEfNS_4arch4Sm90ELb0ELb1ELb1ELb1ELb1ELb0ELb0ELb1ELb1ELb1ELb0ELb0EEENS1_21CollectiveEpilogueFwdINS6_IJSA_SA_SA_EEES9_NS_10bfloat16_tESF_Li256ELb1ELb1ELb0ELb1EEENS1_36VarlenDynamicPersistentTileSchedulerILi128ELi128ELi256ELi128ELb0ELb1ELb1ELb1ELb0ELb1EEEEEEEEEvNT_6ParamsE --------------------------
	.section	.nv.constant0._ZN7cutlass13device_kernelIN5flash11enable_sm90INS1_16FlashAttnFwdSm90INS1_25CollectiveMainloopFwdSm90ILi2EN4cute5tupleIJNS5_1CILi1EEES8_S8_EEENS6_IJNS7_ILi128EEESA_NS7_ILi192EEEEEELi128ENS_12float_e4m3_tEfNS_4arch4Sm90ELb0ELb1ELb1ELb1ELb1ELb0ELb0ELb1ELb1ELb1ELb0ELb0EEENS1_21CollectiveEpilogueFwdINS6_IJSA_SA_SA_EEES9_NS_10bfloat16_tESF_Li256ELb1ELb1ELb0ELb1EEENS1_36VarlenDynamicPersistentTileSchedulerILi128ELi128ELi256ELi128ELb0ELb1ELb1ELb1ELb0ELb1EEEEEEEEEvNT_6ParamsE,"a",@progbits
	.sectionflags	@""
	.align	4
.nv.constant0._ZN7cutlass13device_kernelIN5flash11enable_sm90INS1_16FlashAttnFwdSm90INS1_25CollectiveMainloopFwdSm90ILi2EN4cute5tupleIJNS5_1CILi1EEES8_S8_EEENS6_IJNS7_ILi128EEESA_NS7_ILi192EEEEEELi128ENS_12float_e4m3_tEfNS_4arch4Sm90ELb0ELb1ELb1ELb1ELb1ELb0ELb0ELb1ELb1ELb1ELb0ELb0EEENS1_21CollectiveEpilogueFwdINS6_IJSA_SA_SA_EEES9_NS_10bfloat16_tESF_Li256ELb1ELb1ELb0ELb1EEENS1_36VarlenDynamicPersistentTileSchedulerILi128ELi128ELi256ELi128ELb0ELb1ELb1ELb1ELb0ELb1EEEEEEEEEvNT_6ParamsE:
	.zero		3328


//--------------------- .nv.constant0._ZN7cutlass13device_kernelIN5flash11enable_sm90INS1_16FlashAttnFwdSm90INS1_25CollectiveMainloopFwdSm90ILi2EN4cute5tupleIJNS5_1CILi1EEES8_S8_EEENS6_IJNS7_ILi128EEESA_NS7_ILi192EEEEEELi128ENS_12float_e4m3_tEfNS_4arch4Sm90ELb0ELb1ELb1ELb1ELb1ELb1ELb0ELb1ELb1ELb1ELb0ELb0EEENS1_21CollectiveEpilogueFwdINS6_IJSA_SA_SA_EEES9_NS_10bfloat16_tESF_Li256ELb1ELb1ELb0ELb1EEENS1_36VarlenDynamicPersistentTileSchedulerILi128ELi128ELi256ELi128ELb0ELb1ELb1ELb1ELb0ELb1EEEEEEEEEvNT_6ParamsE --------------------------
	.section	.nv.constant0._ZN7cutlass13device_kernelIN5flash11enable_sm90INS1_16FlashAttnFwdSm90INS1_25CollectiveMainloopFwdSm90ILi2EN4cute5tupleIJNS5_1CILi1EEES8_S8_EEENS6_IJNS7_ILi128EEESA_NS7_ILi192EEEEEELi128ENS_12float_e4m3_tEfNS_4arch4Sm90ELb0ELb1ELb1ELb1ELb1ELb1ELb0ELb1ELb1ELb1ELb0ELb0EEENS1_21CollectiveEpilogueFwdINS6_IJSA_SA_SA_EEES9_NS_10bfloat16_tESF_Li256ELb1ELb1ELb0ELb1EEENS1_36VarlenDynamicPersistentTileSchedulerILi128ELi128ELi256ELi128ELb0ELb1ELb1ELb1ELb0ELb1EEEEEEEEEvNT_6ParamsE,"a",@progbits
	.sectionflags	@""
	.align	4
.nv.constant0._ZN7cutlass13device_kernelIN5flash11enable_sm90INS1_16FlashAttnFwdSm90INS1_25CollectiveMainloopFwdSm90ILi2EN4cute5tupleIJNS5_1CILi1EEES8_S8_EEENS6_IJNS7_ILi128EEESA_NS7_ILi192EEEEEELi128ENS_12float_e4m3_tEfNS_4arch4Sm90ELb0ELb1ELb1ELb1ELb1ELb1ELb0ELb1ELb1ELb1ELb0ELb0EEENS1_21CollectiveEpilogueFwdINS6_IJSA_SA_SA_EEES9_NS_10bfloat16_tESF_Li256ELb1ELb1ELb0ELb1EEENS1_36VarlenDynamicPersistentTileSchedulerILi128ELi128ELi256ELi128ELb0ELb1ELb1ELb1ELb0ELb1EEEEEEEEEvNT_6ParamsE:
	.zero		3328


//--------------------- .nv.constant0._ZN7cutlass13device_kernelIN5flash11enable_sm90INS1_16FlashAttnFwdSm90INS1_25CollectiveMainloopFwdSm90ILi2EN4cute5tupleIJNS5_1CILi1EEES8_S8_EEENS6_IJNS7_ILi128EEENS7_ILi160EEENS7_ILi192EEEEEELi128ENS_12float_e4m3_tEfNS_4arch4Sm90ELb1ELb0ELb1ELb0ELb1ELb0ELb0ELb1ELb1ELb1ELb0ELb0EEENS1_21CollectiveEpilogueFwdINS6_IJSA_SA_SB_EEES9_NS_10bfloat16_tESG_Li256ELb0ELb1ELb0ELb1EEENS1_30DynamicPersistentTileSchedulerILi256ELi128ELb0ELb1ELb1EEEEEEEEEvNT_6ParamsE --------------------------
	.section	.nv.constant0._ZN7cutlass13device_kernelIN5flash11enable_sm90INS1_16FlashAttnFwdSm90INS1_25CollectiveMainloopFwdSm90ILi2EN4cute5tupleIJNS5_1CILi1EEES8_S8_EEENS6_IJNS7_ILi128EEENS7_ILi160EEENS7_ILi192EEEEEELi128ENS_12float_e4m3_tEfNS_4arch4Sm90ELb1ELb0ELb1ELb0ELb1ELb0ELb0ELb1ELb1ELb1ELb0ELb0EEENS1_21CollectiveEpilogueFwdINS6_IJSA_SA_SB_EEES9_NS_10bfloat16_tESG_Li256ELb0ELb1ELb0ELb1EEENS1_30DynamicPersistentTileSchedulerILi256ELi128ELb0ELb1ELb1EEEEEEEEEvNT_6ParamsE,"a",@progbits
	.sectionflags	@""
	.align	4
.nv.constant0._ZN7cutlass13device_kernelIN5flash11enable_sm90INS1_16FlashAttnFwdSm90INS1_25CollectiveMainloopFwdSm90ILi2EN4cute5tupleIJNS5_1CILi1EEES8_S8_EEENS6_IJNS7_ILi128EEENS7_ILi160EEENS7_ILi192EEEEEELi128ENS_12float_e4m3_tEfNS_4arch4Sm90ELb1ELb0ELb1ELb0ELb1ELb0ELb0ELb1ELb1ELb1ELb0ELb0EEENS1_21CollectiveEpilogueFwdINS6_IJSA_SA_SB_EEES9_NS_10bfloat16_tESG_Li256ELb0ELb1ELb0ELb1EEENS1_30DynamicPersistentTileSchedulerILi256ELi128ELb0ELb1ELb1EEEEEEEEEvNT_6ParamsE:
	.zero		3328


//--------------------- .nv.constant0._ZN7cutlass13device_kernelIN5flash11enable_sm90INS1_16FlashAttnFwdSm90INS1_25CollectiveMainloopFwdSm90ILi2EN4cute5tupleIJNS5_1CILi1EEES8_S8_EEENS6_IJNS7_ILi128EEENS7_ILi160EEENS7_ILi192EEEEEELi128ENS_12float_e4m3_tEfNS_4arch4Sm90ELb1ELb0ELb1ELb1ELb1ELb0ELb0ELb1ELb1ELb1ELb0ELb0EEENS1_21CollectiveEpilogueFwdINS6_IJSA_SA_SB_EEES9_NS_10bfloat16_tESG_Li256ELb1ELb1ELb0ELb1EEENS1_36VarlenDynamicPersistentTileSchedulerILi128ELi160ELi256ELi128ELb0ELb1ELb1ELb1ELb1ELb1EEEEEEEEEvNT_6ParamsE --------------------------
	.section	.nv.constant0._ZN7cutlass13device_kernelIN5flash11enable_sm90INS1_16FlashAttnFwdSm90INS1_25CollectiveMainloopFwdSm90ILi2EN4cute5tupleIJNS5_1CILi1EEES8_S8_EEENS6_IJNS7_ILi128EEENS7_ILi160EEENS7_ILi192EEEEEELi128ENS_12float_e4m3_tEfNS_4arch4Sm90ELb1ELb0ELb1ELb1ELb1ELb0ELb0ELb1ELb1ELb1ELb0ELb0EEENS1_21CollectiveEpilogueFwdINS6_IJSA_SA_SB_EEES9_NS_10bfloat16_tESG_Li256ELb1ELb1ELb0ELb1EEENS1_36VarlenDynamicPersistentTileSchedulerILi128ELi160ELi256ELi128ELb0ELb1ELb1ELb1ELb1ELb1EEEEEEEEEvNT_6ParamsE,"a",@progbits
	.sectionflags	@""
	.align	4
.nv.constant0._ZN7cutlass13device_kernelIN5flash11enable_sm90INS1_16FlashAttnFwdSm90INS1_25CollectiveMainloopFwdSm90ILi2EN4cute5tupleIJNS5_1CILi1EEES8_S8_EEENS6_IJNS7_ILi128EEENS7_ILi160EEENS7_ILi192EEEEEELi128ENS_12float_e4m3_tEfNS_4arch4Sm90ELb1ELb0ELb1ELb1ELb1ELb0ELb0ELb1ELb1ELb1ELb0ELb0EEENS1_21CollectiveEpilogueFwdINS6_IJSA_SA_SB_EEES9_NS_10bfloat16_tESG_Li256ELb1ELb1ELb0ELb1EEENS1_36VarlenDynamicPersistentTileSchedulerILi128ELi160ELi256ELi128ELb0ELb1ELb1ELb1ELb1ELb1EEEEEEEEEvNT_6ParamsE:
	.zero		3328


//--------------------- .nv.constant0._ZN7cutlass13device_kernelIN5flash11enable_sm90INS1_16FlashAttnFwdSm90INS1_25CollectiveMainloopFwdSm90ILi2EN4cute5tupleIJNS5_1CILi1EEES8_S8_EEENS6_IJNS7_ILi128EEENS7_ILi160EEENS7_ILi192EEEEEELi128ENS_12float_e4m3_tEfNS_4arch4Sm90ELb1ELb0ELb1ELb1ELb1ELb1ELb0ELb1ELb1ELb1ELb0ELb0EEENS1_21CollectiveEpilogueFwdINS6_IJSA_SA_SB_EEES9_NS_10bfloat16_tESG_Li256ELb1ELb1ELb0ELb1EEENS1_36VarlenDynamicPersistentTileSchedulerILi128ELi160ELi256ELi128ELb0ELb1ELb1ELb1ELb1ELb1EEEEEEEEEvNT_6ParamsE --------------------------
	.section	.nv.constant0._ZN7cutlass13device_kernelIN5flash11enable_sm90INS1_16FlashAttnFwdSm90INS1_25CollectiveMainloopFwdSm90ILi2EN4cute5tupleIJNS5_1CILi1EEES8_S8_EEENS6_IJNS7_ILi128EEENS7_ILi160EEENS7_ILi192EEEEEELi128ENS_12float_e4m3_tEfNS_4arch4Sm90ELb1ELb0ELb1ELb1ELb1ELb1ELb0ELb1ELb1ELb1ELb0ELb0EEENS1_21CollectiveEpilogueFwdINS6_IJSA_SA_SB_EEES9_NS_10bfloat16_tESG_Li256ELb1ELb1ELb0ELb1EEENS1_36VarlenDynamicPersistentTileSchedulerILi128ELi160ELi256ELi128ELb0ELb1ELb1ELb1ELb1ELb1EEEEEEEEEvNT_6ParamsE,"a",@progbits
	.sectionflags	@""
	.align	4
.nv.constant0._ZN7cutlass13device_kernelIN5flash11enable_sm90INS1_16FlashAttnFwdSm90INS1_25CollectiveMainloopFwdSm90ILi2EN4cute5tupleIJNS5_1CILi1EEES8_S8_EEENS6_IJNS7_ILi128EEENS7_ILi160EEENS7_ILi192EEEEEELi128ENS_12float_e4m3_tEfNS_4arch4Sm90ELb1ELb0ELb1ELb1ELb1ELb1ELb0ELb1ELb1ELb1ELb0ELb0EEENS1_21CollectiveEpilogueFwdINS6_IJSA_SA_SB_EEES9_NS_10bfloat16_tESG_Li256ELb1ELb1ELb0ELb1EEENS1_36VarlenDynamicPersistentTileSchedulerILi128ELi160ELi256ELi128ELb0ELb1ELb1ELb1ELb1ELb1EEEEEEEEEvNT_6ParamsE:
	.zero		3328


//--------------------- SYMBOLS --------------------------

	.type		.nv.reservedSmem.offset0,@object
	.size		.nv.reservedSmem.offset0,0x4
	.type		__assertfail,@function
